	.target	sm_103a

	.elftype	@"ET_EXEC"


//--------------------- .note.nv.tkinfo           --------------------------
	.section	.note.nv.tkinfo,"",@"SHT_NOTE"
	.sectionflags	@"SHF_NOTE_NV_TKINFO"
	.tkinfo
        /*0018*/ 	.word	0x00000002
        /*0030*/ 	.string	""
        /*0030*/ 	.string	"ptxas"
        /*0030*/ 	.string	"Cuda compilation tools, release 13.0, V13.0.88"
        /*0030*/ 	.string	"Build cuda_13.0.r13.0/compiler.36424714_0"
        /*0030*/ 	.string	"-arch sm_103a -m 64 "



//--------------------- .note.nv.cuinfo           --------------------------
	.section	.note.nv.cuinfo,"",@"SHT_NOTE"
	.sectionflags	@"SHF_NOTE_NV_CUINFO"
        /*0018*/ 	.short	0x0002
        /*001a*/ 	.short	0x0067
        /*001c*/ 	.short	0x0082
	.zero		2


//--------------------- .nv.info                  --------------------------
	.section	.nv.info,"",@"SHT_CUDA_INFO"
	.align	4


	//----- nvinfo : EIATTR_REGCOUNT
	.align		4
        /*0000*/ 	.byte	0x04, 0x2f
        /*0002*/ 	.short	(.L_12 - .L_11)
	.align		4
.L_11:
        /*0004*/ 	.word	index@(_ZN5flash25flash_bwd_dot_do_o_kernelILb1E23Flash_bwd_kernel_traitsILi192ELi64ELi64ELi8ELi4ELi2ELi2ELb0ELb0EN7cutlass6half_tE19Flash_kernel_traitsILi192ELi64ELi64ELi8ES3_EEEEvNS_16Flash_bwd_paramsE)
        /*0008*/ 	.word	0x00000042


	//----- nvinfo : EIATTR_FRAME_SIZE
	.align		4
.L_12:
        /*000c*/ 	.byte	0x04, 0x11
        /*000e*/ 	.short	(.L_14 - .L_13)
	.align		4
.L_13:
        /*0010*/ 	.word	index@(_ZN5flash25flash_bwd_dot_do_o_kernelILb1E23Flash_bwd_kernel_traitsILi192ELi64ELi64ELi8ELi4ELi2ELi2ELb0ELb0EN7cutlass6half_tE19Flash_kernel_traitsILi192ELi64ELi64ELi8ES3_EEEEvNS_16Flash_bwd_paramsE)
        /*0014*/ 	.word	0x00000000


	//----- nvinfo : EIATTR_REGCOUNT
	.align		4
.L_14:
        /*0018*/ 	.byte	0x04, 0x2f
        /*001a*/ 	.short	(.L_16 - .L_15)
	.align		4
.L_15:
        /*001c*/ 	.word	index@(_ZN5flash25flash_bwd_dot_do_o_kernelILb0E23Flash_bwd_kernel_traitsILi192ELi64ELi64ELi8ELi4ELi2ELi2ELb0ELb0EN7cutlass6half_tE19Flash_kernel_traitsILi192ELi64ELi64ELi8ES3_EEEEvNS_16Flash_bwd_paramsE)
        /*0020*/ 	.word	0x00000040


	//----- nvinfo : EIATTR_FRAME_SIZE
	.align		4
.L_16:
        /*0024*/ 	.byte	0x04, 0x11
        /*0026*/ 	.short	(.L_18 - .L_17)
	.align		4
.L_17:
        /*0028*/ 	.word	index@(_ZN5flash25flash_bwd_dot_do_o_kernelILb0E23Flash_bwd_kernel_traitsILi192ELi64ELi64ELi8ELi4ELi2ELi2ELb0ELb0EN7cutlass6half_tE19Flash_kernel_traitsILi192ELi64ELi64ELi8ES3_EEEEvNS_16Flash_bwd_paramsE)
        /*002c*/ 	.word	0x00000000


	//----- nvinfo : EIATTR_REGCOUNT
	.align		4
.L_18:
        /*0030*/ 	.byte	0x04, 0x2f
        /*0032*/ 	.short	(.L_20 - .L_19)
	.align		4
.L_19:
        /*0034*/ 	.word	index@(_ZN5flash44flash_bwd_dq_dk_dv_loop_seqk_parallel_kernelI23Flash_bwd_kernel_traitsILi192ELi64ELi64ELi8ELi4ELi2ELi2ELb0ELb0EN7cutlass6half_tE19Flash_kernel_traitsILi192ELi64ELi64ELi8ES3_EELb0ELb0ELb1ELb1ELb0ELb0ELb1EEEvNS_16Flash_bwd_paramsE)
        /*0038*/ 	.word	0x000000ff


	//----- nvinfo : EIATTR_FRAME_SIZE
	.align		4
.L_20:
        /*003c*/ 	.byte	0x04, 0x11
        /*003e*/ 	.short	(.L_22 - .L_21)
	.align		4
.L_21:
        /*0040*/ 	.word	index@(_ZN5flash44flash_bwd_dq_dk_dv_loop_seqk_parallel_kernelI23Flash_bwd_kernel_traitsILi192ELi64ELi64ELi8ELi4ELi2ELi2ELb0ELb0EN7cutlass6half_tE19Flash_kernel_traitsILi192ELi64ELi64ELi8ES3_EELb0ELb0ELb1ELb1ELb0ELb0ELb1EEEvNS_16Flash_bwd_paramsE)
        /*0044*/ 	.word	0x00000000


	//----- nvinfo : EIATTR_REGCOUNT
	.align		4
.L_22:
        /*0048*/ 	.byte	0x04, 0x2f
        /*004a*/ 	.short	(.L_24 - .L_23)
	.align		4
.L_23:
        /*004c*/ 	.word	index@(_ZN5flash44flash_bwd_dq_dk_dv_loop_seqk_parallel_kernelI23Flash_bwd_kernel_traitsILi192ELi64ELi64ELi8ELi4ELi2ELi2ELb0ELb0EN7cutlass6half_tE19Flash_kernel_traitsILi192ELi64ELi64ELi8ES3_EELb1ELb0ELb1ELb1ELb0ELb0ELb0EEEvNS_16Flash_bwd_paramsE)
        /*0050*/ 	.word	0x000000fe


	//----- nvinfo : EIATTR_FRAME_SIZE
	.align		4
.L_24:
        /*0054*/ 	.byte	0x04, 0x11
        /*0056*/ 	.short	(.L_26 - .L_25)
	.align		4
.L_25:
        /*0058*/ 	.word	index@(_ZN5flash44flash_bwd_dq_dk_dv_loop_seqk_parallel_kernelI23Flash_bwd_kernel_traitsILi192ELi64ELi64ELi8ELi4ELi2ELi2ELb0ELb0EN7cutlass6half_tE19Flash_kernel_traitsILi192ELi64ELi64ELi8ES3_EELb1ELb0ELb1ELb1ELb0ELb0ELb0EEEvNS_16Flash_bwd_paramsE)
        /*005c*/ 	.word	0x00000000


	//----- nvinfo : EIATTR_REGCOUNT
	.align		4
.L_26:
        /*0060*/ 	.byte	0x04, 0x2f
        /*0062*/ 	.short	(.L_28 - .L_27)
	.align		4
.L_27:
        /*0064*/ 	.word	index@(_ZN5flash44flash_bwd_dq_dk_dv_loop_seqk_parallel_kernelI23Flash_bwd_kernel_traitsILi192ELi64ELi64ELi8ELi4ELi2ELi2ELb0ELb0EN7cutlass6half_tE19Flash_kernel_traitsILi192ELi64ELi64ELi8ES3_EELb0ELb0ELb1ELb0ELb0ELb1ELb1EEEvNS_16Flash_bwd_paramsE)
        /*0068*/ 	.word	0x000000fe


	//----- nvinfo : EIATTR_FRAME_SIZE
	.align		4
.L_28:
        /*006c*/ 	.byte	0x04, 0x11
        /*006e*/ 	.short	(.L_30 - .L_29)
	.align		4
.L_29:
        /*0070*/ 	.word	index@(_ZN5flash44flash_bwd_dq_dk_dv_loop_seqk_parallel_kernelI23Flash_bwd_kernel_traitsILi192ELi64ELi64ELi8ELi4ELi2ELi2ELb0ELb0EN7cutlass6half_tE19Flash_kernel_traitsILi192ELi64ELi64ELi8ES3_EELb0ELb0ELb1ELb0ELb0ELb1ELb1EEEvNS_16Flash_bwd_paramsE)
        /*0074*/ 	.word	0x00000000


	//----- nvinfo : EIATTR_REGCOUNT
	.align		4
.L_30:
        /*0078*/ 	.byte	0x04, 0x2f
        /*007a*/ 	.short	(.L_32 - .L_31)
	.align		4
.L_31:
        /*007c*/ 	.word	index@(_ZN5flash44flash_bwd_dq_dk_dv_loop_seqk_parallel_kernelI23Flash_bwd_kernel_traitsILi192ELi64ELi64ELi8ELi4ELi2ELi2ELb0ELb0EN7cutlass6half_tE19Flash_kernel_traitsILi192ELi64ELi64ELi8ES3_EELb1ELb0ELb1ELb0ELb0ELb1ELb0EEEvNS_16Flash_bwd_paramsE)
        /*0080*/ 	.word	0x000000fe


	//----- nvinfo : EIATTR_FRAME_SIZE
	.align		4
.L_32:
        /*0084*/ 	.byte	0x04, 0x11
        /*0086*/ 	.short	(.L_34 - .L_33)
	.align		4
.L_33:
        /*0088*/ 	.word	index@(_ZN5flash44flash_bwd_dq_dk_dv_loop_seqk_parallel_kernelI23Flash_bwd_kernel_traitsILi192ELi64ELi64ELi8ELi4ELi2ELi2ELb0ELb0EN7cutlass6half_tE19Flash_kernel_traitsILi192ELi64ELi64ELi8ES3_EELb1ELb0ELb1ELb0ELb0ELb1ELb0EEEvNS_16Flash_bwd_paramsE)
        /*008c*/ 	.word	0x00000000


	//----- nvinfo : EIATTR_REGCOUNT
	.align		4
.L_34:
        /*0090*/ 	.byte	0x04, 0x2f
        /*0092*/ 	.short	(.L_36 - .L_35)
	.align		4
.L_35:
        /*0094*/ 	.word	index@(_ZN5flash44flash_bwd_dq_dk_dv_loop_seqk_parallel_kernelI23Flash_bwd_kernel_traitsILi192ELi64ELi64ELi8ELi4ELi2ELi2ELb0ELb0EN7cutlass6half_tE19Flash_kernel_traitsILi192ELi64ELi64ELi8ES3_EELb0ELb0ELb0ELb1ELb0ELb0ELb1EEEvNS_16Flash_bwd_paramsE)
        /*0098*/ 	.word	0x000000ff


	//----- nvinfo : EIATTR_FRAME_SIZE
	.align		4
.L_36:
        /*009c*/ 	.byte	0x04, 0x11
        /*009e*/ 	.short	(.L_38 - .L_37)
	.align		4
.L_37:
        /*00a0*/ 	.word	index@(_ZN5flash44flash_bwd_dq_dk_dv_loop_seqk_parallel_kernelI23Flash_bwd_kernel_traitsILi192ELi64ELi64ELi8ELi4ELi2ELi2ELb0ELb0EN7cutlass6half_tE19Flash_kernel_traitsILi192ELi64ELi64ELi8ES3_EELb0ELb0ELb0ELb1ELb0ELb0ELb1EEEvNS_16Flash_bwd_paramsE)
        /*00a4*/ 	.word	0x00000000


	//----- nvinfo : EIATTR_REGCOUNT
	.align		4
.L_38:
        /*00a8*/ 	.byte	0x04, 0x2f
        /*00aa*/ 	.short	(.L_40 - .L_39)
	.align		4
.L_39:
        /*00ac*/ 	.word	index@(_ZN5flash44flash_bwd_dq_dk_dv_loop_seqk_parallel_kernelI23Flash_bwd_kernel_traitsILi192ELi64ELi64ELi8ELi4ELi2ELi2ELb0ELb0EN7cutlass6half_tE19Flash_kernel_traitsILi192ELi64ELi64ELi8ES3_EELb1ELb0ELb0ELb1ELb0ELb0ELb0EEEvNS_16Flash_bwd_paramsE)
        /*00b0*/ 	.word	0x000000fe


	//----- nvinfo : EIATTR_FRAME_SIZE
	.align		4
.L_40:
        /*00b4*/ 	.byte	0x04, 0x11
        /*00b6*/ 	.short	(.L_42 - .L_41)
	.align		4
.L_41:
        /*00b8*/ 	.word	index@(_ZN5flash44flash_bwd_dq_dk_dv_loop_seqk_parallel_kernelI23Flash_bwd_kernel_traitsILi192ELi64ELi64ELi8ELi4ELi2ELi2ELb0ELb0EN7cutlass6half_tE19Flash_kernel_traitsILi192ELi64ELi64ELi8ES3_EELb1ELb0ELb0ELb1ELb0ELb0ELb0EEEvNS_16Flash_bwd_paramsE)
        /*00bc*/ 	.word	0x00000000


	//----- nvinfo : EIATTR_REGCOUNT
	.align		4
.L_42:
        /*00c0*/ 	.byte	0x04, 0x2f
        /*00c2*/ 	.short	(.L_44 - .L_43)
	.align		4
.L_43:
        /*00c4*/ 	.word	index@(_ZN5flash44flash_bwd_dq_dk_dv_loop_seqk_parallel_kernelI23Flash_bwd_kernel_traitsILi192ELi64ELi64ELi8ELi4ELi2ELi2ELb0ELb0EN7cutlass6half_tE19Flash_kernel_traitsILi192ELi64ELi64ELi8ES3_EELb0ELb0ELb0ELb0ELb0ELb1ELb1EEEvNS_16Flash_bwd_paramsE)
        /*00c8*/ 	.word	0x000000ff


	//----- nvinfo : EIATTR_FRAME_SIZE
	.align		4
.L_44:
        /*00cc*/ 	.byte	0x04, 0x11
        /*00ce*/ 	.short	(.L_46 - .L_45)
	.align		4
.L_45:
        /*00d0*/ 	.word	index@(_ZN5flash44flash_bwd_dq_dk_dv_loop_seqk_parallel_kernelI23Flash_bwd_kernel_traitsILi192ELi64ELi64ELi8ELi4ELi2ELi2ELb0ELb0EN7cutlass6half_tE19Flash_kernel_traitsILi192ELi64ELi64ELi8ES3_EELb0ELb0ELb0ELb0ELb0ELb1ELb1EEEvNS_16Flash_bwd_paramsE)
        /*00d4*/ 	.word	0x00000000


	//----- nvinfo : EIATTR_REGCOUNT
	.align		4
.L_46:
        /*00d8*/ 	.byte	0x04, 0x2f
        /*00da*/ 	.short	(.L_48 - .L_47)
	.align		4
.L_47:
        /*00dc*/ 	.word	index@(_ZN5flash44flash_bwd_dq_dk_dv_loop_seqk_parallel_kernelI23Flash_bwd_kernel_traitsILi192ELi64ELi64ELi8ELi4ELi2ELi2ELb0ELb0EN7cutlass6half_tE19Flash_kernel_traitsILi192ELi64ELi64ELi8ES3_EELb1ELb0ELb0ELb0ELb0ELb1ELb0EEEvNS_16Flash_bwd_paramsE)
        /*00e0*/ 	.word	0x000000fe


	//----- nvinfo : EIATTR_FRAME_SIZE
	.align		4
.L_48:
        /*00e4*/ 	.byte	0x04, 0x11
        /*00e6*/ 	.short	(.L_50 - .L_49)
	.align		4
.L_49:
        /*00e8*/ 	.word	index@(_ZN5flash44flash_bwd_dq_dk_dv_loop_seqk_parallel_kernelI23Flash_bwd_kernel_traitsILi192ELi64ELi64ELi8ELi4ELi2ELi2ELb0ELb0EN7cutlass6half_tE19Flash_kernel_traitsILi192ELi64ELi64ELi8ES3_EELb1ELb0ELb0ELb0ELb0ELb1ELb0EEEvNS_16Flash_bwd_paramsE)
        /*00ec*/ 	.word	0x00000000


	//----- nvinfo : EIATTR_REGCOUNT
	.align		4
.L_50:
        /*00f0*/ 	.byte	0x04, 0x2f
        /*00f2*/ 	.short	(.L_52 - .L_51)
	.align		4
.L_51:
        /*00f4*/ 	.word	index@(_ZN5flash44flash_bwd_dq_dk_dv_loop_seqk_parallel_kernelI23Flash_bwd_kernel_traitsILi192ELi64ELi64ELi8ELi4ELi2ELi2ELb0ELb0EN7cutlass6half_tE19Flash_kernel_traitsILi192ELi64ELi64ELi8ES3_EELb0ELb0ELb1ELb0ELb0ELb0ELb1EEEvNS_16Flash_bwd_paramsE)
        /*00f8*/ 	.word	0x000000fe


	//----- nvinfo : EIATTR_FRAME_SIZE
	.align		4
.L_52:
        /*00fc*/ 	.byte	0x04, 0x11
        /*00fe*/ 	.short	(.L_54 - .L_53)
	.align		4
.L_53:
        /*0100*/ 	.word	index@(_ZN5flash44flash_bwd_dq_dk_dv_loop_seqk_parallel_kernelI23Flash_bwd_kernel_traitsILi192ELi64ELi64ELi8ELi4ELi2ELi2ELb0ELb0EN7cutlass6half_tE19Flash_kernel_traitsILi192ELi64ELi64ELi8ES3_EELb0ELb0ELb1ELb0ELb0ELb0ELb1EEEvNS_16Flash_bwd_paramsE)
        /*0104*/ 	.word	0x00000000


	//----- nvinfo : EIATTR_REGCOUNT
	.align		4
.L_54:
        /*0108*/ 	.byte	0x04, 0x2f
        /*010a*/ 	.short	(.L_56 - .L_55)
	.align		4
.L_55:
        /*010c*/ 	.word	index@(_ZN5flash44flash_bwd_dq_dk_dv_loop_seqk_parallel_kernelI23Flash_bwd_kernel_traitsILi192ELi64ELi64ELi8ELi4ELi2ELi2ELb0ELb0EN7cutlass6half_tE19Flash_kernel_traitsILi192ELi64ELi64ELi8ES3_EELb1ELb0ELb1ELb0ELb0ELb0ELb0EEEvNS_16Flash_bwd_paramsE)
        /*0110*/ 	.word	0x000000fe


	//----- nvinfo : EIATTR_FRAME_SIZE
	.align		4
.L_56:
        /*0114*/ 	.byte	0x04, 0x11
        /*0116*/ 	.short	(.L_58 - .L_57)
	.align		4
.L_57:
        /*0118*/ 	.word	index@(_ZN5flash44flash_bwd_dq_dk_dv_loop_seqk_parallel_kernelI23Flash_bwd_kernel_traitsILi192ELi64ELi64ELi8ELi4ELi2ELi2ELb0ELb0EN7cutlass6half_tE19Flash_kernel_traitsILi192ELi64ELi64ELi8ES3_EELb1ELb0ELb1ELb0ELb0ELb0ELb0EEEvNS_16Flash_bwd_paramsE)
        /*011c*/ 	.word	0x00000000


	//----- nvinfo : EIATTR_REGCOUNT
	.align		4
.L_58:
        /*0120*/ 	.byte	0x04, 0x2f
        /*0122*/ 	.short	(.L_60 - .L_59)
	.align		4
.L_59:
        /*0124*/ 	.word	index@(_ZN5flash44flash_bwd_dq_dk_dv_loop_seqk_parallel_kernelI23Flash_bwd_kernel_traitsILi192ELi64ELi64ELi8ELi4ELi2ELi2ELb0ELb0EN7cutlass6half_tE19Flash_kernel_traitsILi192ELi64ELi64ELi8ES3_EELb0ELb0ELb0ELb0ELb0ELb0ELb1EEEvNS_16Flash_bwd_paramsE)
        /*0128*/ 	.word	0x000000ff


	//----- nvinfo : EIATTR_FRAME_SIZE
	.align		4
.L_60:
        /*012c*/ 	.byte	0x04, 0x11
        /*012e*/ 	.short	(.L_62 - .L_61)
	.align		4
.L_61:
        /*0130*/ 	.word	index@(_ZN5flash44flash_bwd_dq_dk_dv_loop_seqk_parallel_kernelI23Flash_bwd_kernel_traitsILi192ELi64ELi64ELi8ELi4ELi2ELi2ELb0ELb0EN7cutlass6half_tE19Flash_kernel_traitsILi192ELi64ELi64ELi8ES3_EELb0ELb0ELb0ELb0ELb0ELb0ELb1EEEvNS_16Flash_bwd_paramsE)
        /*0134*/ 	.word	0x00000000


	//----- nvinfo : EIATTR_REGCOUNT
	.align		4
.L_62:
        /*0138*/ 	.byte	0x04, 0x2f
        /*013a*/ 	.short	(.L_64 - .L_63)
	.align		4
.L_63:
        /*013c*/ 	.word	index@(_ZN5flash44flash_bwd_dq_dk_dv_loop_seqk_parallel_kernelI23Flash_bwd_kernel_traitsILi192ELi64ELi64ELi8ELi4ELi2ELi2ELb0ELb0EN7cutlass6half_tE19Flash_kernel_traitsILi192ELi64ELi64ELi8ES3_EELb1ELb0ELb0ELb0ELb0ELb0ELb0EEEvNS_16Flash_bwd_paramsE)
        /*0140*/ 	.word	0x000000fe


	//----- nvinfo : EIATTR_FRAME_SIZE
	.align		4
.L_64:
        /*0144*/ 	.byte	0x04, 0x11
        /*0146*/ 	.short	(.L_66 - .L_65)
	.align		4
.L_65:
        /*0148*/ 	.word	index@(_ZN5flash44flash_bwd_dq_dk_dv_loop_seqk_parallel_kernelI23Flash_bwd_kernel_traitsILi192ELi64ELi64ELi8ELi4ELi2ELi2ELb0ELb0EN7cutlass6half_tE19Flash_kernel_traitsILi192ELi64ELi64ELi8ES3_EELb1ELb0ELb0ELb0ELb0ELb0ELb0EEEvNS_16Flash_bwd_paramsE)
        /*014c*/ 	.word	0x00000000


	//----- nvinfo : EIATTR_REGCOUNT
	.align		4
.L_66:
        /*0150*/ 	.byte	0x04, 0x2f
        /*0152*/ 	.short	(.L_68 - .L_67)
	.align		4
.L_67:
        /*0154*/ 	.word	index@(_ZN5flash27flash_bwd_convert_dq_kernelI23Flash_bwd_kernel_traitsILi192ELi64ELi64ELi8ELi4ELi2ELi2ELb0ELb0EN7cutlass6half_tE19Flash_kernel_traitsILi192ELi64ELi64ELi8ES3_EEEEvNS_16Flash_bwd_paramsEi)
        /*0158*/ 	.word	0x00000048


	//----- nvinfo : EIATTR_FRAME_SIZE
	.align		4
.L_68:
        /*015c*/ 	.byte	0x04, 0x11
        /*015e*/ 	.short	(.L_70 - .L_69)
	.align		4
.L_69:
        /*0160*/ 	.word	index@(_ZN5flash27flash_bwd_convert_dq_kernelI23Flash_bwd_kernel_traitsILi192ELi64ELi64ELi8ELi4ELi2ELi2ELb0ELb0EN7cutlass6half_tE19Flash_kernel_traitsILi192ELi64ELi64ELi8ES3_EEEEvNS_16Flash_bwd_paramsEi)
        /*0164*/ 	.word	0x00000000


	//----- nvinfo : EIATTR_REGCOUNT
	.align		4
.L_70:
        /*0168*/ 	.byte	0x04, 0x2f
        /*016a*/ 	.short	(.L_72 - .L_71)
	.align		4
.L_71:
        /*016c*/ 	.word	index@(_ZN5flash25flash_bwd_dot_do_o_kernelILb1E23Flash_bwd_kernel_traitsILi192ELi64ELi64ELi8ELi4ELi2ELi2ELb1ELb1EN7cutlass6half_tE19Flash_kernel_traitsILi192ELi64ELi64ELi8ES3_EEEEvNS_16Flash_bwd_paramsE)
        /*0170*/ 	.word	0x00000042


	//----- nvinfo : EIATTR_FRAME_SIZE
	.align		4
.L_72:
        /*0174*/ 	.byte	0x04, 0x11
        /*0176*/ 	.short	(.L_74 - .L_73)
	.align		4
.L_73:
        /*0178*/ 	.word	index@(_ZN5flash25flash_bwd_dot_do_o_kernelILb1E23Flash_bwd_kernel_traitsILi192ELi64ELi64ELi8ELi4ELi2ELi2ELb1ELb1EN7cutlass6half_tE19Flash_kernel_traitsILi192ELi64ELi64ELi8ES3_EEEEvNS_16Flash_bwd_paramsE)
        /*017c*/ 	.word	0x00000000


	//----- nvinfo : EIATTR_REGCOUNT
	.align		4
.L_74:
        /*0180*/ 	.byte	0x04, 0x2f
        /*0182*/ 	.short	(.L_76 - .L_75)
	.align		4
.L_75:
        /*0184*/ 	.word	index@(_ZN5flash25flash_bwd_dot_do_o_kernelILb0E23Flash_bwd_kernel_traitsILi192ELi64ELi64ELi8ELi4ELi2ELi2ELb1ELb1EN7cutlass6half_tE19Flash_kernel_traitsILi192ELi64ELi64ELi8ES3_EEEEvNS_16Flash_bwd_paramsE)
        /*0188*/ 	.word	0x00000040


	//----- nvinfo : EIATTR_FRAME_SIZE
	.align		4
.L_76:
        /*018c*/ 	.byte	0x04, 0x11
        /*018e*/ 	.short	(.L_78 - .L_77)
	.align		4
.L_77:
        /*0190*/ 	.word	index@(_ZN5flash25flash_bwd_dot_do_o_kernelILb0E23Flash_bwd_kernel_traitsILi192ELi64ELi64ELi8ELi4ELi2ELi2ELb1ELb1EN7cutlass6half_tE19Flash_kernel_traitsILi192ELi64ELi64ELi8ES3_EEEEvNS_16Flash_bwd_paramsE)
        /*0194*/ 	.word	0x00000000


	//----- nvinfo : EIATTR_REGCOUNT
	.align		4
.L_78:
        /*0198*/ 	.byte	0x04, 0x2f
        /*019a*/ 	.short	(.L_80 - .L_79)
	.align		4
.L_79:
        /*019c*/ 	.word	index@(_ZN5flash44flash_bwd_dq_dk_dv_loop_seqk_parallel_kernelI23Flash_bwd_kernel_traitsILi192ELi64ELi64ELi8ELi4ELi2ELi2ELb1ELb1EN7cutlass6half_tE19Flash_kernel_traitsILi192ELi64ELi64ELi8ES3_EELb0ELb0ELb1ELb1ELb0ELb0ELb1EEEvNS_16Flash_bwd_paramsE)
        /*01a0*/ 	.word	0x000000ff


	//----- nvinfo : EIATTR_FRAME_SIZE
	.align		4
.L_80:
        /*01a4*/ 	.byte	0x04, 0x11
        /*01a6*/ 	.short	(.L_82 - .L_81)
	.align		4
.L_81:
        /*01a8*/ 	.word	index@(_ZN5flash44flash_bwd_dq_dk_dv_loop_seqk_parallel_kernelI23Flash_bwd_kernel_traitsILi192ELi64ELi64ELi8ELi4ELi2ELi2ELb1ELb1EN7cutlass6half_tE19Flash_kernel_traitsILi192ELi64ELi64ELi8ES3_EELb0ELb0ELb1ELb1ELb0ELb0ELb1EEEvNS_16Flash_bwd_paramsE)
        /*01ac*/ 	.word	0x000000d0


	//----- nvinfo : EIATTR_REGCOUNT
	.align		4
.L_82:
        /*01b0*/ 	.byte	0x04, 0x2f
        /*01b2*/ 	.short	(.L_84 - .L_83)
	.align		4
.L_83:
        /*01b4*/ 	.word	index@(_ZN5flash44flash_bwd_dq_dk_dv_loop_seqk_parallel_kernelI23Flash_bwd_kernel_traitsILi192ELi64ELi64ELi8ELi4ELi2ELi2ELb1ELb1EN7cutlass6half_tE19Flash_kernel_traitsILi192ELi64ELi64ELi8ES3_EELb1ELb0ELb1ELb1ELb0ELb0ELb0EEEvNS_16Flash_bwd_paramsE)
        /*01b8*/ 	.word	0x000000ff


	//----- nvinfo : EIATTR_FRAME_SIZE
	.align		4
.L_84:
        /*01bc*/ 	.byte	0x04, 0x11
        /*01be*/ 	.short	(.L_86 - .L_85)
	.align		4
.L_85:
        /*01c0*/ 	.word	index@(_ZN5flash44flash_bwd_dq_dk_dv_loop_seqk_parallel_kernelI23Flash_bwd_kernel_traitsILi192ELi64ELi64ELi8ELi4ELi2ELi2ELb1ELb1EN7cutlass6half_tE19Flash_kernel_traitsILi192ELi64ELi64ELi8ES3_EELb1ELb0ELb1ELb1ELb0ELb0ELb0EEEvNS_16Flash_bwd_paramsE)
        /*01c4*/ 	.word	0x000000d0


	//----- nvinfo : EIATTR_REGCOUNT
	.align		4
.L_86:
        /*01c8*/ 	.byte	0x04, 0x2f
        /*01ca*/ 	.short	(.L_88 - .L_87)
	.align		4
.L_87:
        /*01cc*/ 	.word	index@(_ZN5flash44flash_bwd_dq_dk_dv_loop_seqk_parallel_kernelI23Flash_bwd_kernel_traitsILi192ELi64ELi64ELi8ELi4ELi2ELi2ELb1ELb1EN7cutlass6half_tE19Flash_kernel_traitsILi192ELi64ELi64ELi8ES3_EELb0ELb0ELb1ELb0ELb0ELb1ELb1EEEvNS_16Flash_bwd_paramsE)
        /*01d0*/ 	.word	0x000000ff


	//----- nvinfo : EIATTR_FRAME_SIZE
	.align		4
.L_88:
        /*01d4*/ 	.byte	0x04, 0x11
        /*01d6*/ 	.short	(.L_90 - .L_89)
	.align		4
.L_89:
        /*01d8*/ 	.word	index@(_ZN5flash44flash_bwd_dq_dk_dv_loop_seqk_parallel_kernelI23Flash_bwd_kernel_traitsILi192ELi64ELi64ELi8ELi4ELi2ELi2ELb1ELb1EN7cutlass6half_tE19Flash_kernel_traitsILi192ELi64ELi64ELi8ES3_EELb0ELb0ELb1ELb0ELb0ELb1ELb1EEEvNS_16Flash_bwd_paramsE)
        /*01dc*/ 	.word	0x000000c8


	//----- nvinfo : EIATTR_REGCOUNT
	.align		4
.L_90:
        /*01e0*/ 	.byte	0x04, 0x2f
        /*01e2*/ 	.short	(.L_92 - .L_91)
	.align		4
.L_91:
        /*01e4*/ 	.word	index@(_ZN5flash44flash_bwd_dq_dk_dv_loop_seqk_parallel_kernelI23Flash_bwd_kernel_traitsILi192ELi64ELi64ELi8ELi4ELi2ELi2ELb1ELb1EN7cutlass6half_tE19Flash_kernel_traitsILi192ELi64ELi64ELi8ES3_EELb1ELb0ELb1ELb0ELb0ELb1ELb0EEEvNS_16Flash_bwd_paramsE)
        /*01e8*/ 	.word	0x000000ff


	//----- nvinfo : EIATTR_FRAME_SIZE
	.align		4
.L_92:
        /*01ec*/ 	.byte	0x04, 0x11
        /*01ee*/ 	.short	(.L_94 - .L_93)
	.align		4
.L_93:
        /*01f0*/ 	.word	index@(_ZN5flash44flash_bwd_dq_dk_dv_loop_seqk_parallel_kernelI23Flash_bwd_kernel_traitsILi192ELi64ELi64ELi8ELi4ELi2ELi2ELb1ELb1EN7cutlass6half_tE19Flash_kernel_traitsILi192ELi64ELi64ELi8ES3_EELb1ELb0ELb1ELb0ELb0ELb1ELb0EEEvNS_16Flash_bwd_paramsE)
        /*01f4*/ 	.word	0x000000c0


	//----- nvinfo : EIATTR_REGCOUNT
	.align		4
.L_94:
        /*01f8*/ 	.byte	0x04, 0x2f
        /*01fa*/ 	.short	(.L_96 - .L_95)
	.align		4
.L_95:
        /*01fc*/ 	.word	index@(_ZN5flash44flash_bwd_dq_dk_dv_loop_seqk_parallel_kernelI23Flash_bwd_kernel_traitsILi192ELi64ELi64ELi8ELi4ELi2ELi2ELb1ELb1EN7cutlass6half_tE19Flash_kernel_traitsILi192ELi64ELi64ELi8ES3_EELb0ELb0ELb0ELb1ELb0ELb0ELb1EEEvNS_16Flash_bwd_paramsE)
        /*0200*/ 	.word	0x000000ff


	//----- nvinfo : EIATTR_FRAME_SIZE
	.align		4
.L_96:
        /*0204*/ 	.byte	0x04, 0x11
        /*0206*/ 	.short	(.L_98 - .L_97)
	.align		4
.L_97:
        /*0208*/ 	.word	index@(_ZN5flash44flash_bwd_dq_dk_dv_loop_seqk_parallel_kernelI23Flash_bwd_kernel_traitsILi192ELi64ELi64ELi8ELi4ELi2ELi2ELb1ELb1EN7cutlass6half_tE19Flash_kernel_traitsILi192ELi64ELi64ELi8ES3_EELb0ELb0ELb0ELb1ELb0ELb0ELb1EEEvNS_16Flash_bwd_paramsE)
        /*020c*/ 	.word	0x000000c8


	//----- nvinfo : EIATTR_REGCOUNT
	.align		4
.L_98:
        /*0210*/ 	.byte	0x04, 0x2f
        /*0212*/ 	.short	(.L_100 - .L_99)
	.align		4
.L_99:
        /*0214*/ 	.word	index@(_ZN5flash44flash_bwd_dq_dk_dv_loop_seqk_parallel_kernelI23Flash_bwd_kernel_traitsILi192ELi64ELi64ELi8ELi4ELi2ELi2ELb1ELb1EN7cutlass6half_tE19Flash_kernel_traitsILi192ELi64ELi64ELi8ES3_EELb1ELb0ELb0ELb1ELb0ELb0ELb0EEEvNS_16Flash_bwd_paramsE)
        /*0218*/ 	.word	0x000000ff


	//----- nvinfo : EIATTR_FRAME_SIZE
	.align		4
.L_100:
        /*021c*/ 	.byte	0x04, 0x11
        /*021e*/ 	.short	(.L_102 - .L_101)
	.align		4
.L_101:
        /*0220*/ 	.word	index@(_ZN5flash44flash_bwd_dq_dk_dv_loop_seqk_parallel_kernelI23Flash_bwd_kernel_traitsILi192ELi64ELi64ELi8ELi4ELi2ELi2ELb1ELb1EN7cutlass6half_tE19Flash_kernel_traitsILi192ELi64ELi64ELi8ES3_EELb1ELb0ELb0ELb1ELb0ELb0ELb0EEEvNS_16Flash_bwd_paramsE)
        /*0224*/ 	.word	0x000000c8


	//----- nvinfo : EIATTR_REGCOUNT
	.align		4
.L_102:
        /*0228*/ 	.byte	0x04, 0x2f
        /*022a*/ 	.short	(.L_104 - .L_103)
	.align		4
.L_103:
        /*022c*/ 	.word	index@(_ZN5flash44flash_bwd_dq_dk_dv_loop_seqk_parallel_kernelI23Flash_bwd_kernel_traitsILi192ELi64ELi64ELi8ELi4ELi2ELi2ELb1ELb1EN7cutlass6half_tE19Flash_kernel_traitsILi192ELi64ELi64ELi8ES3_EELb0ELb0ELb0ELb0ELb0ELb1ELb1EEEvNS_16Flash_bwd_paramsE)
        /*0230*/ 	.word	0x000000ff


	//----- nvinfo : EIATTR_FRAME_SIZE
	.align		4
.L_104:
        /*0234*/ 	.byte	0x04, 0x11
        /*0236*/ 	.short	(.L_106 - .L_105)
	.align		4
.L_105:
        /*0238*/ 	.word	index@(_ZN5flash44flash_bwd_dq_dk_dv_loop_seqk_parallel_kernelI23Flash_bwd_kernel_traitsILi192ELi64ELi64ELi8ELi4ELi2ELi2ELb1ELb1EN7cutlass6half_tE19Flash_kernel_traitsILi192ELi64ELi64ELi8ES3_EELb0ELb0ELb0ELb0ELb0ELb1ELb1EEEvNS_16Flash_bwd_paramsE)
        /*023c*/ 	.word	0x000000c0


	//----- nvinfo : EIATTR_REGCOUNT
	.align		4
.L_106:
        /*0240*/ 	.byte	0x04, 0x2f
        /*0242*/ 	.short	(.L_108 - .L_107)
	.align		4
.L_107:
        /*0244*/ 	.word	index@(_ZN5flash44flash_bwd_dq_dk_dv_loop_seqk_parallel_kernelI23Flash_bwd_kernel_traitsILi192ELi64ELi64ELi8ELi4ELi2ELi2ELb1ELb1EN7cutlass6half_tE19Flash_kernel_traitsILi192ELi64ELi64ELi8ES3_EELb1ELb0ELb0ELb0ELb0ELb1ELb0EEEvNS_16Flash_bwd_paramsE)
        /*0248*/ 	.word	0x000000ff


	//----- nvinfo : EIATTR_FRAME_SIZE
	.align		4
.L_108:
        /*024c*/ 	.byte	0x04, 0x11
        /*024e*/ 	.short	(.L_110 - .L_109)
	.align		4
.L_109:
        /*0250*/ 	.word	index@(_ZN5flash44flash_bwd_dq_dk_dv_loop_seqk_parallel_kernelI23Flash_bwd_kernel_traitsILi192ELi64ELi64ELi8ELi4ELi2ELi2ELb1ELb1EN7cutlass6half_tE19Flash_kernel_traitsILi192ELi64ELi64ELi8ES3_EELb1ELb0ELb0ELb0ELb0ELb1ELb0EEEvNS_16Flash_bwd_paramsE)
        /*0254*/ 	.word	0x000000c8


	//----- nvinfo : EIATTR_REGCOUNT
	.align		4
.L_110:
        /*0258*/ 	.byte	0x04, 0x2f
        /*025a*/ 	.short	(.L_112 - .L_111)
	.align		4
.L_111:
        /*025c*/ 	.word	index@(_ZN5flash44flash_bwd_dq_dk_dv_loop_seqk_parallel_kernelI23Flash_bwd_kernel_traitsILi192ELi64ELi64ELi8ELi4ELi2ELi2ELb1ELb1EN7cutlass6half_tE19Flash_kernel_traitsILi192ELi64ELi64ELi8ES3_EELb0ELb0ELb1ELb0ELb0ELb0ELb1EEEvNS_16Flash_bwd_paramsE)
        /*0260*/ 	.word	0x000000ff


	//----- nvinfo : EIATTR_FRAME_SIZE
	.align		4
.L_112:
        /*0264*/ 	.byte	0x04, 0x11
        /*0266*/ 	.short	(.L_114 - .L_113)
	.align		4
.L_113:
        /*0268*/ 	.word	index@(_ZN5flash44flash_bwd_dq_dk_dv_loop_seqk_parallel_kernelI23Flash_bwd_kernel_traitsILi192ELi64ELi64ELi8ELi4ELi2ELi2ELb1ELb1EN7cutlass6half_tE19Flash_kernel_traitsILi192ELi64ELi64ELi8ES3_EELb0ELb0ELb1ELb0ELb0ELb0ELb1EEEvNS_16Flash_bwd_paramsE)
        /*026c*/ 	.word	0x000000c8


	//----- nvinfo : EIATTR_REGCOUNT
	.align		4
.L_114:
        /*0270*/ 	.byte	0x04, 0x2f
        /*0272*/ 	.short	(.L_116 - .L_115)
	.align		4
.L_115:
        /*0274*/ 	.word	index@(_ZN5flash44flash_bwd_dq_dk_dv_loop_seqk_parallel_kernelI23Flash_bwd_kernel_traitsILi192ELi64ELi64ELi8ELi4ELi2ELi2ELb1ELb1EN7cutlass6half_tE19Flash_kernel_traitsILi192ELi64ELi64ELi8ES3_EELb1ELb0ELb1ELb0ELb0ELb0ELb0EEEvNS_16Flash_bwd_paramsE)
        /*0278*/ 	.word	0x000000ff


	//----- nvinfo : EIATTR_FRAME_SIZE
	.align		4
.L_116:
        /*027c*/ 	.byte	0x04, 0x11
        /*027e*/ 	.short	(.L_118 - .L_117)
	.align		4
.L_117:
        /*0280*/ 	.word	index@(_ZN5flash44flash_bwd_dq_dk_dv_loop_seqk_parallel_kernelI23Flash_bwd_kernel_traitsILi192ELi64ELi64ELi8ELi4ELi2ELi2ELb1ELb1EN7cutlass6half_tE19Flash_kernel_traitsILi192ELi64ELi64ELi8ES3_EELb1ELb0ELb1ELb0ELb0ELb0ELb0EEEvNS_16Flash_bwd_paramsE)
        /*0284*/ 	.word	0x000000c0


	//----- nvinfo : EIATTR_REGCOUNT
	.align		4
.L_118:
        /*0288*/ 	.byte	0x04, 0x2f
        /*028a*/ 	.short	(.L_120 - .L_119)
	.align		4
.L_119:
        /*028c*/ 	.word	index@(_ZN5flash44flash_bwd_dq_dk_dv_loop_seqk_parallel_kernelI23Flash_bwd_kernel_traitsILi192ELi64ELi64ELi8ELi4ELi2ELi2ELb1ELb1EN7cutlass6half_tE19Flash_kernel_traitsILi192ELi64ELi64ELi8ES3_EELb0ELb0ELb0ELb0ELb0ELb0ELb1EEEvNS_16Flash_bwd_paramsE)
        /*0290*/ 	.word	0x000000ff


	//----- nvinfo : EIATTR_FRAME_SIZE
	.align		4
.L_120:
        /*0294*/ 	.byte	0x04, 0x11
        /*0296*/ 	.short	(.L_122 - .L_121)
	.align		4
.L_121:
        /*0298*/ 	.word	index@(_ZN5flash44flash_bwd_dq_dk_dv_loop_seqk_parallel_kernelI23Flash_bwd_kernel_traitsILi192ELi64ELi64ELi8ELi4ELi2ELi2ELb1ELb1EN7cutlass6half_tE19Flash_kernel_traitsILi192ELi64ELi64ELi8ES3_EELb0ELb0ELb0ELb0ELb0ELb0ELb1EEEvNS_16Flash_bwd_paramsE)
        /*029c*/ 	.word	0x000000c0


	//----- nvinfo : EIATTR_REGCOUNT
	.align		4
.L_122:
        /*02a0*/ 	.byte	0x04, 0x2f
        /*02a2*/ 	.short	(.L_124 - .L_123)
	.align		4
.L_123:
        /*02a4*/ 	.word	index@(_ZN5flash44flash_bwd_dq_dk_dv_loop_seqk_parallel_kernelI23Flash_bwd_kernel_traitsILi192ELi64ELi64ELi8ELi4ELi2ELi2ELb1ELb1EN7cutlass6half_tE19Flash_kernel_traitsILi192ELi64ELi64ELi8ES3_EELb1ELb0ELb0ELb0ELb0ELb0ELb0EEEvNS_16Flash_bwd_paramsE)
        /*02a8*/ 	.word	0x000000ff


	//----- nvinfo : EIATTR_FRAME_SIZE
	.align		4
.L_124:
        /*02ac*/ 	.byte	0x04, 0x11
        /*02ae*/ 	.short	(.L_126 - .L_125)
	.align		4
.L_125:
        /*02b0*/ 	.word	index@(_ZN5flash44flash_bwd_dq_dk_dv_loop_seqk_parallel_kernelI23Flash_bwd_kernel_traitsILi192ELi64ELi64ELi8ELi4ELi2ELi2ELb1ELb1EN7cutlass6half_tE19Flash_kernel_traitsILi192ELi64ELi64ELi8ES3_EELb1ELb0ELb0ELb0ELb0ELb0ELb0EEEvNS_16Flash_bwd_paramsE)
        /*02b4*/ 	.word	0x000000c0


	//----- nvinfo : EIATTR_REGCOUNT
	.align		4
.L_126:
        /*02b8*/ 	.byte	0x04, 0x2f
        /*02ba*/ 	.short	(.L_128 - .L_127)
	.align		4
.L_127:
        /*02bc*/ 	.word	index@(_ZN5flash27flash_bwd_convert_dq_kernelI23Flash_bwd_kernel_traitsILi192ELi64ELi64ELi8ELi4ELi2ELi2ELb1ELb1EN7cutlass6half_tE19Flash_kernel_traitsILi192ELi64ELi64ELi8ES3_EEEEvNS_16Flash_bwd_paramsEi)
        /*02c0*/ 	.word	0x00000048


	//----- nvinfo : EIATTR_FRAME_SIZE
	.align		4
.L_128:
        /*02c4*/ 	.byte	0x04, 0x11
        /*02c6*/ 	.short	(.L_130 - .L_129)
	.align		4
.L_129:
        /*02c8*/ 	.word	index@(_ZN5flash27flash_bwd_convert_dq_kernelI23Flash_bwd_kernel_traitsILi192ELi64ELi64ELi8ELi4ELi2ELi2ELb1ELb1EN7cutlass6half_tE19Flash_kernel_traitsILi192ELi64ELi64ELi8ES3_EEEEvNS_16Flash_bwd_paramsEi)
        /*02cc*/ 	.word	0x00000000


	//----- nvinfo : EIATTR_REGCOUNT
	.align		4
.L_130:
        /*02d0*/ 	.byte	0x04, 0x2f
        /*02d2*/ 	.short	(.L_132 - .L_131)
	.align		4
.L_131:
        /*02d4*/ 	.word	index@(_ZN5flash44flash_bwd_dq_dk_dv_loop_seqk_parallel_kernelI23Flash_bwd_kernel_traitsILi192ELi64ELi64ELi8ELi4ELi2ELi2ELb0ELb0EN7cutlass6half_tE19Flash_kernel_traitsILi192ELi64ELi64ELi8ES3_EELb0ELb0ELb1ELb1ELb0ELb0ELb0EEEvNS_16Flash_bwd_paramsE)
        /*02d8*/ 	.word	0x000000fe


	//----- nvinfo : EIATTR_FRAME_SIZE
	.align		4
.L_132:
        /*02dc*/ 	.byte	0x04, 0x11
        /*02de*/ 	.short	(.L_134 - .L_133)
	.align		4
.L_133:
        /*02e0*/ 	.word	index@(_ZN5flash44flash_bwd_dq_dk_dv_loop_seqk_parallel_kernelI23Flash_bwd_kernel_traitsILi192ELi64ELi64ELi8ELi4ELi2ELi2ELb0ELb0EN7cutlass6half_tE19Flash_kernel_traitsILi192ELi64ELi64ELi8ES3_EELb0ELb0ELb1ELb1ELb0ELb0ELb0EEEvNS_16Flash_bwd_paramsE)
        /*02e4*/ 	.word	0x00000000


	//----- nvinfo : EIATTR_REGCOUNT
	.align		4
.L_134:
        /*02e8*/ 	.byte	0x04, 0x2f
        /*02ea*/ 	.short	(.L_136 - .L_135)
	.align		4
.L_135:
        /*02ec*/ 	.word	index@(_ZN5flash44flash_bwd_dq_dk_dv_loop_seqk_parallel_kernelI23Flash_bwd_kernel_traitsILi192ELi64ELi64ELi8ELi4ELi2ELi2ELb0ELb0EN7cutlass6half_tE19Flash_kernel_traitsILi192ELi64ELi64ELi8ES3_EELb0ELb0ELb1ELb0ELb0ELb1ELb0EEEvNS_16Flash_bwd_paramsE)
        /*02f0*/ 	.word	0x000000fe


	//----- nvinfo : EIATTR_FRAME_SIZE
	.align		4
.L_136:
        /*02f4*/ 	.byte	0x04, 0x11
        /*02f6*/ 	.short	(.L_138 - .L_137)
	.align		4
.L_137:
        /*02f8*/ 	.word	index@(_ZN5flash44flash_bwd_dq_dk_dv_loop_seqk_parallel_kernelI23Flash_bwd_kernel_traitsILi192ELi64ELi64ELi8ELi4ELi2ELi2ELb0ELb0EN7cutlass6half_tE19Flash_kernel_traitsILi192ELi64ELi64ELi8ES3_EELb0ELb0ELb1ELb0ELb0ELb1ELb0EEEvNS_16Flash_bwd_paramsE)
        /*02fc*/ 	.word	0x00000000


	//----- nvinfo : EIATTR_REGCOUNT
	.align		4
.L_138:
        /*0300*/ 	.byte	0x04, 0x2f
        /*0302*/ 	.short	(.L_140 - .L_139)
	.align		4
.L_139:
        /*0304*/ 	.word	index@(_ZN5flash44flash_bwd_dq_dk_dv_loop_seqk_parallel_kernelI23Flash_bwd_kernel_traitsILi192ELi64ELi64ELi8ELi4ELi2ELi2ELb0ELb0EN7cutlass6half_tE19Flash_kernel_traitsILi192ELi64ELi64ELi8ES3_EELb0ELb0ELb0ELb1ELb0ELb0ELb0EEEvNS_16Flash_bwd_paramsE)
        /*0308*/ 	.word	0x000000fe


	//----- nvinfo : EIATTR_FRAME_SIZE
	.align		4
.L_140:
        /*030c*/ 	.byte	0x04, 0x11
        /*030e*/ 	.short	(.L_142 - .L_141)
	.align		4
.L_141:
        /*0310*/ 	.word	index@(_ZN5flash44flash_bwd_dq_dk_dv_loop_seqk_parallel_kernelI23Flash_bwd_kernel_traitsILi192ELi64ELi64ELi8ELi4ELi2ELi2ELb0ELb0EN7cutlass6half_tE19Flash_kernel_traitsILi192ELi64ELi64ELi8ES3_EELb0ELb0ELb0ELb1ELb0ELb0ELb0EEEvNS_16Flash_bwd_paramsE)
        /*0314*/ 	.word	0x00000000


	//----- nvinfo : EIATTR_REGCOUNT
	.align		4
.L_142:
        /*0318*/ 	.byte	0x04, 0x2f
        /*031a*/ 	.short	(.L_144 - .L_143)
	.align		4
.L_143:
        /*031c*/ 	.word	index@(_ZN5flash44flash_bwd_dq_dk_dv_loop_seqk_parallel_kernelI23Flash_bwd_kernel_traitsILi192ELi64ELi64ELi8ELi4ELi2ELi2ELb0ELb0EN7cutlass6half_tE19Flash_kernel_traitsILi192ELi64ELi64ELi8ES3_EELb0ELb0ELb0ELb0ELb0ELb1ELb0EEEvNS_16Flash_bwd_paramsE)
        /*0320*/ 	.word	0x000000fe


	//----- nvinfo : EIATTR_FRAME_SIZE
	.align		4
.L_144:
        /*0324*/ 	.byte	0x04, 0x11
        /*0326*/ 	.short	(.L_146 - .L_145)
	.align		4
.L_145:
        /*0328*/ 	.word	index@(_ZN5flash44flash_bwd_dq_dk_dv_loop_seqk_parallel_kernelI23Flash_bwd_kernel_traitsILi192ELi64ELi64ELi8ELi4ELi2ELi2ELb0ELb0EN7cutlass6half_tE19Flash_kernel_traitsILi192ELi64ELi64ELi8ES3_EELb0ELb0ELb0ELb0ELb0ELb1ELb0EEEvNS_16Flash_bwd_paramsE)
        /*032c*/ 	.word	0x00000000


	//----- nvinfo : EIATTR_REGCOUNT
	.align		4
.L_146:
        /*0330*/ 	.byte	0x04, 0x2f
        /*0332*/ 	.short	(.L_148 - .L_147)
	.align		4
.L_147:
        /*0334*/ 	.word	index@(_ZN5flash44flash_bwd_dq_dk_dv_loop_seqk_parallel_kernelI23Flash_bwd_kernel_traitsILi192ELi64ELi64ELi8ELi4ELi2ELi2ELb0ELb0EN7cutlass6half_tE19Flash_kernel_traitsILi192ELi64ELi64ELi8ES3_EELb0ELb0ELb1ELb0ELb0ELb0ELb0EEEvNS_16Flash_bwd_paramsE)
        /*0338*/ 	.word	0x000000fe


	//----- nvinfo : EIATTR_FRAME_SIZE
	.align		4
.L_148:
        /*033c*/ 	.byte	0x04, 0x11
        /*033e*/ 	.short	(.L_150 - .L_149)
	.align		4
.L_149:
        /*0340*/ 	.word	index@(_ZN5flash44flash_bwd_dq_dk_dv_loop_seqk_parallel_kernelI23Flash_bwd_kernel_traitsILi192ELi64ELi64ELi8ELi4ELi2ELi2ELb0ELb0EN7cutlass6half_tE19Flash_kernel_traitsILi192ELi64ELi64ELi8ES3_EELb0ELb0ELb1ELb0ELb0ELb0ELb0EEEvNS_16Flash_bwd_paramsE)
        /*0344*/ 	.word	0x00000000


	//----- nvinfo : EIATTR_REGCOUNT
	.align		4
.L_150:
        /*0348*/ 	.byte	0x04, 0x2f
        /*034a*/ 	.short	(.L_152 - .L_151)
	.align		4
.L_151:
        /*034c*/ 	.word	index@(_ZN5flash44flash_bwd_dq_dk_dv_loop_seqk_parallel_kernelI23Flash_bwd_kernel_traitsILi192ELi64ELi64ELi8ELi4ELi2ELi2ELb0ELb0EN7cutlass6half_tE19Flash_kernel_traitsILi192ELi64ELi64ELi8ES3_EELb0ELb0ELb0ELb0ELb0ELb0ELb0EEEvNS_16Flash_bwd_paramsE)
        /*0350*/ 	.word	0x000000fe


	//----- nvinfo : EIATTR_FRAME_SIZE
	.align		4
.L_152:
        /*0354*/ 	.byte	0x04, 0x11
        /*0356*/ 	.short	(.L_154 - .L_153)
	.align		4
.L_153:
        /*0358*/ 	.word	index@(_ZN5flash44flash_bwd_dq_dk_dv_loop_seqk_parallel_kernelI23Flash_bwd_kernel_traitsILi192ELi64ELi64ELi8ELi4ELi2ELi2ELb0ELb0EN7cutlass6half_tE19Flash_kernel_traitsILi192ELi64ELi64ELi8ES3_EELb0ELb0ELb0ELb0ELb0ELb0ELb0EEEvNS_16Flash_bwd_paramsE)
        /*035c*/ 	.word	0x00000000


	//----- nvinfo : EIATTR_REGCOUNT
	.align		4
.L_154:
        /*0360*/ 	.byte	0x04, 0x2f
        /*0362*/ 	.short	(.L_156 - .L_155)
	.align		4
.L_155:
        /*0364*/ 	.word	index@(_ZN5flash44flash_bwd_dq_dk_dv_loop_seqk_parallel_kernelI23Flash_bwd_kernel_traitsILi192ELi64ELi64ELi8ELi4ELi2ELi2ELb1ELb1EN7cutlass6half_tE19Flash_kernel_traitsILi192ELi64ELi64ELi8ES3_EELb0ELb0ELb1ELb1ELb0ELb0ELb0EEEvNS_16Flash_bwd_paramsE)
        /*0368*/ 	.word	0x000000ff


	//----- nvinfo : EIATTR_FRAME_SIZE
	.align		4
.L_156:
        /*036c*/ 	.byte	0x04, 0x11
        /*036e*/ 	.short	(.L_158 - .L_157)
	.align		4
.L_157:
        /*0370*/ 	.word	index@(_ZN5flash44flash_bwd_dq_dk_dv_loop_seqk_parallel_kernelI23Flash_bwd_kernel_traitsILi192ELi64ELi64ELi8ELi4ELi2ELi2ELb1ELb1EN7cutlass6half_tE19Flash_kernel_traitsILi192ELi64ELi64ELi8ES3_EELb0ELb0ELb1ELb1ELb0ELb0ELb0EEEvNS_16Flash_bwd_paramsE)
        /*0374*/ 	.word	0x000000c8


	//----- nvinfo : EIATTR_REGCOUNT
	.align		4
.L_158:
        /*0378*/ 	.byte	0x04, 0x2f
        /*037a*/ 	.short	(.L_160 - .L_159)
	.align		4
.L_159:
        /*037c*/ 	.word	index@(_ZN5flash44flash_bwd_dq_dk_dv_loop_seqk_parallel_kernelI23Flash_bwd_kernel_traitsILi192ELi64ELi64ELi8ELi4ELi2ELi2ELb1ELb1EN7cutlass6half_tE19Flash_kernel_traitsILi192ELi64ELi64ELi8ES3_EELb0ELb0ELb1ELb0ELb0ELb1ELb0EEEvNS_16Flash_bwd_paramsE)
        /*0380*/ 	.word	0x000000ff


	//----- nvinfo : EIATTR_FRAME_SIZE
	.align		4
.L_160:
        /*0384*/ 	.byte	0x04, 0x11
        /*0386*/ 	.short	(.L_162 - .L_161)
	.align		4
.L_161:
        /*0388*/ 	.word	index@(_ZN5flash44flash_bwd_dq_dk_dv_loop_seqk_parallel_kernelI23Flash_bwd_kernel_traitsILi192ELi64ELi64ELi8ELi4ELi2ELi2ELb1ELb1EN7cutlass6half_tE19Flash_kernel_traitsILi192ELi64ELi64ELi8ES3_EELb0ELb0ELb1ELb0ELb0ELb1ELb0EEEvNS_16Flash_bwd_paramsE)
        /*038c*/ 	.word	0x000000c0


	//----- nvinfo : EIATTR_REGCOUNT
	.align		4
.L_162:
        /*0390*/ 	.byte	0x04, 0x2f
        /*0392*/ 	.short	(.L_164 - .L_163)
	.align		4
.L_163:
        /*0394*/ 	.word	index@(_ZN5flash44flash_bwd_dq_dk_dv_loop_seqk_parallel_kernelI23Flash_bwd_kernel_traitsILi192ELi64ELi64ELi8ELi4ELi2ELi2ELb1ELb1EN7cutlass6half_tE19Flash_kernel_traitsILi192ELi64ELi64ELi8ES3_EELb0ELb0ELb0ELb1ELb0ELb0ELb0EEEvNS_16Flash_bwd_paramsE)
        /*0398*/ 	.word	0x000000ff


	//----- nvinfo : EIATTR_FRAME_SIZE
	.align		4
.L_164:
        /*039c*/ 	.byte	0x04, 0x11
        /*039e*/ 	.short	(.L_166 - .L_165)
	.align		4
.L_165:
        /*03a0*/ 	.word	index@(_ZN5flash44flash_bwd_dq_dk_dv_loop_seqk_parallel_kernelI23Flash_bwd_kernel_traitsILi192ELi64ELi64ELi8ELi4ELi2ELi2ELb1ELb1EN7cutlass6half_tE19Flash_kernel_traitsILi192ELi64ELi64ELi8ES3_EELb0ELb0ELb0ELb1ELb0ELb0ELb0EEEvNS_16Flash_bwd_paramsE)
        /*03a4*/ 	.word	0x000000b8


	//----- nvinfo : EIATTR_REGCOUNT
	.align		4
.L_166:
        /*03a8*/ 	.byte	0x04, 0x2f
        /*03aa*/ 	.short	(.L_168 - .L_167)
	.align		4
.L_167:
        /*03ac*/ 	.word	index@(_ZN5flash44flash_bwd_dq_dk_dv_loop_seqk_parallel_kernelI23Flash_bwd_kernel_traitsILi192ELi64ELi64ELi8ELi4ELi2ELi2ELb1ELb1EN7cutlass6half_tE19Flash_kernel_traitsILi192ELi64ELi64ELi8ES3_EELb0ELb0ELb0ELb0ELb0ELb1ELb0EEEvNS_16Flash_bwd_paramsE)
        /*03b0*/ 	.word	0x000000ff


	//----- nvinfo : EIATTR_FRAME_SIZE
	.align		4
.L_168:
        /*03b4*/ 	.byte	0x04, 0x11
        /*03b6*/ 	.short	(.L_170 - .L_169)
	.align		4
.L_169:
        /*03b8*/ 	.word	index@(_ZN5flash44flash_bwd_dq_dk_dv_loop_seqk_parallel_kernelI23Flash_bwd_kernel_traitsILi192ELi64ELi64ELi8ELi4ELi2ELi2ELb1ELb1EN7cutlass6half_tE19Flash_kernel_traitsILi192ELi64ELi64ELi8ES3_EELb0ELb0ELb0ELb0ELb0ELb1ELb0EEEvNS_16Flash_bwd_paramsE)
        /*03bc*/ 	.word	0x000000c0


	//----- nvinfo : EIATTR_REGCOUNT
	.align		4
.L_170:
        /*03c0*/ 	.byte	0x04, 0x2f
        /*03c2*/ 	.short	(.L_172 - .L_171)
	.align		4
.L_171:
        /*03c4*/ 	.word	index@(_ZN5flash44flash_bwd_dq_dk_dv_loop_seqk_parallel_kernelI23Flash_bwd_kernel_traitsILi192ELi64ELi64ELi8ELi4ELi2ELi2ELb1ELb1EN7cutlass6half_tE19Flash_kernel_traitsILi192ELi64ELi64ELi8ES3_EELb0ELb0ELb1ELb0ELb0ELb0ELb0EEEvNS_16Flash_bwd_paramsE)
        /*03c8*/ 	.word	0x000000ff


	//----- nvinfo : EIATTR_FRAME_SIZE
	.align		4
.L_172:
        /*03cc*/ 	.byte	0x04, 0x11
        /*03ce*/ 	.short	(.L_174 - .L_173)
	.align		4
.L_173:
        /*03d0*/ 	.word	index@(_ZN5flash44flash_bwd_dq_dk_dv_loop_seqk_parallel_kernelI23Flash_bwd_kernel_traitsILi192ELi64ELi64ELi8ELi4ELi2ELi2ELb1ELb1EN7cutlass6half_tE19Flash_kernel_traitsILi192ELi64ELi64ELi8ES3_EELb0ELb0ELb1ELb0ELb0ELb0ELb0EEEvNS_16Flash_bwd_paramsE)
        /*03d4*/ 	.word	0x000000c8


	//----- nvinfo : EIATTR_REGCOUNT
	.align		4
.L_174:
        /*03d8*/ 	.byte	0x04, 0x2f
        /*03da*/ 	.short	(.L_176 - .L_175)
	.align		4
.L_175:
        /*03dc*/ 	.word	index@(_ZN5flash44flash_bwd_dq_dk_dv_loop_seqk_parallel_kernelI23Flash_bwd_kernel_traitsILi192ELi64ELi64ELi8ELi4ELi2ELi2ELb1ELb1EN7cutlass6half_tE19Flash_kernel_traitsILi192ELi64ELi64ELi8ES3_EELb0ELb0ELb0ELb0ELb0ELb0ELb0EEEvNS_16Flash_bwd_paramsE)
        /*03e0*/ 	.word	0x000000ff


	//----- nvinfo : EIATTR_FRAME_SIZE
	.align		4
.L_176:
        /*03e4*/ 	.byte	0x04, 0x11
        /*03e6*/ 	.short	(.L_178 - .L_177)
	.align		4
.L_177:
        /*03e8*/ 	.word	index@(_ZN5flash44flash_bwd_dq_dk_dv_loop_seqk_parallel_kernelI23Flash_bwd_kernel_traitsILi192ELi64ELi64ELi8ELi4ELi2ELi2ELb1ELb1EN7cutlass6half_tE19Flash_kernel_traitsILi192ELi64ELi64ELi8ES3_EELb0ELb0ELb0ELb0ELb0ELb0ELb0EEEvNS_16Flash_bwd_paramsE)
        /*03ec*/ 	.word	0x000000c0


	//----- nvinfo : EIATTR_MIN_STACK_SIZE
	.align		4
.L_178:
        /*03f0*/ 	.byte	0x04, 0x12
        /*03f2*/ 	.short	(.L_180 - .L_179)
	.align		4
.L_179:
        /*03f4*/ 	.word	index@(_ZN5flash44flash_bwd_dq_dk_dv_loop_seqk_parallel_kernelI23Flash_bwd_kernel_traitsILi192ELi64ELi64ELi8ELi4ELi2ELi2ELb1ELb1EN7cutlass6half_tE19Flash_kernel_traitsILi192ELi64ELi64ELi8ES3_EELb0ELb0ELb0ELb0ELb0ELb0ELb0EEEvNS_16Flash_bwd_paramsE)
        /*03f8*/ 	.word	0x000000c0


	//----- nvinfo : EIATTR_MIN_STACK_SIZE
	.align		4
.L_180:
        /*03fc*/ 	.byte	0x04, 0x12
        /*03fe*/ 	.short	(.L_182 - .L_181)
	.align		4
.L_181:
        /*0400*/ 	.word	index@(_ZN5flash44flash_bwd_dq_dk_dv_loop_seqk_parallel_kernelI23Flash_bwd_kernel_traitsILi192ELi64ELi64ELi8ELi4ELi2ELi2ELb1ELb1EN7cutlass6half_tE19Flash_kernel_traitsILi192ELi64ELi64ELi8ES3_EELb0ELb0ELb1ELb0ELb0ELb0ELb0EEEvNS_16Flash_bwd_paramsE)
        /*0404*/ 	.word	0x000000c8


	//----- nvinfo : EIATTR_MIN_STACK_SIZE
	.align		4
.L_182:
        /*0408*/ 	.byte	0x04, 0x12
        /*040a*/ 	.short	(.L_184 - .L_183)
	.align		4
.L_183:
        /*040c*/ 	.word	index@(_ZN5flash44flash_bwd_dq_dk_dv_loop_seqk_parallel_kernelI23Flash_bwd_kernel_traitsILi192ELi64ELi64ELi8ELi4ELi2ELi2ELb1ELb1EN7cutlass6half_tE19Flash_kernel_traitsILi192ELi64ELi64ELi8ES3_EELb0ELb0ELb0ELb0ELb0ELb1ELb0EEEvNS_16Flash_bwd_paramsE)
        /*0410*/ 	.word	0x000000c0


	//----- nvinfo : EIATTR_MIN_STACK_SIZE
	.align		4
.L_184:
        /*0414*/ 	.byte	0x04, 0x12
        /*0416*/ 	.short	(.L_186 - .L_185)
	.align		4
.L_185:
        /*0418*/ 	.word	index@(_ZN5flash44flash_bwd_dq_dk_dv_loop_seqk_parallel_kernelI23Flash_bwd_kernel_traitsILi192ELi64ELi64ELi8ELi4ELi2ELi2ELb1ELb1EN7cutlass6half_tE19Flash_kernel_traitsILi192ELi64ELi64ELi8ES3_EELb0ELb0ELb0ELb1ELb0ELb0ELb0EEEvNS_16Flash_bwd_paramsE)
        /*041c*/ 	.word	0x000000b8


	//----- nvinfo : EIATTR_MIN_STACK_SIZE
	.align		4
.L_186:
        /*0420*/ 	.byte	0x04, 0x12
        /*0422*/ 	.short	(.L_188 - .L_187)
	.align		4
.L_187:
        /*0424*/ 	.word	index@(_ZN5flash44flash_bwd_dq_dk_dv_loop_seqk_parallel_kernelI23Flash_bwd_kernel_traitsILi192ELi64ELi64ELi8ELi4ELi2ELi2ELb1ELb1EN7cutlass6half_tE19Flash_kernel_traitsILi192ELi64ELi64ELi8ES3_EELb0ELb0ELb1ELb0ELb0ELb1ELb0EEEvNS_16Flash_bwd_paramsE)
        /*0428*/ 	.word	0x000000c0


	//----- nvinfo : EIATTR_MIN_STACK_SIZE
	.align		4
.L_188:
        /*042c*/ 	.byte	0x04, 0x12
        /*042e*/ 	.short	(.L_190 - .L_189)
	.align		4
.L_189:
        /*0430*/ 	.word	index@(_ZN5flash44flash_bwd_dq_dk_dv_loop_seqk_parallel_kernelI23Flash_bwd_kernel_traitsILi192ELi64ELi64ELi8ELi4ELi2ELi2ELb1ELb1EN7cutlass6half_tE19Flash_kernel_traitsILi192ELi64ELi64ELi8ES3_EELb0ELb0ELb1ELb1ELb0ELb0ELb0EEEvNS_16Flash_bwd_paramsE)
        /*0434*/ 	.word	0x000000c8


	//----- nvinfo : EIATTR_MIN_STACK_SIZE
	.align		4
.L_190:
        /*0438*/ 	.byte	0x04, 0x12
        /*043a*/ 	.short	(.L_192 - .L_191)
	.align		4
.L_191:
        /*043c*/ 	.word	index@(_ZN5flash44flash_bwd_dq_dk_dv_loop_seqk_parallel_kernelI23Flash_bwd_kernel_traitsILi192ELi64ELi64ELi8ELi4ELi2ELi2ELb0ELb0EN7cutlass6half_tE19Flash_kernel_traitsILi192ELi64ELi64ELi8ES3_EELb0ELb0ELb0ELb0ELb0ELb0ELb0EEEvNS_16Flash_bwd_paramsE)
        /*0440*/ 	.word	0x00000000


	//----- nvinfo : EIATTR_MIN_STACK_SIZE
	.align		4
.L_192:
        /*0444*/ 	.byte	0x04, 0x12
        /*0446*/ 	.short	(.L_194 - .L_193)
	.align		4
.L_193:
        /*0448*/ 	.word	index@(_ZN5flash44flash_bwd_dq_dk_dv_loop_seqk_parallel_kernelI23Flash_bwd_kernel_traitsILi192ELi64ELi64ELi8ELi4ELi2ELi2ELb0ELb0EN7cutlass6half_tE19Flash_kernel_traitsILi192ELi64ELi64ELi8ES3_EELb0ELb0ELb1ELb0ELb0ELb0ELb0EEEvNS_16Flash_bwd_paramsE)
        /*044c*/ 	.word	0x00000000


	//----- nvinfo : EIATTR_MIN_STACK_SIZE
	.align		4
.L_194:
        /*0450*/ 	.byte	0x04, 0x12
        /*0452*/ 	.short	(.L_196 - .L_195)
	.align		4
.L_195:
        /*0454*/ 	.word	index@(_ZN5flash44flash_bwd_dq_dk_dv_loop_seqk_parallel_kernelI23Flash_bwd_kernel_traitsILi192ELi64ELi64ELi8ELi4ELi2ELi2ELb0ELb0EN7cutlass6half_tE19Flash_kernel_traitsILi192ELi64ELi64ELi8ES3_EELb0ELb0ELb0ELb0ELb0ELb1ELb0EEEvNS_16Flash_bwd_paramsE)
        /*0458*/ 	.word	0x00000000


	//----- nvinfo : EIATTR_MIN_STACK_SIZE
	.align		4
.L_196:
        /*045c*/ 	.byte	0x04, 0x12
        /*045e*/ 	.short	(.L_198 - .L_197)
	.align		4
.L_197:
        /*0460*/ 	.word	index@(_ZN5flash44flash_bwd_dq_dk_dv_loop_seqk_parallel_kernelI23Flash_bwd_kernel_traitsILi192ELi64ELi64ELi8ELi4ELi2ELi2ELb0ELb0EN7cutlass6half_tE19Flash_kernel_traitsILi192ELi64ELi64ELi8ES3_EELb0ELb0ELb0ELb1ELb0ELb0ELb0EEEvNS_16Flash_bwd_paramsE)
        /*0464*/ 	.word	0x00000000


	//----- nvinfo : EIATTR_MIN_STACK_SIZE
	.align		4
.L_198:
        /*0468*/ 	.byte	0x04, 0x12
        /*046a*/ 	.short	(.L_200 - .L_199)
	.align		4
.L_199:
        /*046c*/ 	.word	index@(_ZN5flash44flash_bwd_dq_dk_dv_loop_seqk_parallel_kernelI23Flash_bwd_kernel_traitsILi192ELi64ELi64ELi8ELi4ELi2ELi2ELb0ELb0EN7cutlass6half_tE19Flash_kernel_traitsILi192ELi64ELi64ELi8ES3_EELb0ELb0ELb1ELb0ELb0ELb1ELb0EEEvNS_16Flash_bwd_paramsE)
        /*0470*/ 	.word	0x00000000


	//----- nvinfo : EIATTR_MIN_STACK_SIZE
	.align		4
.L_200:
        /*0474*/ 	.byte	0x04, 0x12
        /*0476*/ 	.short	(.L_202 - .L_201)
	.align		4
.L_201:
        /*0478*/ 	.word	index@(_ZN5flash44flash_bwd_dq_dk_dv_loop_seqk_parallel_kernelI23Flash_bwd_kernel_traitsILi192ELi64ELi64ELi8ELi4ELi2ELi2ELb0ELb0EN7cutlass6half_tE19Flash_kernel_traitsILi192ELi64ELi64ELi8ES3_EELb0ELb0ELb1ELb1ELb0ELb0ELb0EEEvNS_16Flash_bwd_paramsE)
        /*047c*/ 	.word	0x00000000


	//----- nvinfo : EIATTR_MIN_STACK_SIZE
	.align		4
.L_202:
        /*0480*/ 	.byte	0x04, 0x12
        /*0482*/ 	.short	(.L_204 - .L_203)
	.align		4
.L_203:
        /*0484*/ 	.word	index@(_ZN5flash27flash_bwd_convert_dq_kernelI23Flash_bwd_kernel_traitsILi192ELi64ELi64ELi8ELi4ELi2ELi2ELb1ELb1EN7cutlass6half_tE19Flash_kernel_traitsILi192ELi64ELi64ELi8ES3_EEEEvNS_16Flash_bwd_paramsEi)
        /*0488*/ 	.word	0x00000000


	//----- nvinfo : EIATTR_MIN_STACK_SIZE
	.align		4
.L_204:
        /*048c*/ 	.byte	0x04, 0x12
        /*048e*/ 	.short	(.L_206 - .L_205)
	.align		4
.L_205:
        /*0490*/ 	.word	index@(_ZN5flash44flash_bwd_dq_dk_dv_loop_seqk_parallel_kernelI23Flash_bwd_kernel_traitsILi192ELi64ELi64ELi8ELi4ELi2ELi2ELb1ELb1EN7cutlass6half_tE19Flash_kernel_traitsILi192ELi64ELi64ELi8ES3_EELb1ELb0ELb0ELb0ELb0ELb0ELb0EEEvNS_16Flash_bwd_paramsE)
        /*0494*/ 	.word	0x000000c0


	//----- nvinfo : EIATTR_MIN_STACK_SIZE
	.align		4
.L_206:
        /*0498*/ 	.byte	0x04, 0x12
        /*049a*/ 	.short	(.L_208 - .L_207)
	.align		4
.L_207:
        /*049c*/ 	.word	index@(_ZN5flash44flash_bwd_dq_dk_dv_loop_seqk_parallel_kernelI23Flash_bwd_kernel_traitsILi192ELi64ELi64ELi8ELi4ELi2ELi2ELb1ELb1EN7cutlass6half_tE19Flash_kernel_traitsILi192ELi64ELi64ELi8ES3_EELb0ELb0ELb0ELb0ELb0ELb0ELb1EEEvNS_16Flash_bwd_paramsE)
        /*04a0*/ 	.word	0x000000c0


	//----- nvinfo : EIATTR_MIN_STACK_SIZE
	.align		4
.L_208:
        /*04a4*/ 	.byte	0x04, 0x12
        /*04a6*/ 	.short	(.L_210 - .L_209)
	.align		4
.L_209:
        /*04a8*/ 	.word	index@(_ZN5flash44flash_bwd_dq_dk_dv_loop_seqk_parallel_kernelI23Flash_bwd_kernel_traitsILi192ELi64ELi64ELi8ELi4ELi2ELi2ELb1ELb1EN7cutlass6half_tE19Flash_kernel_traitsILi192ELi64ELi64ELi8ES3_EELb1ELb0ELb1ELb0ELb0ELb0ELb0EEEvNS_16Flash_bwd_paramsE)
        /*04ac*/ 	.word	0x000000c0


	//----- nvinfo : EIATTR_MIN_STACK_SIZE
	.align		4
.L_210:
        /*04b0*/ 	.byte	0x04, 0x12
        /*04b2*/ 	.short	(.L_212 - .L_211)
	.align		4
.L_211:
        /*04b4*/ 	.word	index@(_ZN5flash44flash_bwd_dq_dk_dv_loop_seqk_parallel_kernelI23Flash_bwd_kernel_traitsILi192ELi64ELi64ELi8ELi4ELi2ELi2ELb1ELb1EN7cutlass6half_tE19Flash_kernel_traitsILi192ELi64ELi64ELi8ES3_EELb0ELb0ELb1ELb0ELb0ELb0ELb1EEEvNS_16Flash_bwd_paramsE)
        /*04b8*/ 	.word	0x000000c8


	//----- nvinfo : EIATTR_MIN_STACK_SIZE
	.align		4
.L_212:
        /*04bc*/ 	.byte	0x04, 0x12
        /*04be*/ 	.short	(.L_214 - .L_213)
	.align		4
.L_213:
        /*04c0*/ 	.word	index@(_ZN5flash44flash_bwd_dq_dk_dv_loop_seqk_parallel_kernelI23Flash_bwd_kernel_traitsILi192ELi64ELi64ELi8ELi4ELi2ELi2ELb1ELb1EN7cutlass6half_tE19Flash_kernel_traitsILi192ELi64ELi64ELi8ES3_EELb1ELb0ELb0ELb0ELb0ELb1ELb0EEEvNS_16Flash_bwd_paramsE)
        /*04c4*/ 	.word	0x000000c8


	//----- nvinfo : EIATTR_MIN_STACK_SIZE
	.align		4
.L_214:
        /*04c8*/ 	.byte	0x04, 0x12
        /*04ca*/ 	.short	(.L_216 - .L_215)
	.align		4
.L_215:
        /*04cc*/ 	.word	index@(_ZN5flash44flash_bwd_dq_dk_dv_loop_seqk_parallel_kernelI23Flash_bwd_kernel_traitsILi192ELi64ELi64ELi8ELi4ELi2ELi2ELb1ELb1EN7cutlass6half_tE19Flash_kernel_traitsILi192ELi64ELi64ELi8ES3_EELb0ELb0ELb0ELb0ELb0ELb1ELb1EEEvNS_16Flash_bwd_paramsE)
        /*04d0*/ 	.word	0x000000c0


	//----- nvinfo : EIATTR_MIN_STACK_SIZE
	.align		4
.L_216:
        /*04d4*/ 	.byte	0x04, 0x12
        /*04d6*/ 	.short	(.L_218 - .L_217)
	.align		4
.L_217:
        /*04d8*/ 	.word	index@(_ZN5flash44flash_bwd_dq_dk_dv_loop_seqk_parallel_kernelI23Flash_bwd_kernel_traitsILi192ELi64ELi64ELi8ELi4ELi2ELi2ELb1ELb1EN7cutlass6half_tE19Flash_kernel_traitsILi192ELi64ELi64ELi8ES3_EELb1ELb0ELb0ELb1ELb0ELb0ELb0EEEvNS_16Flash_bwd_paramsE)
        /*04dc*/ 	.word	0x000000c8


	//----- nvinfo : EIATTR_MIN_STACK_SIZE
	.align		4
.L_218:
        /*04e0*/ 	.byte	0x04, 0x12
        /*04e2*/ 	.short	(.L_220 - .L_219)
	.align		4
.L_219:
        /*04e4*/ 	.word	index@(_ZN5flash44flash_bwd_dq_dk_dv_loop_seqk_parallel_kernelI23Flash_bwd_kernel_traitsILi192ELi64ELi64ELi8ELi4ELi2ELi2ELb1ELb1EN7cutlass6half_tE19Flash_kernel_traitsILi192ELi64ELi64ELi8ES3_EELb0ELb0ELb0ELb1ELb0ELb0ELb1EEEvNS_16Flash_bwd_paramsE)
        /*04e8*/ 	.word	0x000000c8


	//----- nvinfo : EIATTR_MIN_STACK_SIZE
	.align		4
.L_220:
        /*04ec*/ 	.byte	0x04, 0x12
        /*04ee*/ 	.short	(.L_222 - .L_221)
	.align		4
.L_221:
        /*04f0*/ 	.word	index@(_ZN5flash44flash_bwd_dq_dk_dv_loop_seqk_parallel_kernelI23Flash_bwd_kernel_traitsILi192ELi64ELi64ELi8ELi4ELi2ELi2ELb1ELb1EN7cutlass6half_tE19Flash_kernel_traitsILi192ELi64ELi64ELi8ES3_EELb1ELb0ELb1ELb0ELb0ELb1ELb0EEEvNS_16Flash_bwd_paramsE)
        /*04f4*/ 	.word	0x000000c0


	//----- nvinfo : EIATTR_MIN_STACK_SIZE
	.align		4
.L_222:
        /*04f8*/ 	.byte	0x04, 0x12
        /*04fa*/ 	.short	(.L_224 - .L_223)
	.align		4
.L_223:
        /*04fc*/ 	.word	index@(_ZN5flash44flash_bwd_dq_dk_dv_loop_seqk_parallel_kernelI23Flash_bwd_kernel_traitsILi192ELi64ELi64ELi8ELi4ELi2ELi2ELb1ELb1EN7cutlass6half_tE19Flash_kernel_traitsILi192ELi64ELi64ELi8ES3_EELb0ELb0ELb1ELb0ELb0ELb1ELb1EEEvNS_16Flash_bwd_paramsE)
        /*0500*/ 	.word	0x000000c8


	//----- nvinfo : EIATTR_MIN_STACK_SIZE
	.align		4
.L_224:
        /*0504*/ 	.byte	0x04, 0x12
        /*0506*/ 	.short	(.L_226 - .L_225)
	.align		4
.L_225:
        /*0508*/ 	.word	index@(_ZN5flash44flash_bwd_dq_dk_dv_loop_seqk_parallel_kernelI23Flash_bwd_kernel_traitsILi192ELi64ELi64ELi8ELi4ELi2ELi2ELb1ELb1EN7cutlass6half_tE19Flash_kernel_traitsILi192ELi64ELi64ELi8ES3_EELb1ELb0ELb1ELb1ELb0ELb0ELb0EEEvNS_16Flash_bwd_paramsE)
        /*050c*/ 	.word	0x000000d0


	//----- nvinfo : EIATTR_MIN_STACK_SIZE
	.align		4
.L_226:
        /*0510*/ 	.byte	0x04, 0x12
        /*0512*/ 	.short	(.L_228 - .L_227)
	.align		4
.L_227:
        /*0514*/ 	.word	index@(_ZN5flash44flash_bwd_dq_dk_dv_loop_seqk_parallel_kernelI23Flash_bwd_kernel_traitsILi192ELi64ELi64ELi8ELi4ELi2ELi2ELb1ELb1EN7cutlass6half_tE19Flash_kernel_traitsILi192ELi64ELi64ELi8ES3_EELb0ELb0ELb1ELb1ELb0ELb0ELb1EEEvNS_16Flash_bwd_paramsE)
        /*0518*/ 	.word	0x000000d0


	//----- nvinfo : EIATTR_MIN_STACK_SIZE
	.align		4
.L_228:
        /*051c*/ 	.byte	0x04, 0x12
        /*051e*/ 	.short	(.L_230 - .L_229)
	.align		4
.L_229:
        /*0520*/ 	.word	index@(_ZN5flash25flash_bwd_dot_do_o_kernelILb0E23Flash_bwd_kernel_traitsILi192ELi64ELi64ELi8ELi4ELi2ELi2ELb1ELb1EN7cutlass6half_tE19Flash_kernel_traitsILi192ELi64ELi64ELi8ES3_EEEEvNS_16Flash_bwd_paramsE)
        /*0524*/ 	.word	0x00000000


	//----- nvinfo : EIATTR_MIN_STACK_SIZE
	.align		4
.L_230:
        /*0528*/ 	.byte	0x04, 0x12
        /*052a*/ 	.short	(.L_232 - .L_231)
	.align		4
.L_231:
        /*052c*/ 	.word	index@(_ZN5flash25flash_bwd_dot_do_o_kernelILb1E23Flash_bwd_kernel_traitsILi192ELi64ELi64ELi8ELi4ELi2ELi2ELb1ELb1EN7cutlass6half_tE19Flash_kernel_traitsILi192ELi64ELi64ELi8ES3_EEEEvNS_16Flash_bwd_paramsE)
        /*0530*/ 	.word	0x00000000


	//----- nvinfo : EIATTR_MIN_STACK_SIZE
	.align		4
.L_232:
        /*0534*/ 	.byte	0x04, 0x12
        /*0536*/ 	.short	(.L_234 - .L_233)
	.align		4
.L_233:
        /*0538*/ 	.word	index@(_ZN5flash27flash_bwd_convert_dq_kernelI23Flash_bwd_kernel_traitsILi192ELi64ELi64ELi8ELi4ELi2ELi2ELb0ELb0EN7cutlass6half_tE19Flash_kernel_traitsILi192ELi64ELi64ELi8ES3_EEEEvNS_16Flash_bwd_paramsEi)
        /*053c*/ 	.word	0x00000000


	//----- nvinfo : EIATTR_MIN_STACK_SIZE
	.align		4
.L_234:
        /*0540*/ 	.byte	0x04, 0x12
        /*0542*/ 	.short	(.L_236 - .L_235)
	.align		4
.L_235:
        /*0544*/ 	.word	index@(_ZN5flash44flash_bwd_dq_dk_dv_loop_seqk_parallel_kernelI23Flash_bwd_kernel_traitsILi192ELi64ELi64ELi8ELi4ELi2ELi2ELb0ELb0EN7cutlass6half_tE19Flash_kernel_traitsILi192ELi64ELi64ELi8ES3_EELb1ELb0ELb0ELb0ELb0ELb0ELb0EEEvNS_16Flash_bwd_paramsE)
        /*0548*/ 	.word	0x00000000


	//----- nvinfo : EIATTR_MIN_STACK_SIZE
	.align		4
.L_236:
        /*054c*/ 	.byte	0x04, 0x12
        /*054e*/ 	.short	(.L_238 - .L_237)
	.align		4
.L_237:
        /*0550*/ 	.word	index@(_ZN5flash44flash_bwd_dq_dk_dv_loop_seqk_parallel_kernelI23Flash_bwd_kernel_traitsILi192ELi64ELi64ELi8ELi4ELi2ELi2ELb0ELb0EN7cutlass6half_tE19Flash_kernel_traitsILi192ELi64ELi64ELi8ES3_EELb0ELb0ELb0ELb0ELb0ELb0ELb1EEEvNS_16Flash_bwd_paramsE)
        /*0554*/ 	.word	0x00000000


	//----- nvinfo : EIATTR_MIN_STACK_SIZE
	.align		4
.L_238:
        /*0558*/ 	.byte	0x04, 0x12
        /*055a*/ 	.short	(.L_240 - .L_239)
	.align		4
.L_239:
        /*055c*/ 	.word	index@(_ZN5flash44flash_bwd_dq_dk_dv_loop_seqk_parallel_kernelI23Flash_bwd_kernel_traitsILi192ELi64ELi64ELi8ELi4ELi2ELi2ELb0ELb0EN7cutlass6half_tE19Flash_kernel_traitsILi192ELi64ELi64ELi8ES3_EELb1ELb0ELb1ELb0ELb0ELb0ELb0EEEvNS_16Flash_bwd_paramsE)
        /*0560*/ 	.word	0x00000000


	//----- nvinfo : EIATTR_MIN_STACK_SIZE
	.align		4
.L_240:
        /*0564*/ 	.byte	0x04, 0x12
        /*0566*/ 	.short	(.L_242 - .L_241)
	.align		4
.L_241:
        /*0568*/ 	.word	index@(_ZN5flash44flash_bwd_dq_dk_dv_loop_seqk_parallel_kernelI23Flash_bwd_kernel_traitsILi192ELi64ELi64ELi8ELi4ELi2ELi2ELb0ELb0EN7cutlass6half_tE19Flash_kernel_traitsILi192ELi64ELi64ELi8ES3_EELb0ELb0ELb1ELb0ELb0ELb0ELb1EEEvNS_16Flash_bwd_paramsE)
        /*056c*/ 	.word	0x00000000


	//----- nvinfo : EIATTR_MIN_STACK_SIZE
	.align		4
.L_242:
        /*0570*/ 	.byte	0x04, 0x12
        /*0572*/ 	.short	(.L_244 - .L_243)
	.align		4
.L_243:
        /*0574*/ 	.word	index@(_ZN5flash44flash_bwd_dq_dk_dv_loop_seqk_parallel_kernelI23Flash_bwd_kernel_traitsILi192ELi64ELi64ELi8ELi4ELi2ELi2ELb0ELb0EN7cutlass6half_tE19Flash_kernel_traitsILi192ELi64ELi64ELi8ES3_EELb1ELb0ELb0ELb0ELb0ELb1ELb0EEEvNS_16Flash_bwd_paramsE)
        /*0578*/ 	.word	0x00000000


	//----- nvinfo : EIATTR_MIN_STACK_SIZE
	.align		4
.L_244:
        /*057c*/ 	.byte	0x04, 0x12
        /*057e*/ 	.short	(.L_246 - .L_245)
	.align		4
.L_245:
        /*0580*/ 	.word	index@(_ZN5flash44flash_bwd_dq_dk_dv_loop_seqk_parallel_kernelI23Flash_bwd_kernel_traitsILi192ELi64ELi64ELi8ELi4ELi2ELi2ELb0ELb0EN7cutlass6half_tE19Flash_kernel_traitsILi192ELi64ELi64ELi8ES3_EELb0ELb0ELb0ELb0ELb0ELb1ELb1EEEvNS_16Flash_bwd_paramsE)
        /*0584*/ 	.word	0x00000000


	//----- nvinfo : EIATTR_MIN_STACK_SIZE
	.align		4
.L_246:
        /*0588*/ 	.byte	0x04, 0x12
        /*058a*/ 	.short	(.L_248 - .L_247)
	.align		4
.L_247:
        /*058c*/ 	.word	index@(_ZN5flash44flash_bwd_dq_dk_dv_loop_seqk_parallel_kernelI23Flash_bwd_kernel_traitsILi192ELi64ELi64ELi8ELi4ELi2ELi2ELb0ELb0EN7cutlass6half_tE19Flash_kernel_traitsILi192ELi64ELi64ELi8ES3_EELb1ELb0ELb0ELb1ELb0ELb0ELb0EEEvNS_16Flash_bwd_paramsE)
        /*0590*/ 	.word	0x00000000


	//----- nvinfo : EIATTR_MIN_STACK_SIZE
	.align		4
.L_248:
        /*0594*/ 	.byte	0x04, 0x12
        /*0596*/ 	.short	(.L_250 - .L_249)
	.align		4
.L_249:
        /*0598*/ 	.word	index@(_ZN5flash44flash_bwd_dq_dk_dv_loop_seqk_parallel_kernelI23Flash_bwd_kernel_traitsILi192ELi64ELi64ELi8ELi4ELi2ELi2ELb0ELb0EN7cutlass6half_tE19Flash_kernel_traitsILi192ELi64ELi64ELi8ES3_EELb0ELb0ELb0ELb1ELb0ELb0ELb1EEEvNS_16Flash_bwd_paramsE)
        /*059c*/ 	.word	0x00000000


	//----- nvinfo : EIATTR_MIN_STACK_SIZE
	.align		4
.L_250:
        /*05a0*/ 	.byte	0x04, 0x12
        /*05a2*/ 	.short	(.L_252 - .L_251)
	.align		4
.L_251:
        /*05a4*/ 	.word	index@(_ZN5flash44flash_bwd_dq_dk_dv_loop_seqk_parallel_kernelI23Flash_bwd_kernel_traitsILi192ELi64ELi64ELi8ELi4ELi2ELi2ELb0ELb0EN7cutlass6half_tE19Flash_kernel_traitsILi192ELi64ELi64ELi8ES3_EELb1ELb0ELb1ELb0ELb0ELb1ELb0EEEvNS_16Flash_bwd_paramsE)
        /*05a8*/ 	.word	0x00000000


	//----- nvinfo : EIATTR_MIN_STACK_SIZE
	.align		4
.L_252:
        /*05ac*/ 	.byte	0x04, 0x12
        /*05ae*/ 	.short	(.L_254 - .L_253)
	.align		4
.L_253:
        /*05b0*/ 	.word	index@(_ZN5flash44flash_bwd_dq_dk_dv_loop_seqk_parallel_kernelI23Flash_bwd_kernel_traitsILi192ELi64ELi64ELi8ELi4ELi2ELi2ELb0ELb0EN7cutlass6half_tE19Flash_kernel_traitsILi192ELi64ELi64ELi8ES3_EELb0ELb0ELb1ELb0ELb0ELb1ELb1EEEvNS_16Flash_bwd_paramsE)
        /*05b4*/ 	.word	0x00000000


	//----- nvinfo : EIATTR_MIN_STACK_SIZE
	.align		4
.L_254:
        /*05b8*/ 	.byte	0x04, 0x12
        /*05ba*/ 	.short	(.L_256 - .L_255)
	.align		4
.L_255:
        /*05bc*/ 	.word	index@(_ZN5flash44flash_bwd_dq_dk_dv_loop_seqk_parallel_kernelI23Flash_bwd_kernel_traitsILi192ELi64ELi64ELi8ELi4ELi2ELi2ELb0ELb0EN7cutlass6half_tE19Flash_kernel_traitsILi192ELi64ELi64ELi8ES3_EELb1ELb0ELb1ELb1ELb0ELb0ELb0EEEvNS_16Flash_bwd_paramsE)
        /*05c0*/ 	.word	0x00000000


	//----- nvinfo : EIATTR_MIN_STACK_SIZE
	.align		4
.L_256:
        /*05c4*/ 	.byte	0x04, 0x12
        /*05c6*/ 	.short	(.L_258 - .L_257)
	.align		4
.L_257:
        /*05c8*/ 	.word	index@(_ZN5flash44flash_bwd_dq_dk_dv_loop_seqk_parallel_kernelI23Flash_bwd_kernel_traitsILi192ELi64ELi64ELi8ELi4ELi2ELi2ELb0ELb0EN7cutlass6half_tE19Flash_kernel_traitsILi192ELi64ELi64ELi8ES3_EELb0ELb0ELb1ELb1ELb0ELb0ELb1EEEvNS_16Flash_bwd_paramsE)
        /*05cc*/ 	.word	0x00000000


	//----- nvinfo : EIATTR_MIN_STACK_SIZE
	.align		4
.L_258:
        /*05d0*/ 	.byte	0x04, 0x12
        /*05d2*/ 	.short	(.L_260 - .L_259)
	.align		4
.L_259:
        /*05d4*/ 	.word	index@(_ZN5flash25flash_bwd_dot_do_o_kernelILb0E23Flash_bwd_kernel_traitsILi192ELi64ELi64ELi8ELi4ELi2ELi2ELb0ELb0EN7cutlass6half_tE19Flash_kernel_traitsILi192ELi64ELi64ELi8ES3_EEEEvNS_16Flash_bwd_paramsE)
        /*05d8*/ 	.word	0x00000000


	//----- nvinfo : EIATTR_MIN_STACK_SIZE
	.align		4
.L_260:
        /*05dc*/ 	.byte	0x04, 0x12
        /*05de*/ 	.short	(.L_262 - .L_261)
	.align		4
.L_261:
        /*05e0*/ 	.word	index@(_ZN5flash25flash_bwd_dot_do_o_kernelILb1E23Flash_bwd_kernel_traitsILi192ELi64ELi64ELi8ELi4ELi2ELi2ELb0ELb0EN7cutlass6half_tE19Flash_kernel_traitsILi192ELi64ELi64ELi8ES3_EEEEvNS_16Flash_bwd_paramsE)
        /*05e4*/ 	.word	0x00000000
.L_262:


//--------------------- .nv.compat                --------------------------
	.section	.nv.compat,"",@"SHT_CUDA_COMPAT_INFO"
	.align	4
        /*0000*/ 	.byte	0x02, 0x09, 0x01, 0x00, 0x02, 0x02, 0x01, 0x00, 0x02, 0x05, 0x05, 0x00, 0x03, 0x07, 0x01, 0x01
        /*0010*/ 	.byte	0x02, 0x03, 0x00, 0x00, 0x02, 0x06, 0x01, 0x00, 0x04, 0x0b, 0x08, 0x00, 0x00, 0x00, 0x00, 0x00
        /*0020*/ 	.byte	0x00, 0x00, 0x00, 0x00


//--------------------- .nv.info._ZN5flash44flash_bwd_dq_dk_dv_loop_seqk_parallel_kernelI23Flash_bwd_kernel_traitsILi192ELi64ELi64ELi8ELi4ELi2ELi2ELb1ELb1EN7cutlass6half_tE19Flash_kernel_traitsILi192ELi64ELi64ELi8ES3_EELb0ELb0ELb0ELb0ELb0ELb0ELb0EEEvNS_16Flash_bwd_paramsE --------------------------
	.section	.nv.info._ZN5flash44flash_bwd_dq_dk_dv_loop_seqk_parallel_kernelI23Flash_bwd_kernel_traitsILi192ELi64ELi64ELi8ELi4ELi2ELi2ELb1ELb1EN7cutlass6half_tE19Flash_kernel_traitsILi192ELi64ELi64ELi8ES3_EELb0ELb0ELb0ELb0ELb0ELb0ELb0EEEvNS_16Flash_bwd_paramsE,"",@"SHT_CUDA_INFO"
	.sectionflags	@""
	.align	4


	//----- nvinfo : EIATTR_CUDA_API_VERSION
	.align		4
        /*0000*/ 	.byte	0x04, 0x37
        /*0002*/ 	.short	(.L_264 - .L_263)
.L_263:
        /*0004*/ 	.word	0x00000082


	//----- nvinfo : EIATTR_KPARAM_INFO
	.align		4
.L_264:
        /*0008*/ 	.byte	0x04, 0x17
        /*000a*/ 	.short	(.L_266 - .L_265)
.L_265:
        /*000c*/ 	.word	0x00000000
        /*0010*/ 	.short	0x0000
        /*0012*/ 	.short	0x0000
        /*0014*/ 	.byte	0x00, 0xf0, 0x01, 0x0a


	//----- nvinfo : EIATTR_SPARSE_MMA_MASK
	.align		4
.L_266:
        /*0018*/ 	.byte	0x03, 0x50
        /*001a*/ 	.short	0x0000


	//----- nvinfo : EIATTR_MAXREG_COUNT
	.align		4
        /*001c*/ 	.byte	0x03, 0x1b
        /*001e*/ 	.short	0x00ff


	//----- nvinfo : EIATTR_NUM_BARRIERS
	.align		4
        /*0020*/ 	.byte	0x02, 0x4c
        /*0022*/ 	.byte	0x01
	.zero		1


	//----- nvinfo : EIATTR_ANNOTATIONS
	.align		4
        /*0024*/ 	.byte	0x04, 0x55
        /*0026*/ 	.short	(.L_268 - .L_267)


	//   ....[0]....
.L_267:
        /*0028*/ 	.word	0x00000001
        /*002c*/ 	.byte	0x00, 0x14, 0x00, 0x00, 0x01, 0x00, 0x00, 0x00, 0x40, 0x14, 0x00, 0x00, 0x01, 0x00, 0x00, 0x00
        /* <DEDUP_REMOVED lines=38> */
        /*029c*/ 	.byte	0x70, 0x73, 0x00, 0x00


	//----- nvinfo : EIATTR_MERCURY_ISA_VERSION
	.align		4
.L_268:
        /*02a0*/ 	.byte	0x03, 0x5f
        /*02a2*/ 	.short	0x0101


	//----- nvinfo : EIATTR_VRC_CTA_INIT_COUNT
	.align		4
        /*02a4*/ 	.byte	0x02, 0x4a
	.zero		1
	.zero		1


	//----- nvinfo : EIATTR_EXIT_INSTR_OFFSETS
	.align		4
        /*02a8*/ 	.byte	0x04, 0x1c
        /*02aa*/ 	.short	(.L_270 - .L_269)


	//   ....[0]....
.L_269:
        /*02ac*/ 	.word	0x00000090


	//   ....[1]....
        /*02b0*/ 	.word	0x00008af0


	//----- nvinfo : EIATTR_CRS_STACK_SIZE
	.align		4
.L_270:
        /*02b4*/ 	.byte	0x04, 0x1e
        /*02b6*/ 	.short	(.L_272 - .L_271)
.L_271:
        /*02b8*/ 	.word	0x00000000


	//----- nvinfo : EIATTR_CBANK_PARAM_SIZE
	.align		4
.L_272:
        /*02bc*/ 	.byte	0x03, 0x19
        /*02be*/ 	.short	0x0280


	//----- nvinfo : EIATTR_PARAM_CBANK
	.align		4
        /*02c0*/ 	.byte	0x04, 0x0a
        /*02c2*/ 	.short	(.L_274 - .L_273)
	.align		4
.L_273:
        /*02c4*/ 	.word	index@(.nv.constant0._ZN5flash44flash_bwd_dq_dk_dv_loop_seqk_parallel_kernelI23Flash_bwd_kernel_traitsILi192ELi64ELi64ELi8ELi4ELi2ELi2ELb1ELb1EN7cutlass6half_tE19Flash_kernel_traitsILi192ELi64ELi64ELi8ES3_EELb0ELb0ELb0ELb0ELb0ELb0ELb0EEEvNS_16Flash_bwd_paramsE)
        /*02c8*/ 	.short	0x0380
        /*02ca*/ 	.short	0x0280


	//----- nvinfo : EIATTR_SW_WAR
	.align		4
.L_274:
        /*02cc*/ 	.byte	0x04, 0x36
        /*02ce*/ 	.short	(.L_276 - .L_275)
.L_275:
        /*02d0*/ 	.word	0x00000008
.L_276:


//--------------------- .nv.info._ZN5flash44flash_bwd_dq_dk_dv_loop_seqk_parallel_kernelI23Flash_bwd_kernel_traitsILi192ELi64ELi64ELi8ELi4ELi2ELi2ELb1ELb1EN7cutlass6half_tE19Flash_kernel_traitsILi192ELi64ELi64ELi8ES3_EELb0ELb0ELb1ELb0ELb0ELb0ELb0EEEvNS_16Flash_bwd_paramsE --------------------------
	.section	.nv.info._ZN5flash44flash_bwd_dq_dk_dv_loop_seqk_parallel_kernelI23Flash_bwd_kernel_traitsILi192ELi64ELi64ELi8ELi4ELi2ELi2ELb1ELb1EN7cutlass6half_tE19Flash_kernel_traitsILi192ELi64ELi64ELi8ES3_EELb0ELb0ELb1ELb0ELb0ELb0ELb0EEEvNS_16Flash_bwd_paramsE,"",@"SHT_CUDA_INFO"
	.sectionflags	@""
	.align	4


	//----- nvinfo : EIATTR_CUDA_API_VERSION
	.align		4
        /*0000*/ 	.byte	0x04, 0x37
        /*0002*/ 	.short	(.L_278 - .L_277)
.L_277:
        /*0004*/ 	.word	0x00000082


	//----- nvinfo : EIATTR_KPARAM_INFO
	.align		4
.L_278:
        /*0008*/ 	.byte	0x04, 0x17
        /*000a*/ 	.short	(.L_280 - .L_279)
.L_279:
        /*000c*/ 	.word	0x00000000
        /*0010*/ 	.short	0x0000
        /*0012*/ 	.short	0x0000
        /*0014*/ 	.byte	0x00, 0xf0, 0x01, 0x0a


	//----- nvinfo : EIATTR_SPARSE_MMA_MASK
	.align		4
.L_280:
        /*0018*/ 	.byte	0x03, 0x50
        /*001a*/ 	.short	0x0000


	//----- nvinfo : EIATTR_MAXREG_COUNT
	.align		4
        /*001c*/ 	.byte	0x03, 0x1b
        /*001e*/ 	.short	0x00ff


	//----- nvinfo : EIATTR_NUM_BARRIERS
	.align		4
        /*0020*/ 	.byte	0x02, 0x4c
        /*0022*/ 	.byte	0x01
	.zero		1


	//----- nvinfo : EIATTR_ANNOTATIONS
	.align		4
        /*0024*/ 	.byte	0x04, 0x55
        /*0026*/ 	.short	(.L_282 - .L_281)


	//   ....[0]....
.L_281:
        /* <DEDUP_REMOVED lines=42> */
        /*02bc*/ 	.byte	0x90, 0x76, 0x00, 0x00, 0x01, 0x00, 0x00, 0x00, 0xd0, 0x76, 0x00, 0x00


	//----- nvinfo : EIATTR_MERCURY_ISA_VERSION
	.align		4
.L_282:
        /*02c8*/ 	.byte	0x03, 0x5f
        /*02ca*/ 	.short	0x0101


	//----- nvinfo : EIATTR_VRC_CTA_INIT_COUNT
	.align		4
        /*02cc*/ 	.byte	0x02, 0x4a
	.zero		1
	.zero		1


	//----- nvinfo : EIATTR_EXIT_INSTR_OFFSETS
	.align		4
        /*02d0*/ 	.byte	0x04, 0x1c
        /*02d2*/ 	.short	(.L_284 - .L_283)


	//   ....[0]....
.L_283:
        /*02d4*/ 	.word	0x00000090


	//   ....[1]....
        /*02d8*/ 	.word	0x00008e00


	//----- nvinfo : EIATTR_CRS_STACK_SIZE
	.align		4
.L_284:
        /*02dc*/ 	.byte	0x04, 0x1e
        /*02de*/ 	.short	(.L_286 - .L_285)
.L_285:
        /*02e0*/ 	.word	0x00000000


	//----- nvinfo : EIATTR_CBANK_PARAM_SIZE
	.align		4
.L_286:
        /*02e4*/ 	.byte	0x03, 0x19
        /*02e6*/ 	.short	0x0280


	//----- nvinfo : EIATTR_PARAM_CBANK
	.align		4
        /*02e8*/ 	.byte	0x04, 0x0a
        /*02ea*/ 	.short	(.L_288 - .L_287)
	.align		4
.L_287:
        /*02ec*/ 	.word	index@(.nv.constant0._ZN5flash44flash_bwd_dq_dk_dv_loop_seqk_parallel_kernelI23Flash_bwd_kernel_traitsILi192ELi64ELi64ELi8ELi4ELi2ELi2ELb1ELb1EN7cutlass6half_tE19Flash_kernel_traitsILi192ELi64ELi64ELi8ES3_EELb0ELb0ELb1ELb0ELb0ELb0ELb0EEEvNS_16Flash_bwd_paramsE)
        /*02f0*/ 	.short	0x0380
        /*02f2*/ 	.short	0x0280


	//----- nvinfo : EIATTR_SW_WAR
	.align		4
.L_288:
        /*02f4*/ 	.byte	0x04, 0x36
        /*02f6*/ 	.short	(.L_290 - .L_289)
.L_289:
        /*02f8*/ 	.word	0x00000008
.L_290:


//--------------------- .nv.info._ZN5flash44flash_bwd_dq_dk_dv_loop_seqk_parallel_kernelI23Flash_bwd_kernel_traitsILi192ELi64ELi64ELi8ELi4ELi2ELi2ELb1ELb1EN7cutlass6half_tE19Flash_kernel_traitsILi192ELi64ELi64ELi8ES3_EELb0ELb0ELb0ELb0ELb0ELb1ELb0EEEvNS_16Flash_bwd_paramsE --------------------------
	.section	.nv.info._ZN5flash44flash_bwd_dq_dk_dv_loop_seqk_parallel_kernelI23Flash_bwd_kernel_traitsILi192ELi64ELi64ELi8ELi4ELi2ELi2ELb1ELb1EN7cutlass6half_tE19Flash_kernel_traitsILi192ELi64ELi64ELi8ES3_EELb0ELb0ELb0ELb0ELb0ELb1ELb0EEEvNS_16Flash_bwd_paramsE,"",@"SHT_CUDA_INFO"
	.sectionflags	@""
	.align	4


	//----- nvinfo : EIATTR_CUDA_API_VERSION
	.align		4
        /*0000*/ 	.byte	0x04, 0x37
        /*0002*/ 	.short	(.L_292 - .L_291)
.L_291:
        /*0004*/ 	.word	0x00000082


	//----- nvinfo : EIATTR_KPARAM_INFO
	.align		4
.L_292:
        /*0008*/ 	.byte	0x04, 0x17
        /*000a*/ 	.short	(.L_294 - .L_293)
.L_293:
        /*000c*/ 	.word	0x00000000
        /*0010*/ 	.short	0x0000
        /*0012*/ 	.short	0x0000
        /*0014*/ 	.byte	0x00, 0xf0, 0x01, 0x0a


	//----- nvinfo : EIATTR_SPARSE_MMA_MASK
	.align		4
.L_294:
        /*0018*/ 	.byte	0x03, 0x50
        /*001a*/ 	.short	0x0000


	//----- nvinfo : EIATTR_MAXREG_COUNT
	.align		4
        /*001c*/ 	.byte	0x03, 0x1b
        /*001e*/ 	.short	0x00ff


	//----- nvinfo : EIATTR_NUM_BARRIERS
	.align		4
        /*0020*/ 	.byte	0x02, 0x4c
        /*0022*/ 	.byte	0x01
	.zero		1


	//----- nvinfo : EIATTR_ANNOTATIONS
	.align		4
        /*0024*/ 	.byte	0x04, 0x55
        /*0026*/ 	.short	(.L_296 - .L_295)


	//   ....[0]....
.L_295:
        /* <DEDUP_REMOVED lines=38> */


	//----- nvinfo : EIATTR_MERCURY_ISA_VERSION
	.align		4
.L_296:
        /*0270*/ 	.byte	0x03, 0x5f
        /*0272*/ 	.short	0x0101


	//----- nvinfo : EIATTR_VRC_CTA_INIT_COUNT
	.align		4
        /*0274*/ 	.byte	0x02, 0x4a
	.zero		1
	.zero		1


	//----- nvinfo : EIATTR_EXIT_INSTR_OFFSETS
	.align		4
        /*0278*/ 	.byte	0x04, 0x1c
        /*027a*/ 	.short	(.L_298 - .L_297)


	//   ....[0]....
.L_297:
        /*027c*/ 	.word	0x00000090


	//   ....[1]....
        /*0280*/ 	.word	0x00007910


	//----- nvinfo : EIATTR_CRS_STACK_SIZE
	.align		4
.L_298:
        /*0284*/ 	.byte	0x04, 0x1e
        /*0286*/ 	.short	(.L_300 - .L_299)
.L_299:
        /*0288*/ 	.word	0x00000000


	//----- nvinfo : EIATTR_CBANK_PARAM_SIZE
	.align		4
.L_300:
        /*028c*/ 	.byte	0x03, 0x19
        /*028e*/ 	.short	0x0280


	//----- nvinfo : EIATTR_PARAM_CBANK
	.align		4
        /*0290*/ 	.byte	0x04, 0x0a
        /*0292*/ 	.short	(.L_302 - .L_301)
	.align		4
.L_301:
        /*0294*/ 	.word	index@(.nv.constant0._ZN5flash44flash_bwd_dq_dk_dv_loop_seqk_parallel_kernelI23Flash_bwd_kernel_traitsILi192ELi64ELi64ELi8ELi4ELi2ELi2ELb1ELb1EN7cutlass6half_tE19Flash_kernel_traitsILi192ELi64ELi64ELi8ES3_EELb0ELb0ELb0ELb0ELb0ELb1ELb0EEEvNS_16Flash_bwd_paramsE)
        /*0298*/ 	.short	0x0380
        /*029a*/ 	.short	0x0280


	//----- nvinfo : EIATTR_SW_WAR
	.align		4
.L_302:
        /*029c*/ 	.byte	0x04, 0x36
        /*029e*/ 	.short	(.L_304 - .L_303)
.L_303:
        /*02a0*/ 	.word	0x00000008
.L_304:


//--------------------- .nv.info._ZN5flash44flash_bwd_dq_dk_dv_loop_seqk_parallel_kernelI23Flash_bwd_kernel_traitsILi192ELi64ELi64ELi8ELi4ELi2ELi2ELb1ELb1EN7cutlass6half_tE19Flash_kernel_traitsILi192ELi64ELi64ELi8ES3_EELb0ELb0ELb0ELb1ELb0ELb0ELb0EEEvNS_16Flash_bwd_paramsE --------------------------
	.section	.nv.info._ZN5flash44flash_bwd_dq_dk_dv_loop_seqk_parallel_kernelI23Flash_bwd_kernel_traitsILi192ELi64ELi64ELi8ELi4ELi2ELi2ELb1ELb1EN7cutlass6half_tE19Flash_kernel_traitsILi192ELi64ELi64ELi8ES3_EELb0ELb0ELb0ELb1ELb0ELb0ELb0EEEvNS_16Flash_bwd_paramsE,"",@"SHT_CUDA_INFO"
	.sectionflags	@""
	.align	4


	//----- nvinfo : EIATTR_CUDA_API_VERSION
	.align		4
        /*0000*/ 	.byte	0x04, 0x37
        /*0002*/ 	.short	(.L_306 - .L_305)
.L_305:
        /*0004*/ 	.word	0x00000082


	//----- nvinfo : EIATTR_KPARAM_INFO
	.align		4
.L_306:
        /*0008*/ 	.byte	0x04, 0x17
        /*000a*/ 	.short	(.L_308 - .L_307)
.L_307:
        /*000c*/ 	.word	0x00000000
        /*0010*/ 	.short	0x0000
        /*0012*/ 	.short	0x0000
        /*0014*/ 	.byte	0x00, 0xf0, 0x01, 0x0a


	//----- nvinfo : EIATTR_SPARSE_MMA_MASK
	.align		4
.L_308:
        /*0018*/ 	.byte	0x03, 0x50
        /*001a*/ 	.short	0x0000


	//----- nvinfo : EIATTR_MAXREG_COUNT
	.align		4
        /*001c*/ 	.byte	0x03, 0x1b
        /*001e*/ 	.short	0x00ff


	//----- nvinfo : EIATTR_NUM_BARRIERS
	.align		4
        /*0020*/ 	.byte	0x02, 0x4c
        /*0022*/ 	.byte	0x01
	.zero		1


	//----- nvinfo : EIATTR_ANNOTATIONS
	.align		4
        /*0024*/ 	.byte	0x04, 0x55
        /*0026*/ 	.short	(.L_310 - .L_309)


	//   ....[0]....
.L_309:
        /* <DEDUP_REMOVED lines=41> */


	//----- nvinfo : EIATTR_MERCURY_ISA_VERSION
	.align		4
.L_310:
        /*02a8*/ 	.byte	0x03, 0x5f
        /*02aa*/ 	.short	0x0101


	//----- nvinfo : EIATTR_VRC_CTA_INIT_COUNT
	.align		4
        /*02ac*/ 	.byte	0x02, 0x4a
	.zero		1
	.zero		1


	//----- nvinfo : EIATTR_EXIT_INSTR_OFFSETS
	.align		4
        /*02b0*/ 	.byte	0x04, 0x1c
        /*02b2*/ 	.short	(.L_312 - .L_311)


	//   ....[0]....
.L_311:
        /*02b4*/ 	.word	0x00000090


	//   ....[1]....
        /*02b8*/ 	.word	0x00009060


	//----- nvinfo : EIATTR_CRS_STACK_SIZE
	.align		4
.L_312:
        /*02bc*/ 	.byte	0x04, 0x1e
        /*02be*/ 	.short	(.L_314 - .L_313)
.L_313:
        /*02c0*/ 	.word	0x00000000


	//----- nvinfo : EIATTR_CBANK_PARAM_SIZE
	.align		4
.L_314:
        /*02c4*/ 	.byte	0x03, 0x19
        /*02c6*/ 	.short	0x0280


	//----- nvinfo : EIATTR_PARAM_CBANK
	.align		4
        /*02c8*/ 	.byte	0x04, 0x0a
        /*02ca*/ 	.short	(.L_316 - .L_315)
	.align		4
.L_315:
        /*02cc*/ 	.word	index@(.nv.constant0._ZN5flash44flash_bwd_dq_dk_dv_loop_seqk_parallel_kernelI23Flash_bwd_kernel_traitsILi192ELi64ELi64ELi8ELi4ELi2ELi2ELb1ELb1EN7cutlass6half_tE19Flash_kernel_traitsILi192ELi64ELi64ELi8ES3_EELb0ELb0ELb0ELb1ELb0ELb0ELb0EEEvNS_16Flash_bwd_paramsE)
        /*02d0*/ 	.short	0x0380
        /*02d2*/ 	.short	0x0280


	//----- nvinfo : EIATTR_SW_WAR
	.align		4
.L_316:
        /*02d4*/ 	.byte	0x04, 0x36
        /*02d6*/ 	.short	(.L_318 - .L_317)
.L_317:
        /*02d8*/ 	.word	0x00000008
.L_318:


//--------------------- .nv.info._ZN5flash44flash_bwd_dq_dk_dv_loop_seqk_parallel_kernelI23Flash_bwd_kernel_traitsILi192ELi64ELi64ELi8ELi4ELi2ELi2ELb1ELb1EN7cutlass6half_tE19Flash_kernel_traitsILi192ELi64ELi64ELi8ES3_EELb0ELb0ELb1ELb0ELb0ELb1ELb0EEEvNS_16Flash_bwd_paramsE --------------------------
	.section	.nv.info._ZN5flash44flash_bwd_dq_dk_dv_loop_seqk_parallel_kernelI23Flash_bwd_kernel_traitsILi192ELi64ELi64ELi8ELi4ELi2ELi2ELb1ELb1EN7cutlass6half_tE19Flash_kernel_traitsILi192ELi64ELi64ELi8ES3_EELb0ELb0ELb1ELb0ELb0ELb1ELb0EEEvNS_16Flash_bwd_paramsE,"",@"SHT_CUDA_INFO"
	.sectionflags	@""
	.align	4


	//----- nvinfo : EIATTR_CUDA_API_VERSION
	.align		4
        /*0000*/ 	.byte	0x04, 0x37
        /*0002*/ 	.short	(.L_320 - .L_319)
.L_319:
        /*0004*/ 	.word	0x00000082


	//----- nvinfo : EIATTR_KPARAM_INFO
	.align		4
.L_320:
        /*0008*/ 	.byte	0x04, 0x17
        /*000a*/ 	.short	(.L_322 - .L_321)
.L_321:
        /*000c*/ 	.word	0x00000000
        /*0010*/ 	.short	0x0000
        /*0012*/ 	.short	0x0000
        /*0014*/ 	.byte	0x00, 0xf0, 0x01, 0x0a


	//----- nvinfo : EIATTR_SPARSE_MMA_MASK
	.align		4
.L_322:
        /*0018*/ 	.byte	0x03, 0x50
        /*001a*/ 	.short	0x0000


	//----- nvinfo : EIATTR_MAXREG_COUNT
	.align		4
        /*001c*/ 	.byte	0x03, 0x1b
        /*001e*/ 	.short	0x00ff


	//----- nvinfo : EIATTR_NUM_BARRIERS
	.align		4
        /*0020*/ 	.byte	0x02, 0x4c
        /*0022*/ 	.byte	0x01
	.zero		1


	//----- nvinfo : EIATTR_ANNOTATIONS
	.align		4
        /*0024*/ 	.byte	0x04, 0x55
        /*0026*/ 	.short	(.L_324 - .L_323)


	//   ....[0]....
.L_323:
        /* <DEDUP_REMOVED lines=40> */


	//----- nvinfo : EIATTR_MERCURY_ISA_VERSION
	.align		4
.L_324:
        /*0290*/ 	.byte	0x03, 0x5f
        /*0292*/ 	.short	0x0101


	//----- nvinfo : EIATTR_VRC_CTA_INIT_COUNT
	.align		4
        /*0294*/ 	.byte	0x02, 0x4a
	.zero		1
	.zero		1


	//----- nvinfo : EIATTR_EXIT_INSTR_OFFSETS
	.align		4
        /*0298*/ 	.byte	0x04, 0x1c
        /*029a*/ 	.short	(.L_326 - .L_325)


	//   ....[0]....
.L_325:
        /*029c*/ 	.word	0x00000090


	//   ....[1]....
        /*02a0*/ 	.word	0x00007c80


	//----- nvinfo : EIATTR_CRS_STACK_SIZE
	.align		4
.L_326:
        /*02a4*/ 	.byte	0x04, 0x1e
        /*02a6*/ 	.short	(.L_328 - .L_327)
.L_327:
        /*02a8*/ 	.word	0x00000000


	//----- nvinfo : EIATTR_CBANK_PARAM_SIZE
	.align		4
.L_328:
        /*02ac*/ 	.byte	0x03, 0x19
        /*02ae*/ 	.short	0x0280


	//----- nvinfo : EIATTR_PARAM_CBANK
	.align		4
        /*02b0*/ 	.byte	0x04, 0x0a
        /*02b2*/ 	.short	(.L_330 - .L_329)
	.align		4
.L_329:
        /*02b4*/ 	.word	index@(.nv.constant0._ZN5flash44flash_bwd_dq_dk_dv_loop_seqk_parallel_kernelI23Flash_bwd_kernel_traitsILi192ELi64ELi64ELi8ELi4ELi2ELi2ELb1ELb1EN7cutlass6half_tE19Flash_kernel_traitsILi192ELi64ELi64ELi8ES3_EELb0ELb0ELb1ELb0ELb0ELb1ELb0EEEvNS_16Flash_bwd_paramsE)
        /*02b8*/ 	.short	0x0380
        /*02ba*/ 	.short	0x0280


	//----- nvinfo : EIATTR_SW_WAR
	.align		4
.L_330:
        /*02bc*/ 	.byte	0x04, 0x36
        /*02be*/ 	.short	(.L_332 - .L_331)
.L_331:
        /*02c0*/ 	.word	0x00000008
.L_332:


//--------------------- .nv.info._ZN5flash44flash_bwd_dq_dk_dv_loop_seqk_parallel_kernelI23Flash_bwd_kernel_traitsILi192ELi64ELi64ELi8ELi4ELi2ELi2ELb1ELb1EN7cutlass6half_tE19Flash_kernel_traitsILi192ELi64ELi64ELi8ES3_EELb0ELb0ELb1ELb1ELb0ELb0ELb0EEEvNS_16Flash_bwd_paramsE --------------------------
	.section	.nv.info._ZN5flash44flash_bwd_dq_dk_dv_loop_seqk_parallel_kernelI23Flash_bwd_kernel_traitsILi192ELi64ELi64ELi8ELi4ELi2ELi2ELb1ELb1EN7cutlass6half_tE19Flash_kernel_traitsILi192ELi64ELi64ELi8ES3_EELb0ELb0ELb1ELb1ELb0ELb0ELb0EEEvNS_16Flash_bwd_paramsE,"",@"SHT_CUDA_INFO"
	.sectionflags	@""
	.align	4


	//----- nvinfo : EIATTR_CUDA_API_VERSION
	.align		4
        /*0000*/ 	.byte	0x04, 0x37
        /*0002*/ 	.short	(.L_334 - .L_333)
.L_333:
        /*0004*/ 	.word	0x00000082


	//----- nvinfo : EIATTR_KPARAM_INFO
	.align		4
.L_334:
        /*0008*/ 	.byte	0x04, 0x17
        /*000a*/ 	.short	(.L_336 - .L_335)
.L_335:
        /*000c*/ 	.word	0x00000000
        /*0010*/ 	.short	0x0000
        /*0012*/ 	.short	0x0000
        /*0014*/ 	.byte	0x00, 0xf0, 0x01, 0x0a


	//----- nvinfo : EIATTR_SPARSE_MMA_MASK
	.align		4
.L_336:
        /*0018*/ 	.byte	0x03, 0x50
        /*001a*/ 	.short	0x0000


	//----- nvinfo : EIATTR_MAXREG_COUNT
	.align		4
        /*001c*/ 	.byte	0x03, 0x1b
        /*001e*/ 	.short	0x00ff


	//----- nvinfo : EIATTR_NUM_BARRIERS
	.align		4
        /*0020*/ 	.byte	0x02, 0x4c
        /*0022*/ 	.byte	0x01
	.zero		1


	//----- nvinfo : EIATTR_ANNOTATIONS
	.align		4
        /*0024*/ 	.byte	0x04, 0x55
        /*0026*/ 	.short	(.L_338 - .L_337)


	//   ....[0]....
.L_337:
        /* <DEDUP_REMOVED lines=44> */


	//----- nvinfo : EIATTR_MERCURY_ISA_VERSION
	.align		4
.L_338:
        /*02d8*/ 	.byte	0x03, 0x5f
        /*02da*/ 	.short	0x0101


	//----- nvinfo : EIATTR_VRC_CTA_INIT_COUNT
	.align		4
        /*02dc*/ 	.byte	0x02, 0x4a
	.zero		1
	.zero		1


	//----- nvinfo : EIATTR_EXIT_INSTR_OFFSETS
	.align		4
        /*02e0*/ 	.byte	0x04, 0x1c
        /*02e2*/ 	.short	(.L_340 - .L_339)


	//   ....[0]....
.L_339:
        /*02e4*/ 	.word	0x00000090


	//   ....[1]....
        /*02e8*/ 	.word	0x000092e0


	//----- nvinfo : EIATTR_CRS_STACK_SIZE
	.align		4
.L_340:
        /*02ec*/ 	.byte	0x04, 0x1e
        /*02ee*/ 	.short	(.L_342 - .L_341)
.L_341:
        /*02f0*/ 	.word	0x00000000


	//----- nvinfo : EIATTR_CBANK_PARAM_SIZE
	.align		4
.L_342:
        /*02f4*/ 	.byte	0x03, 0x19
        /*02f6*/ 	.short	0x0280


	//----- nvinfo : EIATTR_PARAM_CBANK
	.align		4
        /*02f8*/ 	.byte	0x04, 0x0a
        /*02fa*/ 	.short	(.L_344 - .L_343)
	.align		4
.L_343:
        /*02fc*/ 	.word	index@(.nv.constant0._ZN5flash44flash_bwd_dq_dk_dv_loop_seqk_parallel_kernelI23Flash_bwd_kernel_traitsILi192ELi64ELi64ELi8ELi4ELi2ELi2ELb1ELb1EN7cutlass6half_tE19Flash_kernel_traitsILi192ELi64ELi64ELi8ES3_EELb0ELb0ELb1ELb1ELb0ELb0ELb0EEEvNS_16Flash_bwd_paramsE)
        /*0300*/ 	.short	0x0380
        /*0302*/ 	.short	0x0280


	//----- nvinfo : EIATTR_SW_WAR
	.align		4
.L_344:
        /*0304*/ 	.byte	0x04, 0x36
        /*0306*/ 	.short	(.L_346 - .L_345)
.L_345:
        /*0308*/ 	.word	0x00000008
.L_346:


//--------------------- .nv.info._ZN5flash44flash_bwd_dq_dk_dv_loop_seqk_parallel_kernelI23Flash_bwd_kernel_traitsILi192ELi64ELi64ELi8ELi4ELi2ELi2ELb0ELb0EN7cutlass6half_tE19Flash_kernel_traitsILi192ELi64ELi64ELi8ES3_EELb0ELb0ELb0ELb0ELb0ELb0ELb0EEEvNS_16Flash_bwd_paramsE --------------------------
	.section	.nv.info._ZN5flash44flash_bwd_dq_dk_dv_loop_seqk_parallel_kernelI23Flash_bwd_kernel_traitsILi192ELi64ELi64ELi8ELi4ELi2ELi2ELb0ELb0EN7cutlass6half_tE19Flash_kernel_traitsILi192ELi64ELi64ELi8ES3_EELb0ELb0ELb0ELb0ELb0ELb0ELb0EEEvNS_16Flash_bwd_paramsE,"",@"SHT_CUDA_INFO"
	.sectionflags	@""
	.align	4


	//----- nvinfo : EIATTR_CUDA_API_VERSION
	.align		4
        /*0000*/ 	.byte	0x04, 0x37
        /*0002*/ 	.short	(.L_348 - .L_347)
.L_347:
        /*0004*/ 	.word	0x00000082


	//----- nvinfo : EIATTR_KPARAM_INFO
	.align		4
.L_348:
        /*0008*/ 	.byte	0x04, 0x17
        /*000a*/ 	.short	(.L_350 - .L_349)
.L_349:
        /*000c*/ 	.word	0x00000000
        /*0010*/ 	.short	0x0000
        /*0012*/ 	.short	0x0000
        /*0014*/ 	.byte	0x00, 0xf0, 0x01, 0x0a


	//----- nvinfo : EIATTR_SPARSE_MMA_MASK
	.align		4
.L_350:
        /*0018*/ 	.byte	0x03, 0x50
        /*001a*/ 	.short	0x0000


	//----- nvinfo : EIATTR_MAXREG_COUNT
	.align		4
        /*001c*/ 	.byte	0x03, 0x1b
        /*001e*/ 	.short	0x00ff


	//----- nvinfo : EIATTR_NUM_BARRIERS
	.align		4
        /*0020*/ 	.byte	0x02, 0x4c
        /*0022*/ 	.byte	0x01
	.zero		1


	//----- nvinfo : EIATTR_MERCURY_ISA_VERSION
	.align		4
        /*0024*/ 	.byte	0x03, 0x5f
        /*0026*/ 	.short	0x0101


	//----- nvinfo : EIATTR_VRC_CTA_INIT_COUNT
	.align		4
        /*0028*/ 	.byte	0x02, 0x4a
	.zero		1
	.zero		1


	//----- nvinfo : EIATTR_EXIT_INSTR_OFFSETS
	.align		4
        /*002c*/ 	.byte	0x04, 0x1c
        /*002e*/ 	.short	(.L_352 - .L_351)


	//   ....[0]....
.L_351:
        /*0030*/ 	.word	0x00000080


	//   ....[1]....
        /*0034*/ 	.word	0x00007860


	//----- nvinfo : EIATTR_CRS_STACK_SIZE
	.align		4
.L_352:
        /*0038*/ 	.byte	0x04, 0x1e
        /*003a*/ 	.short	(.L_354 - .L_353)
.L_353:
        /*003c*/ 	.word	0x00000000


	//----- nvinfo : EIATTR_CBANK_PARAM_SIZE
	.align		4
.L_354:
        /*0040*/ 	.byte	0x03, 0x19
        /*0042*/ 	.short	0x0280


	//----- nvinfo : EIATTR_PARAM_CBANK
	.align		4
        /*0044*/ 	.byte	0x04, 0x0a
        /*0046*/ 	.short	(.L_356 - .L_355)
	.align		4
.L_355:
        /*0048*/ 	.word	index@(.nv.constant0._ZN5flash44flash_bwd_dq_dk_dv_loop_seqk_parallel_kernelI23Flash_bwd_kernel_traitsILi192ELi64ELi64ELi8ELi4ELi2ELi2ELb0ELb0EN7cutlass6half_tE19Flash_kernel_traitsILi192ELi64ELi64ELi8ES3_EELb0ELb0ELb0ELb0ELb0ELb0ELb0EEEvNS_16Flash_bwd_paramsE)
        /*004c*/ 	.short	0x0380
        /*004e*/ 	.short	0x0280


	//----- nvinfo : EIATTR_SW_WAR
	.align		4
.L_356:
        /*0050*/ 	.byte	0x04, 0x36
        /*0052*/ 	.short	(.L_358 - .L_357)
.L_357:
        /*0054*/ 	.word	0x00000008
.L_358:


//--------------------- .nv.info._ZN5flash44flash_bwd_dq_dk_dv_loop_seqk_parallel_kernelI23Flash_bwd_kernel_traitsILi192ELi64ELi64ELi8ELi4ELi2ELi2ELb0ELb0EN7cutlass6half_tE19Flash_kernel_traitsILi192ELi64ELi64ELi8ES3_EELb0ELb0ELb1ELb0ELb0ELb0ELb0EEEvNS_16Flash_bwd_paramsE --------------------------
	.section	.nv.info._ZN5flash44flash_bwd_dq_dk_dv_loop_seqk_parallel_kernelI23Flash_bwd_kernel_traitsILi192ELi64ELi64ELi8ELi4ELi2ELi2ELb0ELb0EN7cutlass6half_tE19Flash_kernel_traitsILi192ELi64ELi64ELi8ES3_EELb0ELb0ELb1ELb0ELb0ELb0ELb0EEEvNS_16Flash_bwd_paramsE,"",@"SHT_CUDA_INFO"
	.sectionflags	@""
	.align	4


	//----- nvinfo : EIATTR_CUDA_API_VERSION
	.align		4
        /*0000*/ 	.byte	0x04, 0x37
        /*0002*/ 	.short	(.L_360 - .L_359)
.L_359:
        /*0004*/ 	.word	0x00000082


	//----- nvinfo : EIATTR_KPARAM_INFO
	.align		4
.L_360:
        /*0008*/ 	.byte	0x04, 0x17
        /*000a*/ 	.short	(.L_362 - .L_361)
.L_361:
        /*000c*/ 	.word	0x00000000
        /*0010*/ 	.short	0x0000
        /*0012*/ 	.short	0x0000
        /*0014*/ 	.byte	0x00, 0xf0, 0x01, 0x0a


	//----- nvinfo : EIATTR_SPARSE_MMA_MASK
	.align		4
.L_362:
        /*0018*/ 	.byte	0x03, 0x50
        /*001a*/ 	.short	0x0000


	//----- nvinfo : EIATTR_MAXREG_COUNT
	.align		4
        /*001c*/ 	.byte	0x03, 0x1b
        /*001e*/ 	.short	0x00ff


	//----- nvinfo : EIATTR_NUM_BARRIERS
	.align		4
        /*0020*/ 	.byte	0x02, 0x4c
        /*0022*/ 	.byte	0x01
	.zero		1


	//----- nvinfo : EIATTR_MERCURY_ISA_VERSION
	.align		4
        /*0024*/ 	.byte	0x03, 0x5f
        /*0026*/ 	.short	0x0101


	//----- nvinfo : EIATTR_VRC_CTA_INIT_COUNT
	.align		4
        /*0028*/ 	.byte	0x02, 0x4a
	.zero		1
	.zero		1


	//----- nvinfo : EIATTR_EXIT_INSTR_OFFSETS
	.align		4
        /*002c*/ 	.byte	0x04, 0x1c
        /*002e*/ 	.short	(.L_364 - .L_363)


	//   ....[0]....
.L_363:
        /*0030*/ 	.word	0x00000080


	//   ....[1]....
        /*0034*/ 	.word	0x00007c80


	//----- nvinfo : EIATTR_CRS_STACK_SIZE
	.align		4
.L_364:
        /*0038*/ 	.byte	0x04, 0x1e
        /*003a*/ 	.short	(.L_366 - .L_365)
.L_365:
        /*003c*/ 	.word	0x00000000


	//----- nvinfo : EIATTR_CBANK_PARAM_SIZE
	.align		4
.L_366:
        /*0040*/ 	.byte	0x03, 0x19
        /*0042*/ 	.short	0x0280


	//----- nvinfo : EIATTR_PARAM_CBANK
	.align		4
        /*0044*/ 	.byte	0x04, 0x0a
        /*0046*/ 	.short	(.L_368 - .L_367)
	.align		4
.L_367:
        /*0048*/ 	.word	index@(.nv.constant0._ZN5flash44flash_bwd_dq_dk_dv_loop_seqk_parallel_kernelI23Flash_bwd_kernel_traitsILi192ELi64ELi64ELi8ELi4ELi2ELi2ELb0ELb0EN7cutlass6half_tE19Flash_kernel_traitsILi192ELi64ELi64ELi8ES3_EELb0ELb0ELb1ELb0ELb0ELb0ELb0EEEvNS_16Flash_bwd_paramsE)
        /*004c*/ 	.short	0x0380
        /*004e*/ 	.short	0x0280


	//----- nvinfo : EIATTR_SW_WAR
	.align		4
.L_368:
        /*0050*/ 	.byte	0x04, 0x36
        /*0052*/ 	.short	(.L_370 - .L_369)
.L_369:
        /*0054*/ 	.word	0x00000008
.L_370:


//--------------------- .nv.info._ZN5flash44flash_bwd_dq_dk_dv_loop_seqk_parallel_kernelI23Flash_bwd_kernel_traitsILi192ELi64ELi64ELi8ELi4ELi2ELi2ELb0ELb0EN7cutlass6half_tE19Flash_kernel_traitsILi192ELi64ELi64ELi8ES3_EELb0ELb0ELb0ELb0ELb0ELb1ELb0EEEvNS_16Flash_bwd_paramsE --------------------------
	.section	.nv.info._ZN5flash44flash_bwd_dq_dk_dv_loop_seqk_parallel_kernelI23Flash_bwd_kernel_traitsILi192ELi64ELi64ELi8ELi4ELi2ELi2ELb0ELb0EN7cutlass6half_tE19Flash_kernel_traitsILi192ELi64ELi64ELi8ES3_EELb0ELb0ELb0ELb0ELb0ELb1ELb0EEEvNS_16Flash_bwd_paramsE,"",@"SHT_CUDA_INFO"
	.sectionflags	@""
	.align	4


	//----- nvinfo : EIATTR_CUDA_API_VERSION
	.align		4
        /*0000*/ 	.byte	0x04, 0x37
        /*0002*/ 	.short	(.L_372 - .L_371)
.L_371:
        /*0004*/ 	.word	0x00000082


	//----- nvinfo : EIATTR_KPARAM_INFO
	.align		4
.L_372:
        /*0008*/ 	.byte	0x04, 0x17
        /*000a*/ 	.short	(.L_374 - .L_373)
.L_373:
        /*000c*/ 	.word	0x00000000
        /*0010*/ 	.short	0x0000
        /*0012*/ 	.short	0x0000
        /*0014*/ 	.byte	0x00, 0xf0, 0x01, 0x0a


	//----- nvinfo : EIATTR_SPARSE_MMA_MASK
	.align		4
.L_374:
        /*0018*/ 	.byte	0x03, 0x50
        /*001a*/ 	.short	0x0000


	//----- nvinfo : EIATTR_MAXREG_COUNT
	.align		4
        /*001c*/ 	.byte	0x03, 0x1b
        /*001e*/ 	.short	0x00ff


	//----- nvinfo : EIATTR_NUM_BARRIERS
	.align		4
        /*0020*/ 	.byte	0x02, 0x4c
        /*0022*/ 	.byte	0x01
	.zero		1


	//----- nvinfo : EIATTR_MERCURY_ISA_VERSION
	.align		4
        /*0024*/ 	.byte	0x03, 0x5f
        /*0026*/ 	.short	0x0101


	//----- nvinfo : EIATTR_VRC_CTA_INIT_COUNT
	.align		4
        /*0028*/ 	.byte	0x02, 0x4a
	.zero		1
	.zero		1


	//----- nvinfo : EIATTR_EXIT_INSTR_OFFSETS
	.align		4
        /*002c*/ 	.byte	0x04, 0x1c
        /*002e*/ 	.short	(.L_376 - .L_375)


	//   ....[0]....
.L_375:
        /*0030*/ 	.word	0x00000080


	//   ....[1]....
        /*0034*/ 	.word	0x00006880


	//----- nvinfo : EIATTR_CRS_STACK_SIZE
	.align		4
.L_376:
        /*0038*/ 	.byte	0x04, 0x1e
        /*003a*/ 	.short	(.L_378 - .L_377)
.L_377:
        /*003c*/ 	.word	0x00000000


	//----- nvinfo : EIATTR_CBANK_PARAM_SIZE
	.align		4
.L_378:
        /*0040*/ 	.byte	0x03, 0x19
        /*0042*/ 	.short	0x0280


	//----- nvinfo : EIATTR_PARAM_CBANK
	.align		4
        /*0044*/ 	.byte	0x04, 0x0a
        /*0046*/ 	.short	(.L_380 - .L_379)
	.align		4
.L_379:
        /*0048*/ 	.word	index@(.nv.constant0._ZN5flash44flash_bwd_dq_dk_dv_loop_seqk_parallel_kernelI23Flash_bwd_kernel_traitsILi192ELi64ELi64ELi8ELi4ELi2ELi2ELb0ELb0EN7cutlass6half_tE19Flash_kernel_traitsILi192ELi64ELi64ELi8ES3_EELb0ELb0ELb0ELb0ELb0ELb1ELb0EEEvNS_16Flash_bwd_paramsE)
        /*004c*/ 	.short	0x0380
        /*004e*/ 	.short	0x0280


	//----- nvinfo : EIATTR_SW_WAR
	.align		4
.L_380:
        /*0050*/ 	.byte	0x04, 0x36
        /*0052*/ 	.short	(.L_382 - .L_381)
.L_381:
        /*0054*/ 	.word	0x00000008
.L_382:


//--------------------- .nv.info._ZN5flash44flash_bwd_dq_dk_dv_loop_seqk_parallel_kernelI23Flash_bwd_kernel_traitsILi192ELi64ELi64ELi8ELi4ELi2ELi2ELb0ELb0EN7cutlass6half_tE19Flash_kernel_traitsILi192ELi64ELi64ELi8ES3_EELb0ELb0ELb0ELb1ELb0ELb0ELb0EEEvNS_16Flash_bwd_paramsE --------------------------
	.section	.nv.info._ZN5flash44flash_bwd_dq_dk_dv_loop_seqk_parallel_kernelI23Flash_bwd_kernel_traitsILi192ELi64ELi64ELi8ELi4ELi2ELi2ELb0ELb0EN7cutlass6half_tE19Flash_kernel_traitsILi192ELi64ELi64ELi8ES3_EELb0ELb0ELb0ELb1ELb0ELb0ELb0EEEvNS_16Flash_bwd_paramsE,"",@"SHT_CUDA_INFO"
	.sectionflags	@""
	.align	4


	//----- nvinfo : EIATTR_CUDA_API_VERSION
	.align		4
        /*0000*/ 	.byte	0x04, 0x37
        /*0002*/ 	.short	(.L_384 - .L_383)
.L_383:
        /*0004*/ 	.word	0x00000082


	//----- nvinfo : EIATTR_KPARAM_INFO
	.align		4
.L_384:
        /*0008*/ 	.byte	0x04, 0x17
        /*000a*/ 	.short	(.L_386 - .L_385)
.L_385:
        /*000c*/ 	.word	0x00000000
        /*0010*/ 	.short	0x0000
        /*0012*/ 	.short	0x0000
        /*0014*/ 	.byte	0x00, 0xf0, 0x01, 0x0a


	//----- nvinfo : EIATTR_SPARSE_MMA_MASK
	.align		4
.L_386:
        /*0018*/ 	.byte	0x03, 0x50
        /*001a*/ 	.short	0x0000


	//----- nvinfo : EIATTR_MAXREG_COUNT
	.align		4
        /*001c*/ 	.byte	0x03, 0x1b
        /*001e*/ 	.short	0x00ff


	//----- nvinfo : EIATTR_NUM_BARRIERS
	.align		4
        /*0020*/ 	.byte	0x02, 0x4c
        /*0022*/ 	.byte	0x01
	.zero		1


	//----- nvinfo : EIATTR_MERCURY_ISA_VERSION
	.align		4
        /*0024*/ 	.byte	0x03, 0x5f
        /*0026*/ 	.short	0x0101


	//----- nvinfo : EIATTR_VRC_CTA_INIT_COUNT
	.align		4
        /*0028*/ 	.byte	0x02, 0x4a
	.zero		1
	.zero		1


	//----- nvinfo : EIATTR_EXIT_INSTR_OFFSETS
	.align		4
        /*002c*/ 	.byte	0x04, 0x1c
        /*002e*/ 	.short	(.L_388 - .L_387)


	//   ....[0]....
.L_387:
        /*0030*/ 	.word	0x00000080


	//   ....[1]....
        /*0034*/ 	.word	0x00007c30


	//----- nvinfo : EIATTR_CRS_STACK_SIZE
	.align		4
.L_388:
        /*0038*/ 	.byte	0x04, 0x1e
        /*003a*/ 	.short	(.L_390 - .L_389)
.L_389:
        /*003c*/ 	.word	0x00000000


	//----- nvinfo : EIATTR_CBANK_PARAM_SIZE
	.align		4
.L_390:
        /*0040*/ 	.byte	0x03, 0x19
        /*0042*/ 	.short	0x0280


	//----- nvinfo : EIATTR_PARAM_CBANK
	.align		4
        /*0044*/ 	.byte	0x04, 0x0a
        /*0046*/ 	.short	(.L_392 - .L_391)
	.align		4
.L_391:
        /*0048*/ 	.word	index@(.nv.constant0._ZN5flash44flash_bwd_dq_dk_dv_loop_seqk_parallel_kernelI23Flash_bwd_kernel_traitsILi192ELi64ELi64ELi8ELi4ELi2ELi2ELb0ELb0EN7cutlass6half_tE19Flash_kernel_traitsILi192ELi64ELi64ELi8ES3_EELb0ELb0ELb0ELb1ELb0ELb0ELb0EEEvNS_16Flash_bwd_paramsE)
        /*004c*/ 	.short	0x0380
        /*004e*/ 	.short	0x0280


	//----- nvinfo : EIATTR_SW_WAR
	.align		4
.L_392:
        /*0050*/ 	.byte	0x04, 0x36
        /*0052*/ 	.short	(.L_394 - .L_393)
.L_393:
        /*0054*/ 	.word	0x00000008
.L_394:


//--------------------- .nv.info._ZN5flash44flash_bwd_dq_dk_dv_loop_seqk_parallel_kernelI23Flash_bwd_kernel_traitsILi192ELi64ELi64ELi8ELi4ELi2ELi2ELb0ELb0EN7cutlass6half_tE19Flash_kernel_traitsILi192ELi64ELi64ELi8ES3_EELb0ELb0ELb1ELb0ELb0ELb1ELb0EEEvNS_16Flash_bwd_paramsE --------------------------
	.section	.nv.info._ZN5flash44flash_bwd_dq_dk_dv_loop_seqk_parallel_kernelI23Flash_bwd_kernel_traitsILi192ELi64ELi64ELi8ELi4ELi2ELi2ELb0ELb0EN7cutlass6half_tE19Flash_kernel_traitsILi192ELi64ELi64ELi8ES3_EELb0ELb0ELb1ELb0ELb0ELb1ELb0EEEvNS_16Flash_bwd_paramsE,"",@"SHT_CUDA_INFO"
	.sectionflags	@""
	.align	4


	//----- nvinfo : EIATTR_CUDA_API_VERSION
	.align		4
        /*0000*/ 	.byte	0x04, 0x37
        /*0002*/ 	.short	(.L_396 - .L_395)
.L_395:
        /*0004*/ 	.word	0x00000082


	//----- nvinfo : EIATTR_KPARAM_INFO
	.align		4
.L_396:
        /*0008*/ 	.byte	0x04, 0x17
        /*000a*/ 	.short	(.L_398 - .L_397)
.L_397:
        /*000c*/ 	.word	0x00000000
        /*0010*/ 	.short	0x0000
        /*0012*/ 	.short	0x0000
        /*0014*/ 	.byte	0x00, 0xf0, 0x01, 0x0a


	//----- nvinfo : EIATTR_SPARSE_MMA_MASK
	.align		4
.L_398:
        /*0018*/ 	.byte	0x03, 0x50
        /*001a*/ 	.short	0x0000


	//----- nvinfo : EIATTR_MAXREG_COUNT
	.align		4
        /*001c*/ 	.byte	0x03, 0x1b
        /*001e*/ 	.short	0x00ff


	//----- nvinfo : EIATTR_NUM_BARRIERS
	.align		4
        /*0020*/ 	.byte	0x02, 0x4c
        /*0022*/ 	.byte	0x01
	.zero		1


	//----- nvinfo : EIATTR_MERCURY_ISA_VERSION
	.align		4
        /*0024*/ 	.byte	0x03, 0x5f
        /*0026*/ 	.short	0x0101


	//----- nvinfo : EIATTR_VRC_CTA_INIT_COUNT
	.align		4
        /*0028*/ 	.byte	0x02, 0x4a
	.zero		1
	.zero		1


	//----- nvinfo : EIATTR_EXIT_INSTR_OFFSETS
	.align		4
        /*002c*/ 	.byte	0x04, 0x1c
        /*002e*/ 	.short	(.L_400 - .L_399)


	//   ....[0]....
.L_399:
        /*0030*/ 	.word	0x00000080


	//   ....[1]....
        /*0034*/ 	.word	0x00006d00


	//----- nvinfo : EIATTR_CRS_STACK_SIZE
	.align		4
.L_400:
        /*0038*/ 	.byte	0x04, 0x1e
        /*003a*/ 	.short	(.L_402 - .L_401)
.L_401:
        /*003c*/ 	.word	0x00000000


	//----- nvinfo : EIATTR_CBANK_PARAM_SIZE
	.align		4
.L_402:
        /*0040*/ 	.byte	0x03, 0x19
        /*0042*/ 	.short	0x0280


	//----- nvinfo : EIATTR_PARAM_CBANK
	.align		4
        /*0044*/ 	.byte	0x04, 0x0a
        /*0046*/ 	.short	(.L_404 - .L_403)
	.align		4
.L_403:
        /*0048*/ 	.word	index@(.nv.constant0._ZN5flash44flash_bwd_dq_dk_dv_loop_seqk_parallel_kernelI23Flash_bwd_kernel_traitsILi192ELi64ELi64ELi8ELi4ELi2ELi2ELb0ELb0EN7cutlass6half_tE19Flash_kernel_traitsILi192ELi64ELi64ELi8ES3_EELb0ELb0ELb1ELb0ELb0ELb1ELb0EEEvNS_16Flash_bwd_paramsE)
        /*004c*/ 	.short	0x0380
        /*004e*/ 	.short	0x0280


	//----- nvinfo : EIATTR_SW_WAR
	.align		4
.L_404:
        /*0050*/ 	.byte	0x04, 0x36
        /*0052*/ 	.short	(.L_406 - .L_405)
.L_405:
        /*0054*/ 	.word	0x00000008
.L_406:


//--------------------- .nv.info._ZN5flash44flash_bwd_dq_dk_dv_loop_seqk_parallel_kernelI23Flash_bwd_kernel_traitsILi192ELi64ELi64ELi8ELi4ELi2ELi2ELb0ELb0EN7cutlass6half_tE19Flash_kernel_traitsILi192ELi64ELi64ELi8ES3_EELb0ELb0ELb1ELb1ELb0ELb0ELb0EEEvNS_16Flash_bwd_paramsE --------------------------
	.section	.nv.info._ZN5flash44flash_bwd_dq_dk_dv_loop_seqk_parallel_kernelI23Flash_bwd_kernel_traitsILi192ELi64ELi64ELi8ELi4ELi2ELi2ELb0ELb0EN7cutlass6half_tE19Flash_kernel_traitsILi192ELi64ELi64ELi8ES3_EELb0ELb0ELb1ELb1ELb0ELb0ELb0EEEvNS_16Flash_bwd_paramsE,"",@"SHT_CUDA_INFO"
	.sectionflags	@""
	.align	4


	//----- nvinfo : EIATTR_CUDA_API_VERSION
	.align		4
        /*0000*/ 	.byte	0x04, 0x37
        /*0002*/ 	.short	(.L_408 - .L_407)
.L_407:
        /*0004*/ 	.word	0x00000082


	//----- nvinfo : EIATTR_KPARAM_INFO
	.align		4
.L_408:
        /*0008*/ 	.byte	0x04, 0x17
        /*000a*/ 	.short	(.L_410 - .L_409)
.L_409:
        /*000c*/ 	.word	0x00000000
        /*0010*/ 	.short	0x0000
        /*0012*/ 	.short	0x0000
        /*0014*/ 	.byte	0x00, 0xf0, 0x01, 0x0a


	//----- nvinfo : EIATTR_SPARSE_MMA_MASK
	.align		4
.L_410:
        /*0018*/ 	.byte	0x03, 0x50
        /*001a*/ 	.short	0x0000


	//----- nvinfo : EIATTR_MAXREG_COUNT
	.align		4
        /*001c*/ 	.byte	0x03, 0x1b
        /*001e*/ 	.short	0x00ff


	//----- nvinfo : EIATTR_NUM_BARRIERS
	.align		4
        /*0020*/ 	.byte	0x02, 0x4c
        /*0022*/ 	.byte	0x01
	.zero		1


	//----- nvinfo : EIATTR_MERCURY_ISA_VERSION
	.align		4
        /*0024*/ 	.byte	0x03, 0x5f
        /*0026*/ 	.short	0x0101


	//----- nvinfo : EIATTR_VRC_CTA_INIT_COUNT
	.align		4
        /*0028*/ 	.byte	0x02, 0x4a
	.zero		1
	.zero		1


	//----- nvinfo : EIATTR_EXIT_INSTR_OFFSETS
	.align		4
        /*002c*/ 	.byte	0x04, 0x1c
        /*002e*/ 	.short	(.L_412 - .L_411)


	//   ....[0]....
.L_411:
        /*0030*/ 	.word	0x00000080


	//   ....[1]....
        /*0034*/ 	.word	0x000081b0


	//----- nvinfo : EIATTR_CRS_STACK_SIZE
	.align		4
.L_412:
        /*0038*/ 	.byte	0x04, 0x1e
        /*003a*/ 	.short	(.L_414 - .L_413)
.L_413:
        /*003c*/ 	.word	0x00000000


	//----- nvinfo : EIATTR_CBANK_PARAM_SIZE
	.align		4
.L_414:
        /*0040*/ 	.byte	0x03, 0x19
        /*0042*/ 	.short	0x0280


	//----- nvinfo : EIATTR_PARAM_CBANK
	.align		4
        /*0044*/ 	.byte	0x04, 0x0a
        /*0046*/ 	.short	(.L_416 - .L_415)
	.align		4
.L_415:
        /*0048*/ 	.word	index@(.nv.constant0._ZN5flash44flash_bwd_dq_dk_dv_loop_seqk_parallel_kernelI23Flash_bwd_kernel_traitsILi192ELi64ELi64ELi8ELi4ELi2ELi2ELb0ELb0EN7cutlass6half_tE19Flash_kernel_traitsILi192ELi64ELi64ELi8ES3_EELb0ELb0ELb1ELb1ELb0ELb0ELb0EEEvNS_16Flash_bwd_paramsE)
        /*004c*/ 	.short	0x0380
        /*004e*/ 	.short	0x0280


	//----- nvinfo : EIATTR_SW_WAR
	.align		4
.L_416:
        /*0050*/ 	.byte	0x04, 0x36
        /*0052*/ 	.short	(.L_418 - .L_417)
.L_417:
        /*0054*/ 	.word	0x00000008
.L_418:


//--------------------- .nv.info._ZN5flash27flash_bwd_convert_dq_kernelI23Flash_bwd_kernel_traitsILi192ELi64ELi64ELi8ELi4ELi2ELi2ELb1ELb1EN7cutlass6half_tE19Flash_kernel_traitsILi192ELi64ELi64ELi8ES3_EEEEvNS_16Flash_bwd_paramsEi --------------------------
	.section	.nv.info._ZN5flash27flash_bwd_convert_dq_kernelI23Flash_bwd_kernel_traitsILi192ELi64ELi64ELi8ELi4ELi2ELi2ELb1ELb1EN7cutlass6half_tE19Flash_kernel_traitsILi192ELi64ELi64ELi8ES3_EEEEvNS_16Flash_bwd_paramsEi,"",@"SHT_CUDA_INFO"
	.sectionflags	@""
	.align	4


	//----- nvinfo : EIATTR_CUDA_API_VERSION
	.align		4
        /*0000*/ 	.byte	0x04, 0x37
        /*0002*/ 	.short	(.L_420 - .L_419)
.L_419:
        /*0004*/ 	.word	0x00000082


	//----- nvinfo : EIATTR_KPARAM_INFO
	.align		4
.L_420:
        /*0008*/ 	.byte	0x04, 0x17
        /*000a*/ 	.short	(.L_422 - .L_421)
.L_421:
        /*000c*/ 	.word	0x00000000
        /*0010*/ 	.short	0x0001
        /*0012*/ 	.short	0x0280
        /*0014*/ 	.byte	0x00, 0xf0, 0x11, 0x00


	//----- nvinfo : EIATTR_KPARAM_INFO
	.align		4
.L_422:
        /*0018*/ 	.byte	0x04, 0x17
        /*001a*/ 	.short	(.L_424 - .L_423)
.L_423:
        /*001c*/ 	.word	0x00000000
        /*0020*/ 	.short	0x0000
        /*0022*/ 	.short	0x0000
        /*0024*/ 	.byte	0x00, 0xf0, 0x01, 0x0a


	//----- nvinfo : EIATTR_SPARSE_MMA_MASK
	.align		4
.L_424:
        /*0028*/ 	.byte	0x03, 0x50
        /*002a*/ 	.short	0x0000


	//----- nvinfo : EIATTR_MAXREG_COUNT
	.align		4
        /*002c*/ 	.byte	0x03, 0x1b
        /*002e*/ 	.short	0x00ff


	//----- nvinfo : EIATTR_NUM_BARRIERS
	.align		4
        /*0030*/ 	.byte	0x02, 0x4c
        /*0032*/ 	.byte	0x01
	.zero		1


	//----- nvinfo : EIATTR_MERCURY_ISA_VERSION
	.align		4
        /*0034*/ 	.byte	0x03, 0x5f
        /*0036*/ 	.short	0x0101


	//----- nvinfo : EIATTR_VRC_CTA_INIT_COUNT
	.align		4
        /*0038*/ 	.byte	0x02, 0x4a
	.zero		1
	.zero		1


	//----- nvinfo : EIATTR_EXIT_INSTR_OFFSETS
	.align		4
        /*003c*/ 	.byte	0x04, 0x1c
        /*003e*/ 	.short	(.L_426 - .L_425)


	//   ....[0]....
.L_425:
        /*0040*/ 	.word	0x00000120


	//   ....[1]....
        /*0044*/ 	.word	0x00001790


	//   ....[2]....
        /*0048*/ 	.word	0x000018c0


	//   ....[3]....
        /*004c*/ 	.word	0x000018e0


	//----- nvinfo : EIATTR_CRS_STACK_SIZE
	.align		4
.L_426:
        /*0050*/ 	.byte	0x04, 0x1e
        /*0052*/ 	.short	(.L_428 - .L_427)
.L_427:
        /*0054*/ 	.word	0x00000000


	//----- nvinfo : EIATTR_CBANK_PARAM_SIZE
	.align		4
.L_428:
        /*0058*/ 	.byte	0x03, 0x19
        /*005a*/ 	.short	0x0284


	//----- nvinfo : EIATTR_PARAM_CBANK
	.align		4
        /*005c*/ 	.byte	0x04, 0x0a
        /*005e*/ 	.short	(.L_430 - .L_429)
	.align		4
.L_429:
        /*0060*/ 	.word	index@(.nv.constant0._ZN5flash27flash_bwd_convert_dq_kernelI23Flash_bwd_kernel_traitsILi192ELi64ELi64ELi8ELi4ELi2ELi2ELb1ELb1EN7cutlass6half_tE19Flash_kernel_traitsILi192ELi64ELi64ELi8ES3_EEEEvNS_16Flash_bwd_paramsEi)
        /*0064*/ 	.short	0x0380
        /*0066*/ 	.short	0x0284


	//----- nvinfo : EIATTR_SW_WAR
	.align		4
.L_430:
        /*0068*/ 	.byte	0x04, 0x36
        /*006a*/ 	.short	(.L_432 - .L_431)
.L_431:
        /*006c*/ 	.word	0x00000008
.L_432:


//--------------------- .nv.info._ZN5flash44flash_bwd_dq_dk_dv_loop_seqk_parallel_kernelI23Flash_bwd_kernel_traitsILi192ELi64ELi64ELi8ELi4ELi2ELi2ELb1ELb1EN7cutlass6half_tE19Flash_kernel_traitsILi192ELi64ELi64ELi8ES3_EELb1ELb0ELb0ELb0ELb0ELb0ELb0EEEvNS_16Flash_bwd_paramsE --------------------------
	.section	.nv.info._ZN5flash44flash_bwd_dq_dk_dv_loop_seqk_parallel_kernelI23Flash_bwd_kernel_traitsILi192ELi64ELi64ELi8ELi4ELi2ELi2ELb1ELb1EN7cutlass6half_tE19Flash_kernel_traitsILi192ELi64ELi64ELi8ES3_EELb1ELb0ELb0ELb0ELb0ELb0ELb0EEEvNS_16Flash_bwd_paramsE,"",@"SHT_CUDA_INFO"
	.sectionflags	@""
	.align	4


	//----- nvinfo : EIATTR_CUDA_API_VERSION
	.align		4
        /*0000*/ 	.byte	0x04, 0x37
        /*0002*/ 	.short	(.L_434 - .L_433)
.L_433:
        /*0004*/ 	.word	0x00000082


	//----- nvinfo : EIATTR_KPARAM_INFO
	.align		4
.L_434:
        /*0008*/ 	.byte	0x04, 0x17
        /*000a*/ 	.short	(.L_436 - .L_435)
.L_435:
        /*000c*/ 	.word	0x00000000
        /*0010*/ 	.short	0x0000
        /*0012*/ 	.short	0x0000
        /*0014*/ 	.byte	0x00, 0xf0, 0x01, 0x0a


	//----- nvinfo : EIATTR_SPARSE_MMA_MASK
	.align		4
.L_436:
        /*0018*/ 	.byte	0x03, 0x50
        /*001a*/ 	.short	0x0000


	//----- nvinfo : EIATTR_MAXREG_COUNT
	.align		4
        /*001c*/ 	.byte	0x03, 0x1b
        /*001e*/ 	.short	0x00ff


	//----- nvinfo : EIATTR_NUM_BARRIERS
	.align		4
        /*0020*/ 	.byte	0x02, 0x4c
        /*0022*/ 	.byte	0x01
	.zero		1


	//----- nvinfo : EIATTR_ANNOTATIONS
	.align		4
        /*0024*/ 	.byte	0x04, 0x55
        /*0026*/ 	.short	(.L_438 - .L_437)


	//   ....[0]....
.L_437:
        /* <DEDUP_REMOVED lines=43> */


	//----- nvinfo : EIATTR_MERCURY_ISA_VERSION
	.align		4
.L_438:
        /*02c0*/ 	.byte	0x03, 0x5f
        /*02c2*/ 	.short	0x0101


	//----- nvinfo : EIATTR_VRC_CTA_INIT_COUNT
	.align		4
        /*02c4*/ 	.byte	0x02, 0x4a
	.zero		1
	.zero		1


	//----- nvinfo : EIATTR_EXIT_INSTR_OFFSETS
	.align		4
        /*02c8*/ 	.byte	0x04, 0x1c
        /*02ca*/ 	.short	(.L_440 - .L_439)


	//   ....[0]....
.L_439:
        /*02cc*/ 	.word	0x00000090


	//   ....[1]....
        /*02d0*/ 	.word	0x000097b0


	//----- nvinfo : EIATTR_CRS_STACK_SIZE
	.align		4
.L_440:
        /*02d4*/ 	.byte	0x04, 0x1e
        /*02d6*/ 	.short	(.L_442 - .L_441)
.L_441:
        /*02d8*/ 	.word	0x00000000


	//----- nvinfo : EIATTR_CBANK_PARAM_SIZE
	.align		4
.L_442:
        /*02dc*/ 	.byte	0x03, 0x19
        /*02de*/ 	.short	0x0280


	//----- nvinfo : EIATTR_PARAM_CBANK
	.align		4
        /*02e0*/ 	.byte	0x04, 0x0a
        /*02e2*/ 	.short	(.L_444 - .L_443)
	.align		4
.L_443:
        /*02e4*/ 	.word	index@(.nv.constant0._ZN5flash44flash_bwd_dq_dk_dv_loop_seqk_parallel_kernelI23Flash_bwd_kernel_traitsILi192ELi64ELi64ELi8ELi4ELi2ELi2ELb1ELb1EN7cutlass6half_tE19Flash_kernel_traitsILi192ELi64ELi64ELi8ES3_EELb1ELb0ELb0ELb0ELb0ELb0ELb0EEEvNS_16Flash_bwd_paramsE)
        /*02e8*/ 	.short	0x0380
        /*02ea*/ 	.short	0x0280


	//----- nvinfo : EIATTR_SW_WAR
	.align		4
.L_444:
        /*02ec*/ 	.byte	0x04, 0x36
        /*02ee*/ 	.short	(.L_446 - .L_445)
.L_445:
        /*02f0*/ 	.word	0x00000008
.L_446:


//--------------------- .nv.info._ZN5flash44flash_bwd_dq_dk_dv_loop_seqk_parallel_kernelI23Flash_bwd_kernel_traitsILi192ELi64ELi64ELi8ELi4ELi2ELi2ELb1ELb1EN7cutlass6half_tE19Flash_kernel_traitsILi192ELi64ELi64ELi8ES3_EELb0ELb0ELb0ELb0ELb0ELb0ELb1EEEvNS_16Flash_bwd_paramsE --------------------------
	.section	.nv.info._ZN5flash44flash_bwd_dq_dk_dv_loop_seqk_parallel_kernelI23Flash_bwd_kernel_traitsILi192ELi64ELi64ELi8ELi4ELi2ELi2ELb1ELb1EN7cutlass6half_tE19Flash_kernel_traitsILi192ELi64ELi64ELi8ES3_EELb0ELb0ELb0ELb0ELb0ELb0ELb1EEEvNS_16Flash_bwd_paramsE,"",@"SHT_CUDA_INFO"
	.sectionflags	@""
	.align	4


	//----- nvinfo : EIATTR_CUDA_API_VERSION
	.align		4
        /*0000*/ 	.byte	0x04, 0x37
        /*0002*/ 	.short	(.L_448 - .L_447)
.L_447:
        /*0004*/ 	.word	0x00000082


	//----- nvinfo : EIATTR_KPARAM_INFO
	.align		4
.L_448:
        /*0008*/ 	.byte	0x04, 0x17
        /*000a*/ 	.short	(.L_450 - .L_449)
.L_449:
        /*000c*/ 	.word	0x00000000
        /*0010*/ 	.short	0x0000
        /*0012*/ 	.short	0x0000
        /*0014*/ 	.byte	0x00, 0xf0, 0x01, 0x0a


	//----- nvinfo : EIATTR_SPARSE_MMA_MASK
	.align		4
.L_450:
        /*0018*/ 	.byte	0x03, 0x50
        /*001a*/ 	.short	0x0000


	//----- nvinfo : EIATTR_MAXREG_COUNT
	.align		4
        /*001c*/ 	.byte	0x03, 0x1b
        /*001e*/ 	.short	0x00ff


	//----- nvinfo : EIATTR_NUM_BARRIERS
	.align		4
        /*0020*/ 	.byte	0x02, 0x4c
        /*0022*/ 	.byte	0x01
	.zero		1


	//----- nvinfo : EIATTR_ANNOTATIONS
	.align		4
        /*0024*/ 	.byte	0x04, 0x55
        /*0026*/ 	.short	(.L_452 - .L_451)


	//   ....[0]....
.L_451:
        /* <DEDUP_REMOVED lines=52> */


	//----- nvinfo : EIATTR_MERCURY_ISA_VERSION
	.align		4
.L_452:
        /*0350*/ 	.byte	0x03, 0x5f
        /*0352*/ 	.short	0x0101


	//----- nvinfo : EIATTR_VRC_CTA_INIT_COUNT
	.align		4
        /*0354*/ 	.byte	0x02, 0x4a
	.zero		1
	.zero		1


	//----- nvinfo : EIATTR_EXIT_INSTR_OFFSETS
	.align		4
        /*0358*/ 	.byte	0x04, 0x1c
        /*035a*/ 	.short	(.L_454 - .L_453)


	//   ....[0]....
.L_453:
        /*035c*/ 	.word	0x00000090


	//   ....[1]....
        /*0360*/ 	.word	0x00009260


	//----- nvinfo : EIATTR_CRS_STACK_SIZE
	.align		4
.L_454:
        /*0364*/ 	.byte	0x04, 0x1e
        /*0366*/ 	.short	(.L_456 - .L_455)
.L_455:
        /*0368*/ 	.word	0x00000000


	//----- nvinfo : EIATTR_CBANK_PARAM_SIZE
	.align		4
.L_456:
        /*036c*/ 	.byte	0x03, 0x19
        /*036e*/ 	.short	0x0280


	//----- nvinfo : EIATTR_PARAM_CBANK
	.align		4
        /*0370*/ 	.byte	0x04, 0x0a
        /*0372*/ 	.short	(.L_458 - .L_457)
	.align		4
.L_457:
        /*0374*/ 	.word	index@(.nv.constant0._ZN5flash44flash_bwd_dq_dk_dv_loop_seqk_parallel_kernelI23Flash_bwd_kernel_traitsILi192ELi64ELi64ELi8ELi4ELi2ELi2ELb1ELb1EN7cutlass6half_tE19Flash_kernel_traitsILi192ELi64ELi64ELi8ES3_EELb0ELb0ELb0ELb0ELb0ELb0ELb1EEEvNS_16Flash_bwd_paramsE)
        /*0378*/ 	.short	0x0380
        /*037a*/ 	.short	0x0280


	//----- nvinfo : EIATTR_SW_WAR
	.align		4
.L_458:
        /*037c*/ 	.byte	0x04, 0x36
        /*037e*/ 	.short	(.L_460 - .L_459)
.L_459:
        /*0380*/ 	.word	0x00000008
.L_460:


//--------------------- .nv.info._ZN5flash44flash_bwd_dq_dk_dv_loop_seqk_parallel_kernelI23Flash_bwd_kernel_traitsILi192ELi64ELi64ELi8ELi4ELi2ELi2ELb1ELb1EN7cutlass6half_tE19Flash_kernel_traitsILi192ELi64ELi64ELi8ES3_EELb1ELb0ELb1ELb0ELb0ELb0ELb0EEEvNS_16Flash_bwd_paramsE --------------------------
	.section	.nv.info._ZN5flash44flash_bwd_dq_dk_dv_loop_seqk_parallel_kernelI23Flash_bwd_kernel_traitsILi192ELi64ELi64ELi8ELi4ELi2ELi2ELb1ELb1EN7cutlass6half_tE19Flash_kernel_traitsILi192ELi64ELi64ELi8ES3_EELb1ELb0ELb1ELb0ELb0ELb0ELb0EEEvNS_16Flash_bwd_paramsE,"",@"SHT_CUDA_INFO"
	.sectionflags	@""
	.align	4


	//----- nvinfo : EIATTR_CUDA_API_VERSION
	.align		4
        /*0000*/ 	.byte	0x04, 0x37
        /*0002*/ 	.short	(.L_462 - .L_461)
.L_461:
        /*0004*/ 	.word	0x00000082


	//----- nvinfo : EIATTR_KPARAM_INFO
	.align		4
.L_462:
        /*0008*/ 	.byte	0x04, 0x17
        /*000a*/ 	.short	(.L_464 - .L_463)
.L_463:
        /*000c*/ 	.word	0x00000000
        /*0010*/ 	.short	0x0000
        /*0012*/ 	.short	0x0000
        /*0014*/ 	.byte	0x00, 0xf0, 0x01, 0x0a


	//----- nvinfo : EIATTR_SPARSE_MMA_MASK
	.align		4
.L_464:
        /*0018*/ 	.byte	0x03, 0x50
        /*001a*/ 	.short	0x0000


	//----- nvinfo : EIATTR_MAXREG_COUNT
	.align		4
        /*001c*/ 	.byte	0x03, 0x1b
        /*001e*/ 	.short	0x00ff


	//----- nvinfo : EIATTR_NUM_BARRIERS
	.align		4
        /*0020*/ 	.byte	0x02, 0x4c
        /*0022*/ 	.byte	0x01
	.zero		1


	//----- nvinfo : EIATTR_ANNOTATIONS
	.align		4
        /*0024*/ 	.byte	0x04, 0x55
        /*0026*/ 	.short	(.L_466 - .L_465)


	//   ....[0]....
.L_465:
        /* <DEDUP_REMOVED lines=41> */


	//----- nvinfo : EIATTR_MERCURY_ISA_VERSION
	.align		4
.L_466:
        /*02a0*/ 	.byte	0x03, 0x5f
        /*02a2*/ 	.short	0x0101


	//----- nvinfo : EIATTR_VRC_CTA_INIT_COUNT
	.align		4
        /*02a4*/ 	.byte	0x02, 0x4a
	.zero		1
	.zero		1


	//----- nvinfo : EIATTR_EXIT_INSTR_OFFSETS
	.align		4
        /*02a8*/ 	.byte	0x04, 0x1c
        /*02aa*/ 	.short	(.L_468 - .L_467)


	//   ....[0]....
.L_467:
        /*02ac*/ 	.word	0x00000090


	//   ....[1]....
        /*02b0*/ 	.word	0x000099b0


	//----- nvinfo : EIATTR_CRS_STACK_SIZE
	.align		4
.L_468:
        /*02b4*/ 	.byte	0x04, 0x1e
        /*02b6*/ 	.short	(.L_470 - .L_469)
.L_469:
        /*02b8*/ 	.word	0x00000000


	//----- nvinfo : EIATTR_CBANK_PARAM_SIZE
	.align		4
.L_470:
        /*02bc*/ 	.byte	0x03, 0x19
        /*02be*/ 	.short	0x0280


	//----- nvinfo : EIATTR_PARAM_CBANK
	.align		4
        /*02c0*/ 	.byte	0x04, 0x0a
        /*02c2*/ 	.short	(.L_472 - .L_471)
	.align		4
.L_471:
        /*02c4*/ 	.word	index@(.nv.constant0._ZN5flash44flash_bwd_dq_dk_dv_loop_seqk_parallel_kernelI23Flash_bwd_kernel_traitsILi192ELi64ELi64ELi8ELi4ELi2ELi2ELb1ELb1EN7cutlass6half_tE19Flash_kernel_traitsILi192ELi64ELi64ELi8ES3_EELb1ELb0ELb1ELb0ELb0ELb0ELb0EEEvNS_16Flash_bwd_paramsE)
        /*02c8*/ 	.short	0x0380
        /*02ca*/ 	.short	0x0280


	//----- nvinfo : EIATTR_SW_WAR
	.align		4
.L_472:
        /*02cc*/ 	.byte	0x04, 0x36
        /*02ce*/ 	.short	(.L_474 - .L_473)
.L_473:
        /*02d0*/ 	.word	0x00000008
.L_474:


//--------------------- .nv.info._ZN5flash44flash_bwd_dq_dk_dv_loop_seqk_parallel_kernelI23Flash_bwd_kernel_traitsILi192ELi64ELi64ELi8ELi4ELi2ELi2ELb1ELb1EN7cutlass6half_tE19Flash_kernel_traitsILi192ELi64ELi64ELi8ES3_EELb0ELb0ELb1ELb0ELb0ELb0ELb1EEEvNS_16Flash_bwd_paramsE --------------------------
	.section	.nv.info._ZN5flash44flash_bwd_dq_dk_dv_loop_seqk_parallel_kernelI23Flash_bwd_kernel_traitsILi192ELi64ELi64ELi8ELi4ELi2ELi2ELb1ELb1EN7cutlass6half_tE19Flash_kernel_traitsILi192ELi64ELi64ELi8ES3_EELb0ELb0ELb1ELb0ELb0ELb0ELb1EEEvNS_16Flash_bwd_paramsE,"",@"SHT_CUDA_INFO"
	.sectionflags	@""
	.align	4


	//----- nvinfo : EIATTR_CUDA_API_VERSION
	.align		4
        /*0000*/ 	.byte	0x04, 0x37
        /*0002*/ 	.short	(.L_476 - .L_475)
.L_475:
        /*0004*/ 	.word	0x00000082


	//----- nvinfo : EIATTR_KPARAM_INFO
	.align		4
.L_476:
        /*0008*/ 	.byte	0x04, 0x17
        /*000a*/ 	.short	(.L_478 - .L_477)
.L_477:
        /*000c*/ 	.word	0x00000000
        /*0010*/ 	.short	0x0000
        /*0012*/ 	.short	0x0000
        /*0014*/ 	.byte	0x00, 0xf0, 0x01, 0x0a


	//----- nvinfo : EIATTR_SPARSE_MMA_MASK
	.align		4
.L_478:
        /*0018*/ 	.byte	0x03, 0x50
        /*001a*/ 	.short	0x0000


	//----- nvinfo : EIATTR_MAXREG_COUNT
	.align		4
        /*001c*/ 	.byte	0x03, 0x1b
        /*001e*/ 	.short	0x00ff


	//----- nvinfo : EIATTR_NUM_BARRIERS
	.align		4
        /*0020*/ 	.byte	0x02, 0x4c
        /*0022*/ 	.byte	0x01
	.zero		1


	//----- nvinfo : EIATTR_ANNOTATIONS
	.align		4
        /*0024*/ 	.byte	0x04, 0x55
        /*0026*/ 	.short	(.L_480 - .L_479)


	//   ....[0]....
.L_479:
        /* <DEDUP_REMOVED lines=53> */


	//----- nvinfo : EIATTR_MERCURY_ISA_VERSION
	.align		4
.L_480:
        /*0360*/ 	.byte	0x03, 0x5f
        /*0362*/ 	.short	0x0101


	//----- nvinfo : EIATTR_VRC_CTA_INIT_COUNT
	.align		4
        /*0364*/ 	.byte	0x02, 0x4a
	.zero		1
	.zero		1


	//----- nvinfo : EIATTR_EXIT_INSTR_OFFSETS
	.align		4
        /*0368*/ 	.byte	0x04, 0x1c
        /*036a*/ 	.short	(.L_482 - .L_481)


	//   ....[0]....
.L_481:
        /*036c*/ 	.word	0x00000090


	//   ....[1]....
        /*0370*/ 	.word	0x000096b0


	//----- nvinfo : EIATTR_CRS_STACK_SIZE
	.align		4
.L_482:
        /*0374*/ 	.byte	0x04, 0x1e
        /*0376*/ 	.short	(.L_484 - .L_483)
.L_483:
        /*0378*/ 	.word	0x00000000


	//----- nvinfo : EIATTR_CBANK_PARAM_SIZE
	.align		4
.L_484:
        /*037c*/ 	.byte	0x03, 0x19
        /*037e*/ 	.short	0x0280


	//----- nvinfo : EIATTR_PARAM_CBANK
	.align		4
        /*0380*/ 	.byte	0x04, 0x0a
        /*0382*/ 	.short	(.L_486 - .L_485)
	.align		4
.L_485:
        /*0384*/ 	.word	index@(.nv.constant0._ZN5flash44flash_bwd_dq_dk_dv_loop_seqk_parallel_kernelI23Flash_bwd_kernel_traitsILi192ELi64ELi64ELi8ELi4ELi2ELi2ELb1ELb1EN7cutlass6half_tE19Flash_kernel_traitsILi192ELi64ELi64ELi8ES3_EELb0ELb0ELb1ELb0ELb0ELb0ELb1EEEvNS_16Flash_bwd_paramsE)
        /*0388*/ 	.short	0x0380
        /*038a*/ 	.short	0x0280


	//----- nvinfo : EIATTR_SW_WAR
	.align		4
.L_486:
        /*038c*/ 	.byte	0x04, 0x36
        /*038e*/ 	.short	(.L_488 - .L_487)
.L_487:
        /*0390*/ 	.word	0x00000008
.L_488:


//--------------------- .nv.info._ZN5flash44flash_bwd_dq_dk_dv_loop_seqk_parallel_kernelI23Flash_bwd_kernel_traitsILi192ELi64ELi64ELi8ELi4ELi2ELi2ELb1ELb1EN7cutlass6half_tE19Flash_kernel_traitsILi192ELi64ELi64ELi8ES3_EELb1ELb0ELb0ELb0ELb0ELb1ELb0EEEvNS_16Flash_bwd_paramsE --------------------------
	.section	.nv.info._ZN5flash44flash_bwd_dq_dk_dv_loop_seqk_parallel_kernelI23Flash_bwd_kernel_traitsILi192ELi64ELi64ELi8ELi4ELi2ELi2ELb1ELb1EN7cutlass6half_tE19Flash_kernel_traitsILi192ELi64ELi64ELi8ES3_EELb1ELb0ELb0ELb0ELb0ELb1ELb0EEEvNS_16Flash_bwd_paramsE,"",@"SHT_CUDA_INFO"
	.sectionflags	@""
	.align	4


	//----- nvinfo : EIATTR_CUDA_API_VERSION
	.align		4
        /*0000*/ 	.byte	0x04, 0x37
        /*0002*/ 	.short	(.L_490 - .L_489)
.L_489:
        /*0004*/ 	.word	0x00000082


	//----- nvinfo : EIATTR_KPARAM_INFO
	.align		4
.L_490:
        /*0008*/ 	.byte	0x04, 0x17
        /*000a*/ 	.short	(.L_492 - .L_491)
.L_491:
        /*000c*/ 	.word	0x00000000
        /*0010*/ 	.short	0x0000
        /*0012*/ 	.short	0x0000
        /*0014*/ 	.byte	0x00, 0xf0, 0x01, 0x0a


	//----- nvinfo : EIATTR_SPARSE_MMA_MASK
	.align		4
.L_492:
        /*0018*/ 	.byte	0x03, 0x50
        /*001a*/ 	.short	0x0000


	//----- nvinfo : EIATTR_MAXREG_COUNT
	.align		4
        /*001c*/ 	.byte	0x03, 0x1b
        /*001e*/ 	.short	0x00ff


	//----- nvinfo : EIATTR_NUM_BARRIERS
	.align		4
        /*0020*/ 	.byte	0x02, 0x4c
        /*0022*/ 	.byte	0x01
	.zero		1


	//----- nvinfo : EIATTR_ANNOTATIONS
	.align		4
        /*0024*/ 	.byte	0x04, 0x55
        /*0026*/ 	.short	(.L_494 - .L_493)


	//   ....[0]....
.L_493:
        /* <DEDUP_REMOVED lines=40> */


	//----- nvinfo : EIATTR_MERCURY_ISA_VERSION
	.align		4
.L_494:
        /*0290*/ 	.byte	0x03, 0x5f
        /*0292*/ 	.short	0x0101


	//----- nvinfo : EIATTR_VRC_CTA_INIT_COUNT
	.align		4
        /*0294*/ 	.byte	0x02, 0x4a
	.zero		1
	.zero		1


	//----- nvinfo : EIATTR_EXIT_INSTR_OFFSETS
	.align		4
        /*0298*/ 	.byte	0x04, 0x1c
        /*029a*/ 	.short	(.L_496 - .L_495)


	//   ....[0]....
.L_495:
        /*029c*/ 	.word	0x00000090


	//   ....[1]....
        /*02a0*/ 	.word	0x00008590


	//----- nvinfo : EIATTR_CRS_STACK_SIZE
	.align		4
.L_496:
        /*02a4*/ 	.byte	0x04, 0x1e
        /*02a6*/ 	.short	(.L_498 - .L_497)
.L_497:
        /*02a8*/ 	.word	0x00000000


	//----- nvinfo : EIATTR_CBANK_PARAM_SIZE
	.align		4
.L_498:
        /*02ac*/ 	.byte	0x03, 0x19
        /*02ae*/ 	.short	0x0280


	//----- nvinfo : EIATTR_PARAM_CBANK
	.align		4
        /*02b0*/ 	.byte	0x04, 0x0a
        /*02b2*/ 	.short	(.L_500 - .L_499)
	.align		4
.L_499:
        /*02b4*/ 	.word	index@(.nv.constant0._ZN5flash44flash_bwd_dq_dk_dv_loop_seqk_parallel_kernelI23Flash_bwd_kernel_traitsILi192ELi64ELi64ELi8ELi4ELi2ELi2ELb1ELb1EN7cutlass6half_tE19Flash_kernel_traitsILi192ELi64ELi64ELi8ES3_EELb1ELb0ELb0ELb0ELb0ELb1ELb0EEEvNS_16Flash_bwd_paramsE)
        /*02b8*/ 	.short	0x0380
        /*02ba*/ 	.short	0x0280


	//----- nvinfo : EIATTR_SW_WAR
	.align		4
.L_500:
        /*02bc*/ 	.byte	0x04, 0x36
        /*02be*/ 	.short	(.L_502 - .L_501)
.L_501:
        /*02c0*/ 	.word	0x00000008
.L_502:


//--------------------- .nv.info._ZN5flash44flash_bwd_dq_dk_dv_loop_seqk_parallel_kernelI23Flash_bwd_kernel_traitsILi192ELi64ELi64ELi8ELi4ELi2ELi2ELb1ELb1EN7cutlass6half_tE19Flash_kernel_traitsILi192ELi64ELi64ELi8ES3_EELb0ELb0ELb0ELb0ELb0ELb1ELb1EEEvNS_16Flash_bwd_paramsE --------------------------
	.section	.nv.info._ZN5flash44flash_bwd_dq_dk_dv_loop_seqk_parallel_kernelI23Flash_bwd_kernel_traitsILi192ELi64ELi64ELi8ELi4ELi2ELi2ELb1ELb1EN7cutlass6half_tE19Flash_kernel_traitsILi192ELi64ELi64ELi8ES3_EELb0ELb0ELb0ELb0ELb0ELb1ELb1EEEvNS_16Flash_bwd_paramsE,"",@"SHT_CUDA_INFO"
	.sectionflags	@""
	.align	4


	//----- nvinfo : EIATTR_CUDA_API_VERSION
	.align		4
        /*0000*/ 	.byte	0x04, 0x37
        /*0002*/ 	.short	(.L_504 - .L_503)
.L_503:
        /*0004*/ 	.word	0x00000082


	//----- nvinfo : EIATTR_KPARAM_INFO
	.align		4
.L_504:
        /*0008*/ 	.byte	0x04, 0x17
        /*000a*/ 	.short	(.L_506 - .L_505)
.L_505:
        /*000c*/ 	.word	0x00000000
        /*0010*/ 	.short	0x0000
        /*0012*/ 	.short	0x0000
        /*0014*/ 	.byte	0x00, 0xf0, 0x01, 0x0a


	//----- nvinfo : EIATTR_SPARSE_MMA_MASK
	.align		4
.L_506:
        /*0018*/ 	.byte	0x03, 0x50
        /*001a*/ 	.short	0x0000


	//----- nvinfo : EIATTR_MAXREG_COUNT
	.align		4
        /*001c*/ 	.byte	0x03, 0x1b
        /*001e*/ 	.short	0x00ff


	//----- nvinfo : EIATTR_NUM_BARRIERS
	.align		4
        /*0020*/ 	.byte	0x02, 0x4c
        /*0022*/ 	.byte	0x01
	.zero		1


	//----- nvinfo : EIATTR_ANNOTATIONS
	.align		4
        /*0024*/ 	.byte	0x04, 0x55
        /*0026*/ 	.short	(.L_508 - .L_507)


	//   ....[0]....
.L_507:
        /* <DEDUP_REMOVED lines=47> */


	//----- nvinfo : EIATTR_MERCURY_ISA_VERSION
	.align		4
.L_508:
        /*0308*/ 	.byte	0x03, 0x5f
        /*030a*/ 	.short	0x0101


	//----- nvinfo : EIATTR_VRC_CTA_INIT_COUNT
	.align		4
        /*030c*/ 	.byte	0x02, 0x4a
	.zero		1
	.zero		1


	//----- nvinfo : EIATTR_EXIT_INSTR_OFFSETS
	.align		4
        /*0310*/ 	.byte	0x04, 0x1c
        /*0312*/ 	.short	(.L_510 - .L_509)


	//   ....[0]....
.L_509:
        /*0314*/ 	.word	0x00000090


	//   ....[1]....
        /*0318*/ 	.word	0x000080c0


	//----- nvinfo : EIATTR_CRS_STACK_SIZE
	.align		4
.L_510:
        /*031c*/ 	.byte	0x04, 0x1e
        /*031e*/ 	.short	(.L_512 - .L_511)
.L_511:
        /*0320*/ 	.word	0x00000000


	//----- nvinfo : EIATTR_CBANK_PARAM_SIZE
	.align		4
.L_512:
        /*0324*/ 	.byte	0x03, 0x19
        /*0326*/ 	.short	0x0280


	//----- nvinfo : EIATTR_PARAM_CBANK
	.align		4
        /*0328*/ 	.byte	0x04, 0x0a
        /*032a*/ 	.short	(.L_514 - .L_513)
	.align		4
.L_513:
        /*032c*/ 	.word	index@(.nv.constant0._ZN5flash44flash_bwd_dq_dk_dv_loop_seqk_parallel_kernelI23Flash_bwd_kernel_traitsILi192ELi64ELi64ELi8ELi4ELi2ELi2ELb1ELb1EN7cutlass6half_tE19Flash_kernel_traitsILi192ELi64ELi64ELi8ES3_EELb0ELb0ELb0ELb0ELb0ELb1ELb1EEEvNS_16Flash_bwd_paramsE)
        /*0330*/ 	.short	0x0380
        /*0332*/ 	.short	0x0280


	//----- nvinfo : EIATTR_SW_WAR
	.align		4
.L_514:
        /*0334*/ 	.byte	0x04, 0x36
        /*0336*/ 	.short	(.L_516 - .L_515)
.L_515:
        /*0338*/ 	.word	0x00000008
.L_516:


//--------------------- .nv.info._ZN5flash44flash_bwd_dq_dk_dv_loop_seqk_parallel_kernelI23Flash_bwd_kernel_traitsILi192ELi64ELi64ELi8ELi4ELi2ELi2ELb1ELb1EN7cutlass6half_tE19Flash_kernel_traitsILi192ELi64ELi64ELi8ES3_EELb1ELb0ELb0ELb1ELb0ELb0ELb0EEEvNS_16Flash_bwd_paramsE --------------------------
	.section	.nv.info._ZN5flash44flash_bwd_dq_dk_dv_loop_seqk_parallel_kernelI23Flash_bwd_kernel_traitsILi192ELi64ELi64ELi8ELi4ELi2ELi2ELb1ELb1EN7cutlass6half_tE19Flash_kernel_traitsILi192ELi64ELi64ELi8ES3_EELb1ELb0ELb0ELb1ELb0ELb0ELb0EEEvNS_16Flash_bwd_paramsE,"",@"SHT_CUDA_INFO"
	.sectionflags	@""
	.align	4


	//----- nvinfo : EIATTR_CUDA_API_VERSION
	.align		4
        /*0000*/ 	.byte	0x04, 0x37
        /*0002*/ 	.short	(.L_518 - .L_517)
.L_517:
        /*0004*/ 	.word	0x00000082


	//----- nvinfo : EIATTR_KPARAM_INFO
	.align		4
.L_518:
        /*0008*/ 	.byte	0x04, 0x17
        /*000a*/ 	.short	(.L_520 - .L_519)
.L_519:
        /*000c*/ 	.word	0x00000000
        /*0010*/ 	.short	0x0000
        /*0012*/ 	.short	0x0000
        /*0014*/ 	.byte	0x00, 0xf0, 0x01, 0x0a


	//----- nvinfo : EIATTR_SPARSE_MMA_MASK
	.align		4
.L_520:
        /*0018*/ 	.byte	0x03, 0x50
        /*001a*/ 	.short	0x0000


	//----- nvinfo : EIATTR_MAXREG_COUNT
	.align		4
        /*001c*/ 	.byte	0x03, 0x1b
        /*001e*/ 	.short	0x00ff


	//----- nvinfo : EIATTR_NUM_BARRIERS
	.align		4
        /*0020*/ 	.byte	0x02, 0x4c
        /*0022*/ 	.byte	0x01
	.zero		1


	//----- nvinfo : EIATTR_ANNOTATIONS
	.align		4
        /*0024*/ 	.byte	0x04, 0x55
        /*0026*/ 	.short	(.L_522 - .L_521)


	//   ....[0]....
.L_521:
        /* <DEDUP_REMOVED lines=45> */


	//----- nvinfo : EIATTR_MERCURY_ISA_VERSION
	.align		4
.L_522:
        /*02e0*/ 	.byte	0x03, 0x5f
        /*02e2*/ 	.short	0x0101


	//----- nvinfo : EIATTR_VRC_CTA_INIT_COUNT
	.align		4
        /*02e4*/ 	.byte	0x02, 0x4a
	.zero		1
	.zero		1


	//----- nvinfo : EIATTR_EXIT_INSTR_OFFSETS
	.align		4
        /*02e8*/ 	.byte	0x04, 0x1c
        /*02ea*/ 	.short	(.L_524 - .L_523)


	//   ....[0]....
.L_523:
        /*02ec*/ 	.word	0x00000090


	//   ....[1]....
        /*02f0*/ 	.word	0x00009d20


	//----- nvinfo : EIATTR_CRS_STACK_SIZE
	.align		4
.L_524:
        /*02f4*/ 	.byte	0x04, 0x1e
        /*02f6*/ 	.short	(.L_526 - .L_525)
.L_525:
        /*02f8*/ 	.word	0x00000000


	//----- nvinfo : EIATTR_CBANK_PARAM_SIZE
	.align		4
.L_526:
        /*02fc*/ 	.byte	0x03, 0x19
        /*02fe*/ 	.short	0x0280


	//----- nvinfo : EIATTR_PARAM_CBANK
	.align		4
        /*0300*/ 	.byte	0x04, 0x0a
        /*0302*/ 	.short	(.L_528 - .L_527)
	.align		4
.L_527:
        /*0304*/ 	.word	index@(.nv.constant0._ZN5flash44flash_bwd_dq_dk_dv_loop_seqk_parallel_kernelI23Flash_bwd_kernel_traitsILi192ELi64ELi64ELi8ELi4ELi2ELi2ELb1ELb1EN7cutlass6half_tE19Flash_kernel_traitsILi192ELi64ELi64ELi8ES3_EELb1ELb0ELb0ELb1ELb0ELb0ELb0EEEvNS_16Flash_bwd_paramsE)
        /*0308*/ 	.short	0x0380
        /*030a*/ 	.short	0x0280


	//----- nvinfo : EIATTR_SW_WAR
	.align		4
.L_528:
        /*030c*/ 	.byte	0x04, 0x36
        /*030e*/ 	.short	(.L_530 - .L_529)
.L_529:
        /*0310*/ 	.word	0x00000008
.L_530:


//--------------------- .nv.info._ZN5flash44flash_bwd_dq_dk_dv_loop_seqk_parallel_kernelI23Flash_bwd_kernel_traitsILi192ELi64ELi64ELi8ELi4ELi2ELi2ELb1ELb1EN7cutlass6half_tE19Flash_kernel_traitsILi192ELi64ELi64ELi8ES3_EELb0ELb0ELb0ELb1ELb0ELb0ELb1EEEvNS_16Flash_bwd_paramsE --------------------------
	.section	.nv.info._ZN5flash44flash_bwd_dq_dk_dv_loop_seqk_parallel_kernelI23Flash_bwd_kernel_traitsILi192ELi64ELi64ELi8ELi4ELi2ELi2ELb1ELb1EN7cutlass6half_tE19Flash_kernel_traitsILi192ELi64ELi64ELi8ES3_EELb0ELb0ELb0ELb1ELb0ELb0ELb1EEEvNS_16Flash_bwd_paramsE,"",@"SHT_CUDA_INFO"
	.sectionflags	@""
	.align	4


	//----- nvinfo : EIATTR_CUDA_API_VERSION
	.align		4
        /*0000*/ 	.byte	0x04, 0x37
        /*0002*/ 	.short	(.L_532 - .L_531)
.L_531:
        /*0004*/ 	.word	0x00000082


	//----- nvinfo : EIATTR_KPARAM_INFO
	.align		4
.L_532:
        /*0008*/ 	.byte	0x04, 0x17
        /*000a*/ 	.short	(.L_534 - .L_533)
.L_533:
        /*000c*/ 	.word	0x00000000
        /*0010*/ 	.short	0x0000
        /*0012*/ 	.short	0x0000
        /*0014*/ 	.byte	0x00, 0xf0, 0x01, 0x0a


	//----- nvinfo : EIATTR_SPARSE_MMA_MASK
	.align		4
.L_534:
        /*0018*/ 	.byte	0x03, 0x50
        /*001a*/ 	.short	0x0000


	//----- nvinfo : EIATTR_MAXREG_COUNT
	.align		4
        /*001c*/ 	.byte	0x03, 0x1b
        /*001e*/ 	.short	0x00ff


	//----- nvinfo : EIATTR_NUM_BARRIERS
	.align		4
        /*0020*/ 	.byte	0x02, 0x4c
        /*0022*/ 	.byte	0x01
	.zero		1


	//----- nvinfo : EIATTR_ANNOTATIONS
	.align		4
        /*0024*/ 	.byte	0x04, 0x55
        /*0026*/ 	.short	(.L_536 - .L_535)


	//   ....[0]....
.L_535:
        /* <DEDUP_REMOVED lines=54> */


	//----- nvinfo : EIATTR_MERCURY_ISA_VERSION
	.align		4
.L_536:
        /*0370*/ 	.byte	0x03, 0x5f
        /*0372*/ 	.short	0x0101


	//----- nvinfo : EIATTR_VRC_CTA_INIT_COUNT
	.align		4
        /*0374*/ 	.byte	0x02, 0x4a
	.zero		1
	.zero		1


	//----- nvinfo : EIATTR_EXIT_INSTR_OFFSETS
	.align		4
        /*0378*/ 	.byte	0x04, 0x1c
        /*037a*/ 	.short	(.L_538 - .L_537)


	//   ....[0]....
.L_537:
        /*037c*/ 	.word	0x00000090


	//   ....[1]....
        /*0380*/ 	.word	0x000096c0


	//----- nvinfo : EIATTR_CRS_STACK_SIZE
	.align		4
.L_538:
        /*0384*/ 	.byte	0x04, 0x1e
        /*0386*/ 	.short	(.L_540 - .L_539)
.L_539:
        /*0388*/ 	.word	0x00000000


	//----- nvinfo : EIATTR_CBANK_PARAM_SIZE
	.align		4
.L_540:
        /*038c*/ 	.byte	0x03, 0x19
        /*038e*/ 	.short	0x0280


	//----- nvinfo : EIATTR_PARAM_CBANK
	.align		4
        /*0390*/ 	.byte	0x04, 0x0a
        /*0392*/ 	.short	(.L_542 - .L_541)
	.align		4
.L_541:
        /*0394*/ 	.word	index@(.nv.constant0._ZN5flash44flash_bwd_dq_dk_dv_loop_seqk_parallel_kernelI23Flash_bwd_kernel_traitsILi192ELi64ELi64ELi8ELi4ELi2ELi2ELb1ELb1EN7cutlass6half_tE19Flash_kernel_traitsILi192ELi64ELi64ELi8ES3_EELb0ELb0ELb0ELb1ELb0ELb0ELb1EEEvNS_16Flash_bwd_paramsE)
        /*0398*/ 	.short	0x0380
        /*039a*/ 	.short	0x0280


	//----- nvinfo : EIATTR_SW_WAR
	.align		4
.L_542:
        /*039c*/ 	.byte	0x04, 0x36
        /*039e*/ 	.short	(.L_544 - .L_543)
.L_543:
        /*03a0*/ 	.word	0x00000008
.L_544:


//--------------------- .nv.info._ZN5flash44flash_bwd_dq_dk_dv_loop_seqk_parallel_kernelI23Flash_bwd_kernel_traitsILi192ELi64ELi64ELi8ELi4ELi2ELi2ELb1ELb1EN7cutlass6half_tE19Flash_kernel_traitsILi192ELi64ELi64ELi8ES3_EELb1ELb0ELb1ELb0ELb0ELb1ELb0EEEvNS_16Flash_bwd_paramsE --------------------------
	.section	.nv.info._ZN5flash44flash_bwd_dq_dk_dv_loop_seqk_parallel_kernelI23Flash_bwd_kernel_traitsILi192ELi64ELi64ELi8ELi4ELi2ELi2ELb1ELb1EN7cutlass6half_tE19Flash_kernel_traitsILi192ELi64ELi64ELi8ES3_EELb1ELb0ELb1ELb0ELb0ELb1ELb0EEEvNS_16Flash_bwd_paramsE,"",@"SHT_CUDA_INFO"
	.sectionflags	@""
	.align	4


	//----- nvinfo : EIATTR_CUDA_API_VERSION
	.align		4
        /*0000*/ 	.byte	0x04, 0x37
        /*0002*/ 	.short	(.L_546 - .L_545)
.L_545:
        /*0004*/ 	.word	0x00000082


	//----- nvinfo : EIATTR_KPARAM_INFO
	.align		4
.L_546:
        /*0008*/ 	.byte	0x04, 0x17
        /*000a*/ 	.short	(.L_548 - .L_547)
.L_547:
        /*000c*/ 	.word	0x00000000
        /*0010*/ 	.short	0x0000
        /*0012*/ 	.short	0x0000
        /*0014*/ 	.byte	0x00, 0xf0, 0x01, 0x0a


	//----- nvinfo : EIATTR_SPARSE_MMA_MASK
	.align		4
.L_548:
        /*0018*/ 	.byte	0x03, 0x50
        /*001a*/ 	.short	0x0000


	//----- nvinfo : EIATTR_MAXREG_COUNT
	.align		4
        /*001c*/ 	.byte	0x03, 0x1b
        /*001e*/ 	.short	0x00ff


	//----- nvinfo : EIATTR_NUM_BARRIERS
	.align		4
        /*0020*/ 	.byte	0x02, 0x4c
        /*0022*/ 	.byte	0x01
	.zero		1


	//----- nvinfo : EIATTR_ANNOTATIONS
	.align		4
        /*0024*/ 	.byte	0x04, 0x55
        /*0026*/ 	.short	(.L_550 - .L_549)


	//   ....[0]....
.L_549:
        /* <DEDUP_REMOVED lines=38> */


	//----- nvinfo : EIATTR_MERCURY_ISA_VERSION
	.align		4
.L_550:
        /*0270*/ 	.byte	0x03, 0x5f
        /*0272*/ 	.short	0x0101


	//----- nvinfo : EIATTR_VRC_CTA_INIT_COUNT
	.align		4
        /*0274*/ 	.byte	0x02, 0x4a
	.zero		1
	.zero		1


	//----- nvinfo : EIATTR_EXIT_INSTR_OFFSETS
	.align		4
        /*0278*/ 	.byte	0x04, 0x1c
        /*027a*/ 	.short	(.L_552 - .L_551)


	//   ....[0]....
.L_551:
        /*027c*/ 	.word	0x00000090


	//   ....[1]....
        /*0280*/ 	.word	0x000087b0


	//----- nvinfo : EIATTR_CRS_STACK_SIZE
	.align		4
.L_552:
        /*0284*/ 	.byte	0x04, 0x1e
        /*0286*/ 	.short	(.L_554 - .L_553)
.L_553:
        /*0288*/ 	.word	0x00000000


	//----- nvinfo : EIATTR_CBANK_PARAM_SIZE
	.align		4
.L_554:
        /*028c*/ 	.byte	0x03, 0x19
        /*028e*/ 	.short	0x0280


	//----- nvinfo : EIATTR_PARAM_CBANK
	.align		4
        /*0290*/ 	.byte	0x04, 0x0a
        /*0292*/ 	.short	(.L_556 - .L_555)
	.align		4
.L_555:
        /*0294*/ 	.word	index@(.nv.constant0._ZN5flash44flash_bwd_dq_dk_dv_loop_seqk_parallel_kernelI23Flash_bwd_kernel_traitsILi192ELi64ELi64ELi8ELi4ELi2ELi2ELb1ELb1EN7cutlass6half_tE19Flash_kernel_traitsILi192ELi64ELi64ELi8ES3_EELb1ELb0ELb1ELb0ELb0ELb1ELb0EEEvNS_16Flash_bwd_paramsE)
        /*0298*/ 	.short	0x0380
        /*029a*/ 	.short	0x0280


	//----- nvinfo : EIATTR_SW_WAR
	.align		4
.L_556:
        /*029c*/ 	.byte	0x04, 0x36
        /*029e*/ 	.short	(.L_558 - .L_557)
.L_557:
        /*02a0*/ 	.word	0x00000008
.L_558:


//--------------------- .nv.info._ZN5flash44flash_bwd_dq_dk_dv_loop_seqk_parallel_kernelI23Flash_bwd_kernel_traitsILi192ELi64ELi64ELi8ELi4ELi2ELi2ELb1ELb1EN7cutlass6half_tE19Flash_kernel_traitsILi192ELi64ELi64ELi8ES3_EELb0ELb0ELb1ELb0ELb0ELb1ELb1EEEvNS_16Flash_bwd_paramsE --------------------------
	.section	.nv.info._ZN5flash44flash_bwd_dq_dk_dv_loop_seqk_parallel_kernelI23Flash_bwd_kernel_traitsILi192ELi64ELi64ELi8ELi4ELi2ELi2ELb1ELb1EN7cutlass6half_tE19Flash_kernel_traitsILi192ELi64ELi64ELi8ES3_EELb0ELb0ELb1ELb0ELb0ELb1ELb1EEEvNS_16Flash_bwd_paramsE,"",@"SHT_CUDA_INFO"
	.sectionflags	@""
	.align	4


	//----- nvinfo : EIATTR_CUDA_API_VERSION
	.align		4
        /*0000*/ 	.byte	0x04, 0x37
        /*0002*/ 	.short	(.L_560 - .L_559)
.L_559:
        /*0004*/ 	.word	0x00000082


	//----- nvinfo : EIATTR_KPARAM_INFO
	.align		4
.L_560:
        /*0008*/ 	.byte	0x04, 0x17
        /*000a*/ 	.short	(.L_562 - .L_561)
.L_561:
        /*000c*/ 	.word	0x00000000
        /*0010*/ 	.short	0x0000
        /*0012*/ 	.short	0x0000
        /*0014*/ 	.byte	0x00, 0xf0, 0x01, 0x0a


	//----- nvinfo : EIATTR_SPARSE_MMA_MASK
	.align		4
.L_562:
        /*0018*/ 	.byte	0x03, 0x50
        /*001a*/ 	.short	0x0000


	//----- nvinfo : EIATTR_MAXREG_COUNT
	.align		4
        /*001c*/ 	.byte	0x03, 0x1b
        /*001e*/ 	.short	0x00ff


	//----- nvinfo : EIATTR_NUM_BARRIERS
	.align		4
        /*0020*/ 	.byte	0x02, 0x4c
        /*0022*/ 	.byte	0x01
	.zero		1


	//----- nvinfo : EIATTR_ANNOTATIONS
	.align		4
        /*0024*/ 	.byte	0x04, 0x55
        /*0026*/ 	.short	(.L_564 - .L_563)


	//   ....[0]....
.L_563:
        /* <DEDUP_REMOVED lines=48> */


	//----- nvinfo : EIATTR_MERCURY_ISA_VERSION
	.align		4
.L_564:
        /*0318*/ 	.byte	0x03, 0x5f
        /*031a*/ 	.short	0x0101


	//----- nvinfo : EIATTR_VRC_CTA_INIT_COUNT
	.align		4
        /*031c*/ 	.byte	0x02, 0x4a
	.zero		1
	.zero		1


	//----- nvinfo : EIATTR_EXIT_INSTR_OFFSETS
	.align		4
        /*0320*/ 	.byte	0x04, 0x1c
        /*0322*/ 	.short	(.L_566 - .L_565)


	//   ....[0]....
.L_565:
        /*0324*/ 	.word	0x00000090


	//   ....[1]....
        /*0328*/ 	.word	0x00008400


	//----- nvinfo : EIATTR_CRS_STACK_SIZE
	.align		4
.L_566:
        /*032c*/ 	.byte	0x04, 0x1e
        /*032e*/ 	.short	(.L_568 - .L_567)
.L_567:
        /*0330*/ 	.word	0x00000000


	//----- nvinfo : EIATTR_CBANK_PARAM_SIZE
	.align		4
.L_568:
        /*0334*/ 	.byte	0x03, 0x19
        /*0336*/ 	.short	0x0280


	//----- nvinfo : EIATTR_PARAM_CBANK
	.align		4
        /*0338*/ 	.byte	0x04, 0x0a
        /*033a*/ 	.short	(.L_570 - .L_569)
	.align		4
.L_569:
        /*033c*/ 	.word	index@(.nv.constant0._ZN5flash44flash_bwd_dq_dk_dv_loop_seqk_parallel_kernelI23Flash_bwd_kernel_traitsILi192ELi64ELi64ELi8ELi4ELi2ELi2ELb1ELb1EN7cutlass6half_tE19Flash_kernel_traitsILi192ELi64ELi64ELi8ES3_EELb0ELb0ELb1ELb0ELb0ELb1ELb1EEEvNS_16Flash_bwd_paramsE)
        /*0340*/ 	.short	0x0380
        /*0342*/ 	.short	0x0280


	//----- nvinfo : EIATTR_SW_WAR
	.align		4
.L_570:
        /*0344*/ 	.byte	0x04, 0x36
        /*0346*/ 	.short	(.L_572 - .L_571)
.L_571:
        /*0348*/ 	.word	0x00000008
.L_572:


//--------------------- .nv.info._ZN5flash44flash_bwd_dq_dk_dv_loop_seqk_parallel_kernelI23Flash_bwd_kernel_traitsILi192ELi64ELi64ELi8ELi4ELi2ELi2ELb1ELb1EN7cutlass6half_tE19Flash_kernel_traitsILi192ELi64ELi64ELi8ES3_EELb1ELb0ELb1ELb1ELb0ELb0ELb0EEEvNS_16Flash_bwd_paramsE --------------------------
	.section	.nv.info._ZN5flash44flash_bwd_dq_dk_dv_loop_seqk_parallel_kernelI23Flash_bwd_kernel_traitsILi192ELi64ELi64ELi8ELi4ELi2ELi2ELb1ELb1EN7cutlass6half_tE19Flash_kernel_traitsILi192ELi64ELi64ELi8ES3_EELb1ELb0ELb1ELb1ELb0ELb0ELb0EEEvNS_16Flash_bwd_paramsE,"",@"SHT_CUDA_INFO"
	.sectionflags	@""
	.align	4


	//----- nvinfo : EIATTR_CUDA_API_VERSION
	.align		4
        /*0000*/ 	.byte	0x04, 0x37
        /*0002*/ 	.short	(.L_574 - .L_573)
.L_573:
        /*0004*/ 	.word	0x00000082


	//----- nvinfo : EIATTR_KPARAM_INFO
	.align		4
.L_574:
        /*0008*/ 	.byte	0x04, 0x17
        /*000a*/ 	.short	(.L_576 - .L_575)
.L_575:
        /*000c*/ 	.word	0x00000000
        /*0010*/ 	.short	0x0000
        /*0012*/ 	.short	0x0000
        /*0014*/ 	.byte	0x00, 0xf0, 0x01, 0x0a


	//----- nvinfo : EIATTR_SPARSE_MMA_MASK
	.align		4
.L_576:
        /*0018*/ 	.byte	0x03, 0x50
        /*001a*/ 	.short	0x0000


	//----- nvinfo : EIATTR_MAXREG_COUNT
	.align		4
        /*001c*/ 	.byte	0x03, 0x1b
        /*001e*/ 	.short	0x00ff


	//----- nvinfo : EIATTR_NUM_BARRIERS
	.align		4
        /*0020*/ 	.byte	0x02, 0x4c
        /*0022*/ 	.byte	0x01
	.zero		1


	//----- nvinfo : EIATTR_ANNOTATIONS
	.align		4
        /*0024*/ 	.byte	0x04, 0x55
        /*0026*/ 	.short	(.L_578 - .L_577)


	//   ....[0]....
.L_577:
        /* <DEDUP_REMOVED lines=44> */


	//----- nvinfo : EIATTR_MERCURY_ISA_VERSION
	.align		4
.L_578:
        /*02d8*/ 	.byte	0x03, 0x5f
        /*02da*/ 	.short	0x0101


	//----- nvinfo : EIATTR_VRC_CTA_INIT_COUNT
	.align		4
        /*02dc*/ 	.byte	0x02, 0x4a
	.zero		1
	.zero		1


	//----- nvinfo : EIATTR_EXIT_INSTR_OFFSETS
	.align		4
        /*02e0*/ 	.byte	0x04, 0x1c
        /*02e2*/ 	.short	(.L_580 - .L_579)


	//   ....[0]....
.L_579:
        /*02e4*/ 	.word	0x00000090


	//   ....[1]....
        /*02e8*/ 	.word	0x00009fb0


	//----- nvinfo : EIATTR_CRS_STACK_SIZE
	.align		4
.L_580:
        /*02ec*/ 	.byte	0x04, 0x1e
        /*02ee*/ 	.short	(.L_582 - .L_581)
.L_581:
        /*02f0*/ 	.word	0x00000000


	//----- nvinfo : EIATTR_CBANK_PARAM_SIZE
	.align		4
.L_582:
        /*02f4*/ 	.byte	0x03, 0x19
        /*02f6*/ 	.short	0x0280


	//----- nvinfo : EIATTR_PARAM_CBANK
	.align		4
        /*02f8*/ 	.byte	0x04, 0x0a
        /*02fa*/ 	.short	(.L_584 - .L_583)
	.align		4
.L_583:
        /*02fc*/ 	.word	index@(.nv.constant0._ZN5flash44flash_bwd_dq_dk_dv_loop_seqk_parallel_kernelI23Flash_bwd_kernel_traitsILi192ELi64ELi64ELi8ELi4ELi2ELi2ELb1ELb1EN7cutlass6half_tE19Flash_kernel_traitsILi192ELi64ELi64ELi8ES3_EELb1ELb0ELb1ELb1ELb0ELb0ELb0EEEvNS_16Flash_bwd_paramsE)
        /*0300*/ 	.short	0x0380
        /*0302*/ 	.short	0x0280


	//----- nvinfo : EIATTR_SW_WAR
	.align		4
.L_584:
        /*0304*/ 	.byte	0x04, 0x36
        /*0306*/ 	.short	(.L_586 - .L_585)
.L_585:
        /*0308*/ 	.word	0x00000008
.L_586:


//--------------------- .nv.info._ZN5flash44flash_bwd_dq_dk_dv_loop_seqk_parallel_kernelI23Flash_bwd_kernel_traitsILi192ELi64ELi64ELi8ELi4ELi2ELi2ELb1ELb1EN7cutlass6half_tE19Flash_kernel_traitsILi192ELi64ELi64ELi8ES3_EELb0ELb0ELb1ELb1ELb0ELb0ELb1EEEvNS_16Flash_bwd_paramsE --------------------------
	.section	.nv.info._ZN5flash44flash_bwd_dq_dk_dv_loop_seqk_parallel_kernelI23Flash_bwd_kernel_traitsILi192ELi64ELi64ELi8ELi4ELi2ELi2ELb1ELb1EN7cutlass6half_tE19Flash_kernel_traitsILi192ELi64ELi64ELi8ES3_EELb0ELb0ELb1ELb1ELb0ELb0ELb1EEEvNS_16Flash_bwd_paramsE,"",@"SHT_CUDA_INFO"
	.sectionflags	@""
	.align	4


	//----- nvinfo : EIATTR_CUDA_API_VERSION
	.align		4
        /*0000*/ 	.byte	0x04, 0x37
        /*0002*/ 	.short	(.L_588 - .L_587)
.L_587:
        /*0004*/ 	.word	0x00000082


	//----- nvinfo : EIATTR_KPARAM_INFO
	.align		4
.L_588:
        /*0008*/ 	.byte	0x04, 0x17
        /*000a*/ 	.short	(.L_590 - .L_589)
.L_589:
        /*000c*/ 	.word	0x00000000
        /*0010*/ 	.short	0x0000
        /*0012*/ 	.short	0x0000
        /*0014*/ 	.byte	0x00, 0xf0, 0x01, 0x0a


	//----- nvinfo : EIATTR_SPARSE_MMA_MASK
	.align		4
.L_590:
        /*0018*/ 	.byte	0x03, 0x50
        /*001a*/ 	.short	0x0000


	//----- nvinfo : EIATTR_MAXREG_COUNT
	.align		4
        /*001c*/ 	.byte	0x03, 0x1b
        /*001e*/ 	.short	0x00ff


	//----- nvinfo : EIATTR_NUM_BARRIERS
	.align		4
        /*0020*/ 	.byte	0x02, 0x4c
        /*0022*/ 	.byte	0x01
	.zero		1


	//----- nvinfo : EIATTR_ANNOTATIONS
	.align		4
        /*0024*/ 	.byte	0x04, 0x55
        /*0026*/ 	.short	(.L_592 - .L_591)


	//   ....[0]....
.L_591:
        /* <DEDUP_REMOVED lines=56> */


	//----- nvinfo : EIATTR_MERCURY_ISA_VERSION
	.align		4
.L_592:
        /*0398*/ 	.byte	0x03, 0x5f
        /*039a*/ 	.short	0x0101


	//----- nvinfo : EIATTR_VRC_CTA_INIT_COUNT
	.align		4
        /*039c*/ 	.byte	0x02, 0x4a
	.zero		1
	.zero		1


	//----- nvinfo : EIATTR_EXIT_INSTR_OFFSETS
	.align		4
        /*03a0*/ 	.byte	0x04, 0x1c
        /*03a2*/ 	.short	(.L_594 - .L_593)


	//   ....[0]....
.L_593:
        /*03a4*/ 	.word	0x00000090


	//   ....[1]....
        /*03a8*/ 	.word	0x00009980


	//----- nvinfo : EIATTR_CRS_STACK_SIZE
	.align		4
.L_594:
        /*03ac*/ 	.byte	0x04, 0x1e
        /*03ae*/ 	.short	(.L_596 - .L_595)
.L_595:
        /*03b0*/ 	.word	0x00000000


	//----- nvinfo : EIATTR_CBANK_PARAM_SIZE
	.align		4
.L_596:
        /*03b4*/ 	.byte	0x03, 0x19
        /*03b6*/ 	.short	0x0280


	//----- nvinfo : EIATTR_PARAM_CBANK
	.align		4
        /*03b8*/ 	.byte	0x04, 0x0a
        /*03ba*/ 	.short	(.L_598 - .L_597)
	.align		4
.L_597:
        /*03bc*/ 	.word	index@(.nv.constant0._ZN5flash44flash_bwd_dq_dk_dv_loop_seqk_parallel_kernelI23Flash_bwd_kernel_traitsILi192ELi64ELi64ELi8ELi4ELi2ELi2ELb1ELb1EN7cutlass6half_tE19Flash_kernel_traitsILi192ELi64ELi64ELi8ES3_EELb0ELb0ELb1ELb1ELb0ELb0ELb1EEEvNS_16Flash_bwd_paramsE)
        /*03c0*/ 	.short	0x0380
        /*03c2*/ 	.short	0x0280


	//----- nvinfo : EIATTR_SW_WAR
	.align		4
.L_598:
        /*03c4*/ 	.byte	0x04, 0x36
        /*03c6*/ 	.short	(.L_600 - .L_599)
.L_599:
        /*03c8*/ 	.word	0x00000008
.L_600:


//--------------------- .nv.info._ZN5flash25flash_bwd_dot_do_o_kernelILb0E23Flash_bwd_kernel_traitsILi192ELi64ELi64ELi8ELi4ELi2ELi2ELb1ELb1EN7cutlass6half_tE19Flash_kernel_traitsILi192ELi64ELi64ELi8ES3_EEEEvNS_16Flash_bwd_paramsE --------------------------
	.section	.nv.info._ZN5flash25flash_bwd_dot_do_o_kernelILb0E23Flash_bwd_kernel_traitsILi192ELi64ELi64ELi8ELi4ELi2ELi2ELb1ELb1EN7cutlass6half_tE19Flash_kernel_traitsILi192ELi64ELi64ELi8ES3_EEEEvNS_16Flash_bwd_paramsE,"",@"SHT_CUDA_INFO"
	.sectionflags	@""
	.align	4


	//----- nvinfo : EIATTR_CUDA_API_VERSION
	.align		4
        /*0000*/ 	.byte	0x04, 0x37
        /*0002*/ 	.short	(.L_602 - .L_601)
.L_601:
        /*0004*/ 	.word	0x00000082


	//----- nvinfo : EIATTR_KPARAM_INFO
	.align		4
.L_602:
        /*0008*/ 	.byte	0x04, 0x17
        /*000a*/ 	.short	(.L_604 - .L_603)
.L_603:
        /*000c*/ 	.word	0x00000000
        /*0010*/ 	.short	0x0000
        /*0012*/ 	.short	0x0000
        /*0014*/ 	.byte	0x00, 0xf0, 0x01, 0x0a


	//----- nvinfo : EIATTR_SPARSE_MMA_MASK
	.align		4
.L_604:
        /*0018*/ 	.byte	0x03, 0x50
        /*001a*/ 	.short	0x0000


	//----- nvinfo : EIATTR_MAXREG_COUNT
	.align		4
        /*001c*/ 	.byte	0x03, 0x1b
        /*001e*/ 	.short	0x00ff


	//----- nvinfo : EIATTR_MERCURY_ISA_VERSION
	.align		4
        /*0020*/ 	.byte	0x03, 0x5f
        /*0022*/ 	.short	0x0101


	//----- nvinfo : EIATTR_COOP_GROUP_MASK_REGIDS
	.align		4
        /*0024*/ 	.byte	0x04, 0x29
        /*0026*/ 	.short	(.L_606 - .L_605)


	//   ....[0]....
.L_605:
        /*0028*/ 	.word	0xffffffff


	//   ....[1]....
        /*002c*/ 	.word	0xffffffff


	//   ....[2]....
        /*0030*/ 	.word	0xffffffff


	//   ....[3]....
        /*0034*/ 	.word	0xffffffff


	//   ....[4]....
        /*0038*/ 	.word	0xffffffff


	//   ....[5]....
        /*003c*/ 	.word	0xffffffff


	//----- nvinfo : EIATTR_COOP_GROUP_INSTR_OFFSETS
	.align		4
.L_606:
        /*0040*/ 	.byte	0x04, 0x28
        /*0042*/ 	.short	(.L_608 - .L_607)


	//   ....[0]....
.L_607:
        /*0044*/ 	.word	0x00001470


	//   ....[1]....
        /*0048*/ 	.word	0x00001490


	//   ....[2]....
        /*004c*/ 	.word	0x000014b0


	//   ....[3]....
        /*0050*/ 	.word	0x000014d0


	//   ....[4]....
        /*0054*/ 	.word	0x00001510


	//   ....[5]....
        /*0058*/ 	.word	0x00001540


	//----- nvinfo : EIATTR_VRC_CTA_INIT_COUNT
	.align		4
.L_608:
        /*005c*/ 	.byte	0x02, 0x4a
	.zero		1
	.zero		1


	//----- nvinfo : EIATTR_EXIT_INSTR_OFFSETS
	.align		4
        /*0060*/ 	.byte	0x04, 0x1c
        /*0062*/ 	.short	(.L_610 - .L_609)


	//   ....[0]....
.L_609:
        /*0064*/ 	.word	0x00000120


	//   ....[1]....
        /*0068*/ 	.word	0x000015a0


	//   ....[2]....
        /*006c*/ 	.word	0x000015c0


	//----- nvinfo : EIATTR_CRS_STACK_SIZE
	.align		4
.L_610:
        /*0070*/ 	.byte	0x04, 0x1e
        /*0072*/ 	.short	(.L_612 - .L_611)
.L_611:
        /*0074*/ 	.word	0x00000000


	//----- nvinfo : EIATTR_CBANK_PARAM_SIZE
	.align		4
.L_612:
        /*0078*/ 	.byte	0x03, 0x19
        /*007a*/ 	.short	0x0280


	//----- nvinfo : EIATTR_PARAM_CBANK
	.align		4
        /*007c*/ 	.byte	0x04, 0x0a
        /*007e*/ 	.short	(.L_614 - .L_613)
	.align		4
.L_613:
        /*0080*/ 	.word	index@(.nv.constant0._ZN5flash25flash_bwd_dot_do_o_kernelILb0E23Flash_bwd_kernel_traitsILi192ELi64ELi64ELi8ELi4ELi2ELi2ELb1ELb1EN7cutlass6half_tE19Flash_kernel_traitsILi192ELi64ELi64ELi8ES3_EEEEvNS_16Flash_bwd_paramsE)
        /*0084*/ 	.short	0x0380
        /*0086*/ 	.short	0x0280


	//----- nvinfo : EIATTR_SW_WAR
	.align		4
.L_614:
        /*0088*/ 	.byte	0x04, 0x36
        /*008a*/ 	.short	(.L_616 - .L_615)
.L_615:
        /*008c*/ 	.word	0x00000008
.L_616:


//--------------------- .nv.info._ZN5flash25flash_bwd_dot_do_o_kernelILb1E23Flash_bwd_kernel_traitsILi192ELi64ELi64ELi8ELi4ELi2ELi2ELb1ELb1EN7cutlass6half_tE19Flash_kernel_traitsILi192ELi64ELi64ELi8ES3_EEEEvNS_16Flash_bwd_paramsE --------------------------
	.section	.nv.info._ZN5flash25flash_bwd_dot_do_o_kernelILb1E23Flash_bwd_kernel_traitsILi192ELi64ELi64ELi8ELi4ELi2ELi2ELb1ELb1EN7cutlass6half_tE19Flash_kernel_traitsILi192ELi64ELi64ELi8ES3_EEEEvNS_16Flash_bwd_paramsE,"",@"SHT_CUDA_INFO"
	.sectionflags	@""
	.align	4


	//----- nvinfo : EIATTR_CUDA_API_VERSION
	.align		4
        /*0000*/ 	.byte	0x04, 0x37
        /*0002*/ 	.short	(.L_618 - .L_617)
.L_617:
        /*0004*/ 	.word	0x00000082


	//----- nvinfo : EIATTR_KPARAM_INFO
	.align		4
.L_618:
        /*0008*/ 	.byte	0x04, 0x17
        /*000a*/ 	.short	(.L_620 - .L_619)
.L_619:
        /*000c*/ 	.word	0x00000000
        /*0010*/ 	.short	0x0000
        /*0012*/ 	.short	0x0000
        /*0014*/ 	.byte	0x00, 0xf0, 0x01, 0x0a


	//----- nvinfo : EIATTR_SPARSE_MMA_MASK
	.align		4
.L_620:
        /*0018*/ 	.byte	0x03, 0x50
        /*001a*/ 	.short	0x0000


	//----- nvinfo : EIATTR_MAXREG_COUNT
	.align		4
        /*001c*/ 	.byte	0x03, 0x1b
        /*001e*/ 	.short	0x00ff


	//----- nvinfo : EIATTR_MERCURY_ISA_VERSION
	.align		4
        /*0020*/ 	.byte	0x03, 0x5f
        /*0022*/ 	.short	0x0101


	//----- nvinfo : EIATTR_COOP_GROUP_MASK_REGIDS
	.align		4
        /*0024*/ 	.byte	0x04, 0x29
        /*0026*/ 	.short	(.L_622 - .L_621)


	//   ....[0]....
.L_621:
        /*0028*/ 	.word	0xffffffff


	//   ....[1]....
        /*002c*/ 	.word	0xffffffff


	//   ....[2]....
        /*0030*/ 	.word	0xffffffff


	//   ....[3]....
        /*0034*/ 	.word	0xffffffff


	//   ....[4]....
        /*0038*/ 	.word	0xffffffff


	//   ....[5]....
        /*003c*/ 	.word	0xffffffff


	//----- nvinfo : EIATTR_COOP_GROUP_INSTR_OFFSETS
	.align		4
.L_622:
        /*0040*/ 	.byte	0x04, 0x28
        /*0042*/ 	.short	(.L_624 - .L_623)


	//   ....[0]....
.L_623:
        /*0044*/ 	.word	0x00001740


	//   ....[1]....
        /*0048*/ 	.word	0x00001760


	//   ....[2]....
        /*004c*/ 	.word	0x000017c0


	//   ....[3]....
        /*0050*/ 	.word	0x000017e0


	//   ....[4]....
        /*0054*/ 	.word	0x00001860


	//   ....[5]....
        /*0058*/ 	.word	0x00001890


	//----- nvinfo : EIATTR_VRC_CTA_INIT_COUNT
	.align		4
.L_624:
        /*005c*/ 	.byte	0x02, 0x4a
	.zero		1
	.zero		1


	//----- nvinfo : EIATTR_EXIT_INSTR_OFFSETS
	.align		4
        /*0060*/ 	.byte	0x04, 0x1c
        /*0062*/ 	.short	(.L_626 - .L_625)


	//   ....[0]....
.L_625:
        /*0064*/ 	.word	0x00000120


	//   ....[1]....
        /*0068*/ 	.word	0x00001a10


	//----- nvinfo : EIATTR_CRS_STACK_SIZE
	.align		4
.L_626:
        /*006c*/ 	.byte	0x04, 0x1e
        /*006e*/ 	.short	(.L_628 - .L_627)
.L_627:
        /*0070*/ 	.word	0x00000000


	//----- nvinfo : EIATTR_CBANK_PARAM_SIZE
	.align		4
.L_628:
        /*0074*/ 	.byte	0x03, 0x19
        /*0076*/ 	.short	0x0280


	//----- nvinfo : EIATTR_PARAM_CBANK
	.align		4
        /*0078*/ 	.byte	0x04, 0x0a
        /*007a*/ 	.short	(.L_630 - .L_629)
	.align		4
.L_629:
        /*007c*/ 	.word	index@(.nv.constant0._ZN5flash25flash_bwd_dot_do_o_kernelILb1E23Flash_bwd_kernel_traitsILi192ELi64ELi64ELi8ELi4ELi2ELi2ELb1ELb1EN7cutlass6half_tE19Flash_kernel_traitsILi192ELi64ELi64ELi8ES3_EEEEvNS_16Flash_bwd_paramsE)
        /*0080*/ 	.short	0x0380
        /*0082*/ 	.short	0x0280


	//----- nvinfo : EIATTR_SW_WAR
	.align		4
.L_630:
        /*0084*/ 	.byte	0x04, 0x36
        /*0086*/ 	.short	(.L_632 - .L_631)
.L_631:
        /*0088*/ 	.word	0x00000008
.L_632:


//--------------------- .nv.info._ZN5flash27flash_bwd_convert_dq_kernelI23Flash_bwd_kernel_traitsILi192ELi64ELi64ELi8ELi4ELi2ELi2ELb0ELb0EN7cutlass6half_tE19Flash_kernel_traitsILi192ELi64ELi64ELi8ES3_EEEEvNS_16Flash_bwd_paramsEi --------------------------
	.section	.nv.info._ZN5flash27flash_bwd_convert_dq_kernelI23Flash_bwd_kernel_traitsILi192ELi64ELi64ELi8ELi4ELi2ELi2ELb0ELb0EN7cutlass6half_tE19Flash_kernel_traitsILi192ELi64ELi64ELi8ES3_EEEEvNS_16Flash_bwd_paramsEi,"",@"SHT_CUDA_INFO"
	.sectionflags	@""
	.align	4


	//----- nvinfo : EIATTR_CUDA_API_VERSION
	.align		4
        /*0000*/ 	.byte	0x04, 0x37
        /*0002*/ 	.short	(.L_634 - .L_633)
.L_633:
        /*0004*/ 	.word	0x00000082


	//----- nvinfo : EIATTR_KPARAM_INFO
	.align		4
.L_634:
        /*0008*/ 	.byte	0x04, 0x17
        /*000a*/ 	.short	(.L_636 - .L_635)
.L_635:
        /*000c*/ 	.word	0x00000000
        /*0010*/ 	.short	0x0001
        /*0012*/ 	.short	0x0280
        /*0014*/ 	.byte	0x00, 0xf0, 0x11, 0x00


	//----- nvinfo : EIATTR_KPARAM_INFO
	.align		4
.L_636:
        /*0018*/ 	.byte	0x04, 0x17
        /*001a*/ 	.short	(.L_638 - .L_637)
.L_637:
        /*001c*/ 	.word	0x00000000
        /*0020*/ 	.short	0x0000
        /*0022*/ 	.short	0x0000
        /*0024*/ 	.byte	0x00, 0xf0, 0x01, 0x0a


	//----- nvinfo : EIATTR_SPARSE_MMA_MASK
	.align		4
.L_638:
        /*0028*/ 	.byte	0x03, 0x50
        /*002a*/ 	.short	0x0000


	//----- nvinfo : EIATTR_MAXREG_COUNT
	.align		4
        /*002c*/ 	.byte	0x03, 0x1b
        /*002e*/ 	.short	0x00ff


	//----- nvinfo : EIATTR_NUM_BARRIERS
	.align		4
        /*0030*/ 	.byte	0x02, 0x4c
        /*0032*/ 	.byte	0x01
	.zero		1


	//----- nvinfo : EIATTR_MERCURY_ISA_VERSION
	.align		4
        /*0034*/ 	.byte	0x03, 0x5f
        /*0036*/ 	.short	0x0101


	//----- nvinfo : EIATTR_VRC_CTA_INIT_COUNT
	.align		4
        /*0038*/ 	.byte	0x02, 0x4a
	.zero		1
	.zero		1


	//----- nvinfo : EIATTR_EXIT_INSTR_OFFSETS
	.align		4
        /*003c*/ 	.byte	0x04, 0x1c
        /*003e*/ 	.short	(.L_640 - .L_639)


	//   ....[0]....
.L_639:
        /*0040*/ 	.word	0x00000120


	//   ....[1]....
        /*0044*/ 	.word	0x00001790


	//   ....[2]....
        /*0048*/ 	.word	0x000018c0


	//   ....[3]....
        /*004c*/ 	.word	0x000018e0


	//----- nvinfo : EIATTR_CRS_STACK_SIZE
	.align		4
.L_640:
        /*0050*/ 	.byte	0x04, 0x1e
        /*0052*/ 	.short	(.L_642 - .L_641)
.L_641:
        /*0054*/ 	.word	0x00000000


	//----- nvinfo : EIATTR_CBANK_PARAM_SIZE
	.align		4
.L_642:
        /*0058*/ 	.byte	0x03, 0x19
        /*005a*/ 	.short	0x0284


	//----- nvinfo : EIATTR_PARAM_CBANK
	.align		4
        /*005c*/ 	.byte	0x04, 0x0a
        /*005e*/ 	.short	(.L_644 - .L_643)
	.align		4
.L_643:
        /*0060*/ 	.word	index@(.nv.constant0._ZN5flash27flash_bwd_convert_dq_kernelI23Flash_bwd_kernel_traitsILi192ELi64ELi64ELi8ELi4ELi2ELi2ELb0ELb0EN7cutlass6half_tE19Flash_kernel_traitsILi192ELi64ELi64ELi8ES3_EEEEvNS_16Flash_bwd_paramsEi)
        /*0064*/ 	.short	0x0380
        /*0066*/ 	.short	0x0284


	//----- nvinfo : EIATTR_SW_WAR
	.align		4
.L_644:
        /*0068*/ 	.byte	0x04, 0x36
        /*006a*/ 	.short	(.L_646 - .L_645)
.L_645:
        /*006c*/ 	.word	0x00000008
.L_646:


//--------------------- .nv.info._ZN5flash44flash_bwd_dq_dk_dv_loop_seqk_parallel_kernelI23Flash_bwd_kernel_traitsILi192ELi64ELi64ELi8ELi4ELi2ELi2ELb0ELb0EN7cutlass6half_tE19Flash_kernel_traitsILi192ELi64ELi64ELi8ES3_EELb1ELb0ELb0ELb0ELb0ELb0ELb0EEEvNS_16Flash_bwd_paramsE --------------------------
	.section	.nv.info._ZN5flash44flash_bwd_dq_dk_dv_loop_seqk_parallel_kernelI23Flash_bwd_kernel_traitsILi192ELi64ELi64ELi8ELi4ELi2ELi2ELb0ELb0EN7cutlass6half_tE19Flash_kernel_traitsILi192ELi64ELi64ELi8ES3_EELb1ELb0ELb0ELb0ELb0ELb0ELb0EEEvNS_16Flash_bwd_paramsE,"",@"SHT_CUDA_INFO"
	.sectionflags	@""
	.align	4


	//----- nvinfo : EIATTR_CUDA_API_VERSION
	.align		4
        /*0000*/ 	.byte	0x04, 0x37
        /*0002*/ 	.short	(.L_648 - .L_647)
.L_647:
        /*0004*/ 	.word	0x00000082


	//----- nvinfo : EIATTR_KPARAM_INFO
	.align		4
.L_648:
        /*0008*/ 	.byte	0x04, 0x17
        /*000a*/ 	.short	(.L_650 - .L_649)
.L_649:
        /*000c*/ 	.word	0x00000000
        /*0010*/ 	.short	0x0000
        /*0012*/ 	.short	0x0000
        /*0014*/ 	.byte	0x00, 0xf0, 0x01, 0x0a


	//----- nvinfo : EIATTR_SPARSE_MMA_MASK
	.align		4
.L_650:
        /*0018*/ 	.byte	0x03, 0x50
        /*001a*/ 	.short	0x0000


	//----- nvinfo : EIATTR_MAXREG_COUNT
	.align		4
        /*001c*/ 	.byte	0x03, 0x1b
        /*001e*/ 	.short	0x00ff


	//----- nvinfo : EIATTR_NUM_BARRIERS
	.align		4
        /*0020*/ 	.byte	0x02, 0x4c
        /*0022*/ 	.byte	0x01
	.zero		1


	//----- nvinfo : EIATTR_MERCURY_ISA_VERSION
	.align		4
        /*0024*/ 	.byte	0x03, 0x5f
        /*0026*/ 	.short	0x0101


	//----- nvinfo : EIATTR_VRC_CTA_INIT_COUNT
	.align		4
        /*0028*/ 	.byte	0x02, 0x4a
	.zero		1
	.zero		1


	//----- nvinfo : EIATTR_EXIT_INSTR_OFFSETS
	.align		4
        /*002c*/ 	.byte	0x04, 0x1c
        /*002e*/ 	.short	(.L_652 - .L_651)


	//   ....[0]....
.L_651:
        /*0030*/ 	.word	0x00000080


	//   ....[1]....
        /*0034*/ 	.word	0x000084f0


	//----- nvinfo : EIATTR_CRS_STACK_SIZE
	.align		4
.L_652:
        /*0038*/ 	.byte	0x04, 0x1e
        /*003a*/ 	.short	(.L_654 - .L_653)
.L_653:
        /*003c*/ 	.word	0x00000000


	//----- nvinfo : EIATTR_CBANK_PARAM_SIZE
	.align		4
.L_654:
        /*0040*/ 	.byte	0x03, 0x19
        /*0042*/ 	.short	0x0280


	//----- nvinfo : EIATTR_PARAM_CBANK
	.align		4
        /*0044*/ 	.byte	0x04, 0x0a
        /*0046*/ 	.short	(.L_656 - .L_655)
	.align		4
.L_655:
        /*0048*/ 	.word	index@(.nv.constant0._ZN5flash44flash_bwd_dq_dk_dv_loop_seqk_parallel_kernelI23Flash_bwd_kernel_traitsILi192ELi64ELi64ELi8ELi4ELi2ELi2ELb0ELb0EN7cutlass6half_tE19Flash_kernel_traitsILi192ELi64ELi64ELi8ES3_EELb1ELb0ELb0ELb0ELb0ELb0ELb0EEEvNS_16Flash_bwd_paramsE)
        /*004c*/ 	.short	0x0380
        /*004e*/ 	.short	0x0280


	//----- nvinfo : EIATTR_SW_WAR
	.align		4
.L_656:
        /*0050*/ 	.byte	0x04, 0x36
        /*0052*/ 	.short	(.L_658 - .L_657)
.L_657:
        /*0054*/ 	.word	0x00000008
.L_658:


//--------------------- .nv.info._ZN5flash44flash_bwd_dq_dk_dv_loop_seqk_parallel_kernelI23Flash_bwd_kernel_traitsILi192ELi64ELi64ELi8ELi4ELi2ELi2ELb0ELb0EN7cutlass6half_tE19Flash_kernel_traitsILi192ELi64ELi64ELi8ES3_EELb0ELb0ELb0ELb0ELb0ELb0ELb1EEEvNS_16Flash_bwd_paramsE --------------------------
	.section	.nv.info._ZN5flash44flash_bwd_dq_dk_dv_loop_seqk_parallel_kernelI23Flash_bwd_kernel_traitsILi192ELi64ELi64ELi8ELi4ELi2ELi2ELb0ELb0EN7cutlass6half_tE19Flash_kernel_traitsILi192ELi64ELi64ELi8ES3_EELb0ELb0ELb0ELb0ELb0ELb0ELb1EEEvNS_16Flash_bwd_paramsE,"",@"SHT_CUDA_INFO"
	.sectionflags	@""
	.align	4


	//----- nvinfo : EIATTR_CUDA_API_VERSION
	.align		4
        /*0000*/ 	.byte	0x04, 0x37
        /*0002*/ 	.short	(.L_660 - .L_659)
.L_659:
        /*0004*/ 	.word	0x00000082


	//----- nvinfo : EIATTR_KPARAM_INFO
	.align		4
.L_660:
        /*0008*/ 	.byte	0x04, 0x17
        /*000a*/ 	.short	(.L_662 - .L_661)
.L_661:
        /*000c*/ 	.word	0x00000000
        /*0010*/ 	.short	0x0000
        /*0012*/ 	.short	0x0000
        /*0014*/ 	.byte	0x00, 0xf0, 0x01, 0x0a


	//----- nvinfo : EIATTR_SPARSE_MMA_MASK
	.align		4
.L_662:
        /*0018*/ 	.byte	0x03, 0x50
        /*001a*/ 	.short	0x0000


	//----- nvinfo : EIATTR_MAXREG_COUNT
	.align		4
        /*001c*/ 	.byte	0x03, 0x1b
        /*001e*/ 	.short	0x00ff


	//----- nvinfo : EIATTR_NUM_BARRIERS
	.align		4
        /*0020*/ 	.byte	0x02, 0x4c
        /*0022*/ 	.byte	0x01
	.zero		1


	//----- nvinfo : EIATTR_MERCURY_ISA_VERSION
	.align		4
        /*0024*/ 	.byte	0x03, 0x5f
        /*0026*/ 	.short	0x0101


	//----- nvinfo : EIATTR_VRC_CTA_INIT_COUNT
	.align		4
        /*0028*/ 	.byte	0x02, 0x4a
	.zero		1
	.zero		1


	//----- nvinfo : EIATTR_EXIT_INSTR_OFFSETS
	.align		4
        /*002c*/ 	.byte	0x04, 0x1c
        /*002e*/ 	.short	(.L_664 - .L_663)


	//   ....[0]....
.L_663:
        /*0030*/ 	.word	0x00000080


	//   ....[1]....
        /*0034*/ 	.word	0x00007e40


	//----- nvinfo : EIATTR_CRS_STACK_SIZE
	.align		4
.L_664:
        /*0038*/ 	.byte	0x04, 0x1e
        /*003a*/ 	.short	(.L_666 - .L_665)
.L_665:
        /*003c*/ 	.word	0x00000000


	//----- nvinfo : EIATTR_CBANK_PARAM_SIZE
	.align		4
.L_666:
        /*0040*/ 	.byte	0x03, 0x19
        /*0042*/ 	.short	0x0280


	//----- nvinfo : EIATTR_PARAM_CBANK
	.align		4
        /*0044*/ 	.byte	0x04, 0x0a
        /*0046*/ 	.short	(.L_668 - .L_667)
	.align		4
.L_667:
        /*0048*/ 	.word	index@(.nv.constant0._ZN5flash44flash_bwd_dq_dk_dv_loop_seqk_parallel_kernelI23Flash_bwd_kernel_traitsILi192ELi64ELi64ELi8ELi4ELi2ELi2ELb0ELb0EN7cutlass6half_tE19Flash_kernel_traitsILi192ELi64ELi64ELi8ES3_EELb0ELb0ELb0ELb0ELb0ELb0ELb1EEEvNS_16Flash_bwd_paramsE)
        /*004c*/ 	.short	0x0380
        /*004e*/ 	.short	0x0280


	//----- nvinfo : EIATTR_SW_WAR
	.align		4
.L_668:
        /*0050*/ 	.byte	0x04, 0x36
        /*0052*/ 	.short	(.L_670 - .L_669)
.L_669:
        /*0054*/ 	.word	0x00000008
.L_670:


//--------------------- .nv.info._ZN5flash44flash_bwd_dq_dk_dv_loop_seqk_parallel_kernelI23Flash_bwd_kernel_traitsILi192ELi64ELi64ELi8ELi4ELi2ELi2ELb0ELb0EN7cutlass6half_tE19Flash_kernel_traitsILi192ELi64ELi64ELi8ES3_EELb1ELb0ELb1ELb0ELb0ELb0ELb0EEEvNS_16Flash_bwd_paramsE --------------------------
	.section	.nv.info._ZN5flash44flash_bwd_dq_dk_dv_loop_seqk_parallel_kernelI23Flash_bwd_kernel_traitsILi192ELi64ELi64ELi8ELi4ELi2ELi2ELb0ELb0EN7cutlass6half_tE19Flash_kernel_traitsILi192ELi64ELi64ELi8ES3_EELb1ELb0ELb1ELb0ELb0ELb0ELb0EEEvNS_16Flash_bwd_paramsE,"",@"SHT_CUDA_INFO"
	.sectionflags	@""
	.align	4


	//----- nvinfo : EIATTR_CUDA_API_VERSION
	.align		4
        /*0000*/ 	.byte	0x04, 0x37
        /*0002*/ 	.short	(.L_672 - .L_671)
.L_671:
        /*0004*/ 	.word	0x00000082


	//----- nvinfo : EIATTR_KPARAM_INFO
	.align		4
.L_672:
        /*0008*/ 	.byte	0x04, 0x17
        /*000a*/ 	.short	(.L_674 - .L_673)
.L_673:
        /*000c*/ 	.word	0x00000000
        /*0010*/ 	.short	0x0000
        /*0012*/ 	.short	0x0000
        /*0014*/ 	.byte	0x00, 0xf0, 0x01, 0x0a


	//----- nvinfo : EIATTR_SPARSE_MMA_MASK
	.align		4
.L_674:
        /*0018*/ 	.byte	0x03, 0x50
        /*001a*/ 	.short	0x0000


	//----- nvinfo : EIATTR_MAXREG_COUNT
	.align		4
        /*001c*/ 	.byte	0x03, 0x1b
        /*001e*/ 	.short	0x00ff


	//----- nvinfo : EIATTR_NUM_BARRIERS
	.align		4
        /*0020*/ 	.byte	0x02, 0x4c
        /*0022*/ 	.byte	0x01
	.zero		1


	//----- nvinfo : EIATTR_MERCURY_ISA_VERSION
	.align		4
        /*0024*/ 	.byte	0x03, 0x5f
        /*0026*/ 	.short	0x0101


	//----- nvinfo : EIATTR_VRC_CTA_INIT_COUNT
	.align		4
        /*0028*/ 	.byte	0x02, 0x4a
	.zero		1
	.zero		1


	//----- nvinfo : EIATTR_EXIT_INSTR_OFFSETS
	.align		4
        /*002c*/ 	.byte	0x04, 0x1c
        /*002e*/ 	.short	(.L_676 - .L_675)


	//   ....[0]....
.L_675:
        /*0030*/ 	.word	0x00000080


	//   ....[1]....
        /*0034*/ 	.word	0x00008850


	//----- nvinfo : EIATTR_CRS_STACK_SIZE
	.align		4
.L_676:
        /*0038*/ 	.byte	0x04, 0x1e
        /*003a*/ 	.short	(.L_678 - .L_677)
.L_677:
        /*003c*/ 	.word	0x00000000


	//----- nvinfo : EIATTR_CBANK_PARAM_SIZE
	.align		4
.L_678:
        /*0040*/ 	.byte	0x03, 0x19
        /*0042*/ 	.short	0x0280


	//----- nvinfo : EIATTR_PARAM_CBANK
	.align		4
        /*0044*/ 	.byte	0x04, 0x0a
        /*0046*/ 	.short	(.L_680 - .L_679)
	.align		4
.L_679:
        /*0048*/ 	.word	index@(.nv.constant0._ZN5flash44flash_bwd_dq_dk_dv_loop_seqk_parallel_kernelI23Flash_bwd_kernel_traitsILi192ELi64ELi64ELi8ELi4ELi2ELi2ELb0ELb0EN7cutlass6half_tE19Flash_kernel_traitsILi192ELi64ELi64ELi8ES3_EELb1ELb0ELb1ELb0ELb0ELb0ELb0EEEvNS_16Flash_bwd_paramsE)
        /*004c*/ 	.short	0x0380
        /*004e*/ 	.short	0x0280


	//----- nvinfo : EIATTR_SW_WAR
	.align		4
.L_680:
        /*0050*/ 	.byte	0x04, 0x36
        /*0052*/ 	.short	(.L_682 - .L_681)
.L_681:
        /*0054*/ 	.word	0x00000008
.L_682:


//--------------------- .nv.info._ZN5flash44flash_bwd_dq_dk_dv_loop_seqk_parallel_kernelI23Flash_bwd_kernel_traitsILi192ELi64ELi64ELi8ELi4ELi2ELi2ELb0ELb0EN7cutlass6half_tE19Flash_kernel_traitsILi192ELi64ELi64ELi8ES3_EELb0ELb0ELb1ELb0ELb0ELb0ELb1EEEvNS_16Flash_bwd_paramsE --------------------------
	.section	.nv.info._ZN5flash44flash_bwd_dq_dk_dv_loop_seqk_parallel_kernelI23Flash_bwd_kernel_traitsILi192ELi64ELi64ELi8ELi4ELi2ELi2ELb0ELb0EN7cutlass6half_tE19Flash_kernel_traitsILi192ELi64ELi64ELi8ES3_EELb0ELb0ELb1ELb0ELb0ELb0ELb1EEEvNS_16Flash_bwd_paramsE,"",@"SHT_CUDA_INFO"
	.sectionflags	@""
	.align	4


	//----- nvinfo : EIATTR_CUDA_API_VERSION
	.align		4
        /*0000*/ 	.byte	0x04, 0x37
        /*0002*/ 	.short	(.L_684 - .L_683)
.L_683:
        /*0004*/ 	.word	0x00000082


	//----- nvinfo : EIATTR_KPARAM_INFO
	.align		4
.L_684:
        /*0008*/ 	.byte	0x04, 0x17
        /*000a*/ 	.short	(.L_686 - .L_685)
.L_685:
        /*000c*/ 	.word	0x00000000
        /*0010*/ 	.short	0x0000
        /*0012*/ 	.short	0x0000
        /*0014*/ 	.byte	0x00, 0xf0, 0x01, 0x0a


	//----- nvinfo : EIATTR_SPARSE_MMA_MASK
	.align		4
.L_686:
        /*0018*/ 	.byte	0x03, 0x50
        /*001a*/ 	.short	0x0000


	//----- nvinfo : EIATTR_MAXREG_COUNT
	.align		4
        /*001c*/ 	.byte	0x03, 0x1b
        /*001e*/ 	.short	0x00ff


	//----- nvinfo : EIATTR_NUM_BARRIERS
	.align		4
        /*0020*/ 	.byte	0x02, 0x4c
        /*0022*/ 	.byte	0x01
	.zero		1


	//----- nvinfo : EIATTR_MERCURY_ISA_VERSION
	.align		4
        /*0024*/ 	.byte	0x03, 0x5f
        /*0026*/ 	.short	0x0101


	//----- nvinfo : EIATTR_VRC_CTA_INIT_COUNT
	.align		4
        /*0028*/ 	.byte	0x02, 0x4a
	.zero		1
	.zero		1


	//----- nvinfo : EIATTR_EXIT_INSTR_OFFSETS
	.align		4
        /*002c*/ 	.byte	0x04, 0x1c
        /*002e*/ 	.short	(.L_688 - .L_687)


	//   ....[0]....
.L_687:
        /*0030*/ 	.word	0x00000080


	//   ....[1]....
        /*0034*/ 	.word	0x00008290


	//----- nvinfo : EIATTR_CRS_STACK_SIZE
	.align		4
.L_688:
        /*0038*/ 	.byte	0x04, 0x1e
        /*003a*/ 	.short	(.L_690 - .L_689)
.L_689:
        /*003c*/ 	.word	0x00000000


	//----- nvinfo : EIATTR_CBANK_PARAM_SIZE
	.align		4
.L_690:
        /*0040*/ 	.byte	0x03, 0x19
        /*0042*/ 	.short	0x0280


	//----- nvinfo : EIATTR_PARAM_CBANK
	.align		4
        /*0044*/ 	.byte	0x04, 0x0a
        /*0046*/ 	.short	(.L_692 - .L_691)
	.align		4
.L_691:
        /*0048*/ 	.word	index@(.nv.constant0._ZN5flash44flash_bwd_dq_dk_dv_loop_seqk_parallel_kernelI23Flash_bwd_kernel_traitsILi192ELi64ELi64ELi8ELi4ELi2ELi2ELb0ELb0EN7cutlass6half_tE19Flash_kernel_traitsILi192ELi64ELi64ELi8ES3_EELb0ELb0ELb1ELb0ELb0ELb0ELb1EEEvNS_16Flash_bwd_paramsE)
        /*004c*/ 	.short	0x0380
        /*004e*/ 	.short	0x0280


	//----- nvinfo : EIATTR_SW_WAR
	.align		4
.L_692:
        /*0050*/ 	.byte	0x04, 0x36
        /*0052*/ 	.short	(.L_694 - .L_693)
.L_693:
        /*0054*/ 	.word	0x00000008
.L_694:


//--------------------- .nv.info._ZN5flash44flash_bwd_dq_dk_dv_loop_seqk_parallel_kernelI23Flash_bwd_kernel_traitsILi192ELi64ELi64ELi8ELi4ELi2ELi2ELb0ELb0EN7cutlass6half_tE19Flash_kernel_traitsILi192ELi64ELi64ELi8ES3_EELb1ELb0ELb0ELb0ELb0ELb1ELb0EEEvNS_16Flash_bwd_paramsE --------------------------
	.section	.nv.info._ZN5flash44flash_bwd_dq_dk_dv_loop_seqk_parallel_kernelI23Flash_bwd_kernel_traitsILi192ELi64ELi64ELi8ELi4ELi2ELi2ELb0ELb0EN7cutlass6half_tE19Flash_kernel_traitsILi192ELi64ELi64ELi8ES3_EELb1ELb0ELb0ELb0ELb0ELb1ELb0EEEvNS_16Flash_bwd_paramsE,"",@"SHT_CUDA_INFO"
	.sectionflags	@""
	.align	4


	//----- nvinfo : EIATTR_CUDA_API_VERSION
	.align		4
        /*0000*/ 	.byte	0x04, 0x37
        /*0002*/ 	.short	(.L_696 - .L_695)
.L_695:
        /*0004*/ 	.word	0x00000082


	//----- nvinfo : EIATTR_KPARAM_INFO
	.align		4
.L_696:
        /*0008*/ 	.byte	0x04, 0x17
        /*000a*/ 	.short	(.L_698 - .L_697)
.L_697:
        /*000c*/ 	.word	0x00000000
        /*0010*/ 	.short	0x0000
        /*0012*/ 	.short	0x0000
        /*0014*/ 	.byte	0x00, 0xf0, 0x01, 0x0a


	//----- nvinfo : EIATTR_SPARSE_MMA_MASK
	.align		4
.L_698:
        /*0018*/ 	.byte	0x03, 0x50
        /*001a*/ 	.short	0x0000


	//----- nvinfo : EIATTR_MAXREG_COUNT
	.align		4
        /*001c*/ 	.byte	0x03, 0x1b
        /*001e*/ 	.short	0x00ff


	//----- nvinfo : EIATTR_NUM_BARRIERS
	.align		4
        /*0020*/ 	.byte	0x02, 0x4c
        /*0022*/ 	.byte	0x01
	.zero		1


	//----- nvinfo : EIATTR_MERCURY_ISA_VERSION
	.align		4
        /*0024*/ 	.byte	0x03, 0x5f
        /*0026*/ 	.short	0x0101


	//----- nvinfo : EIATTR_VRC_CTA_INIT_COUNT
	.align		4
        /*0028*/ 	.byte	0x02, 0x4a
	.zero		1
	.zero		1


	//----- nvinfo : EIATTR_EXIT_INSTR_OFFSETS
	.align		4
        /*002c*/ 	.byte	0x04, 0x1c
        /*002e*/ 	.short	(.L_700 - .L_699)


	//   ....[0]....
.L_699:
        /*0030*/ 	.word	0x00000080


	//   ....[1]....
        /*0034*/ 	.word	0x000074c0


	//----- nvinfo : EIATTR_CRS_STACK_SIZE
	.align		4
.L_700:
        /*0038*/ 	.byte	0x04, 0x1e
        /*003a*/ 	.short	(.L_702 - .L_701)
.L_701:
        /*003c*/ 	.word	0x00000000


	//----- nvinfo : EIATTR_CBANK_PARAM_SIZE
	.align		4
.L_702:
        /*0040*/ 	.byte	0x03, 0x19
        /*0042*/ 	.short	0x0280


	//----- nvinfo : EIATTR_PARAM_CBANK
	.align		4
        /*0044*/ 	.byte	0x04, 0x0a
        /*0046*/ 	.short	(.L_704 - .L_703)
	.align		4
.L_703:
        /*0048*/ 	.word	index@(.nv.constant0._ZN5flash44flash_bwd_dq_dk_dv_loop_seqk_parallel_kernelI23Flash_bwd_kernel_traitsILi192ELi64ELi64ELi8ELi4ELi2ELi2ELb0ELb0EN7cutlass6half_tE19Flash_kernel_traitsILi192ELi64ELi64ELi8ES3_EELb1ELb0ELb0ELb0ELb0ELb1ELb0EEEvNS_16Flash_bwd_paramsE)
        /*004c*/ 	.short	0x0380
        /*004e*/ 	.short	0x0280


	//----- nvinfo : EIATTR_SW_WAR
	.align		4
.L_704:
        /*0050*/ 	.byte	0x04, 0x36
        /*0052*/ 	.short	(.L_706 - .L_705)
.L_705:
        /*0054*/ 	.word	0x00000008
.L_706:


//--------------------- .nv.info._ZN5flash44flash_bwd_dq_dk_dv_loop_seqk_parallel_kernelI23Flash_bwd_kernel_traitsILi192ELi64ELi64ELi8ELi4ELi2ELi2ELb0ELb0EN7cutlass6half_tE19Flash_kernel_traitsILi192ELi64ELi64ELi8ES3_EELb0ELb0ELb0ELb0ELb0ELb1ELb1EEEvNS_16Flash_bwd_paramsE --------------------------
	.section	.nv.info._ZN5flash44flash_bwd_dq_dk_dv_loop_seqk_parallel_kernelI23Flash_bwd_kernel_traitsILi192ELi64ELi64ELi8ELi4ELi2ELi2ELb0ELb0EN7cutlass6half_tE19Flash_kernel_traitsILi192ELi64ELi64ELi8ES3_EELb0ELb0ELb0ELb0ELb0ELb1ELb1EEEvNS_16Flash_bwd_paramsE,"",@"SHT_CUDA_INFO"
	.sectionflags	@""
	.align	4


	//----- nvinfo : EIATTR_CUDA_API_VERSION
	.align		4
        /*0000*/ 	.byte	0x04, 0x37
        /*0002*/ 	.short	(.L_708 - .L_707)
.L_707:
        /*0004*/ 	.word	0x00000082


	//----- nvinfo : EIATTR_KPARAM_INFO
	.align		4
.L_708:
        /*0008*/ 	.byte	0x04, 0x17
        /*000a*/ 	.short	(.L_710 - .L_709)
.L_709:
        /*000c*/ 	.word	0x00000000
        /*0010*/ 	.short	0x0000
        /*0012*/ 	.short	0x0000
        /*0014*/ 	.byte	0x00, 0xf0, 0x01, 0x0a


	//----- nvinfo : EIATTR_SPARSE_MMA_MASK
	.align		4
.L_710:
        /*0018*/ 	.byte	0x03, 0x50
        /*001a*/ 	.short	0x0000


	//----- nvinfo : EIATTR_MAXREG_COUNT
	.align		4
        /*001c*/ 	.byte	0x03, 0x1b
        /*001e*/ 	.short	0x00ff


	//----- nvinfo : EIATTR_NUM_BARRIERS
	.align		4
        /*0020*/ 	.byte	0x02, 0x4c
        /*0022*/ 	.byte	0x01
	.zero		1


	//----- nvinfo : EIATTR_MERCURY_ISA_VERSION
	.align		4
        /*0024*/ 	.byte	0x03, 0x5f
        /*0026*/ 	.short	0x0101


	//----- nvinfo : EIATTR_VRC_CTA_INIT_COUNT
	.align		4
        /*0028*/ 	.byte	0x02, 0x4a
	.zero		1
	.zero		1


	//----- nvinfo : EIATTR_EXIT_INSTR_OFFSETS
	.align		4
        /*002c*/ 	.byte	0x04, 0x1c
        /*002e*/ 	.short	(.L_712 - .L_711)


	//   ....[0]....
.L_711:
        /*0030*/ 	.word	0x00000080


	//   ....[1]....
        /*0034*/ 	.word	0x00006e90


	//----- nvinfo : EIATTR_CRS_STACK_SIZE
	.align		4
.L_712:
        /*0038*/ 	.byte	0x04, 0x1e
        /*003a*/ 	.short	(.L_714 - .L_713)
.L_713:
        /*003c*/ 	.word	0x00000000


	//----- nvinfo : EIATTR_CBANK_PARAM_SIZE
	.align		4
.L_714:
        /*0040*/ 	.byte	0x03, 0x19
        /*0042*/ 	.short	0x0280


	//----- nvinfo : EIATTR_PARAM_CBANK
	.align		4
        /*0044*/ 	.byte	0x04, 0x0a
        /*0046*/ 	.short	(.L_716 - .L_715)
	.align		4
.L_715:
        /*0048*/ 	.word	index@(.nv.constant0._ZN5flash44flash_bwd_dq_dk_dv_loop_seqk_parallel_kernelI23Flash_bwd_kernel_traitsILi192ELi64ELi64ELi8ELi4ELi2ELi2ELb0ELb0EN7cutlass6half_tE19Flash_kernel_traitsILi192ELi64ELi64ELi8ES3_EELb0ELb0ELb0ELb0ELb0ELb1ELb1EEEvNS_16Flash_bwd_paramsE)
        /*004c*/ 	.short	0x0380
        /*004e*/ 	.short	0x0280


	//----- nvinfo : EIATTR_SW_WAR
	.align		4
.L_716:
        /*0050*/ 	.byte	0x04, 0x36
        /*0052*/ 	.short	(.L_718 - .L_717)
.L_717:
        /*0054*/ 	.word	0x00000008
.L_718:


//--------------------- .nv.info._ZN5flash44flash_bwd_dq_dk_dv_loop_seqk_parallel_kernelI23Flash_bwd_kernel_traitsILi192ELi64ELi64ELi8ELi4ELi2ELi2ELb0ELb0EN7cutlass6half_tE19Flash_kernel_traitsILi192ELi64ELi64ELi8ES3_EELb1ELb0ELb0ELb1ELb0ELb0ELb0EEEvNS_16Flash_bwd_paramsE --------------------------
	.section	.nv.info._ZN5flash44flash_bwd_dq_dk_dv_loop_seqk_parallel_kernelI23Flash_bwd_kernel_traitsILi192ELi64ELi64ELi8ELi4ELi2ELi2ELb0ELb0EN7cutlass6half_tE19Flash_kernel_traitsILi192ELi64ELi64ELi8ES3_EELb1ELb0ELb0ELb1ELb0ELb0ELb0EEEvNS_16Flash_bwd_paramsE,"",@"SHT_CUDA_INFO"
	.sectionflags	@""
	.align	4


	//----- nvinfo : EIATTR_CUDA_API_VERSION
	.align		4
        /*0000*/ 	.byte	0x04, 0x37
        /*0002*/ 	.short	(.L_720 - .L_719)
.L_719:
        /*0004*/ 	.word	0x00000082


	//----- nvinfo : EIATTR_KPARAM_INFO
	.align		4
.L_720:
        /*0008*/ 	.byte	0x04, 0x17
        /*000a*/ 	.short	(.L_722 - .L_721)
.L_721:
        /*000c*/ 	.word	0x00000000
        /*0010*/ 	.short	0x0000
        /*0012*/ 	.short	0x0000
        /*0014*/ 	.byte	0x00, 0xf0, 0x01, 0x0a


	//----- nvinfo : EIATTR_SPARSE_MMA_MASK
	.align		4
.L_722:
        /*0018*/ 	.byte	0x03, 0x50
        /*001a*/ 	.short	0x0000


	//----- nvinfo : EIATTR_MAXREG_COUNT
	.align		4
        /*001c*/ 	.byte	0x03, 0x1b
        /*001e*/ 	.short	0x00ff


	//----- nvinfo : EIATTR_NUM_BARRIERS
	.align		4
        /*0020*/ 	.byte	0x02, 0x4c
        /*0022*/ 	.byte	0x01
	.zero		1


	//----- nvinfo : EIATTR_MERCURY_ISA_VERSION
	.align		4
        /*0024*/ 	.byte	0x03, 0x5f
        /*0026*/ 	.short	0x0101


	//----- nvinfo : EIATTR_VRC_CTA_INIT_COUNT
	.align		4
        /*0028*/ 	.byte	0x02, 0x4a
	.zero		1
	.zero		1


	//----- nvinfo : EIATTR_EXIT_INSTR_OFFSETS
	.align		4
        /*002c*/ 	.byte	0x04, 0x1c
        /*002e*/ 	.short	(.L_724 - .L_723)


	//   ....[0]....
.L_723:
        /*0030*/ 	.word	0x00000080


	//   ....[1]....
        /*0034*/ 	.word	0x000089e0


	//----- nvinfo : EIATTR_CRS_STACK_SIZE
	.align		4
.L_724:
        /*0038*/ 	.byte	0x04, 0x1e
        /*003a*/ 	.short	(.L_726 - .L_725)
.L_725:
        /*003c*/ 	.word	0x00000000


	//----- nvinfo : EIATTR_CBANK_PARAM_SIZE
	.align		4
.L_726:
        /*0040*/ 	.byte	0x03, 0x19
        /*0042*/ 	.short	0x0280


	//----- nvinfo : EIATTR_PARAM_CBANK
	.align		4
        /*0044*/ 	.byte	0x04, 0x0a
        /*0046*/ 	.short	(.L_728 - .L_727)
	.align		4
.L_727:
        /*0048*/ 	.word	index@(.nv.constant0._ZN5flash44flash_bwd_dq_dk_dv_loop_seqk_parallel_kernelI23Flash_bwd_kernel_traitsILi192ELi64ELi64ELi8ELi4ELi2ELi2ELb0ELb0EN7cutlass6half_tE19Flash_kernel_traitsILi192ELi64ELi64ELi8ES3_EELb1ELb0ELb0ELb1ELb0ELb0ELb0EEEvNS_16Flash_bwd_paramsE)
        /*004c*/ 	.short	0x0380
        /*004e*/ 	.short	0x0280


	//----- nvinfo : EIATTR_SW_WAR
	.align		4
.L_728:
        /*0050*/ 	.byte	0x04, 0x36
        /*0052*/ 	.short	(.L_730 - .L_729)
.L_729:
        /*0054*/ 	.word	0x00000008
.L_730:


//--------------------- .nv.info._ZN5flash44flash_bwd_dq_dk_dv_loop_seqk_parallel_kernelI23Flash_bwd_kernel_traitsILi192ELi64ELi64ELi8ELi4ELi2ELi2ELb0ELb0EN7cutlass6half_tE19Flash_kernel_traitsILi192ELi64ELi64ELi8ES3_EELb0ELb0ELb0ELb1ELb0ELb0ELb1EEEvNS_16Flash_bwd_paramsE --------------------------
	.section	.nv.info._ZN5flash44flash_bwd_dq_dk_dv_loop_seqk_parallel_kernelI23Flash_bwd_kernel_traitsILi192ELi64ELi64ELi8ELi4ELi2ELi2ELb0ELb0EN7cutlass6half_tE19Flash_kernel_traitsILi192ELi64ELi64ELi8ES3_EELb0ELb0ELb0ELb1ELb0ELb0ELb1EEEvNS_16Flash_bwd_paramsE,"",@"SHT_CUDA_INFO"
	.sectionflags	@""
	.align	4


	//----- nvinfo : EIATTR_CUDA_API_VERSION
	.align		4
        /*0000*/ 	.byte	0x04, 0x37
        /*0002*/ 	.short	(.L_732 - .L_731)
.L_731:
        /*0004*/ 	.word	0x00000082


	//----- nvinfo : EIATTR_KPARAM_INFO
	.align		4
.L_732:
        /*0008*/ 	.byte	0x04, 0x17
        /*000a*/ 	.short	(.L_734 - .L_733)
.L_733:
        /*000c*/ 	.word	0x00000000
        /*0010*/ 	.short	0x0000
        /*0012*/ 	.short	0x0000
        /*0014*/ 	.byte	0x00, 0xf0, 0x01, 0x0a


	//----- nvinfo : EIATTR_SPARSE_MMA_MASK
	.align		4
.L_734:
        /*0018*/ 	.byte	0x03, 0x50
        /*001a*/ 	.short	0x0000


	//----- nvinfo : EIATTR_MAXREG_COUNT
	.align		4
        /*001c*/ 	.byte	0x03, 0x1b
        /*001e*/ 	.short	0x00ff


	//----- nvinfo : EIATTR_NUM_BARRIERS
	.align		4
        /*0020*/ 	.byte	0x02, 0x4c
        /*0022*/ 	.byte	0x01
	.zero		1


	//----- nvinfo : EIATTR_MERCURY_ISA_VERSION
	.align		4
        /*0024*/ 	.byte	0x03, 0x5f
        /*0026*/ 	.short	0x0101


	//----- nvinfo : EIATTR_VRC_CTA_INIT_COUNT
	.align		4
        /*0028*/ 	.byte	0x02, 0x4a
	.zero		1
	.zero		1


	//----- nvinfo : EIATTR_EXIT_INSTR_OFFSETS
	.align		4
        /*002c*/ 	.byte	0x04, 0x1c
        /*002e*/ 	.short	(.L_736 - .L_735)


	//   ....[0]....
.L_735:
        /*0030*/ 	.word	0x00000080


	//   ....[1]....
        /*0034*/ 	.word	0x00008180


	//----- nvinfo : EIATTR_CRS_STACK_SIZE
	.align		4
.L_736:
        /*0038*/ 	.byte	0x04, 0x1e
        /*003a*/ 	.short	(.L_738 - .L_737)
.L_737:
        /*003c*/ 	.word	0x00000000


	//----- nvinfo : EIATTR_CBANK_PARAM_SIZE
	.align		4
.L_738:
        /*0040*/ 	.byte	0x03, 0x19
        /*0042*/ 	.short	0x0280


	//----- nvinfo : EIATTR_PARAM_CBANK
	.align		4
        /*0044*/ 	.byte	0x04, 0x0a
        /*0046*/ 	.short	(.L_740 - .L_739)
	.align		4
.L_739:
        /*0048*/ 	.word	index@(.nv.constant0._ZN5flash44flash_bwd_dq_dk_dv_loop_seqk_parallel_kernelI23Flash_bwd_kernel_traitsILi192ELi64ELi64ELi8ELi4ELi2ELi2ELb0ELb0EN7cutlass6half_tE19Flash_kernel_traitsILi192ELi64ELi64ELi8ES3_EELb0ELb0ELb0ELb1ELb0ELb0ELb1EEEvNS_16Flash_bwd_paramsE)
        /*004c*/ 	.short	0x0380
        /*004e*/ 	.short	0x0280


	//----- nvinfo : EIATTR_SW_WAR
	.align		4
.L_740:
        /*0050*/ 	.byte	0x04, 0x36
        /*0052*/ 	.short	(.L_742 - .L_741)
.L_741:
        /*0054*/ 	.word	0x00000008
.L_742:


//--------------------- .nv.info._ZN5flash44flash_bwd_dq_dk_dv_loop_seqk_parallel_kernelI23Flash_bwd_kernel_traitsILi192ELi64ELi64ELi8ELi4ELi2ELi2ELb0ELb0EN7cutlass6half_tE19Flash_kernel_traitsILi192ELi64ELi64ELi8ES3_EELb1ELb0ELb1ELb0ELb0ELb1ELb0EEEvNS_16Flash_bwd_paramsE --------------------------
	.section	.nv.info._ZN5flash44flash_bwd_dq_dk_dv_loop_seqk_parallel_kernelI23Flash_bwd_kernel_traitsILi192ELi64ELi64ELi8ELi4ELi2ELi2ELb0ELb0EN7cutlass6half_tE19Flash_kernel_traitsILi192ELi64ELi64ELi8ES3_EELb1ELb0ELb1ELb0ELb0ELb1ELb0EEEvNS_16Flash_bwd_paramsE,"",@"SHT_CUDA_INFO"
	.sectionflags	@""
	.align	4


	//----- nvinfo : EIATTR_CUDA_API_VERSION
	.align		4
        /*0000*/ 	.byte	0x04, 0x37
        /*0002*/ 	.short	(.L_744 - .L_743)
.L_743:
        /*0004*/ 	.word	0x00000082


	//----- nvinfo : EIATTR_KPARAM_INFO
	.align		4
.L_744:
        /*0008*/ 	.byte	0x04, 0x17
        /*000a*/ 	.short	(.L_746 - .L_745)
.L_745:
        /*000c*/ 	.word	0x00000000
        /*0010*/ 	.short	0x0000
        /*0012*/ 	.short	0x0000
        /*0014*/ 	.byte	0x00, 0xf0, 0x01, 0x0a


	//----- nvinfo : EIATTR_SPARSE_MMA_MASK
	.align		4
.L_746:
        /*0018*/ 	.byte	0x03, 0x50
        /*001a*/ 	.short	0x0000


	//----- nvinfo : EIATTR_MAXREG_COUNT
	.align		4
        /*001c*/ 	.byte	0x03, 0x1b
        /*001e*/ 	.short	0x00ff


	//----- nvinfo : EIATTR_NUM_BARRIERS
	.align		4
        /*0020*/ 	.byte	0x02, 0x4c
        /*0022*/ 	.byte	0x01
	.zero		1


	//----- nvinfo : EIATTR_MERCURY_ISA_VERSION
	.align		4
        /*0024*/ 	.byte	0x03, 0x5f
        /*0026*/ 	.short	0x0101


	//----- nvinfo : EIATTR_VRC_CTA_INIT_COUNT
	.align		4
        /*0028*/ 	.byte	0x02, 0x4a
	.zero		1
	.zero		1


	//----- nvinfo : EIATTR_EXIT_INSTR_OFFSETS
	.align		4
        /*002c*/ 	.byte	0x04, 0x1c
        /*002e*/ 	.short	(.L_748 - .L_747)


	//   ....[0]....
.L_747:
        /*0030*/ 	.word	0x00000080


	//   ....[1]....
        /*0034*/ 	.word	0x00007890


	//----- nvinfo : EIATTR_CRS_STACK_SIZE
	.align		4
.L_748:
        /*0038*/ 	.byte	0x04, 0x1e
        /*003a*/ 	.short	(.L_750 - .L_749)
.L_749:
        /*003c*/ 	.word	0x00000000


	//----- nvinfo : EIATTR_CBANK_PARAM_SIZE
	.align		4
.L_750:
        /*0040*/ 	.byte	0x03, 0x19
        /*0042*/ 	.short	0x0280


	//----- nvinfo : EIATTR_PARAM_CBANK
	.align		4
        /*0044*/ 	.byte	0x04, 0x0a
        /*0046*/ 	.short	(.L_752 - .L_751)
	.align		4
.L_751:
        /*0048*/ 	.word	index@(.nv.constant0._ZN5flash44flash_bwd_dq_dk_dv_loop_seqk_parallel_kernelI23Flash_bwd_kernel_traitsILi192ELi64ELi64ELi8ELi4ELi2ELi2ELb0ELb0EN7cutlass6half_tE19Flash_kernel_traitsILi192ELi64ELi64ELi8ES3_EELb1ELb0ELb1ELb0ELb0ELb1ELb0EEEvNS_16Flash_bwd_paramsE)
        /*004c*/ 	.short	0x0380
        /*004e*/ 	.short	0x0280


	//----- nvinfo : EIATTR_SW_WAR
	.align		4
.L_752:
        /*0050*/ 	.byte	0x04, 0x36
        /*0052*/ 	.short	(.L_754 - .L_753)
.L_753:
        /*0054*/ 	.word	0x00000008
.L_754:


//--------------------- .nv.info._ZN5flash44flash_bwd_dq_dk_dv_loop_seqk_parallel_kernelI23Flash_bwd_kernel_traitsILi192ELi64ELi64ELi8ELi4ELi2ELi2ELb0ELb0EN7cutlass6half_tE19Flash_kernel_traitsILi192ELi64ELi64ELi8ES3_EELb0ELb0ELb1ELb0ELb0ELb1ELb1EEEvNS_16Flash_bwd_paramsE --------------------------
	.section	.nv.info._ZN5flash44flash_bwd_dq_dk_dv_loop_seqk_parallel_kernelI23Flash_bwd_kernel_traitsILi192ELi64ELi64ELi8ELi4ELi2ELi2ELb0ELb0EN7cutlass6half_tE19Flash_kernel_traitsILi192ELi64ELi64ELi8ES3_EELb0ELb0ELb1ELb0ELb0ELb1ELb1EEEvNS_16Flash_bwd_paramsE,"",@"SHT_CUDA_INFO"
	.sectionflags	@""
	.align	4


	//----- nvinfo : EIATTR_CUDA_API_VERSION
	.align		4
        /*0000*/ 	.byte	0x04, 0x37
        /*0002*/ 	.short	(.L_756 - .L_755)
.L_755:
        /*0004*/ 	.word	0x00000082


	//----- nvinfo : EIATTR_KPARAM_INFO
	.align		4
.L_756:
        /*0008*/ 	.byte	0x04, 0x17
        /*000a*/ 	.short	(.L_758 - .L_757)
.L_757:
        /*000c*/ 	.word	0x00000000
        /*0010*/ 	.short	0x0000
        /*0012*/ 	.short	0x0000
        /*0014*/ 	.byte	0x00, 0xf0, 0x01, 0x0a


	//----- nvinfo : EIATTR_SPARSE_MMA_MASK
	.align		4
.L_758:
        /*0018*/ 	.byte	0x03, 0x50
        /*001a*/ 	.short	0x0000


	//----- nvinfo : EIATTR_MAXREG_COUNT
	.align		4
        /*001c*/ 	.byte	0x03, 0x1b
        /*001e*/ 	.short	0x00ff


	//----- nvinfo : EIATTR_NUM_BARRIERS
	.align		4
        /*0020*/ 	.byte	0x02, 0x4c
        /*0022*/ 	.byte	0x01
	.zero		1


	//----- nvinfo : EIATTR_MERCURY_ISA_VERSION
	.align		4
        /*0024*/ 	.byte	0x03, 0x5f
        /*0026*/ 	.short	0x0101


	//----- nvinfo : EIATTR_VRC_CTA_INIT_COUNT
	.align		4
        /*0028*/ 	.byte	0x02, 0x4a
	.zero		1
	.zero		1


	//----- nvinfo : EIATTR_EXIT_INSTR_OFFSETS
	.align		4
        /*002c*/ 	.byte	0x04, 0x1c
        /*002e*/ 	.short	(.L_760 - .L_759)


	//   ....[0]....
.L_759:
        /*0030*/ 	.word	0x00000080


	//   ....[1]....
        /*0034*/ 	.word	0x00007330


	//----- nvinfo : EIATTR_CRS_STACK_SIZE
	.align		4
.L_760:
        /*0038*/ 	.byte	0x04, 0x1e
        /*003a*/ 	.short	(.L_762 - .L_761)
.L_761:
        /*003c*/ 	.word	0x00000000


	//----- nvinfo : EIATTR_CBANK_PARAM_SIZE
	.align		4
.L_762:
        /*0040*/ 	.byte	0x03, 0x19
        /*0042*/ 	.short	0x0280


	//----- nvinfo : EIATTR_PARAM_CBANK
	.align		4
        /*0044*/ 	.byte	0x04, 0x0a
        /*0046*/ 	.short	(.L_764 - .L_763)
	.align		4
.L_763:
        /*0048*/ 	.word	index@(.nv.constant0._ZN5flash44flash_bwd_dq_dk_dv_loop_seqk_parallel_kernelI23Flash_bwd_kernel_traitsILi192ELi64ELi64ELi8ELi4ELi2ELi2ELb0ELb0EN7cutlass6half_tE19Flash_kernel_traitsILi192ELi64ELi64ELi8ES3_EELb0ELb0ELb1ELb0ELb0ELb1ELb1EEEvNS_16Flash_bwd_paramsE)
        /*004c*/ 	.short	0x0380
        /*004e*/ 	.short	0x0280


	//----- nvinfo : EIATTR_SW_WAR
	.align		4
.L_764:
        /*0050*/ 	.byte	0x04, 0x36
        /*0052*/ 	.short	(.L_766 - .L_765)
.L_765:
        /*0054*/ 	.word	0x00000008
.L_766:


//--------------------- .nv.info._ZN5flash44flash_bwd_dq_dk_dv_loop_seqk_parallel_kernelI23Flash_bwd_kernel_traitsILi192ELi64ELi64ELi8ELi4ELi2ELi2ELb0ELb0EN7cutlass6half_tE19Flash_kernel_traitsILi192ELi64ELi64ELi8ES3_EELb1ELb0ELb1ELb1ELb0ELb0ELb0EEEvNS_16Flash_bwd_paramsE --------------------------
	.section	.nv.info._ZN5flash44flash_bwd_dq_dk_dv_loop_seqk_parallel_kernelI23Flash_bwd_kernel_traitsILi192ELi64ELi64ELi8ELi4ELi2ELi2ELb0ELb0EN7cutlass6half_tE19Flash_kernel_traitsILi192ELi64ELi64ELi8ES3_EELb1ELb0ELb1ELb1ELb0ELb0ELb0EEEvNS_16Flash_bwd_paramsE,"",@"SHT_CUDA_INFO"
	.sectionflags	@""
	.align	4


	//----- nvinfo : EIATTR_CUDA_API_VERSION
	.align		4
        /*0000*/ 	.byte	0x04, 0x37
        /*0002*/ 	.short	(.L_768 - .L_767)
.L_767:
        /*0004*/ 	.word	0x00000082


	//----- nvinfo : EIATTR_KPARAM_INFO
	.align		4
.L_768:
        /*0008*/ 	.byte	0x04, 0x17
        /*000a*/ 	.short	(.L_770 - .L_769)
.L_769:
        /*000c*/ 	.word	0x00000000
        /*0010*/ 	.short	0x0000
        /*0012*/ 	.short	0x0000
        /*0014*/ 	.byte	0x00, 0xf0, 0x01, 0x0a


	//----- nvinfo : EIATTR_SPARSE_MMA_MASK
	.align		4
.L_770:
        /*0018*/ 	.byte	0x03, 0x50
        /*001a*/ 	.short	0x0000


	//----- nvinfo : EIATTR_MAXREG_COUNT
	.align		4
        /*001c*/ 	.byte	0x03, 0x1b
        /*001e*/ 	.short	0x00ff


	//----- nvinfo : EIATTR_NUM_BARRIERS
	.align		4
        /*0020*/ 	.byte	0x02, 0x4c
        /*0022*/ 	.byte	0x01
	.zero		1


	//----- nvinfo : EIATTR_MERCURY_ISA_VERSION
	.align		4
        /*0024*/ 	.byte	0x03, 0x5f
        /*0026*/ 	.short	0x0101


	//----- nvinfo : EIATTR_VRC_CTA_INIT_COUNT
	.align		4
        /*0028*/ 	.byte	0x02, 0x4a
	.zero		1
	.zero		1


	//----- nvinfo : EIATTR_EXIT_INSTR_OFFSETS
	.align		4
        /*002c*/ 	.byte	0x04, 0x1c
        /*002e*/ 	.short	(.L_772 - .L_771)


	//   ....[0]....
.L_771:
        /*0030*/ 	.word	0x00000080


	//   ....[1]....
        /*0034*/ 	.word	0x00008d60


	//----- nvinfo : EIATTR_CRS_STACK_SIZE
	.align		4
.L_772:
        /*0038*/ 	.byte	0x04, 0x1e
        /*003a*/ 	.short	(.L_774 - .L_773)
.L_773:
        /*003c*/ 	.word	0x00000000


	//----- nvinfo : EIATTR_CBANK_PARAM_SIZE
	.align		4
.L_774:
        /*0040*/ 	.byte	0x03, 0x19
        /*0042*/ 	.short	0x0280


	//----- nvinfo : EIATTR_PARAM_CBANK
	.align		4
        /*0044*/ 	.byte	0x04, 0x0a
        /*0046*/ 	.short	(.L_776 - .L_775)
	.align		4
.L_775:
        /*0048*/ 	.word	index@(.nv.constant0._ZN5flash44flash_bwd_dq_dk_dv_loop_seqk_parallel_kernelI23Flash_bwd_kernel_traitsILi192ELi64ELi64ELi8ELi4ELi2ELi2ELb0ELb0EN7cutlass6half_tE19Flash_kernel_traitsILi192ELi64ELi64ELi8ES3_EELb1ELb0ELb1ELb1ELb0ELb0ELb0EEEvNS_16Flash_bwd_paramsE)
        /*004c*/ 	.short	0x0380
        /*004e*/ 	.short	0x0280


	//----- nvinfo : EIATTR_SW_WAR
	.align		4
.L_776:
        /*0050*/ 	.byte	0x04, 0x36
        /*0052*/ 	.short	(.L_778 - .L_777)
.L_777:
        /*0054*/ 	.word	0x00000008
.L_778:


//--------------------- .nv.info._ZN5flash44flash_bwd_dq_dk_dv_loop_seqk_parallel_kernelI23Flash_bwd_kernel_traitsILi192ELi64ELi64ELi8ELi4ELi2ELi2ELb0ELb0EN7cutlass6half_tE19Flash_kernel_traitsILi192ELi64ELi64ELi8ES3_EELb0ELb0ELb1ELb1ELb0ELb0ELb1EEEvNS_16Flash_bwd_paramsE --------------------------
	.section	.nv.info._ZN5flash44flash_bwd_dq_dk_dv_loop_seqk_parallel_kernelI23Flash_bwd_kernel_traitsILi192ELi64ELi64ELi8ELi4ELi2ELi2ELb0ELb0EN7cutlass6half_tE19Flash_kernel_traitsILi192ELi64ELi64ELi8ES3_EELb0ELb0ELb1ELb1ELb0ELb0ELb1EEEvNS_16Flash_bwd_paramsE,"",@"SHT_CUDA_INFO"
	.sectionflags	@""
	.align	4


	//----- nvinfo : EIATTR_CUDA_API_VERSION
	.align		4
        /*0000*/ 	.byte	0x04, 0x37
        /*0002*/ 	.short	(.L_780 - .L_779)
.L_779:
        /*0004*/ 	.word	0x00000082


	//----- nvinfo : EIATTR_KPARAM_INFO
	.align		4
.L_780:
        /*0008*/ 	.byte	0x04, 0x17
        /*000a*/ 	.short	(.L_782 - .L_781)
.L_781:
        /*000c*/ 	.word	0x00000000
        /*0010*/ 	.short	0x0000
        /*0012*/ 	.short	0x0000
        /*0014*/ 	.byte	0x00, 0xf0, 0x01, 0x0a


	//----- nvinfo : EIATTR_SPARSE_MMA_MASK
	.align		4
.L_782:
        /*0018*/ 	.byte	0x03, 0x50
        /*001a*/ 	.short	0x0000


	//----- nvinfo : EIATTR_MAXREG_COUNT
	.align		4
        /*001c*/ 	.byte	0x03, 0x1b
        /*001e*/ 	.short	0x00ff


	//----- nvinfo : EIATTR_NUM_BARRIERS
	.align		4
        /*0020*/ 	.byte	0x02, 0x4c
        /*0022*/ 	.byte	0x01
	.zero		1


	//----- nvinfo : EIATTR_MERCURY_ISA_VERSION
	.align		4
        /*0024*/ 	.byte	0x03, 0x5f
        /*0026*/ 	.short	0x0101


	//----- nvinfo : EIATTR_VRC_CTA_INIT_COUNT
	.align		4
        /*0028*/ 	.byte	0x02, 0x4a
	.zero		1
	.zero		1


	//----- nvinfo : EIATTR_EXIT_INSTR_OFFSETS
	.align		4
        /*002c*/ 	.byte	0x04, 0x1c
        /*002e*/ 	.short	(.L_784 - .L_783)


	//   ....[0]....
.L_783:
        /*0030*/ 	.word	0x00000080


	//   ....[1]....
        /*0034*/ 	.word	0x00008640


	//----- nvinfo : EIATTR_CRS_STACK_SIZE
	.align		4
.L_784:
        /*0038*/ 	.byte	0x04, 0x1e
        /*003a*/ 	.short	(.L_786 - .L_785)
.L_785:
        /*003c*/ 	.word	0x00000000


	//----- nvinfo : EIATTR_CBANK_PARAM_SIZE
	.align		4
.L_786:
        /*0040*/ 	.byte	0x03, 0x19
        /*0042*/ 	.short	0x0280


	//----- nvinfo : EIATTR_PARAM_CBANK
	.align		4
        /*0044*/ 	.byte	0x04, 0x0a
        /*0046*/ 	.short	(.L_788 - .L_787)
	.align		4
.L_787:
        /*0048*/ 	.word	index@(.nv.constant0._ZN5flash44flash_bwd_dq_dk_dv_loop_seqk_parallel_kernelI23Flash_bwd_kernel_traitsILi192ELi64ELi64ELi8ELi4ELi2ELi2ELb0ELb0EN7cutlass6half_tE19Flash_kernel_traitsILi192ELi64ELi64ELi8ES3_EELb0ELb0ELb1ELb1ELb0ELb0ELb1EEEvNS_16Flash_bwd_paramsE)
        /*004c*/ 	.short	0x0380
        /*004e*/ 	.short	0x0280


	//----- nvinfo : EIATTR_SW_WAR
	.align		4
.L_788:
        /*0050*/ 	.byte	0x04, 0x36
        /*0052*/ 	.short	(.L_790 - .L_789)
.L_789:
        /*0054*/ 	.word	0x00000008
.L_790:


//--------------------- .nv.info._ZN5flash25flash_bwd_dot_do_o_kernelILb0E23Flash_bwd_kernel_traitsILi192ELi64ELi64ELi8ELi4ELi2ELi2ELb0ELb0EN7cutlass6half_tE19Flash_kernel_traitsILi192ELi64ELi64ELi8ES3_EEEEvNS_16Flash_bwd_paramsE --------------------------
	.section	.nv.info._ZN5flash25flash_bwd_dot_do_o_kernelILb0E23Flash_bwd_kernel_traitsILi192ELi64ELi64ELi8ELi4ELi2ELi2ELb0ELb0EN7cutlass6half_tE19Flash_kernel_traitsILi192ELi64ELi64ELi8ES3_EEEEvNS_16Flash_bwd_paramsE,"",@"SHT_CUDA_INFO"
	.sectionflags	@""
	.align	4


	//----- nvinfo : EIATTR_CUDA_API_VERSION
	.align		4
        /*0000*/ 	.byte	0x04, 0x37
        /*0002*/ 	.short	(.L_792 - .L_791)
.L_791:
        /*0004*/ 	.word	0x00000082


	//----- nvinfo : EIATTR_KPARAM_INFO
	.align		4
.L_792:
        /*0008*/ 	.byte	0x04, 0x17
        /*000a*/ 	.short	(.L_794 - .L_793)
.L_793:
        /*000c*/ 	.word	0x00000000
        /*0010*/ 	.short	0x0000
        /*0012*/ 	.short	0x0000
        /*0014*/ 	.byte	0x00, 0xf0, 0x01, 0x0a


	//----- nvinfo : EIATTR_SPARSE_MMA_MASK
	.align		4
.L_794:
        /*0018*/ 	.byte	0x03, 0x50
        /*001a*/ 	.short	0x0000


	//----- nvinfo : EIATTR_MAXREG_COUNT
	.align		4
        /*001c*/ 	.byte	0x03, 0x1b
        /*001e*/ 	.short	0x00ff


	//----- nvinfo : EIATTR_MERCURY_ISA_VERSION
	.align		4
        /*0020*/ 	.byte	0x03, 0x5f
        /*0022*/ 	.short	0x0101


	//----- nvinfo : EIATTR_COOP_GROUP_MASK_REGIDS
	.align		4
        /*0024*/ 	.byte	0x04, 0x29
        /*0026*/ 	.short	(.L_796 - .L_795)


	//   ....[0]....
.L_795:
        /*0028*/ 	.word	0xffffffff


	//   ....[1]....
        /*002c*/ 	.word	0xffffffff


	//   ....[2]....
        /*0030*/ 	.word	0xffffffff


	//   ....[3]....
        /*0034*/ 	.word	0xffffffff


	//   ....[4]....
        /*0038*/ 	.word	0xffffffff


	//   ....[5]....
        /*003c*/ 	.word	0xffffffff


	//----- nvinfo : EIATTR_COOP_GROUP_INSTR_OFFSETS
	.align		4
.L_796:
        /*0040*/ 	.byte	0x04, 0x28
        /*0042*/ 	.short	(.L_798 - .L_797)


	//   ....[0]....
.L_797:
        /*0044*/ 	.word	0x00001470


	//   ....[1]....
        /*0048*/ 	.word	0x00001490


	//   ....[2]....
        /*004c*/ 	.word	0x000014b0


	//   ....[3]....
        /*0050*/ 	.word	0x000014d0


	//   ....[4]....
        /*0054*/ 	.word	0x00001510


	//   ....[5]....
        /*0058*/ 	.word	0x00001540


	//----- nvinfo : EIATTR_VRC_CTA_INIT_COUNT
	.align		4
.L_798:
        /*005c*/ 	.byte	0x02, 0x4a
	.zero		1
	.zero		1


	//----- nvinfo : EIATTR_EXIT_INSTR_OFFSETS
	.align		4
        /*0060*/ 	.byte	0x04, 0x1c
        /*0062*/ 	.short	(.L_800 - .L_799)


	//   ....[0]....
.L_799:
        /*0064*/ 	.word	0x00000120


	//   ....[1]....
        /*0068*/ 	.word	0x000015a0


	//   ....[2]....
        /*006c*/ 	.word	0x000015c0


	//----- nvinfo : EIATTR_CRS_STACK_SIZE
	.align		4
.L_800:
        /*0070*/ 	.byte	0x04, 0x1e
        /*0072*/ 	.short	(.L_802 - .L_801)
.L_801:
        /*0074*/ 	.word	0x00000000


	//----- nvinfo : EIATTR_CBANK_PARAM_SIZE
	.align		4
.L_802:
        /*0078*/ 	.byte	0x03, 0x19
        /*007a*/ 	.short	0x0280


	//----- nvinfo : EIATTR_PARAM_CBANK
	.align		4
        /*007c*/ 	.byte	0x04, 0x0a
        /*007e*/ 	.short	(.L_804 - .L_803)
	.align		4
.L_803:
        /*0080*/ 	.word	index@(.nv.constant0._ZN5flash25flash_bwd_dot_do_o_kernelILb0E23Flash_bwd_kernel_traitsILi192ELi64ELi64ELi8ELi4ELi2ELi2ELb0ELb0EN7cutlass6half_tE19Flash_kernel_traitsILi192ELi64ELi64ELi8ES3_EEEEvNS_16Flash_bwd_paramsE)
        /*0084*/ 	.short	0x0380
        /*0086*/ 	.short	0x0280


	//----- nvinfo : EIATTR_SW_WAR
	.align		4
.L_804:
        /*0088*/ 	.byte	0x04, 0x36
        /*008a*/ 	.short	(.L_806 - .L_805)
.L_805:
        /*008c*/ 	.word	0x00000008
.L_806:


//--------------------- .nv.info._ZN5flash25flash_bwd_dot_do_o_kernelILb1E23Flash_bwd_kernel_traitsILi192ELi64ELi64ELi8ELi4ELi2ELi2ELb0ELb0EN7cutlass6half_tE19Flash_kernel_traitsILi192ELi64ELi64ELi8ES3_EEEEvNS_16Flash_bwd_paramsE --------------------------
	.section	.nv.info._ZN5flash25flash_bwd_dot_do_o_kernelILb1E23Flash_bwd_kernel_traitsILi192ELi64ELi64ELi8ELi4ELi2ELi2ELb0ELb0EN7cutlass6half_tE19Flash_kernel_traitsILi192ELi64ELi64ELi8ES3_EEEEvNS_16Flash_bwd_paramsE,"",@"SHT_CUDA_INFO"
	.sectionflags	@""
	.align	4


	//----- nvinfo : EIATTR_CUDA_API_VERSION
	.align		4
        /*0000*/ 	.byte	0x04, 0x37
        /*0002*/ 	.short	(.L_808 - .L_807)
.L_807:
        /*0004*/ 	.word	0x00000082


	//----- nvinfo : EIATTR_KPARAM_INFO
	.align		4
.L_808:
        /*0008*/ 	.byte	0x04, 0x17
        /*000a*/ 	.short	(.L_810 - .L_809)
.L_809:
        /*000c*/ 	.word	0x00000000
        /*0010*/ 	.short	0x0000
        /*0012*/ 	.short	0x0000
        /*0014*/ 	.byte	0x00, 0xf0, 0x01, 0x0a


	//----- nvinfo : EIATTR_SPARSE_MMA_MASK
	.align		4
.L_810:
        /*0018*/ 	.byte	0x03, 0x50
        /*001a*/ 	.short	0x0000


	//----- nvinfo : EIATTR_MAXREG_COUNT
	.align		4
        /*001c*/ 	.byte	0x03, 0x1b
        /*001e*/ 	.short	0x00ff


	//----- nvinfo : EIATTR_MERCURY_ISA_VERSION
	.align		4
        /*0020*/ 	.byte	0x03, 0x5f
        /*0022*/ 	.short	0x0101


	//----- nvinfo : EIATTR_COOP_GROUP_MASK_REGIDS
	.align		4
        /*0024*/ 	.byte	0x04, 0x29
        /*0026*/ 	.short	(.L_812 - .L_811)


	//   ....[0]....
.L_811:
        /*0028*/ 	.word	0xffffffff


	//   ....[1]....
        /*002c*/ 	.word	0xffffffff


	//   ....[2]....
        /*0030*/ 	.word	0xffffffff


	//   ....[3]....
        /*0034*/ 	.word	0xffffffff


	//   ....[4]....
        /*0038*/ 	.word	0xffffffff


	//   ....[5]....
        /*003c*/ 	.word	0xffffffff


	//----- nvinfo : EIATTR_COOP_GROUP_INSTR_OFFSETS
	.align		4
.L_812:
        /*0040*/ 	.byte	0x04, 0x28
        /*0042*/ 	.short	(.L_814 - .L_813)


	//   ....[0]....
.L_813:
        /*0044*/ 	.word	0x00001740


	//   ....[1]....
        /*0048*/ 	.word	0x00001760


	//   ....[2]....
        /*004c*/ 	.word	0x000017c0


	//   ....[3]....
        /*0050*/ 	.word	0x000017e0


	//   ....[4]....
        /*0054*/ 	.word	0x00001860


	//   ....[5]....
        /*0058*/ 	.word	0x00001890


	//----- nvinfo : EIATTR_VRC_CTA_INIT_COUNT
	.align		4
.L_814:
        /*005c*/ 	.byte	0x02, 0x4a
	.zero		1
	.zero		1


	//----- nvinfo : EIATTR_EXIT_INSTR_OFFSETS
	.align		4
        /*0060*/ 	.byte	0x04, 0x1c
        /*0062*/ 	.short	(.L_816 - .L_815)


	//   ....[0]....
.L_815:
        /*0064*/ 	.word	0x00000120


	//   ....[1]....
        /*0068*/ 	.word	0x00001a10


	//----- nvinfo : EIATTR_CRS_STACK_SIZE
	.align		4
.L_816:
        /*006c*/ 	.byte	0x04, 0x1e
        /*006e*/ 	.short	(.L_818 - .L_817)
.L_817:
        /*0070*/ 	.word	0x00000000


	//----- nvinfo : EIATTR_CBANK_PARAM_SIZE
	.align		4
.L_818:
        /*0074*/ 	.byte	0x03, 0x19
        /*0076*/ 	.short	0x0280


	//----- nvinfo : EIATTR_PARAM_CBANK
	.align		4
        /*0078*/ 	.byte	0x04, 0x0a
        /*007a*/ 	.short	(.L_820 - .L_819)
	.align		4
.L_819:
        /*007c*/ 	.word	index@(.nv.constant0._ZN5flash25flash_bwd_dot_do_o_kernelILb1E23Flash_bwd_kernel_traitsILi192ELi64ELi64ELi8ELi4ELi2ELi2ELb0ELb0EN7cutlass6half_tE19Flash_kernel_traitsILi192ELi64ELi64ELi8ES3_EEEEvNS_16Flash_bwd_paramsE)
        /*0080*/ 	.short	0x0380
        /*0082*/ 	.short	0x0280


	//----- nvinfo : EIATTR_SW_WAR
	.align		4
.L_820:
        /*0084*/ 	.byte	0x04, 0x36
        /*0086*/ 	.short	(.L_822 - .L_821)
.L_821:
        /*0088*/ 	.word	0x00000008
.L_822:


//--------------------- .nv.callgraph             --------------------------
	.section	.nv.callgraph,"",@"SHT_CUDA_CALLGRAPH"
	.align	4
	.sectionentsize	8
	.align		4
        /*0000*/ 	.word	0x00000000
	.align		4
        /*0004*/ 	.word	0xffffffff
	.align		4
        /*0008*/ 	.word	0x00000000
	.align		4
        /*000c*/ 	.word	0xfffffffe
	.align		4
        /*0010*/ 	.word	0x00000000
	.align		4
        /*0014*/ 	.word	0xfffffffd
	.align		4
        /*0018*/ 	.word	0x00000000
	.align		4
        /*001c*/ 	.word	0xfffffffc


//--------------------- .nv.constant4             --------------------------
	.section	.nv.constant4,"a",@progbits
	.align	8
	.align		8
.nv.constant4:
        /*0000*/ 	.dword	_ZN66_INTERNAL_bd075e13_30_flash_bwd_hdim192_fp16_sm80_cu_a6473388_28974cuda3std3__45__cpo5beginE
	.align		8
        /*0008*/ 	.dword	_ZN66_INTERNAL_bd075e13_30_flash_bwd_hdim192_fp16_sm80_cu_a6473388_28974cuda3std3__45__cpo3endE
	.align		8
        /*0010*/ 	.dword	_ZN66_INTERNAL_bd075e13_30_flash_bwd_hdim192_fp16_sm80_cu_a6473388_28974cuda3std3__45__cpo6cbeginE
	.align		8
        /*0018*/ 	.dword	_ZN66_INTERNAL_bd075e13_30_flash_bwd_hdim192_fp16_sm80_cu_a6473388_28974cuda3std3__45__cpo4cendE
	.align		8
        /*0020*/ 	.dword	_ZN66_INTERNAL_bd075e13_30_flash_bwd_hdim192_fp16_sm80_cu_a6473388_28974cuda3std3__468_GLOBAL__N__bd075e13_30_flash_bwd_hdim192_fp16_sm80_cu_a6473388_28976ignoreE
	.align		8
        /*0028*/ 	.dword	_ZN66_INTERNAL_bd075e13_30_flash_bwd_hdim192_fp16_sm80_cu_a6473388_28974cuda3std3__419piecewise_constructE
	.align		8
        /*0030*/ 	.dword	_ZN66_INTERNAL_bd075e13_30_flash_bwd_hdim192_fp16_sm80_cu_a6473388_28974cuda3std3__48in_placeE
	.align		8
        /*0038*/ 	.dword	_ZN66_INTERNAL_bd075e13_30_flash_bwd_hdim192_fp16_sm80_cu_a6473388_28974cuda3std6ranges3__45__cpo4swapE
	.align		8
        /*0040*/ 	.dword	_ZN66_INTERNAL_bd075e13_30_flash_bwd_hdim192_fp16_sm80_cu_a6473388_28974cuda3std6ranges3__45__cpo9iter_moveE
	.align		8
        /*0048*/ 	.dword	_ZN66_INTERNAL_bd075e13_30_flash_bwd_hdim192_fp16_sm80_cu_a6473388_28974cute7productE
	.align		8
        /*0050*/ 	.dword	_ZN66_INTERNAL_bd075e13_30_flash_bwd_hdim192_fp16_sm80_cu_a6473388_28974cute1_E


//--------------------- .text._ZN5flash44flash_bwd_dq_dk_dv_loop_seqk_parallel_kernelI23Flash_bwd_kernel_traitsILi192ELi64ELi64ELi8ELi4ELi2ELi2ELb1ELb1EN7cutlass6half_tE19Flash_kernel_traitsILi192ELi64ELi64ELi8ES3_EELb0ELb0ELb0ELb0ELb0ELb0ELb0EEEvNS_16Flash_bwd_paramsE --------------------------
	.section	.text._ZN5flash44flash_bwd_dq_dk_dv_loop_seqk_parallel_kernelI23Flash_bwd_kernel_traitsILi192ELi64ELi64ELi8ELi4ELi2ELi2ELb1ELb1EN7cutlass6half_tE19Flash_kernel_traitsILi192ELi64ELi64ELi8ES3_EELb0ELb0ELb0ELb0ELb0ELb0ELb0EEEvNS_16Flash_bwd_paramsE,"ax",@progbits
	.align	128
        .global         _ZN5flash44flash_bwd_dq_dk_dv_loop_seqk_parallel_kernelI23Flash_bwd_kernel_traitsILi192ELi64ELi64ELi8ELi4ELi2ELi2ELb1ELb1EN7cutlass6half_tE19Flash_kernel_traitsILi192ELi64ELi64ELi8ES3_EELb0ELb0ELb0ELb0ELb0ELb0ELb0EEEvNS_16Flash_bwd_paramsE
        .type           _ZN5flash44flash_bwd_dq_dk_dv_loop_seqk_parallel_kernelI23Flash_bwd_kernel_traitsILi192ELi64ELi64ELi8ELi4ELi2ELi2ELb1ELb1EN7cutlass6half_tE19Flash_kernel_traitsILi192ELi64ELi64ELi8ES3_EELb0ELb0ELb0ELb0ELb0ELb0ELb0EEEvNS_16Flash_bwd_paramsE,@function
        .size           _ZN5flash44flash_bwd_dq_dk_dv_loop_seqk_parallel_kernelI23Flash_bwd_kernel_traitsILi192ELi64ELi64ELi8ELi4ELi2ELi2ELb1ELb1EN7cutlass6half_tE19Flash_kernel_traitsILi192ELi64ELi64ELi8ES3_EELb0ELb0ELb0ELb0ELb0ELb0ELb0EEEvNS_16Flash_bwd_paramsE,(.L_x_2152 - _ZN5flash44flash_bwd_dq_dk_dv_loop_seqk_parallel_kernelI23Flash_bwd_kernel_traitsILi192ELi64ELi64ELi8ELi4ELi2ELi2ELb1ELb1EN7cutlass6half_tE19Flash_kernel_traitsILi192ELi64ELi64ELi8ES3_EELb0ELb0ELb0ELb0ELb0ELb0ELb0EEEvNS_16Flash_bwd_paramsE)
        .other          _ZN5flash44flash_bwd_dq_dk_dv_loop_seqk_parallel_kernelI23Flash_bwd_kernel_traitsILi192ELi64ELi64ELi8ELi4ELi2ELi2ELb1ELb1EN7cutlass6half_tE19Flash_kernel_traitsILi192ELi64ELi64ELi8ES3_EELb0ELb0ELb0ELb0ELb0ELb0ELb0EEEvNS_16Flash_bwd_paramsE,@"STO_CUDA_ENTRY STV_DEFAULT"
_ZN5flash44flash_bwd_dq_dk_dv_loop_seqk_parallel_kernelI23Flash_bwd_kernel_traitsILi192ELi64ELi64ELi8ELi4ELi2ELi2ELb1ELb1EN7cutlass6half_tE19Flash_kernel_traitsILi192ELi64ELi64ELi8ES3_EELb0ELb0ELb0ELb0ELb0ELb0ELb0EEEvNS_16Flash_bwd_paramsE:
.text._ZN5flash44flash_bwd_dq_dk_dv_loop_seqk_parallel_kernelI23Flash_bwd_kernel_traitsILi192ELi64ELi64ELi8ELi4ELi2ELi2ELb1ELb1EN7cutlass6half_tE19Flash_kernel_traitsILi192ELi64ELi64ELi8ES3_EELb0ELb0ELb0ELb0ELb0ELb0ELb0EEEvNS_16Flash_bwd_paramsE:
[----:B------:R-:W1:Y:S08]  /*0000*/  LDC R1, c[0x0][0x37c] ;  /* 0x0000df00ff017b82 */ /* 0x000e700000000800 */
[----:B------:R-:W2:Y:S01]  /*0010*/  LDC R0, c[0x0][0x438] ;  /* 0x00010e00ff007b82 */ /* 0x000ea20000000800 */
[----:B-1----:R-:W-:-:S07]  /*0020*/  VIADD R1, R1, 0xffffff40 ;  /* 0xffffff4001017836 */ /* 0x002fce0000000000 */
[----:B------:R-:W1:Y:S01]  /*0030*/  S2UR UR36, SR_CTAID.X ;  /* 0x00000000002479c3 */ /* 0x000e620000002500 */
[----:B--2---:R-:W-:-:S05]  /*0040*/  VIADD R0, R0, 0x3f ;  /* 0x0000003f00007836 */ /* 0x004fca0000000000 */
[----:B------:R-:W-:-:S04]  /*0050*/  SHF.R.S32.HI R2, RZ, 0x1f, R0 ;  /* 0x0000001fff027819 */ /* 0x000fc80000011400 */
[----:B------:R-:W-:-:S04]  /*0060*/  LEA.HI R0, R2, R0, RZ, 0x6 ;  /* 0x0000000002007211 */ /* 0x000fc800078f30ff */
[----:B------:R-:W-:-:S04]  /*0070*/  SHF.R.S32.HI R0, RZ, 0x6, R0 ;  /* 0x00000006ff007819 */ /* 0x000fc80000011400 */
[----:B-1----:R-:W-:-:S13]  /*0080*/  ISETP.LE.AND P0, PT, R0, UR36, PT ;  /* 0x0000002400007c0c */ /* 0x002fda000bf03270 */
[----:B------:R-:W-:Y:S05]  /*0090*/  @P0 EXIT ;  /* 0x000000000000094d */ /* 0x000fea0003800000 */
[----:B------:R-:W1:Y:S01]  /*00a0*/  S2UR UR40, SR_CTAID.Y ;  /* 0x00000000002879c3 */ /* 0x000e620000002600 */
[----:B------:R-:W1:Y:S01]  /*00b0*/  LDCU.64 UR38, c[0x0][0x468] ;  /* 0x00008d00ff2677ac */ /* 0x000e620008000a00 */
[----:B------:R-:W2:Y:S06]  /*00c0*/  LDCU.64 UR4, c[0x0][0x468] ;  /* 0x00008d00ff0477ac */ /* 0x000eac0008000a00 */
[----:B------:R-:W-:Y:S01]  /*00d0*/  S2UR UR24, SR_CTAID.Z ;  /* 0x00000000001879c3 */ /* 0x000fe20000002700 */
[----:B------:R-:W3:Y:S01]  /*00e0*/  LDCU.64 UR6, c[0x0][0x460] ;  /* 0x00008c00ff0677ac */ /* 0x000ee20008000a00 */
[----:B------:R-:W4:Y:S06]  /*00f0*/  LDCU.U8 UR8, c[0x0][0x532] ;  /* 0x0000a640ff0877ac */ /* 0x000f2c0008000000 */
[----:B------:R-:W-:Y:S01]  /*0100*/  S2UR UR22, SR_CTAID.X ;  /* 0x00000000001679c3 */ /* 0x000fe20000002500 */
[----:B------:R-:W5:Y:S01]  /*0110*/  LDCU.64 UR12, c[0x0][0x470] ;  /* 0x00008e00ff0c77ac */ /* 0x000f620008000a00 */
[----:B------:R-:W4:Y:S06]  /*0120*/  LDCU UR10, c[0x0][0x438] ;  /* 0x00008700ff0a77ac */ /* 0x000f2c0008000800 */
[----:B------:R-:W-:Y:S01]  /*0130*/  S2UR UR21, SR_CTAID.Z ;  /* 0x00000000001579c3 */ /* 0x000fe20000002700 */
[----:B-1----:R-:W-:-:S02]  /*0140*/  ULEA UR38, UP0, UR40, UR38, 0x2 ;  /* 0x0000002628267291 */ /* 0x002fc4000f8010ff */
[----:B--2---:R-:W-:Y:S02]  /*0150*/  UISETP.EQ.U32.AND UP2, UPT, UR4, URZ, UPT ;  /* 0x000000ff0400728c */ /* 0x004fe4000bf42070 */
[----:B------:R-:W-:Y:S02]  /*0160*/  ULEA.HI.X UR39, UR40, UR39, URZ, 0x2, UP0 ;  /* 0x0000002728277291 */ /* 0x000fe400080f14ff */
[----:B------:R-:W-:Y:S01]  /*0170*/  UISETP.NE.U32.AND UP6, UPT, UR4, URZ, UPT ;  /* 0x000000ff0400728c */ /* 0x000fe2000bfc5070 */
[----:B------:R-:W1:Y:S01]  /*0180*/  S2UR UR4, SR_CgaCtaId ;  /* 0x00000000000479c3 */ /* 0x000e620000008800 */
[----:B---3--:R-:W-:Y:S02]  /*0190*/  UISETP.NE.U32.AND UP1, UPT, UR6, URZ, UPT ;  /* 0x000000ff0600728c */ /* 0x008fe4000bf25070 */
[----:B------:R-:W-:Y:S02]  /*01a0*/  UISETP.NE.U32.AND UP0, UPT, UR6, URZ, UPT ;  /* 0x000000ff0600728c */ /* 0x000fe4000bf05070 */
[----:B------:R-:W-:-:S02]  /*01b0*/  UISETP.NE.AND.EX UP5, UPT, UR7, URZ, UPT, UP1 ;  /* 0x000000ff0700728c */ /* 0x000fc4000bfa5310 */
[----:B------:R-:W-:Y:S01]  /*01c0*/  UISETP.NE.AND.EX UP4, UPT, UR7, URZ, UPT, UP0 ;  /* 0x000000ff0700728c */ /* 0x000fe2000bf85300 */
[----:B------:R-:W2:Y:S01]  /*01d0*/  S2UR UR6, SR_CgaCtaId ;  /* 0x00000000000679c3 */ /* 0x000ea20000008800 */
[----:B----4-:R-:W-:Y:S02]  /*01e0*/  UISETP.NE.AND UP3, UPT, UR8, URZ, UPT ;  /* 0x000000ff0800728c */ /* 0x010fe4000bf65270 */
[----:B------:R-:W-:Y:S02]  /*01f0*/  UISETP.NE.AND.EX UP6, UPT, UR5, URZ, UPT, UP6 ;  /* 0x000000ff0500728c */ /* 0x000fe4000bfc5360 */
[----:B------:R-:W-:Y:S01]  /*0200*/  UISETP.EQ.OR.EX UP0, UPT, UR5, URZ, !UP3, UP2 ;  /* 0x000000ff0500728c */ /* 0x000fe2000df02720 */
[----:B------:R-:W-:Y:S02]  /*0210*/  UMOV UR8, 0x400 ;  /* 0x0000040000087882 */ /* 0x000fe40000000000 */
[----:B------:R-:W3:Y:S01]  /*0220*/  S2UR UR7, SR_CTAID.Y ;  /* 0x00000000000779c3 */ /* 0x000ee20000002600 */
[----:B------:R-:W-:Y:S01]  /*0230*/  UMOV UR5, 0x400 ;  /* 0x0000040000057882 */ /* 0x000fe20000000000 */
[----:B------:R-:W-:-:S02]  /*0240*/  UP2UR UR26, UPR, URZ, 0x1 ;  /* 0x00000001ff1a7883 */ /* 0x000fc40008000000 */
[----:B-----5:R-:W-:Y:S02]  /*0250*/  UISETP.NE.U32.AND UP0, UPT, UR12, URZ, UPT ;  /* 0x000000ff0c00728c */ /* 0x020fe4000bf05070 */
[----:B------:R-:W-:Y:S02]  /*0260*/  UP2UR UR25, UPR, URZ, 0x8 ;  /* 0x00000008ff197883 */ /* 0x000fe40008000000 */
[----:B-1----:R-:W-:Y:S01]  /*0270*/  ULEA UR4, UR4, UR5, 0x18 ;  /* 0x0000000504047291 */ /* 0x002fe2000f8ec0ff */
[----:B------:R-:W1:Y:S01]  /*0280*/  LDCU.64 UR34, c[0x0][0x358] ;  /* 0x00006b00ff2277ac */ /* 0x000e620008000a00 */
[----:B------:R-:W4:Y:S01]  /*0290*/  LDCU.64 UR28, c[0x0][0x460] ;  /* 0x00008c00ff1c77ac */ /* 0x000f220008000a00 */
[----:B------:R-:W1:Y:S01]  /*02a0*/  LDCU UR20, c[0x0][0x438] ;  /* 0x00008700ff1477ac */ /* 0x000e620008000800 */
[----:B------:R-:W1:Y:S01]  /*02b0*/  @!UP4 LDCU UR23, c[0x0][0x434] ;  /* 0x00008680ff17c7ac */ /* 0x000e620008000800 */
[----:B--2---:R-:W-:Y:S02]  /*02c0*/  ULEA UR6, UR6, UR8, 0x18 ;  /* 0x0000000806067291 */ /* 0x004fe4000f8ec0ff */
[----:B------:R-:W-:-:S02]  /*02d0*/  UIADD3 UR5, UPT, UPT, UR4, 0x14000, URZ ;  /* 0x0001400004057890 */ /* 0x000fc4000fffe0ff */
[----:B------:R-:W-:Y:S01]  /*02e0*/  UISETP.NE.AND.EX UP3, UPT, UR13, URZ, UPT, UP0 ;  /* 0x000000ff0d00728c */ /* 0x000fe2000bf65300 */
[----:B------:R-:W-:Y:S01]  /*02f0*/  UMOV UR31, URZ ;  /* 0x000000ff001f7c82 */ /* 0x000fe20008000000 */
[----:B------:R-:W-:-:S09]  /*0300*/  UMOV UR32, URZ ;  /* 0x000000ff00207c82 */ /* 0x000fd20008000000 */
.L_x_65:
[----:B--2---:R-:W2:Y:S01]  /*0310*/  LDCU.64 UR8, c[0x0][0x478] ;  /* 0x00008f00ff0877ac */ /* 0x004ea20008000a00 */
[----:B------:R-:W-:Y:S02]  /*0320*/  PLOP3.LUT P1, PT, PT, PT, UP3, 0x80, 0x8 ;  /* 0x000000000008781c */ /* 0x000fe40003f2f038 */
[----:B------:R-:W-:Y:S01]  /*0330*/  PLOP3.LUT P4, PT, PT, PT, UP5, 0x80, 0x8 ;  /* 0x000000000008781c */ /* 0x000fe20003f8f058 */
[----:B------:R-:W-:Y:S01]  /*0340*/  @UP3 ULEA UR14, UP0, UR40, UR12, 0x2 ;  /* 0x0000000c280e3291 */ /* 0x000fe2000f8010ff */
[----:B------:R-:W-:Y:S01]  /*0350*/  PLOP3.LUT P2, PT, PT, PT, UP4, 0x80, 0x8 ;  /* 0x000000000008781c */ /* 0x000fe20003f4f048 */
[----:B------:R-:W-:Y:S02]  /*0360*/  UISETP.NE.AND UP2, UPT, UR26, URZ, UPT ;  /* 0x000000ff1a00728c */ /* 0x000fe4000bf45270 */
[----:B------:R-:W-:Y:S02]  /*0370*/  @UP3 ULEA.HI.X UR15, UR40, UR13, URZ, 0x2, UP0 ;  /* 0x0000000d280f3291 */ /* 0x000fe400080f14ff */
[----:B------:R-:W-:-:S04]  /*0380*/  IMAD.U32 R4, RZ, RZ, UR14 ;  /* 0x0000000eff047e24 */ /* 0x000fc8000f8e00ff */
[----:B------:R-:W-:Y:S01]  /*0390*/  IMAD.U32 R5, RZ, RZ, UR15 ;  /* 0x0000000fff057e24 */ /* 0x000fe2000f8e00ff */
[----:B----4-:R-:W-:Y:S02]  /*03a0*/  UIMAD.WIDE.U32 UR14, UR40, 0x4, UR28 ;  /* 0x00000004280e78a5 */ /* 0x010fe4000f8e001c */
[----:B--2---:R-:W-:Y:S02]  /*03b0*/  UISETP.NE.U32.AND UP0, UPT, UR8, URZ, UPT ;  /* 0x000000ff0800728c */ /* 0x004fe4000bf05070 */
[----:B-1----:R-:W2:Y:S02]  /*03c0*/  @P1 LDG.E R6, desc[UR34][R4.64] ;  /* 0x0000002204061981 */ /* 0x002ea4000c1e1900 */
[----:B------:R-:W-:-:S06]  /*03d0*/  UISETP.NE.AND.EX UP0, UPT, UR9, URZ, UPT, UP0 ;  /* 0x000000ff0900728c */ /* 0x000fcc000bf05300 */
[----:B------:R-:W-:-:S05]  /*03e0*/  PLOP3.LUT P0, PT, PT, PT, UP0, 0x80, 0x8 ;  /* 0x000000000008781c */ /* 0x000fca0003f0f008 */
[----:B------:R-:W-:Y:S01]  /*03f0*/  @UP0 ULEA UR16, UP1, UR40, UR8, 0x2 ;  /* 0x0000000828100291 */ /* 0x000fe2000f8210ff */
[----:B------:R-:W-:Y:S01]  /*0400*/  PLOP3.LUT P3, PT, PT, PT, UP2, 0x80, 0x8 ;  /* 0x000000000008781c */ /* 0x000fe20003f6f028 */
[----:B------:R-:W1:Y:S02]  /*0410*/  @!UP0 LDCU UR11, c[0x0][0x43c] ;  /* 0x00008780ff0b87ac */ /* 0x000e640008000800 */
[----:B------:R-:W-:Y:S02]  /*0420*/  @UP0 ULEA.HI.X UR17, UR40, UR9, URZ, 0x2, UP1 ;  /* 0x0000000928110291 */ /* 0x000fe400088f14ff */
[----:B---3--:R-:W-:Y:S01]  /*0430*/  IMAD.U32 R2, RZ, RZ, UR16 ;  /* 0x00000010ff027e24 */ /* 0x008fe2000f8e00ff */
[----:B------:R-:W4:Y:S03]  /*0440*/  @!UP0 LDCU.64 UR8, c[0x0][0x488] ;  /* 0x00009100ff0887ac */ /* 0x000f260008000a00 */
[----:B------:R-:W-:-:S05]  /*0450*/  IMAD.U32 R3, RZ, RZ, UR17 ;  /* 0x00000011ff037e24 */ /* 0x000fca000f8e00ff */
[----:B------:R5:W3:Y:S01]  /*0460*/  @P0 LDG.E R4, desc[UR34][R2.64] ;  /* 0x0000002202040981 */ /* 0x000ae2000c1e1900 */
[----:B------:R-:W-:Y:S01]  /*0470*/  UMOV UR37, URZ ;  /* 0x000000ff00257c82 */ /* 0x000fe20008000000 */
[----:B------:R-:W-:Y:S01]  /*0480*/  UMOV UR18, 0xffffffff ;  /* 0xffffffff00127882 */ /* 0x000fe20000000000 */
[----:B------:R-:W-:Y:S01]  /*0490*/  UMOV UR41, 0xffffffff ;  /* 0xffffffff00297882 */ /* 0x000fe20000000000 */
[----:B----4-:R-:W-:-:S04]  /*04a0*/  @!UP0 UISETP.NE.U32.AND UP1, UPT, UR8, URZ, UPT ;  /* 0x000000ff0800828c */ /* 0x010fc8000bf25070 */
[----:B------:R-:W-:Y:S02]  /*04b0*/  @!UP0 UISETP.NE.AND.EX UP1, UPT, UR9, URZ, UPT, UP1 ;  /* 0x000000ff0900828c */ /* 0x000fe4000bf25310 */
[----:B------:R-:W-:Y:S02]  /*04c0*/  USHF.L.U32 UR30, UR36, 0x6, URZ ;  /* 0x00000006241e7899 */ /* 0x000fe400080006ff */
[----:B-1----:R-:W-:Y:S01]  /*04d0*/  @!UP0 USEL UR9, UR11, URZ, UP1 ;  /* 0x000000ff0b098287 */ /* 0x002fe20008800000 */
[----:B-----5:R-:W-:Y:S02]  /*04e0*/  IMAD.U32 R2, RZ, RZ, UR14 ;  /* 0x0000000eff027e24 */ /* 0x020fe4000f8e00ff */
[----:B------:R-:W-:-:S05]  /*04f0*/  IMAD.U32 R3, RZ, RZ, UR15 ;  /* 0x0000000fff037e24 */ /* 0x000fca000f8e00ff */
[----:B------:R-:W4:Y:S04]  /*0500*/  @P4 LDG.E R5, desc[UR34][R2.64] ;  /* 0x0000002202054981 */ /* 0x000f28000c1e1900 */
[----:B------:R1:W5:Y:S02]  /*0510*/  @P2 LDG.E R0, desc[UR34][R2.64+0x4] ;  /* 0x0000042202002981 */ /* 0x000364000c1e1900 */
[----:B-1----:R-:W-:Y:S02]  /*0520*/  IMAD.U32 R2, RZ, RZ, UR38 ;  /* 0x00000026ff027e24 */ /* 0x002fe4000f8e00ff */
[----:B------:R-:W-:-:S05]  /*0530*/  IMAD.U32 R3, RZ, RZ, UR39 ;  /* 0x00000027ff037e24 */ /* 0x000fca000f8e00ff */
[----:B------:R-:W5:Y:S01]  /*0540*/  @!P3 LDG.E R2, desc[UR34][R2.64] ;  /* 0x000000220202b981 */ /* 0x000f62000c1e1900 */
[----:B--2---:R-:W-:Y:S02]  /*0550*/  @P1 R2UR UR37, R6 ;  /* 0x00000000062512ca */ /* 0x004fe400000e0000 */
[----:B---3--:R-:W-:-:S13]  /*0560*/  @P0 R2UR UR33, R4 ;  /* 0x00000000042102ca */ /* 0x008fda00000e0000 */
[----:B------:R-:W-:Y:S01]  /*0570*/  @UP0 UIADD3 UR33, UPT, UPT, UR33, -UR37, URZ ;  /* 0x8000002521210290 */ /* 0x000fe2000fffe0ff */
[----:B----4-:R-:W-:Y:S02]  /*0580*/  @P4 R2UR UR18, R5 ;  /* 0x00000000051242ca */ /* 0x010fe400000e0000 */
[----:B-----5:R-:W-:Y:S02]  /*0590*/  @P2 R2UR UR8, R0 ;  /* 0x00000000000822ca */ /* 0x020fe400000e0000 */
[----:B------:R-:W-:Y:S01]  /*05a0*/  @!P3 R2UR UR41, R2 ;  /* 0x000000000229b2ca */ /* 0x000fe200000e0000 */
[----:B------:R-:W-:-:S14]  /*05b0*/  BRA.U !UP6, `(.L_x_0) ;  /* 0x000000010e247547 */ /* 0x000fdc000b800000 */
[----:B------:R-:W-:Y:S01]  /*05c0*/  UISETP.NE.AND UP1, UPT, UR25, URZ, UPT ;  /* 0x000000ff1900728c */ /* 0x000fe2000bf25270 */
[----:B------:R-:W-:Y:S02]  /*05d0*/  IMAD.U32 R2, RZ, RZ, UR38 ;  /* 0x00000026ff027e24 */ /* 0x000fe4000f8e00ff */
[----:B------:R-:W-:-:S03]  /*05e0*/  IMAD.U32 R3, RZ, RZ, UR39 ;  /* 0x00000027ff037e24 */ /* 0x000fc6000f8e00ff */
[----:B------:R-:W-:-:S13]  /*05f0*/  PLOP3.LUT P0, PT, PT, PT, UP1, 0x80, 0x8 ;  /* 0x000000000008781c */ /* 0x000fda0003f0f018 */
[----:B------:R-:W2:Y:S04]  /*0600*/  @P0 LDG.E R0, desc[UR34][R2.64+0x4] ;  /* 0x0000042202000981 */ /* 0x000ea8000c1e1900 */
[----:B------:R-:W3:Y:S01]  /*0610*/  @!P0 LDG.E R2, desc[UR34][R2.64] ;  /* 0x0000002202028981 */ /* 0x000ee2000c1e1900 */
[----:B--2---:R-:W-:-:S13]  /*0620*/  @P0 R2UR UR10, R0 ;  /* 0x00000000000a02ca */ /* 0x004fda00000e0000 */
[----:B------:R-:W-:-:S07]  /*0630*/  @UP1 UIADD3 UR10, UPT, UPT, UR10, -UR41, URZ ;  /* 0x800000290a0a1290 */ /* 0x000fce000fffe0ff */
[----:B---3--:R-:W-:-:S15]  /*0640*/  @!P0 R2UR UR10, R2 ;  /* 0x00000000020a82ca */ /* 0x008fde00000e0000 */
.L_x_0:
[----:B------:R-:W-:Y:S01]  /*0650*/  @!UP0 UIADD3 UR33, UPT, UPT, UR9, UR10, -UR37 ;  /* 0x0000000a09218290 */ /* 0x000fe2000fffe825 */
[----:B------:R-:W-:Y:S01]  /*0660*/  @!UP4 UMOV UR42, UR23 ;  /* 0x00000017002acc82 */ /* 0x000fe20008000000 */
[----:B------:R-:W-:Y:S02]  /*0670*/  @UP4 UIADD3 UR42, UPT, UPT, UR8, -UR18, URZ ;  /* 0x80000012082a4290 */ /* 0x000fe4000fffe0ff */
[----:B------:R-:W-:-:S09]  /*0680*/  UISETP.GT.AND UP0, UPT, UR33, UR30, UPT ;  /* 0x0000001e2100728c */ /* 0x000fd2000bf04270 */
[----:B------:R-:W-:Y:S05]  /*0690*/  BRA.U !UP0, `(.L_x_1) ;  /* 0x0000008108ec7547 */ /* 0x000fea000b800000 */
[----:B------:R-:W-:Y:S02]  /*06a0*/  UISETP.NE.AND UP1, UPT, UR18, -0x1, UPT ;  /* 0xffffffff1200788c */ /* 0x000fe4000bf25270 */
[----:B------:R-:W-:Y:S02]  /*06b0*/  UIADD3 UR15, UPT, UPT, UR42, 0x3f, URZ ;  /* 0x0000003f2a0f7890 */ /* 0x000fe4000fffe0ff */
[----:B------:R-:W-:Y:S02]  /*06c0*/  UISETP.NE.AND UP2, UPT, UR41, -0x1, UPT ;  /* 0xffffffff2900788c */ /* 0x000fe4000bf45270 */
[----:B------:R-:W-:-:S04]  /*06d0*/  USHF.R.S32.HI UR14, URZ, 0x1f, UR15 ;  /* 0x0000001fff0e7899 */ /* 0x000fc8000801140f */
[----:B------:R-:W-:Y:S01]  /*06e0*/  ULEA.HI UR14, UR14, UR15, URZ, 0x6 ;  /* 0x0000000f0e0e7291 */ /* 0x000fe2000f8f30ff */
[----:B------:R-:W1:Y:S01]  /*06f0*/  @!UP1 LDCU.64 UR10, c[0x0][0x398] ;  /* 0x00007300ff0a97ac */ /* 0x000e620008000a00 */
[----:B------:R-:W2:Y:S02]  /*0700*/  @UP1 LDCU.64 UR8, c[0x0][0x3b0] ;  /* 0x00007600ff0817ac */ /* 0x000ea40008000a00 */
[----:B------:R-:W-:-:S04]  /*0710*/  USHF.R.S32.HI UR43, URZ, 0x6, UR14 ;  /* 0x00000006ff2b7899 */ /* 0x000fc8000801140e */
[----:B------:R-:W-:-:S04]  /*0720*/  ULEA UR46, UR43, 0xffffffc0, 0x6 ;  /* 0xffffffc02b2e7891 */ /* 0x000fc8000f8e30ff */
[----:B------:R-:W-:Y:S02]  /*0730*/  USHF.R.S32.HI UR49, URZ, 0x1f, UR46 ;  /* 0x0000001fff317899 */ /* 0x000fe4000801142e */
[----:B-1----:R-:W-:Y:S02]  /*0740*/  @!UP1 UIMAD.WIDE.U32 UR50, UR40, UR10, URZ ;  /* 0x0000000a283292a5 */ /* 0x002fe4000f8e00ff */
[----:B--2---:R-:W-:Y:S02]  /*0750*/  @UP1 UIMAD.WIDE.U32 UR16, UR18, UR8, URZ ;  /* 0x00000008121012a5 */ /* 0x004fe4000f8e00ff */
[----:B------:R-:W-:Y:S02]  /*0760*/  @!UP1 UIMAD UR47, UR40, UR11, UR51 ;  /* 0x0000000b282f92a4 */ /* 0x000fe4000f8e0233 */
[----:B------:R-:W-:-:S03]  /*0770*/  @UP1 UIMAD UR47, UR18, UR9, UR17 ;  /* 0x00000009122f12a4 */ /* 0x000fc6000f8e0211 */
[----:B------:R-:W-:Y:S01]  /*0780*/  @UP1 UMOV UR50, UR16 ;  /* 0x0000001000321c82 */ /* 0x000fe20008000000 */
[----:B------:R-:W-:Y:S08]  /*0790*/  BRA.U UP2, `(.L_x_2) ;  /* 0x0000000102307547 */ /* 0x000ff0000b800000 */
[----:B------:R-:W1:Y:S01]  /*07a0*/  LDCU.64 UR16, c[0x0][0x3b8] ;  /* 0x00007700ff1077ac */ /* 0x000e620008000a00 */
[----:B------:R-:W2:Y:S01]  /*07b0*/  LDCU.64 UR8, c[0x0][0x3a0] ;  /* 0x00007400ff0877ac */ /* 0x000ea20008000a00 */
[----:B------:R-:W-:-:S04]  /*07c0*/  USHF.R.S32.HI UR10, URZ, 0x1f, UR37 ;  /* 0x0000001fff0a7899 */ /* 0x000fc80008011425 */
[----:B-1----:R-:W-:Y:S02]  /*07d0*/  UIMAD UR10, UR10, UR16, URZ ;  /* 0x000000100a0a72a4 */ /* 0x002fe4000f8e02ff */
[----:B------:R-:W-:Y:S02]  /*07e0*/  UIMAD.WIDE.U32 UR14, UR37, UR16, URZ ;  /* 0x00000010250e72a5 */ /* 0x000fe4000f8e00ff */
[----:B------:R-:W-:-:S04]  /*07f0*/  UIMAD UR10, UR37, UR17, UR10 ;  /* 0x00000011250a72a4 */ /* 0x000fc8000f8e020a */
[----:B------:R-:W-:-:S03]  /*0800*/  UIADD3 UR11, UPT, UPT, UR15, UR10, URZ ;  /* 0x0000000a0f0b7290 */ /* 0x000fc6000fffe0ff */
[----:B------:R-:W-:Y:S02]  /*0810*/  UMOV UR10, UR14 ;  /* 0x0000000e000a7c82 */ /* 0x000fe40008000000 */
[----:B--2---:R-:W-:-:S04]  /*0820*/  UIMAD.WIDE.U32 UR44, UR40, UR8, UR10 ;  /* 0x00000008282c72a5 */ /* 0x004fc8000f8e000a */
[----:B------:R-:W-:-:S06]  /*0830*/  UIMAD UR9, UR40, UR9, UR45 ;  /* 0x00000009280972a4 */ /* 0x000fcc000f8e022d */
[----:B------:R-:W-:Y:S01]  /*0840*/  MOV R20, UR9 ;  /* 0x0000000900147c02 */ /* 0x000fe20008000f00 */
[----:B------:R-:W-:Y:S05]  /*0850*/  BRA `(.L_x_3) ;  /* 0x0000000000187947 */ /* 0x000fea0003800000 */
.L_x_2:
[----:B------:R-:W1:Y:S01]  /*0860*/  LDCU.64 UR16, c[0x0][0x3b8] ;  /* 0x00007700ff1077ac */ /* 0x000e620008000a00 */
[----:B------:R-:W-:-:S04]  /*0870*/  UIADD3 UR8, UPT, UPT, UR37, UR41, URZ ;  /* 0x0000002925087290 */ /* 0x000fc8000fffe0ff */
[----:B-1----:R-:W-:Y:S02]  /*0880*/  UIMAD.WIDE.U32 UR44, UR8, UR16, URZ ;  /* 0x00000010082c72a5 */ /* 0x002fe4000f8e00ff */
[----:B------:R-:W-:-:S04]  /*0890*/  UIMAD UR8, UR8, UR17, URZ ;  /* 0x00000011080872a4 */ /* 0x000fc8000f8e02ff */
[----:B------:R-:W-:-:S06]  /*08a0*/  UIADD3 UR8, UPT, UPT, UR45, UR8, URZ ;  /* 0x000000082d087290 */ /* 0x000fcc000fffe0ff */
[----:B------:R-:W-:Y:S02]  /*08b0*/  MOV R20, UR8 ;  /* 0x0000000800147c02 */ /* 0x000fe40008000f00 */
.L_x_3:
[----:B------:R-:W1:Y:S01]  /*08c0*/  LDC R5, c[0x0][0x3e8] ;  /* 0x0000fa00ff057b82 */ /* 0x000e620000000800 */
[----:B------:R-:W2:Y:S01]  /*08d0*/  S2R R6, SR_CTAID.Z ;  /* 0x0000000000067919 */ /* 0x000ea20000002700 */
[----:B------:R-:W-:Y:S01]  /*08e0*/  USHF.R.S32.HI UR27, URZ, 0x1f, UR30 ;  /* 0x0000001fff1b7899 */ /* 0x000fe2000801141e */
[----:B-1----:R-:W-:-:S05]  /*08f0*/  IABS R0, R5 ;  /* 0x0000000500007213 */ /* 0x002fca0000000000 */
[----:B------:R-:W-:-:S04]  /*0900*/  IMAD.MOV.U32 R4, RZ, RZ, R0 ;  /* 0x000000ffff047224 */ /* 0x000fc800078e0000 */
[----:B------:R-:W1:Y:S01]  /*0910*/  I2F.RP R2, R4 ;  /* 0x0000000400027306 */ /* 0x000e620000209400 */
[----:B--2---:R-:W-:-:S07]  /*0920*/  IABS R6, R6 ;  /* 0x0000000600067213 */ /* 0x004fce0000000000 */
[----:B-1----:R-:W1:Y:S02]  /*0930*/  MUFU.RCP R2, R2 ;  /* 0x0000000200027308 */ /* 0x002e640000001000 */
[----:B-1----:R-:W-:-:S06]  /*0940*/  VIADD R2, R2, 0xffffffe ;  /* 0x0ffffffe02027836 */ /* 0x002fcc0000000000 */
[----:B------:R-:W1:Y:S02]  /*0950*/  F2I.FTZ.U32.TRUNC.NTZ R3, R2 ;  /* 0x0000000200037305 */ /* 0x000e64000021f000 */
[----:B-1----:R-:W-:Y:S01]  /*0960*/  IADD3 R0, PT, PT, RZ, -R3, RZ ;  /* 0x80000003ff007210 */ /* 0x002fe20007ffe0ff */
[----:B------:R-:W-:-:S04]  /*0970*/  IMAD.MOV.U32 R2, RZ, RZ, RZ ;  /* 0x000000ffff027224 */ /* 0x000fc800078e00ff */
[----:B------:R-:W-:-:S04]  /*0980*/  IMAD R0, R0, R4, RZ ;  /* 0x0000000400007224 */ /* 0x000fc800078e02ff */
[----:B------:R-:W-:-:S04]  /*0990*/  IMAD.HI.U32 R0, R3, R0, R2 ;  /* 0x0000000003007227 */ /* 0x000fc800078e0002 */
[----:B------:R-:W-:-:S04]  /*09a0*/  IMAD.MOV.U32 R3, RZ, RZ, R6 ;  /* 0x000000ffff037224 */ /* 0x000fc800078e0006 */
[----:B------:R-:W-:-:S05]  /*09b0*/  IMAD.HI.U32 R0, R0, R3, RZ ;  /* 0x0000000300007227 */ /* 0x000fca00078e00ff */
[----:B------:R-:W-:-:S05]  /*09c0*/  IADD3 R2, PT, PT, -R0, RZ, RZ ;  /* 0x000000ff00027210 */ /* 0x000fca0007ffe1ff */
[----:B------:R-:W-:-:S05]  /*09d0*/  IMAD R2, R4, R2, R3 ;  /* 0x0000000204027224 */ /* 0x000fca00078e0203 */
[----:B------:R-:W-:-:S13]  /*09e0*/  ISETP.GT.U32.AND P1, PT, R4, R2, PT ;  /* 0x000000020400720c */ /* 0x000fda0003f24070 */
[----:B------:R-:W-:Y:S02]  /*09f0*/  @!P1 IMAD.IADD R2, R2, 0x1, -R4 ;  /* 0x0000000102029824 */ /* 0x000fe400078e0a04 */
[----:B------:R-:W-:Y:S01]  /*0a00*/  @!P1 VIADD R0, R0, 0x1 ;  /* 0x0000000100009836 */ /* 0x000fe20000000000 */
[C---:B------:R-:W-:Y:S02]  /*0a10*/  ISETP.NE.AND P1, PT, R5.reuse, RZ, PT ;  /* 0x000000ff0500720c */ /* 0x040fe40003f25270 */
[----:B------:R-:W-:Y:S02]  /*0a20*/  ISETP.GE.U32.AND P2, PT, R2, R4, PT ;  /* 0x000000040200720c */ /* 0x000fe40003f46070 */
[----:B------:R-:W-:-:S04]  /*0a30*/  LOP3.LUT R2, R5, UR24, RZ, 0x3c, !PT ;  /* 0x0000001805027c12 */ /* 0x000fc8000f8e3cff */
[----:B------:R-:W-:-:S07]  /*0a40*/  ISETP.GE.AND P0, PT, R2, RZ, PT ;  /* 0x000000ff0200720c */ /* 0x000fce0003f06270 */
[----:B------:R-:W-:-:S05]  /*0a50*/  @P2 IADD3 R0, PT, PT, R0, 0x1, RZ ;  /* 0x0000000100002810 */ /* 0x000fca0007ffe0ff */
[----:B------:R-:W-:-:S05]  /*0a60*/  IMAD.MOV.U32 R14, RZ, RZ, R0 ;  /* 0x000000ffff0e7224 */ /* 0x000fca00078e0000 */
[----:B------:R-:W-:Y:S02]  /*0a70*/  @!P0 IADD3 R14, PT, PT, -R14, RZ, RZ ;  /* 0x000000ff0e0e8210 */ /* 0x000fe40007ffe1ff */
[----:B------:R-:W-:-:S04]  /*0a80*/  @!P1 LOP3.LUT R14, RZ, R5, RZ, 0x33, !PT ;  /* 0x00000005ff0e9212 */ /* 0x000fc800078e33ff */
[----:B------:R-:W-:Y:S01]  /*0a90*/  SHF.R.S32.HI R19, RZ, 0x1f, R14 ;  /* 0x0000001fff137819 */ /* 0x000fe2000001140e */
[----:B------:R-:W-:Y:S05]  /*0aa0*/  BRA.U UP2, `(.L_x_4) ;  /* 0x0000000102347547 */ /* 0x000fea000b800000 */
        /* <DEDUP_REMOVED lines=9> */
[----:B------:R-:W-:-:S03]  /*0b40*/  UIMAD UR9, UR40, UR9, UR11 ;  /* 0x00000009280972a4 */ /* 0x000fc6000f8e020b */
[----:B------:R-:W-:-:S03]  /*0b50*/  UMOV UR48, UR10 ;  /* 0x0000000a00307c82 */ /* 0x000fc60008000000 */
[----:B------:R-:W-:Y:S01]  /*0b60*/  MOV R18, UR9 ;  /* 0x0000000900127c02 */ /* 0x000fe20008000f00 */
[----:B------:R-:W-:Y:S06]  /*0b70*/  BRA `(.L_x_5) ;  /* 0x00000000001c7947 */ /* 0x000fec0003800000 */
.L_x_4:
[----:B------:R-:W1:Y:S01]  /*0b80*/  LDCU.64 UR14, c[0x0][0x3c0] ;  /* 0x00007800ff0e77ac */ /* 0x000e620008000a00 */
[----:B------:R-:W-:-:S04]  /*0b90*/  UIADD3 UR8, UPT, UPT, UR37, UR41, URZ ;  /* 0x0000002925087290 */ /* 0x000fc8000fffe0ff */
[----:B-1----:R-:W-:Y:S02]  /*0ba0*/  UIMAD.WIDE.U32 UR10, UR8, UR14, URZ ;  /* 0x0000000e080a72a5 */ /* 0x002fe4000f8e00ff */
[----:B------:R-:W-:-:S04]  /*0bb0*/  UIMAD UR8, UR8, UR15, URZ ;  /* 0x0000000f080872a4 */ /* 0x000fc8000f8e02ff */
[----:B------:R-:W-:Y:S01]  /*0bc0*/  UIADD3 UR8, UPT, UPT, UR11, UR8, URZ ;  /* 0x000000080b087290 */ /* 0x000fe2000fffe0ff */
[----:B------:R-:W-:-:S05]  /*0bd0*/  UMOV UR48, UR10 ;  /* 0x0000000a00307c82 */ /* 0x000fca0008000000 */
[----:B------:R-:W-:-:S07]  /*0be0*/  MOV R18, UR8 ;  /* 0x0000000800127c02 */ /* 0x000fce0008000f00 */
.L_x_5:
[----:B------:R-:W1:Y:S01]  /*0bf0*/  @!UP1 LDCU.64 UR10, c[0x0][0x588] ;  /* 0x0000b100ff0a97ac */ /* 0x000e620008000a00 */
[----:B------:R-:W2:Y:S01]  /*0c00*/  @UP1 LDCU.64 UR8, c[0x0][0x590] ;  /* 0x0000b200ff0817ac */ /* 0x000ea20008000a00 */
[----:B------:R-:W3:Y:S01]  /*0c10*/  LDCU UR19, c[0x0][0x3e0] ;  /* 0x00007c00ff1377ac */ /* 0x000ee20008000800 */
[----:B------:R-:W3:Y:S01]  /*0c20*/  LDCU UR55, c[0x0][0x44c] ;  /* 0x00008980ff3777ac */ /* 0x000ee20008000800 */
[----:B-1----:R-:W-:-:S04]  /*0c30*/  @!UP1 UIMAD.WIDE.U32 UR58, UR40, UR10, URZ ;  /* 0x0000000a283a92a5 */ /* 0x002fc8000f8e00ff */
[----:B------:R-:W-:Y:S02]  /*0c40*/  @!UP1 UIMAD UR45, UR40, UR11, UR59 ;  /* 0x0000000b282d92a4 */ /* 0x000fe4000f8e023b */
[----:B--2---:R-:W-:-:S04]  /*0c50*/  @UP1 UIMAD.WIDE.U32 UR10, UR18, UR8, URZ ;  /* 0x00000008120a12a5 */ /* 0x004fc8000f8e00ff */
[----:B------:R-:W-:Y:S02]  /*0c60*/  @UP1 UIMAD UR45, UR18, UR9, UR11 ;  /* 0x00000009122d12a4 */ /* 0x000fe4000f8e020b */
[----:B---3--:R-:W-:Y:S01]  /*0c70*/  UIMAD.WIDE UR62, UR19, UR55, URZ ;  /* 0x00000037133e72a5 */ /* 0x008fe2000f8e02ff */
[----:B------:R-:W-:Y:S01]  /*0c80*/  @UP1 UMOV UR58, UR10 ;  /* 0x0000000a003a1c82 */ /* 0x000fe20008000000 */
[----:B------:R-:W-:Y:S10]  /*0c90*/  BRA.U UP1, `(.L_x_6) ;  /* 0x0000000101407547 */ /* 0x000ff4000b800000 */
[----:B------:R-:W1:Y:S01]  /*0ca0*/  LDCU UR52, c[0x0][0x444] ;  /* 0x00008880ff3477ac */ /* 0x000e620008000800 */
[----:B------:R-:W-:Y:S02]  /*0cb0*/  USHF.R.S32.HI UR9, URZ, 0x1f, UR19 ;  /* 0x0000001fff097899 */ /* 0x000fe40008011413 */
[----:B-1----:R-:W-:Y:S02]  /*0cc0*/  USHF.R.S32.HI UR8, URZ, 0x1f, UR52 ;  /* 0x0000001fff087899 */ /* 0x002fe40008011434 */
[----:B------:R-:W-:Y:S02]  /*0cd0*/  UIMAD.WIDE.U32 UR52, UR40, UR52, URZ ;  /* 0x00000034283472a5 */ /* 0x000fe4000f8e00ff */
[----:B------:R-:W-:Y:S02]  /*0ce0*/  UIMAD UR8, UR8, UR40, URZ ;  /* 0x00000028080872a4 */ /* 0x000fe4000f8e02ff */
[----:B------:R-:W-:Y:S02]  /*0cf0*/  UIMAD.WIDE.U32 UR10, UR52, UR19, URZ ;  /* 0x00000013340a72a5 */ /* 0x000fe4000f8e00ff */
[----:B------:R-:W-:-:S04]  /*0d00*/  UIADD3 UR8, UPT, UPT, UR53, UR8, URZ ;  /* 0x0000000835087290 */ /* 0x000fc8000fffe0ff */
[----:B------:R-:W-:-:S04]  /*0d10*/  UIMAD UR8, UR8, UR19, URZ ;  /* 0x00000013080872a4 */ /* 0x000fc8000f8e02ff */
[----:B------:R-:W-:Y:S02]  /*0d20*/  UIMAD UR8, UR9, UR52, UR8 ;  /* 0x00000034090872a4 */ /* 0x000fe4000f8e0208 */
[----:B------:R-:W-:Y:S02]  /*0d30*/  USHF.R.S32.HI UR9, URZ, 0x1f, UR55 ;  /* 0x0000001fff097899 */ /* 0x000fe40008011437 */
[----:B------:R-:W-:Y:S02]  /*0d40*/  UIADD3 UR8, UPT, UPT, UR11, UR8, URZ ;  /* 0x000000080b087290 */ /* 0x000fe4000fffe0ff */
[----:B------:R-:W-:Y:S02]  /*0d50*/  UIMAD.WIDE.U32 UR52, UR10, UR55, URZ ;  /* 0x000000370a3472a5 */ /* 0x000fe4000f8e00ff */
[----:B------:R-:W-:-:S04]  /*0d60*/  UIMAD UR8, UR8, UR55, URZ ;  /* 0x00000037080872a4 */ /* 0x000fc8000f8e02ff */
[----:B------:R-:W-:-:S04]  /*0d70*/  UIMAD UR8, UR9, UR10, UR8 ;  /* 0x0000000a090872a4 */ /* 0x000fc8000f8e0208 */
[----:B------:R-:W-:Y:S01]  /*0d80*/  UIADD3 UR8, UPT, UPT, UR53, UR8, URZ ;  /* 0x0000000835087290 */ /* 0x000fe2000fffe0ff */
[----:B------:R-:W-:Y:S11]  /*0d90*/  BRA `(.L_x_7) ;  /* 0x00000000000c7947 */ /* 0x000ff60003800000 */
.L_x_6:
[----:B------:R-:W-:Y:S02]  /*0da0*/  UIMAD.WIDE.U32 UR52, UR62, UR18, URZ ;  /* 0x000000123e3472a5 */ /* 0x000fe4000f8e00ff */
[----:B------:R-:W-:-:S04]  /*0db0*/  UIMAD UR8, UR63, UR18, URZ ;  /* 0x000000123f0872a4 */ /* 0x000fc8000f8e02ff */
[----:B------:R-:W-:Y:S02]  /*0dc0*/  UIADD3 UR8, UPT, UPT, UR53, UR8, URZ ;  /* 0x0000000835087290 */ /* 0x000fe4000fffe0ff */
.L_x_7:
[----:B------:R-:W1:Y:S01]  /*0dd0*/  LDCU.U8 UR11, c[0x0][0x548] ;  /* 0x0000a900ff0b77ac */ /* 0x000e620008000000 */
[----:B------:R-:W-:Y:S01]  /*0de0*/  USHF.L.U32 UR10, UR40, 0x7, URZ ;  /* 0x00000007280a7899 */ /* 0x000fe200080006ff */
[----:B------:R-:W2:Y:S03]  /*0df0*/  LDCU.U8 UR56, c[0x0][0x5f0] ;  /* 0x0000be00ff3877ac */ /* 0x000ea60008000000 */
[----:B------:R-:W-:-:S04]  /*0e00*/  USEL UR9, UR10, URZ, UP5 ;  /* 0x000000ff0a097287 */ /* 0x000fc8000a800000 */
[----:B------:R-:W-:Y:S02]  /*0e10*/  UIADD3 UR9, UP0, UPT, UR46, UR9, URZ ;  /* 0x000000092e097290 */ /* 0x000fe4000ff1e0ff */
[----:B-1----:R-:W-:Y:S02]  /*0e20*/  UISETP.NE.AND UP1, UPT, UR11, URZ, UPT ;  /* 0x000000ff0b00728c */ /* 0x002fe4000bf25270 */
[----:B------:R-:W-:Y:S02]  /*0e30*/  UIADD3.X UR51, UPT, UPT, URZ, UR49, URZ, UP0, !UPT ;  /* 0x00000031ff337290 */ /* 0x000fe400087fe4ff */
[----:B------:R-:W-:Y:S02]  /*0e40*/  UIMAD.WIDE.U32 UR60, UR9, UR62, URZ ;  /* 0x0000003e093c72a5 */ /* 0x000fe4000f8e00ff */
[----:B------:R-:W-:-:S04]  /*0e50*/  UIMAD UR51, UR51, UR62, URZ ;  /* 0x0000003e333372a4 */ /* 0x000fc8000f8e02ff */
[----:B------:R-:W-:Y:S02]  /*0e60*/  UIMAD UR51, UR63, UR9, UR51 ;  /* 0x000000093f3372a4 */ /* 0x000fe4000f8e0233 */
[----:B------:R-:W-:Y:S02]  /*0e70*/  UIMAD UR9, UR24, UR55, URZ ;  /* 0x00000037180972a4 */ /* 0x000fe4000f8e02ff */
[----:B------:R-:W-:Y:S01]  /*0e80*/  UIADD3 UR51, UPT, UPT, UR61, UR51, URZ ;  /* 0x000000333d337290 */ /* 0x000fe2000fffe0ff */
[----:B--2---:R-:W-:Y:S11]  /*0e90*/  BRA.U !UP1, `(.L_x_8) ;  /* 0x00000001091c7547 */ /* 0x004ff6000b800000 */
[----:B------:R-:W1:Y:S01]  /*0ea0*/  LDCU UR11, c[0x0][0x434] ;  /* 0x00008680ff0b77ac */ /* 0x000e620008000800 */
[----:B------:R-:W2:Y:S01]  /*0eb0*/  LDCU UR54, c[0x0][0x454] ;  /* 0x00008a80ff3677ac */ /* 0x000ea20008000800 */
[----:B------:R-:W-:Y:S02]  /*0ec0*/  UISETP.NE.AND UP0, UPT, UR18, -0x1, UPT ;  /* 0xffffffff1200788c */ /* 0x000fe4000bf05270 */
[----:B-1----:R-:W-:-:S04]  /*0ed0*/  UIMAD UR11, UR40, UR11, URZ ;  /* 0x0000000b280b72a4 */ /* 0x002fc8000f8e02ff */
[----:B------:R-:W-:-:S04]  /*0ee0*/  USEL UR11, UR11, UR18, !UP0 ;  /* 0x000000120b0b7287 */ /* 0x000fc8000c000000 */
[----:B--2---:R-:W-:Y:S01]  /*0ef0*/  UIMAD UR54, UR24, UR54, UR11 ;  /* 0x00000036183672a4 */ /* 0x004fe2000f8e020b */
[----:B------:R-:W-:Y:S05]  /*0f00*/  BRA `(.L_x_9) ;  /* 0x00000000000c7947 */ /* 0x000fea0003800000 */
.L_x_8:
[----:B------:R-:W1:Y:S01]  /*0f10*/  LDCU UR54, c[0x0][0x434] ;  /* 0x00008680ff3677ac */ /* 0x000e620008000800 */
[----:B------:R-:W-:-:S04]  /*0f20*/  UIMAD UR11, UR40, UR19, UR24 ;  /* 0x00000013280b72a4 */ /* 0x000fc8000f8e0218 */
[----:B-1----:R-:W-:Y:S02]  /*0f30*/  UIMAD UR54, UR11, UR54, URZ ;  /* 0x000000360b3672a4 */ /* 0x002fe4000f8e02ff */
.L_x_9:
[----:B------:R-:W-:Y:S01]  /*0f40*/  UIADD3 UR43, UPT, UPT, UR43, -0x1, URZ ;  /* 0xffffffff2b2b7890 */ /* 0x000fe2000fffe0ff */
[----:B------:R-:W-:Y:S09]  /*0f50*/  BRA.U !UP1, `(.L_x_10) ;  /* 0x0000000109247547 */ /* 0x000ff2000b800000 */
[----:B------:R-:W1:Y:S01]  /*0f60*/  LDCU UR11, c[0x0][0x444] ;  /* 0x00008880ff0b77ac */ /* 0x000e620008000800 */
[----:B------:R-:W-:Y:S01]  /*0f70*/  UISETP.NE.AND UP0, UPT, UR18, -0x1, UPT ;  /* 0xffffffff1200788c */ /* 0x000fe2000bf05270 */
[----:B------:R-:W2:Y:S10]  /*0f80*/  LDCU UR53, c[0x0][0x430] ;  /* 0x00008600ff3577ac */ /* 0x000eb40008000800 */
[----:B-1----:R-:W-:Y:S01]  /*0f90*/  @!UP0 UIMAD UR18, UR40, UR11, URZ ;  /* 0x0000000b281282a4 */ /* 0x002fe2000f8e02ff */
[----:B------:R-:W2:Y:S03]  /*0fa0*/  LDCU UR11, c[0x0][0x454] ;  /* 0x00008a80ff0b77ac */ /* 0x000ea60008000800 */
[----:B------:R-:W-:-:S02]  /*0fb0*/  UIADD3 UR10, UPT, UPT, UR10, UR18, URZ ;  /* 0x000000120a0a7290 */ /* 0x000fc4000fffe0ff */
[----:B--2---:R-:W-:-:S04]  /*0fc0*/  ULEA UR53, UR53, UR11, 0x7 ;  /* 0x0000000b35357291 */ /* 0x004fc8000f8e38ff */
[----:B------:R-:W-:Y:S01]  /*0fd0*/  UIMAD UR53, UR53, UR24, UR10 ;  /* 0x00000018353572a4 */ /* 0x000fe2000f8e020a */
[----:B------:R-:W-:Y:S11]  /*0fe0*/  BRA `(.L_x_11) ;  /* 0x00000000000c7947 */ /* 0x000ff60003800000 */
.L_x_10:
[----:B------:R-:W1:Y:S01]  /*0ff0*/  LDCU UR53, c[0x0][0x444] ;  /* 0x00008880ff3577ac */ /* 0x000e620008000800 */
[----:B------:R-:W-:-:S04]  /*1000*/  UIMAD UR10, UR40, UR19, UR24 ;  /* 0x00000013280a72a4 */ /* 0x000fc8000f8e0218 */
[----:B-1----:R-:W-:-:S12]  /*1010*/  UIMAD UR53, UR10, UR53, URZ ;  /* 0x000000350a3572a4 */ /* 0x002fd8000f8e02ff */
.L_x_11:
[----:B------:R-:W1:Y:S01]  /*1020*/  S2R R23, SR_TID.X ;  /* 0x0000000000177919 */ /* 0x000e620000002100 */
[----:B------:R-:W-:Y:S01]  /*1030*/  USHF.R.S32.HI UR10, URZ, 0x1f, UR9 ;  /* 0x0000001fff0a7899 */ /* 0x000fe20008011409 */
[----:B------:R-:W2:Y:S01]  /*1040*/  LDC.64 R12, c[0x0][0x3b0] ;  /* 0x0000ec00ff0c7b82 */ /* 0x000ea20000000a00 */
[----:B------:R-:W-:Y:S01]  /*1050*/  UIADD3 UR52, UP1, UP0, UR60, UR52, UR9 ;  /* 0x000000343c347290 */ /* 0x000fe2000f83e009 */
[----:B------:R-:W-:Y:S01]  /*1060*/  IMAD.MOV.U32 R9, RZ, RZ, RZ ;  /* 0x000000ffff097224 */ /* 0x000fe200078e00ff */
[----:B------:R-:W-:Y:S01]  /*1070*/  UIMAD UR55, UR19, UR55, URZ ;  /* 0x00000037133772a4 */ /* 0x000fe2000f8e02ff */
[----:B------:R-:W-:Y:S01]  /*1080*/  ISETP.NE.AND P3, PT, RZ, UR56, PT ;  /* 0x00000038ff007c0c */ /* 0x000fe2000bf65270 */
[----:B------:R-:W-:Y:S01]  /*1090*/  UIADD3.X UR51, UPT, UPT, UR51, UR8, UR10, UP1, UP0 ;  /* 0x0000000833337290 */ /* 0x000fe20008fe040a */
[----:B------:R-:W-:Y:S01]  /*10a0*/  BSSY.RECONVERGENT B1, `(.L_x_1) ;  /* 0x000079a000017945 */ /* 0x000fe20003800200 */
[----:B------:R-:W3:Y:S01]  /*10b0*/  LDCU.64 UR56, c[0x0][0x420] ;  /* 0x00008400ff3877ac */ /* 0x000ee20008000a00 */
[----:B------:R-:W4:Y:S02]  /*10c0*/  LDC.64 R16, c[0x0][0x5f8] ;  /* 0x00017e00ff107b82 */ /* 0x000f240000000a00 */
[----:B------:R-:W5:Y:S01]  /*10d0*/  LDCU.128 UR8, c[0x0][0x590] ;  /* 0x0000b200ff0877ac */ /* 0x000f620008000c00 */
[----:B------:R-:W-:-:S02]  /*10e0*/  UISETP.GT.AND UP0, UPT, UR42, URZ, UPT ;  /* 0x000000ff2a00728c */ /* 0x000fc4000bf04270 */
[----:B------:R-:W-:Y:S02]  /*10f0*/  ULEA UR53, UR43, UR53, 0x6 ;  /* 0x000000352b357291 */ /* 0x000fe4000f8e30ff */
[----:B------:R-:W-:Y:S02]  /*1100*/  ULEA UR54, UR43, UR54, 0x6 ;  /* 0x000000362b367291 */ /* 0x000fe4000f8e30ff */
[----:B-----5:R-:W-:Y:S01]  /*1110*/  UIMAD UR18, UR49, UR8, URZ ;  /* 0x00000008311272a4 */ /* 0x020fe2000f8e02ff */
[----:B-1----:R-:W-:Y:S01]  /*1120*/  IMAD.SHL.U32 R24, R23, 0x8, RZ ;  /* 0x0000000817187824 */ /* 0x002fe200078e00ff */
[----:B------:R-:W-:Y:S01]  /*1130*/  MOV R4, UR10 ;  /* 0x0000000a00047c02 */ /* 0x000fe20008000f00 */
[----:B------:R-:W-:Y:S01]  /*1140*/  IMAD.U32 R0, RZ, RZ, UR8 ;  /* 0x00000008ff007e24 */ /* 0x000fe2000f8e00ff */
[----:B------:R-:W-:Y:S01]  /*1150*/  UIMAD UR18, UR46, UR9, UR18 ;  /* 0x000000092e1272a4 */ /* 0x000fe2000f8e0212 */
[----:B------:R-:W-:Y:S02]  /*1160*/  SHF.R.U32.HI R21, RZ, 0x3, R23 ;  /* 0x00000003ff157819 */ /* 0x000fe40000011617 */
[----:B------:R-:W-:-:S02]  /*1170*/  LOP3.LUT R8, R24, 0x38, RZ, 0xc0, !PT ;  /* 0x0000003818087812 */ /* 0x000fc400078ec0ff */
[----:B------:R-:W-:Y:S02]  /*1180*/  SHF.R.U32.HI R11, RZ, 0x5, R23 ;  /* 0x00000005ff0b7819 */ /* 0x000fe40000011617 */
[----:B------:R-:W-:Y:S01]  /*1190*/  IADD3 R2, P0, PT, R8, UR58, RZ ;  /* 0x0000003a08027c10 */ /* 0x000fe2000ff1e0ff */
[----:B------:R-:W1:Y:S01]  /*11a0*/  LDCU.64 UR58, c[0x0][0x5e8] ;  /* 0x0000bd00ff3a77ac */ /* 0x000e620008000a00 */
[----:B------:R-:W-:Y:S02]  /*11b0*/  LOP3.LUT R10, R23, 0x1f, RZ, 0xc0, !PT ;  /* 0x0000001f170a7812 */ /* 0x000fe400078ec0ff */
[----:B------:R-:W-:Y:S01]  /*11c0*/  IADD3 R22, PT, PT, R21, 0x20, RZ ;  /* 0x0000002015167810 */ /* 0x000fe20007ffe0ff */
[----:B------:R-:W-:Y:S01]  /*11d0*/  IMAD.X R3, RZ, RZ, UR45, P0 ;  /* 0x0000002dff037e24 */ /* 0x000fe200080e06ff */
[----:B------:R-:W-:Y:S01]  /*11e0*/  USHF.L.U64.HI UR45, UR8, 0x5, UR9 ;  /* 0x00000005082d7899 */ /* 0x000fe20008010209 */
[----:B------:R-:W-:Y:S01]  /*11f0*/  IMAD R10, R11, UR55, R10 ;  /* 0x000000370b0a7c24 */ /* 0x000fe2000f8e020a */
[----:B------:R-:W-:Y:S01]  /*1200*/  USHF.L.U32 UR55, UR55, 0x6, URZ ;  /* 0x0000000637377899 */ /* 0x000fe200080006ff */
[----:B------:R-:W-:-:S04]  /*1210*/  IMAD.WIDE.U32 R2, R0, UR46, R2 ;  /* 0x0000002e00027c25 */ /* 0x000fc8000f8e0002 */
[----:B------:R-:W-:Y:S01]  /*1220*/  VIADD R3, R3, UR18 ;  /* 0x0000001203037c36 */ /* 0x000fe20008000000 */
[----:B------:R-:W5:Y:S01]  /*1230*/  LDCU.64 UR18, c[0x0][0x3c8] ;  /* 0x00007900ff1277ac */ /* 0x000f620008000a00 */
[----:B------:R-:W-:Y:S02]  /*1240*/  IMAD.U32 R0, RZ, RZ, UR11 ;  /* 0x0000000bff007e24 */ /* 0x000fe4000f8e00ff */
[----:B------:R-:W-:Y:S01]  /*1250*/  IMAD.WIDE.U32 R2, R4, UR24, R2 ;  /* 0x0000001804027c25 */ /* 0x000fe2000f8e0002 */
[----:B------:R-:W3:Y:S03]  /*1260*/  LDCU.64 UR10, c[0x0][0x550] ;  /* 0x0000aa00ff0a77ac */ /* 0x000ee60008000a00 */
[----:B------:R-:W-:Y:S02]  /*1270*/  IMAD R3, R0, UR24, R3 ;  /* 0x0000001800037c24 */ /* 0x000fe4000f8e0203 */
[----:B--2---:R-:W-:-:S02]  /*1280*/  IMAD R0, R12, UR49, RZ ;  /* 0x000000310c007c24 */ /* 0x004fc4000f8e02ff */
[----:B------:R-:W-:-:S04]  /*1290*/  IMAD.WIDE.U32 R4, R12, UR46, R8 ;  /* 0x0000002e0c047c25 */ /* 0x000fc8000f8e0008 */
[----:B------:R-:W-:Y:S01]  /*12a0*/  IMAD R0, R13, UR46, R0 ;  /* 0x0000002e0d007c24 */ /* 0x000fe2000f8e0200 */
[----:B------:R-:W-:Y:S01]  /*12b0*/  USHF.L.U32 UR46, UR8, 0x5, URZ ;  /* 0x00000005082e7899 */ /* 0x000fe200080006ff */
[----:B------:R-:W-:Y:S01]  /*12c0*/  IMAD.WIDE.U32 R6, R21, UR8, R2 ;  /* 0x0000000815067c25 */ /* 0x000fe2000f8e0002 */
[----:B------:R-:W-:-:S03]  /*12d0*/  IADD3 R2, P0, PT, R4, UR50, RZ ;  /* 0x0000003204027c10 */ /* 0x000fc6000ff1e0ff */
[----:B------:R-:W-:Y:S01]  /*12e0*/  IMAD R15, R21, UR9, R7 ;  /* 0x00000009150f7c24 */ /* 0x000fe2000f8e0207 */
[----:B------:R-:W-:Y:S01]  /*12f0*/  IADD3.X R3, PT, PT, R5, UR47, R0, P0, !PT ;  /* 0x0000002f05037c10 */ /* 0x000fe200087fe400 */
[----:B-----5:R-:W-:Y:S01]  /*1300*/  IMAD.U32 R0, RZ, RZ, UR18 ;  /* 0x00000012ff007e24 */ /* 0x020fe2000f8e00ff */
[----:B------:R-:W2:Y:S01]  /*1310*/  LDCU.64 UR8, c[0x0][0x380] ;  /* 0x00007000ff0877ac */ /* 0x000ea20008000a00 */
[----:B----4-:R-:W-:Y:S01]  /*1320*/  IMAD.WIDE.U32 R4, R16, UR22, RZ ;  /* 0x0000001610047c25 */ /* 0x010fe2000f8e00ff */
[----:B---3--:R-:W-:-:S03]  /*1330*/  LEA R28, P2, R6, UR10, 0x1 ;  /* 0x0000000a061c7c11 */ /* 0x008fc6000f8408ff */
[----:B------:R-:W-:Y:S01]  /*1340*/  IMAD.WIDE.U32 R2, R0, UR24, R2 ;  /* 0x0000001800027c25 */ /* 0x000fe2000f8e0002 */
[----:B------:R-:W-:Y:S01]  /*1350*/  MOV R0, UR19 ;  /* 0x0000001300007c02 */ /* 0x000fe20008000f00 */
[----:B------:R-:W3:Y:S01]  /*1360*/  LDCU.64 UR18, c[0x0][0x570] ;  /* 0x0000ae00ff1277ac */ /* 0x000ee20008000a00 */
[----:B------:R-:W-:Y:S01]  /*1370*/  SEL R4, R4, RZ, P3 ;  /* 0x000000ff04047207 */ /* 0x000fe20001800000 */
[----:B------:R-:W-:Y:S01]  /*1380*/  IMAD R7, R17, UR22, R5 ;  /* 0x0000001611077c24 */ /* 0x000fe2000f8e0205 */
[----:B------:R-:W-:Y:S01]  /*1390*/  SHF.R.S32.HI R5, RZ, 0x1f, R10 ;  /* 0x0000001fff057819 */ /* 0x000fe2000001140a */
[----:B------:R-:W-:Y:S01]  /*13a0*/  IMAD R3, R0, UR24, R3 ;  /* 0x0000001800037c24 */ /* 0x000fe2000f8e0203 */
[----:B------:R-:W-:Y:S01]  /*13b0*/  IADD3 R11, P1, P0, R10, UR52, R4 ;  /* 0x000000340a0b7c10 */ /* 0x000fe2000f83e004 */
[----:B------:R-:W-:Y:S01]  /*13c0*/  IMAD.U32 R4, RZ, RZ, UR55 ;  /* 0x00000037ff047e24 */ /* 0x000fe2000f8e00ff */
[----:B------:R-:W-:Y:S01]  /*13d0*/  SEL R0, R7, RZ, P3 ;  /* 0x000000ff07007207 */ /* 0x000fe20001800000 */
[----:B------:R-:W-:Y:S01]  /*13e0*/  IMAD.WIDE.U32 R2, R21, R12, R2 ;  /* 0x0000000c15027225 */ /* 0x000fe200078e0002 */
[----:B------:R-:W-:Y:S01]  /*13f0*/  LEA.HI.X R27, R6, UR11, R15, 0x1, P2 ;  /* 0x0000000b061b7c11 */ /* 0x000fe200090f0c0f */
[----:B------:R4:W-:Y:S01]  /*1400*/  STL [R1+0x44], R28 ;  /* 0x0000441c01007387 */ /* 0x0009e20000100800 */
[----:B------:R-:W-:Y:S01]  /*1410*/  IADD3.X R5, PT, PT, R5, UR51, R0, P1, P0 ;  /* 0x0000003305057c10 */ /* 0x000fe20008fe0400 */
[----:B------:R-:W-:Y:S01]  /*1420*/  IMAD R3, R21, R13, R3 ;  /* 0x0000000d15037224 */ /* 0x000fe200078e0203 */
[----:B------:R-:W-:Y:S01]  /*1430*/  IADD3 R0, P0, PT, R11, UR55, RZ ;  /* 0x000000370b007c10 */ /* 0x000fe2000ff1e0ff */
[----:B------:R4:W-:Y:S01]  /*1440*/  STL [R1+0x40], R27 ;  /* 0x0000401b01007387 */ /* 0x0009e20000100800 */
[----:B--2---:R-:W-:Y:S01]  /*1450*/  LEA R26, P1, R2, UR8, 0x1 ;  /* 0x00000008021a7c11 */ /* 0x004fe2000f8208ff */
[----:B------:R-:W-:Y:S01]  /*1460*/  IMAD.SHL.U32 R15, R12, 0x20, RZ ;  /* 0x000000200c0f7824 */ /* 0x000fe200078e00ff */
[----:B------:R-:W-:Y:S01]  /*1470*/  LEA.HI.X.SX32 R4, R4, R5, 0x1, P0 ;  /* 0x0000000504047211 */ /* 0x000fe200000f0eff */
[----:B-1----:R-:W-:Y:S01]  /*1480*/  UIMAD.WIDE UR10, UR53, 0x4, UR58 ;  /* 0x00000004350a78a5 */ /* 0x002fe2000f8e023a */
[----:B---3--:R-:W-:Y:S01]  /*1490*/  LEA R30, P0, R0, UR18, 0x2 ;  /* 0x00000012001e7c11 */ /* 0x008fe2000f8010ff */
[----:B------:R4:W-:Y:S01]  /*14a0*/  STL [R1+0x3c], R26 ;  /* 0x00003c1a01007387 */ /* 0x0009e20000100800 */
[----:B------:R-:W-:-:S02]  /*14b0*/  LEA.HI.X R25, R2, UR9, R3, 0x1, P1 ;  /* 0x0000000902197c11 */ /* 0x000fc400088f0c03 */
[----:B------:R-:W-:Y:S01]  /*14c0*/  LEA.HI.X R31, R0, UR19, R4, 0x2, P0 ;  /* 0x00000013001f7c11 */ /* 0x000fe200080f1404 */
[----:B------:R-:W-:Y:S01]  /*14d0*/  UIMAD.WIDE UR18, UR54, 0x4, UR56 ;  /* 0x00000004361278a5 */ /* 0x000fe2000f8e0238 */
[----:B------:R-:W-:Y:S01]  /*14e0*/  SHF.L.U64.HI R17, R12, 0x5, R13 ;  /* 0x000000050c117819 */ /* 0x000fe2000001020d */
[----:B------:R4:W-:Y:S01]  /*14f0*/  STL [R1+0x38], R25 ;  /* 0x0000381901007387 */ /* 0x0009e20000100800 */
[----:B------:R-:W-:Y:S02]  /*1500*/  IADD3 R13, P0, PT, R21, 0x20, RZ ;  /* 0x00000020150d7810 */ /* 0x000fe40007f1e0ff */
[C---:B------:R-:W-:Y:S01]  /*1510*/  LOP3.LUT R11, R8.reuse, 0x40, RZ, 0xfc, !PT ;  /* 0x00000040080b7812 */ /* 0x040fe200078efcff */
[----:B------:R4:W-:Y:S01]  /*1520*/  STL.64 [R1+0x30], R30 ;  /* 0x0000301e01007387 */ /* 0x0009e20000100a00 */
[----:B------:R-:W-:Y:S01]  /*1530*/  LOP3.LUT R12, R8, 0x80, RZ, 0xfc, !PT ;  /* 0x00000080080c7812 */ /* 0x000fe200078efcff */
[----:B------:R-:W-:Y:S01]  /*1540*/  IMAD.X R16, RZ, RZ, RZ, P0 ;  /* 0x000000ffff107224 */ /* 0x000fe200000e06ff */
[----:B------:R-:W-:Y:S07]  /*1550*/  BRA.U UP0, `(.L_x_12) ;  /* 0x0000000900147547 */ /* 0x000fee000b800000 */
        /* <DEDUP_REMOVED lines=13> */
.L_x_13:
[----:B------:R-:W1:Y:S01]  /*1630*/  LDCU.64 UR14, c[0x0][0x5c0] ;  /* 0x0000b800ff0e77ac */ /* 0x000e620008000a00 */
[----:B------:R-:W-:-:S04]  /*1640*/  UIADD3 UR8, UPT, UPT, UR37, UR41, URZ ;  /* 0x0000002925087290 */ /* 0x000fc8000fffe0ff */
[----:B-1----:R-:W-:Y:S02]  /*1650*/  UIMAD.WIDE.U32 UR18, UR8, UR14, URZ ;  /* 0x0000000e081272a5 */ /* 0x002fe4000f8e00ff */
[----:B------:R-:W-:-:S04]  /*1660*/  UIMAD UR8, UR8, UR15, URZ ;  /* 0x0000000f080872a4 */ /* 0x000fc8000f8e02ff */
[----:B------:R-:W-:-:S06]  /*1670*/  UIADD3 UR8, UPT, UPT, UR19, UR8, URZ ;  /* 0x0000000813087290 */ /* 0x000fcc000fffe0ff */
[----:B------:R-:W-:Y:S02]  /*1680*/  MOV R0, UR8 ;  /* 0x0000000800007c02 */ /* 0x000fe40008000f00 */
.L_x_14:
        /* <DEDUP_REMOVED lines=12> */
[----:B------:R-:W-:Y:S06]  /*1750*/  BRA `(.L_x_16) ;  /* 0x0000000000187947 */ /* 0x000fec0003800000 */
.L_x_15:
[----:B------:R-:W1:Y:S01]  /*1760*/  LDCU.64 UR10, c[0x0][0x5c8] ;  /* 0x0000b900ff0a77ac */ /* 0x000e620008000a00 */
[----:B------:R-:W-:-:S04]  /*1770*/  UIADD3 UR37, UPT, UPT, UR37, UR41, URZ ;  /* 0x0000002925257290 */ /* 0x000fc8000fffe0ff */
[----:B-1----:R-:W-:Y:S02]  /*1780*/  UIMAD.WIDE.U32 UR16, UR37, UR10, URZ ;  /* 0x0000000a251072a5 */ /* 0x002fe4000f8e00ff */
[----:B------:R-:W-:-:S04]  /*1790*/  UIMAD UR37, UR37, UR11, URZ ;  /* 0x0000000b252572a4 */ /* 0x000fc8000f8e02ff */
[----:B------:R-:W-:-:S06]  /*17a0*/  UIADD3 UR37, UPT, UPT, UR17, UR37, URZ ;  /* 0x0000002511257290 */ /* 0x000fcc000fffe0ff */
[----:B------:R-:W-:-:S07]  /*17b0*/  MOV R10, UR37 ;  /* 0x00000025000a7c02 */ /* 0x000fce0008000f00 */
.L_x_16:
[----:B------:R-:W1:Y:S01]  /*17c0*/  LDCU.64 UR8, c[0x0][0x5d8] ;  /* 0x0000bb00ff0877ac */ /* 0x000e620008000a00 */
[----:B------:R-:W-:Y:S01]  /*17d0*/  IMAD.U32 R2, RZ, RZ, UR14 ;  /* 0x0000000eff027e24 */ /* 0x000fe2000f8e00ff */
[----:B------:R-:W-:Y:S01]  /*17e0*/  BSSY.RECONVERGENT B0, `(.L_x_17) ;  /* 0x000001c000007945 */ /* 0x000fe20003800200 */
[----:B------:R-:W-:Y:S02]  /*17f0*/  UIADD3 UR33, UPT, UPT, -UR30, UR33, URZ ;  /* 0x000000211e217290 */ /* 0x000fe4000fffe1ff */
[----:B------:R-:W-:Y:S01]  /*1800*/  IMAD.WIDE.U32 R2, R2, UR30, R8 ;  /* 0x0000001e02027c25 */ /* 0x000fe2000f8e0008 */
[----:B------:R-:W-:-:S04]  /*1810*/  UIMAD UR17, UR27, UR14, URZ ;  /* 0x0000000e1b1172a4 */ /* 0x000fc8000f8e02ff */
[----:B------:R-:W-:Y:S01]  /*1820*/  UIMAD UR17, UR30, UR15, UR17 ;  /* 0x0000000f1e1172a4 */ /* 0x000fe2000f8e0211 */
[----:B------:R-:W-:Y:S02]  /*1830*/  ISETP.GE.AND P5, PT, R21, UR33, PT ;  /* 0x0000002115007c0c */ /* 0x000fe4000bfa6270 */
[----:B------:R-:W-:Y:S02]  /*1840*/  IADD3 R2, P0, PT, R2, UR18, RZ ;  /* 0x0000001202027c10 */ /* 0x000fe4000ff1e0ff */
[----:B------:R-:W-:Y:S02]  /*1850*/  ISETP.GE.AND P4, PT, R22, UR33, PT ;  /* 0x0000002116007c0c */ /* 0x000fe4000bf86270 */
[----:B------:R-:W-:Y:S01]  /*1860*/  IADD3.X R3, PT, PT, R0, UR17, R3, P0, !PT ;  /* 0x0000001100037c10 */ /* 0x000fe200087fe403 */
[----:B-1----:R-:W-:Y:S01]  /*1870*/  IMAD.U32 R0, RZ, RZ, UR9 ;  /* 0x00000009ff007e24 */ /* 0x002fe2000f8e00ff */
[----:B------:R-:W-:-:S05]  /*1880*/  MOV R4, UR8 ;  /* 0x0000000800047c02 */ /* 0x000fca0008000f00 */
[----:B------:R-:W-:-:S04]  /*1890*/  IMAD.WIDE.U32 R4, R4, UR24, R2 ;  /* 0x0000001804047c25 */ /* 0x000fc8000f8e0002 */
[----:B------:R-:W-:Y:S01]  /*18a0*/  IMAD R0, R0, UR24, R5 ;  /* 0x0000001800007c24 */ /* 0x000fe2000f8e0205 */
[----:B------:R-:W-:Y:S06]  /*18b0*/  @P5 BRA `(.L_x_18) ;  /* 0x0000000000385947 */ /* 0x000fec0003800000 */
[----:B------:R-:W1:Y:S01]  /*18c0*/  LDCU UR17, c[0x0][0x440] ;  /* 0x00008800ff1177ac */ /* 0x000e620008000800 */
[----:B------:R-:W-:Y:S02]  /*18d0*/  IMAD.MOV.U32 R2, RZ, RZ, R4 ;  /* 0x000000ffff027224 */ /* 0x000fe400078e0004 */
[----:B------:R-:W-:Y:S01]  /*18e0*/  IMAD.MOV.U32 R3, RZ, RZ, R0 ;  /* 0x000000ffff037224 */ /* 0x000fe200078e0000 */
[----:B------:R-:W2:Y:S01]  /*18f0*/  LDCU.64 UR8, c[0x0][0x560] ;  /* 0x0000ac00ff0877ac */ /* 0x000ea20008000a00 */
[----:B------:R-:W-:-:S04]  /*1900*/  IMAD.WIDE.U32 R6, R21, UR14, R2 ;  /* 0x0000000e15067c25 */ /* 0x000fc8000f8e0002 */
[----:B------:R-:W-:Y:S01]  /*1910*/  IMAD R3, R21, UR15, R7 ;  /* 0x0000000f15037c24 */ /* 0x000fe2000f8e0207 */
[----:B-1----:R-:W-:Y:S02]  /*1920*/  ISETP.GE.AND P3, PT, R8, UR17, PT ;  /* 0x0000001108007c0c */ /* 0x002fe4000bf66270 */
[----:B------:R-:W-:Y:S02]  /*1930*/  ISETP.GE.AND P2, PT, R11, UR17, PT ;  /* 0x000000110b007c0c */ /* 0x000fe4000bf46270 */
[----:B------:R-:W-:Y:S02]  /*1940*/  ISETP.GE.AND P1, PT, R12, UR17, PT ;  /* 0x000000110c007c0c */ /* 0x000fe4000bf26270 */
[----:B--2---:R-:W-:-:S04]  /*1950*/  LEA R2, P0, R6, UR8, 0x1 ;  /* 0x0000000806027c11 */ /* 0x004fc8000f8008ff */
[----:B------:R-:W-:-:S05]  /*1960*/  LEA.HI.X R3, R6, UR9, R3, 0x1, P0 ;  /* 0x0000000906037c11 */ /* 0x000fca00080f0c03 */
[----:B------:R1:W-:Y:S04]  /*1970*/  @!P3 STG.E.128 desc[UR34][R2.64], RZ ;  /* 0x000000ff0200b986 */ /* 0x0003e8000c101d22 */
[----:B------:R1:W-:Y:S04]  /*1980*/  @!P2 STG.E.128 desc[UR34][R2.64+0x80], RZ ;  /* 0x000080ff0200a986 */ /* 0x0003e8000c101d22 */
[----:B------:R1:W-:Y:S02]  /*1990*/  @!P1 STG.E.128 desc[UR34][R2.64+0x100], RZ ;  /* 0x000100ff02009986 */ /* 0x0003e4000c101d22 */
.L_x_18:
[----:B------:R-:W-:Y:S05]  /*19a0*/  BSYNC.RECONVERGENT B0 ;  /* 0x0000000000007941 */ /* 0x000fea0003800200 */
.L_x_17:
[----:B------:R-:W-:Y:S04]  /*19b0*/  BSSY.RECONVERGENT B0, `(.L_x_19) ;  /* 0x0000011000007945 */ /* 0x000fe80003800200 */
[----:B------:R-:W-:Y:S05]  /*19c0*/  @P4 BRA `(.L_x_20) ;  /* 0x00000000003c4947 */ /* 0x000fea0003800000 */
[----:B------:R-:W2:Y:S01]  /*19d0*/  LDCU UR17, c[0x0][0x440] ;  /* 0x00008800ff1177ac */ /* 0x000ea20008000800 */
[----:B-1----:R-:W-:Y:S02]  /*19e0*/  IMAD R2, R16, UR14, RZ ;  /* 0x0000000e10027c24 */ /* 0x002fe4000f8e02ff */
[----:B------:R-:W-:Y:S01]  /*19f0*/  IMAD.MOV.U32 R5, RZ, RZ, R0 ;  /* 0x000000ffff057224 */ /* 0x000fe200078e0000 */
[----:B------:R-:W1:Y:S01]  /*1a00*/  LDCU.64 UR8, c[0x0][0x560] ;  /* 0x0000ac00ff0877ac */ /* 0x000e620008000a00 */
[C---:B------:R-:W-:Y:S02]  /*1a10*/  IMAD R0, R13.reuse, UR15, R2 ;  /* 0x0000000f0d007c24 */ /* 0x040fe4000f8e0202 */
[----:B------:R-:W-:-:S04]  /*1a20*/  IMAD.WIDE.U32 R4, R13, UR14, R4 ;  /* 0x0000000e0d047c25 */ /* 0x000fc8000f8e0004 */
[----:B------:R-:W-:Y:S01]  /*1a30*/  IMAD.IADD R0, R5, 0x1, R0 ;  /* 0x0000000105007824 */ /* 0x000fe200078e0200 */
[----:B--2---:R-:W-:Y:S02]  /*1a40*/  ISETP.GE.AND P2, PT, R8, UR17, PT ;  /* 0x0000001108007c0c */ /* 0x004fe4000bf46270 */
[----:B------:R-:W-:Y:S02]  /*1a50*/  ISETP.GE.AND P1, PT, R11, UR17, PT ;  /* 0x000000110b007c0c */ /* 0x000fe4000bf26270 */
[----:B------:R-:W-:Y:S02]  /*1a60*/  ISETP.GE.AND P0, PT, R12, UR17, PT ;  /* 0x000000110c007c0c */ /* 0x000fe4000bf06270 */
[----:B-1----:R-:W-:-:S04]  /*1a70*/  LEA R2, P3, R4, UR8, 0x1 ;  /* 0x0000000804027c11 */ /* 0x002fc8000f8608ff */
[----:B------:R-:W-:-:S05]  /*1a80*/  LEA.HI.X R3, R4, UR9, R0, 0x1, P3 ;  /* 0x0000000904037c11 */ /* 0x000fca00098f0c00 */
[----:B------:R2:W-:Y:S04]  /*1a90*/  @!P2 STG.E.128 desc[UR34][R2.64], RZ ;  /* 0x000000ff0200a986 */ /* 0x0005e8000c101d22 */
[----:B------:R2:W-:Y:S04]  /*1aa0*/  @!P1 STG.E.128 desc[UR34][R2.64+0x80], RZ ;  /* 0x000080ff02009986 */ /* 0x0005e8000c101d22 */
[----:B------:R2:W-:Y:S02]  /*1ab0*/  @!P0 STG.E.128 desc[UR34][R2.64+0x100], RZ ;  /* 0x000100ff02008986 */ /* 0x0005e4000c101d22 */
.L_x_20:
[----:B------:R-:W-:Y:S05]  /*1ac0*/  BSYNC.RECONVERGENT B0 ;  /* 0x0000000000007941 */ /* 0x000fea0003800200 */
.L_x_19:
[----:B------:R-:W3:Y:S01]  /*1ad0*/  LDCU.64 UR8, c[0x0][0x5e0] ;  /* 0x0000bc00ff0877ac */ /* 0x000ee20008000a00 */
[----:B-12---:R-:W-:Y:S01]  /*1ae0*/  MOV R2, UR10 ;  /* 0x0000000a00027c02 */ /* 0x006fe20008000f00 */
[----:B------:R-:W-:Y:S01]  /*1af0*/  BSSY.RECONVERGENT B0, `(.L_x_21) ;  /* 0x0000019000007945 */ /* 0x000fe20003800200 */
[----:B------:R-:W-:-:S03]  /*1b00*/  UIMAD UR27, UR27, UR10, URZ ;  /* 0x0000000a1b1b72a4 */ /* 0x000fc6000f8e02ff */
[----:B------:R-:W-:Y:S01]  /*1b10*/  IMAD.WIDE.U32 R2, R2, UR30, R8 ;  /* 0x0000001e02027c25 */ /* 0x000fe2000f8e0008 */
[----:B------:R-:W-:Y:S02]  /*1b20*/  UIMAD UR27, UR30, UR11, UR27 ;  /* 0x0000000b1e1b72a4 */ /* 0x000fe4000f8e021b */
[----:B------:R-:W-:-:S04]  /*1b30*/  IADD3 R2, P0, PT, R2, UR16, RZ ;  /* 0x0000001002027c10 */ /* 0x000fc8000ff1e0ff */
[----:B------:R-:W-:Y:S02]  /*1b40*/  IADD3.X R3, PT, PT, R10, UR27, R3, P0, !PT ;  /* 0x0000001b0a037c10 */ /* 0x000fe400087fe403 */
[----:B---3--:R-:W-:Y:S02]  /*1b50*/  MOV R4, UR8 ;  /* 0x0000000800047c02 */ /* 0x008fe40008000f00 */
[----:B------:R-:W-:-:S03]  /*1b60*/  MOV R0, UR9 ;  /* 0x0000000900007c02 */ /* 0x000fc60008000f00 */
        /* <DEDUP_REMOVED lines=17> */
.L_x_22:
[----:B------:R-:W-:Y:S05]  /*1c80*/  BSYNC.RECONVERGENT B0 ;  /* 0x0000000000007941 */ /* 0x000fea0003800200 */
.L_x_21:
        /* <DEDUP_REMOVED lines=10> */
[----:B-1----:R-:W-:-:S04]  /*1d30*/  LEA R2, P2, R4, UR8, 0x1 ;  /* 0x0000000804027c11 */ /* 0x002fc8000f8408ff */
[----:B------:R-:W-:-:S05]  /*1d40*/  LEA.HI.X R3, R4, UR9, R0, 0x1, P2 ;  /* 0x0000000904037c11 */ /* 0x000fca00090f0c00 */
[----:B------:R1:W-:Y:S04]  /*1d50*/  @!P1 STG.E.128 desc[UR34][R2.64], RZ ;  /* 0x000000ff02009986 */ /* 0x0003e8000c101d22 */
[----:B------:R1:W-:Y:S01]  /*1d60*/  @!P0 STG.E.128 desc[UR34][R2.64+0x80], RZ ;  /* 0x000080ff02008986 */ /* 0x0003e2000c101d22 */
[----:B------:R-:W-:-:S13]  /*1d70*/  ISETP.GE.AND P0, PT, R12, UR14, PT ;  /* 0x0000000e0c007c0c */ /* 0x000fda000bf06270 */
[----:B------:R-:W-:Y:S05]  /*1d80*/  @P0 BRA `(.L_x_23) ;  /* 0x0000006c002c0947 */ /* 0x000fea0003800000 */
[----:B------:R2:W-:Y:S01]  /*1d90*/  STG.E.128 desc[UR34][R2.64+0x100], RZ ;  /* 0x000100ff02007986 */ /* 0x0005e2000c101d22 */
[----:B------:R-:W-:Y:S05]  /*1da0*/  BRA `(.L_x_23) ;  /* 0x0000006c00247947 */ /* 0x000fea0003800000 */
.L_x_12:
[----:B------:R-:W-:Y:S01]  /*1db0*/  IMAD.U32 R2, RZ, RZ, UR14 ;  /* 0x0000000eff027e24 */ /* 0x000fe2000f8e00ff */
[----:B------:R-:W-:Y:S01]  /*1dc0*/  UIMAD UR40, UR27, UR14, URZ ;  /* 0x0000000e1b2872a4 */ /* 0x000fe2000f8e02ff */
[----:B------:R-:W-:Y:S01]  /*1dd0*/  LOP3.LUT R6, R24, 0x1f8, RZ, 0xc0, !PT ;  /* 0x000001f818067812 */ /* 0x000fe200078ec0ff */
[----:B------:R-:W1:Y:S01]  /*1de0*/  LDCU.64 UR8, c[0x0][0x3d8] ;  /* 0x00007b00ff0877ac */ /* 0x000e620008000a00 */
[----:B------:R-:W-:Y:S01]  /*1df0*/  IMAD.WIDE.U32 R2, R2, UR30, R8 ;  /* 0x0000001e02027c25 */ /* 0x000fe2000f8e0008 */
[----:B------:R-:W-:Y:S01]  /*1e00*/  BSSY.RECONVERGENT B0, `(.L_x_24) ;  /* 0x000002f000007945 */ /* 0x000fe20003800200 */
[----:B------:R-:W-:Y:S01]  /*1e10*/  LOP3.LUT R6, R6, 0x38, R23, 0x78, !PT ;  /* 0x0000003806067812 */ /* 0x000fe200078e7817 */
[----:B------:R-:W-:Y:S01]  /*1e20*/  UIMAD UR40, UR30, UR15, UR40 ;  /* 0x0000000f1e2872a4 */ /* 0x000fe2000f8e0228 */
[----:B------:R-:W-:Y:S01]  /*1e30*/  @P3 BAR.SYNC.DEFER_BLOCKING 0x0 ;  /* 0x0000000000003b1d */ /* 0x000fe20000010000 */
[----:B------:R-:W-:-:S04]  /*1e40*/  IADD3 R2, P0, PT, R2, UR48, RZ ;  /* 0x0000003002027c10 */ /* 0x000fc8000ff1e0ff */
[----:B------:R-:W-:Y:S01]  /*1e50*/  IADD3.X R3, PT, PT, R18, UR40, R3, P0, !PT ;  /* 0x0000002812037c10 */ /* 0x000fe200087fe403 */
[----:B------:R-:W-:-:S06]  /*1e60*/  UIADD3 UR40, UPT, UPT, -UR30, UR33, URZ ;  /* 0x000000211e287290 */ /* 0x000fcc000fffe1ff */
[----:B------:R-:W-:Y:S01]  /*1e70*/  ISETP.GE.AND P6, PT, R21, UR40, PT ;  /* 0x0000002815007c0c */ /* 0x000fe2000bfc6270 */
[----:B-1----:R-:W-:Y:S02]  /*1e80*/  IMAD R0, R19, UR8, RZ ;  /* 0x0000000813007c24 */ /* 0x002fe4000f8e02ff */
[----:B------:R-:W-:-:S04]  /*1e90*/  IMAD.WIDE.U32 R4, R14, UR8, R2 ;  /* 0x000000080e047c25 */ /* 0x000fc8000f8e0002 */
[----:B------:R-:W-:Y:S01]  /*1ea0*/  IMAD R10, R14, UR9, R0 ;  /* 0x000000090e0a7c24 */ /* 0x000fe2000f8e0200 */
[----:B------:R-:W-:-:S03]  /*1eb0*/  LOP3.LUT R0, R6, 0x1e00, R24, 0xf8, !PT ;  /* 0x00001e0006007812 */ /* 0x000fc600078ef818 */
[----:B------:R-:W-:Y:S01]  /*1ec0*/  IMAD.IADD R10, R5, 0x1, R10 ;  /* 0x00000001050a7824 */ /* 0x000fe200078e020a */
[----:B------:R-:W-:Y:S01]  /*1ed0*/  LEA R0, R0, UR6, 0x1 ;  /* 0x0000000600007c11 */ /* 0x000fe2000f8e08ff */
        /* <DEDUP_REMOVED lines=9> */
[----:B--2---:R-:W-:-:S04]  /*1f70*/  LEA R2, P2, R6, UR8, 0x1 ;  /* 0x0000000806027c11 */ /* 0x004fc8000f8408ff */
[----:B------:R-:W-:-:S05]  /*1f80*/  LEA.HI.X R3, R6, UR9, R3, 0x1, P2 ;  /* 0x0000000906037c11 */ /* 0x000fca00090f0c03 */
[----:B------:R-:W-:Y:S01]  /*1f90*/  @!PT LDS RZ, [RZ] ;  /* 0x00000000fffff984 */ /* 0x000fe20000000800 */
[----:B------:R-:W-:Y:S01]  /*1fa0*/  @!PT LDS RZ, [RZ] ;  /* 0x00000000fffff984 */ /* 0x000fe20000000800 */
[----:B------:R-:W-:Y:S01]  /*1fb0*/  @!PT LDS RZ, [RZ] ;  /* 0x00000000fffff984 */ /* 0x000fe20000000800 */
[----:B------:R1:W-:Y:S04]  /*1fc0*/  @!P1 LDGSTS.E.BYPASS.LTC128B.128 [R0+0x12000], desc[UR34][R2.64] ;  /* 0x1200000002009fae */ /* 0x0003e8000b981a22 */
[----:B------:R1:W-:Y:S04]  /*1fd0*/  @P1 STS.128 [R0+0x12000], RZ ;  /* 0x012000ff00001388 */ /* 0x0003e80000000c00 */
[----:B------:R-:W-:Y:S01]  /*1fe0*/  @!PT LDS RZ, [RZ] ;  /* 0x00000000fffff984 */ /* 0x000fe20000000800 */
[----:B------:R-:W-:Y:S01]  /*1ff0*/  @!PT LDS RZ, [RZ] ;  /* 0x00000000fffff984 */ /* 0x000fe20000000800 */
[----:B------:R-:W-:Y:S01]  /*2000*/  @!PT LDS RZ, [RZ] ;  /* 0x00000000fffff984 */ /* 0x000fe20000000800 */
[----:B------:R1:W-:Y:S04]  /*2010*/  @!P0 LDGSTS.E.BYPASS.LTC128B.128 [R0+0x14000], desc[UR34][R2.64+0x80] ;  /* 0x1400008002008fae */ /* 0x0003e8000b981a22 */
[----:B------:R1:W-:Y:S01]  /*2020*/  @P0 STS.128 [R0+0x14000], RZ ;  /* 0x014000ff00000388 */ /* 0x0003e20000000c00 */
[----:B------:R-:W-:-:S13]  /*2030*/  ISETP.GE.AND P0, PT, R12, UR47, PT ;  /* 0x0000002f0c007c0c */ /* 0x000fda000bf06270 */
[----:B------:R-:W-:Y:S05]  /*2040*/  @P0 BRA `(.L_x_26) ;  /* 0x0000000000140947 */ /* 0x000fea0003800000 */
[----:B------:R-:W-:Y:S01]  /*2050*/  @!PT LDS RZ, [RZ] ;  /* 0x00000000fffff984 */ /* 0x000fe20000000800 */
[----:B------:R-:W-:Y:S01]  /*2060*/  @!PT LDS RZ, [RZ] ;  /* 0x00000000fffff984 */ /* 0x000fe20000000800 */
[----:B------:R-:W-:Y:S01]  /*2070*/  @!PT LDS RZ, [RZ] ;  /* 0x00000000fffff984 */ /* 0x000fe20000000800 */
[----:B------:R3:W-:Y:S01]  /*2080*/  LDGSTS.E.BYPASS.LTC128B.128 [R0+0x16000], desc[UR34][R2.64+0x100] ;  /* 0x1600010002007fae */ /* 0x0007e2000b981a22 */
[----:B------:R-:W-:Y:S05]  /*2090*/  BRA `(.L_x_27) ;  /* 0x0000000000147947 */ /* 0x000fea0003800000 */
.L_x_26:
[----:B------:R2:W-:Y:S01]  /*20a0*/  STS.128 [R0+0x16000], RZ ;  /* 0x016000ff00007388 */ /* 0x0005e20000000c00 */
[----:B------:R-:W-:Y:S05]  /*20b0*/  BRA `(.L_x_27) ;  /* 0x00000000000c7947 */ /* 0x000fea0003800000 */
.L_x_25:
[----:B------:R1:W-:Y:S04]  /*20c0*/  STS.128 [R0+0x12000], RZ ;  /* 0x012000ff00007388 */ /* 0x0003e80000000c00 */
[----:B------:R1:W-:Y:S04]  /*20d0*/  STS.128 [R0+0x14000], RZ ;  /* 0x014000ff00007388 */ /* 0x0003e80000000c00 */
[----:B------:R1:W-:Y:S02]  /*20e0*/  STS.128 [R0+0x16000], RZ ;  /* 0x016000ff00007388 */ /* 0x0003e40000000c00 */
.L_x_27:
[----:B------:R-:W-:Y:S05]  /*20f0*/  BSYNC.RECONVERGENT B0 ;  /* 0x0000000000007941 */ /* 0x000fea0003800200 */
.L_x_24:
[----:B------:R-:W-:Y:S01]  /*2100*/  ISETP.GE.AND P5, PT, R22, UR40, PT ;  /* 0x0000002816007c0c */ /* 0x000fe2000bfa6270 */
[----:B------:R-:W-:-:S12]  /*2110*/  BSSY.RECONVERGENT B0, `(.L_x_28) ;  /* 0x0000022000007945 */ /* 0x000fd80003800200 */
[----:B------:R1:W-:Y:S04]  /*2120*/  @P5 STS.128 [R0+0x13000], RZ ;  /* 0x013000ff00005388 */ /* 0x0003e80000000c00 */
[----:B------:R1:W-:Y:S04]  /*2130*/  @P5 STS.128 [R0+0x15000], RZ ;  /* 0x015000ff00005388 */ /* 0x0003e80000000c00 */
[----:B------:R1:W-:Y:S01]  /*2140*/  @P5 STS.128 [R0+0x17000], RZ ;  /* 0x017000ff00005388 */ /* 0x0003e20000000c00 */
[----:B------:R-:W-:Y:S05]  /*2150*/  @P5 BRA `(.L_x_29) ;  /* 0x0000000000745947 */ /* 0x000fea0003800000 */
[----:B------:R-:W5:Y:S01]  /*2160*/  LDCU UR40, c[0x0][0x440] ;  /* 0x00008800ff2877ac */ /* 0x000f620008000800 */
[----:B-1-3--:R-:W-:Y:S02]  /*2170*/  IMAD R2, R16, UR14, RZ ;  /* 0x0000000e10027c24 */ /* 0x00afe4000f8e02ff */
[----:B------:R-:W-:Y:S01]  /*2180*/  IMAD.MOV.U32 R5, RZ, RZ, R10 ;  /* 0x000000ffff057224 */ /* 0x000fe200078e000a */
[----:B------:R-:W1:Y:S01]  /*2190*/  LDCU.64 UR8, c[0x0][0x390] ;  /* 0x00007200ff0877ac */ /* 0x000e620008000a00 */
[C---:B------:R-:W-:Y:S02]  /*21a0*/  IMAD R2, R13.reuse, UR15, R2 ;  /* 0x0000000f0d027c24 */ /* 0x040fe4000f8e0202 */
[----:B------:R-:W-:-:S04]  /*21b0*/  IMAD.WIDE.U32 R4, R13, UR14, R4 ;  /* 0x0000000e0d047c25 */ /* 0x000fc8000f8e0004 */
[----:B------:R-:W-:Y:S01]  /*21c0*/  IMAD.IADD R3, R5, 0x1, R2 ;  /* 0x0000000105037824 */ /* 0x000fe200078e0202 */
[----:B-----5:R-:W-:Y:S02]  /*21d0*/  ISETP.GE.AND P1, PT, R8, UR40, PT ;  /* 0x0000002808007c0c */ /* 0x020fe4000bf26270 */
[----:B------:R-:W-:Y:S02]  /*21e0*/  ISETP.GE.AND P0, PT, R11, UR40, PT ;  /* 0x000000280b007c0c */ /* 0x000fe4000bf06270 */
[----:B-1----:R-:W-:-:S04]  /*21f0*/  LEA R2, P2, R4, UR8, 0x1 ;  /* 0x0000000804027c11 */ /* 0x002fc8000f8408ff */
        /* <DEDUP_REMOVED lines=18> */
.L_x_30:
[----:B------:R3:W-:Y:S02]  /*2320*/  STS.128 [R0+0x17000], RZ ;  /* 0x017000ff00007388 */ /* 0x0007e40000000c00 */
.L_x_29:
[----:B------:R-:W-:Y:S05]  /*2330*/  BSYNC.RECONVERGENT B0 ;  /* 0x0000000000007941 */ /* 0x000fea0003800200 */
.L_x_28:
[----:B------:R-:W-:Y:S01]  /*2340*/  UIMAD UR9, UR43, -0x40, UR42 ;  /* 0xffffffc02b0978a4 */ /* 0x000fe2000f8e022a */
[----:B------:R-:W0:Y:S01]  /*2350*/  LDGDEPBAR ;  /* 0x00000000000079af */ /* 0x000e220000000000 */
[----:B------:R-:W-:Y:S04]  /*2360*/  BSSY.RECONVERGENT B0, `(.L_x_31) ;  /* 0x0000022000007945 */ /* 0x000fe80003800200 */
[----:B------:R-:W-:-:S13]  /*2370*/  ISETP.GE.AND P4, PT, R21, UR9, PT ;  /* 0x0000000915007c0c */ /* 0x000fda000bf86270 */
[----:B------:R-:W-:Y:S05]  /*2380*/  @P4 BRA `(.L_x_32) ;  /* 0x0000000000704947 */ /* 0x000fea0003800000 */
[----:B------:R-:W5:Y:S02]  /*2390*/  LDCU UR8, c[0x0][0x440] ;  /* 0x00008800ff0877ac */ /* 0x000f640008000800 */
[----:B-----5:R-:W-:Y:S02]  /*23a0*/  ISETP.GE.AND P1, PT, R8, UR8, PT ;  /* 0x0000000808007c0c */ /* 0x020fe4000bf26270 */
[----:B------:R-:W-:-:S11]  /*23b0*/  ISETP.GE.AND P0, PT, R11, UR8, PT ;  /* 0x000000080b007c0c */ /* 0x000fd6000bf06270 */
[----:B------:R-:W-:Y:S02]  /*23c0*/  @!P1 IMAD.MOV.U32 R4, RZ, RZ, R28 ;  /* 0x000000ffff049224 */ /* 0x000fe400078e001c */
[--C-:B------:R-:W-:Y:S01]  /*23d0*/  @!P1 IMAD.MOV.U32 R5, RZ, RZ, R27.reuse ;  /* 0x000000ffff059224 */ /* 0x100fe200078e001b */
[----:B-1-3--:R-:W-:Y:S01]  /*23e0*/  @!P0 MOV R2, R28 ;  /* 0x0000001c00028202 */ /* 0x00afe20000000f00 */
[----:B------:R-:W-:-:S03]  /*23f0*/  @!P0 IMAD.MOV.U32 R3, RZ, RZ, R27 ;  /* 0x000000ffff038224 */ /* 0x000fc600078e001b */
        /* <DEDUP_REMOVED lines=12> */
[----:B-1----:R-:W-:Y:S02]  /*24c0*/  MOV R2, R28 ;  /* 0x0000001c00027202 */ /* 0x002fe40000000f00 */
[----:B------:R-:W-:-:S05]  /*24d0*/  MOV R3, R27 ;  /* 0x0000001b00037202 */ /* 0x000fca0000000f00 */
[----:B------:R-:W-:Y:S01]  /*24e0*/  @!PT LDS RZ, [RZ] ;  /* 0x00000000fffff984 */ /* 0x000fe20000000800 */
[----:B------:R-:W-:Y:S01]  /*24f0*/  @!PT LDS RZ, [RZ] ;  /* 0x00000000fffff984 */ /* 0x000fe20000000800 */
[----:B------:R-:W-:Y:S01]  /*2500*/  @!PT LDS RZ, [RZ] ;  /* 0x00000000fffff984 */ /* 0x000fe20000000800 */
[----:B------:R1:W-:Y:S01]  /*2510*/  LDGSTS.E.BYPASS.LTC128B.128 [R0+0xa000], desc[UR34][R2.64+0x100] ;  /* 0x0a00010002007fae */ /* 0x0003e2000b981a22 */
[----:B------:R-:W-:Y:S05]  /*2520*/  BRA `(.L_x_34) ;  /* 0x0000000000147947 */ /* 0x000fea0003800000 */
.L_x_33:
[----:B------:R3:W-:Y:S01]  /*2530*/  STS.128 [R0+0xa000], RZ ;  /* 0x00a000ff00007388 */ /* 0x0007e20000000c00 */
[----:B------:R-:W-:Y:S05]  /*2540*/  BRA `(.L_x_34) ;  /* 0x00000000000c7947 */ /* 0x000fea0003800000 */
.L_x_32:
[----:B------:R1:W-:Y:S04]  /*2550*/  STS.128 [R0+0x6000], RZ ;  /* 0x006000ff00007388 */ /* 0x0003e80000000c00 */
[----:B------:R1:W-:Y:S04]  /*2560*/  STS.128 [R0+0x8000], RZ ;  /* 0x008000ff00007388 */ /* 0x0003e80000000c00 */
[----:B------:R1:W-:Y:S02]  /*2570*/  STS.128 [R0+0xa000], RZ ;  /* 0x00a000ff00007388 */ /* 0x0003e40000000c00 */
.L_x_34:
[----:B------:R-:W-:Y:S05]  /*2580*/  BSYNC.RECONVERGENT B0 ;  /* 0x0000000000007941 */ /* 0x000fea0003800200 */
.L_x_31:
[----:B------:R-:W-:Y:S01]  /*2590*/  ISETP.GE.AND P3, PT, R22, UR9, PT ;  /* 0x0000000916007c0c */ /* 0x000fe2000bf66270 */
[----:B------:R-:W-:-:S12]  /*25a0*/  BSSY.RECONVERGENT B0, `(.L_x_35) ;  /* 0x000001f000007945 */ /* 0x000fd80003800200 */
[----:B------:R1:W-:Y:S04]  /*25b0*/  @P3 STS.128 [R0+0x7000], RZ ;  /* 0x007000ff00003388 */ /* 0x0003e80000000c00 */
[----:B------:R1:W-:Y:S04]  /*25c0*/  @P3 STS.128 [R0+0x9000], RZ ;  /* 0x009000ff00003388 */ /* 0x0003e80000000c00 */
[----:B------:R1:W-:Y:S01]  /*25d0*/  @P3 STS.128 [R0+0xb000], RZ ;  /* 0x00b000ff00003388 */ /* 0x0003e20000000c00 */
[----:B------:R-:W-:Y:S05]  /*25e0*/  @P3 BRA `(.L_x_36) ;  /* 0x0000000000683947 */ /* 0x000fea0003800000 */
[----:B------:R-:W5:Y:S01]  /*25f0*/  LDCU UR8, c[0x0][0x440] ;  /* 0x00008800ff0877ac */ /* 0x000f620008000800 */
[----:B-1-3--:R-:W-:Y:S02]  /*2600*/  IMAD.U32 R2, RZ, RZ, UR46 ;  /* 0x0000002eff027e24 */ /* 0x00afe4000f8e00ff */
[----:B------:R-:W-:Y:S02]  /*2610*/  IMAD.U32 R4, RZ, RZ, UR46 ;  /* 0x0000002eff047e24 */ /* 0x000fe4000f8e00ff */
[----:B------:R-:W-:Y:S01]  /*2620*/  IMAD.U32 R3, RZ, RZ, UR45 ;  /* 0x0000002dff037e24 */ /* 0x000fe2000f8e00ff */
[----:B------:R-:W-:-:S04]  /*2630*/  LEA R2, P2, R2, R28, 0x1 ;  /* 0x0000001c02027211 */ /* 0x000fc800078408ff */
[----:B------:R-:W-:Y:S02]  /*2640*/  LEA.HI.X R3, R4, R27, R3, 0x1, P2 ;  /* 0x0000001b04037211 */ /* 0x000fe400010f0c03 */
[----:B-----5:R-:W-:Y:S02]  /*2650*/  ISETP.GE.AND P1, PT, R8, UR8, PT ;  /* 0x0000000808007c0c */ /* 0x020fe4000bf26270 */
[----:B------:R-:W-:-:S11]  /*2660*/  ISETP.GE.AND P0, PT, R11, UR8, PT ;  /* 0x000000080b007c0c */ /* 0x000fd6000bf06270 */
        /* <DEDUP_REMOVED lines=17> */
.L_x_37:
[----:B------:R3:W-:Y:S02]  /*2780*/  STS.128 [R0+0xb000], RZ ;  /* 0x00b000ff00007388 */ /* 0x0007e40000000c00 */
.L_x_36:
[----:B------:R-:W-:Y:S05]  /*2790*/  BSYNC.RECONVERGENT B0 ;  /* 0x0000000000007941 */ /* 0x000fea0003800200 */
.L_x_35:
[----:B------:R-:W-:Y:S04]  /*27a0*/  BSSY.RECONVERGENT B0, `(.L_x_38) ;  /* 0x0000021000007945 */ /* 0x000fe80003800200 */
[----:B------:R-:W-:Y:S05]  /*27b0*/  @P4 BRA `(.L_x_39) ;  /* 0x0000000000704947 */ /* 0x000fea0003800000 */
[----:B------:R-:W5:Y:S02]  /*27c0*/  LDCU UR8, c[0x0][0x440] ;  /* 0x00008800ff0877ac */ /* 0x000f640008000800 */
[----:B-----5:R-:W-:Y:S02]  /*27d0*/  ISETP.GE.AND P1, PT, R8, UR8, PT ;  /* 0x0000000808007c0c */ /* 0x020fe4000bf26270 */
[----:B------:R-:W-:-:S11]  /*27e0*/  ISETP.GE.AND P0, PT, R11, UR8, PT ;  /* 0x000000080b007c0c */ /* 0x000fd6000bf06270 */
[----:B-1----:R-:W-:Y:S02]  /*27f0*/  @!P1 IMAD.MOV.U32 R4, RZ, RZ, R26 ;  /* 0x000000ffff049224 */ /* 0x002fe400078e001a */
[--C-:B------:R-:W-:Y:S01]  /*2800*/  @!P1 IMAD.MOV.U32 R5, RZ, RZ, R25.reuse ;  /* 0x000000ffff059224 */ /* 0x100fe200078e0019 */
[----:B---3--:R-:W-:Y:S01]  /*2810*/  @!P0 MOV R2, R26 ;  /* 0x0000001a00028202 */ /* 0x008fe20000000f00 */
[----:B------:R-:W-:-:S03]  /*2820*/  @!P0 IMAD.MOV.U32 R3, RZ, RZ, R25 ;  /* 0x000000ffff038224 */ /* 0x000fc600078e0019 */
[----:B------:R-:W-:Y:S01]  /*2830*/  @!PT LDS RZ, [RZ] ;  /* 0x00000000fffff984 */ /* 0x000fe20000000800 */
[----:B------:R-:W-:Y:S01]  /*2840*/  @!PT LDS RZ, [RZ] ;  /* 0x00000000fffff984 */ /* 0x000fe20000000800 */
[----:B------:R-:W-:Y:S01]  /*2850*/  @!PT LDS RZ, [RZ] ;  /* 0x00000000fffff984 */ /* 0x000fe20000000800 */
[----:B------:R1:W-:Y:S04]  /*2860*/  @!P1 LDGSTS.E.BYPASS.LTC128B.128 [R0], desc[UR34][R4.64] ;  /* 0x0000000004009fae */ /* 0x0003e8000b981a22 */
[----:B------:R1:W-:Y:S04]  /*2870*/  @P1 STS.128 [R0], RZ ;  /* 0x000000ff00001388 */ /* 0x0003e80000000c00 */
        /* <DEDUP_REMOVED lines=14> */
.L_x_40:
[----:B------:R3:W-:Y:S01]  /*2960*/  STS.128 [R0+0x4000], RZ ;  /* 0x004000ff00007388 */ /* 0x0007e20000000c00 */
[----:B------:R-:W-:Y:S05]  /*2970*/  BRA `(.L_x_41) ;  /* 0x00000000000c7947 */ /* 0x000fea0003800000 */
.L_x_39:
[----:B------:R1:W-:Y:S04]  /*2980*/  STS.128 [R0], RZ ;  /* 0x000000ff00007388 */ /* 0x0003e80000000c00 */
[----:B------:R1:W-:Y:S04]  /*2990*/  STS.128 [R0+0x2000], RZ ;  /* 0x002000ff00007388 */ /* 0x0003e80000000c00 */
[----:B------:R1:W-:Y:S02]  /*29a0*/  STS.128 [R0+0x4000], RZ ;  /* 0x004000ff00007388 */ /* 0x0003e40000000c00 */
.L_x_41:
[----:B------:R-:W-:Y:S05]  /*29b0*/  BSYNC.RECONVERGENT B0 ;  /* 0x0000000000007941 */ /* 0x000fea0003800200 */
.L_x_38:
[----:B------:R1:W-:Y:S01]  /*29c0*/  @P3 STS.128 [R0+0x1000], RZ ;  /* 0x001000ff00003388 */ /* 0x0003e20000000c00 */
[----:B------:R-:W-:Y:S03]  /*29d0*/  BSSY.RECONVERGENT B0, `(.L_x_42) ;  /* 0x000001b000007945 */ /* 0x000fe60003800200 */
[----:B------:R1:W-:Y:S04]  /*29e0*/  @P3 STS.128 [R0+0x3000], RZ ;  /* 0x003000ff00003388 */ /* 0x0003e80000000c00 */
[----:B------:R1:W-:Y:S01]  /*29f0*/  @P3 STS.128 [R0+0x5000], RZ ;  /* 0x005000ff00003388 */ /* 0x0003e20000000c00 */
[----:B------:R-:W-:Y:S05]  /*2a00*/  @P3 BRA `(.L_x_43) ;  /* 0x00000000005c3947 */ /* 0x000fea0003800000 */
[----:B------:R-:W5:Y:S01]  /*2a10*/  LDCU UR8, c[0x0][0x440] ;  /* 0x00008800ff0877ac */ /* 0x000f620008000800 */
[----:B-1-3--:R-:W-:-:S04]  /*2a20*/  LEA R2, P2, R15, R26, 0x1 ;  /* 0x0000001a0f027211 */ /* 0x00afc800078408ff */
        /* <DEDUP_REMOVED lines=20> */
.L_x_44:
[----:B------:R3:W-:Y:S02]  /*2b70*/  STS.128 [R0+0x5000], RZ ;  /* 0x005000ff00007388 */ /* 0x0007e40000000c00 */
.L_x_43:
[----:B------:R-:W-:Y:S05]  /*2b80*/  BSYNC.RECONVERGENT B0 ;  /* 0x0000000000007941 */ /* 0x000fea0003800200 */
.L_x_42:
[--C-:B------:R-:W-:Y:S02]  /*2b90*/  SHF.R.U32.HI R15, RZ, 0x1, R23.reuse ;  /* 0x00000001ff0f7819 */ /* 0x100fe40000011617 */
[----:B-1-3--:R-:W-:Y:S02]  /*2ba0*/  SHF.R.U32.HI R3, RZ, 0x2, R23 ;  /* 0x00000002ff037819 */ /* 0x00afe40000011617 */
[----:B------:R-:W-:Y:S02]  /*2bb0*/  LOP3.LUT R2, R15, 0x30, RZ, 0xc0, !PT ;  /* 0x000000300f027812 */ /* 0x000fe400078ec0ff */
[----:B------:R-:W-:Y:S02]  /*2bc0*/  MOV R5, 0x7f800000 ;  /* 0x7f80000000057802 */ /* 0x000fe40000000f00 */
[----:B------:R-:W-:-:S04]  /*2bd0*/  LOP3.LUT R4, R2, 0x7, R3, 0xf8, !PT ;  /* 0x0000000702047812 */ /* 0x000fc800078ef803 */
[C---:B------:R-:W-:Y:S01]  /*2be0*/  ISETP.GE.AND P1, PT, R4.reuse, UR9, PT ;  /* 0x0000000904007c0c */ /* 0x040fe2000bf26270 */
[----:B------:R-:W-:Y:S01]  /*2bf0*/  VIADD R2, R4, 0x8 ;  /* 0x0000000804027836 */ /* 0x000fe20000000000 */
[----:B------:R1:W-:Y:S04]  /*2c00*/  STL [R1+0x48], R4 ;  /* 0x0000480401007387 */ /* 0x0003e80000100800 */
[----:B------:R-:W-:Y:S01]  /*2c10*/  ISETP.GE.AND P0, PT, R2, UR9, PT ;  /* 0x0000000902007c0c */ /* 0x000fe2000bf06270 */
[----:B------:R-:W-:Y:S01]  /*2c20*/  IMAD.MOV.U32 R2, RZ, RZ, 0x4 ;  /* 0x00000004ff027424 */ /* 0x000fe200078e00ff */
[----:B------:R-:W3:Y:S03]  /*2c30*/  LDCU.64 UR8, c[0x0][0x3d0] ;  /* 0x00007a00ff0877ac */ /* 0x000ee60008000a00 */
[----:B------:R-:W-:-:S05]  /*2c40*/  IMAD.WIDE.U32 R2, R4, R2, UR18 ;  /* 0x0000001204027e25 */ /* 0x000fca000f8e0002 */
[----:B------:R-:W5:Y:S01]  /*2c50*/  @!P1 LDG.E R5, desc[UR34][R2.64] ;  /* 0x0000002202059981 */ /* 0x000f62000c1e1900 */
[----:B-1----:R-:W-:-:S06]  /*2c60*/  IMAD.MOV.U32 R4, RZ, RZ, 0x7f800000 ;  /* 0x7f800000ff047424 */ /* 0x002fcc00078e00ff */
[----:B------:R1:W2:Y:S01]  /*2c70*/  @!P0 LDG.E R4, desc[UR34][R2.64+0x20] ;  /* 0x0000202202048981 */ /* 0x0002a2000c1e1900 */
[----:B------:R-:W-:-:S04]  /*2c80*/  UIMAD UR14, UR27, UR16, URZ ;  /* 0x000000101b0e72a4 */ /* 0x000fc8000f8e02ff */
[----:B------:R-:W-:Y:S01]  /*2c90*/  UIMAD UR14, UR30, UR17, UR14 ;  /* 0x000000111e0e72a4 */ /* 0x000fe2000f8e020e */
[----:B-1----:R-:W-:-:S05]  /*2ca0*/  MOV R2, UR16 ;  /* 0x0000001000027c02 */ /* 0x002fca0008000f00 */
[----:B------:R-:W-:-:S03]  /*2cb0*/  IMAD.WIDE.U32 R2, R2, UR30, R8 ;  /* 0x0000001e02027c25 */ /* 0x000fc6000f8e0008 */
[----:B------:R-:W-:-:S04]  /*2cc0*/  IADD3 R2, P0, PT, R2, UR44, RZ ;  /* 0x0000002c02027c10 */ /* 0x000fc8000ff1e0ff */
[----:B------:R-:W-:Y:S01]  /*2cd0*/  IADD3.X R3, PT, PT, R20, UR14, R3, P0, !PT ;  /* 0x0000000e14037c10 */ /* 0x000fe200087fe403 */
[----:B------:R-:W-:Y:S01]  /*2ce0*/  BSSY.RECONVERGENT B0, `(.L_x_45) ;  /* 0x0000028000007945 */ /* 0x000fe20003800200 */
[----:B--2---:R3:W-:Y:S04]  /*2cf0*/  STL [R1+0x4c], R4 ;  /* 0x00004c0401007387 */ /* 0x0047e80000100800 */
[----:B-----5:R1:W-:Y:S01]  /*2d00*/  STL [R1+0x50], R5 ;  /* 0x0000500501007387 */ /* 0x0203e20000100800 */
[----:B---3--:R-:W-:-:S04]  /*2d10*/  IMAD R4, R19, UR8, RZ ;  /* 0x0000000813047c24 */ /* 0x008fc8000f8e02ff */
[C---:B------:R-:W-:Y:S02]  /*2d20*/  IMAD R10, R14.reuse, UR9, R4 ;  /* 0x000000090e0a7c24 */ /* 0x040fe4000f8e0204 */
[----:B-1----:R-:W-:-:S04]  /*2d30*/  IMAD.WIDE.U32 R4, R14, UR8, R2 ;  /* 0x000000080e047c25 */ /* 0x002fc8000f8e0002 */
[----:B------:R-:W-:Y:S01]  /*2d40*/  IMAD.IADD R10, R5, 0x1, R10 ;  /* 0x00000001050a7824 */ /* 0x000fe200078e020a */
        /* <DEDUP_REMOVED lines=28> */
.L_x_47:
[----:B------:R3:W-:Y:S01]  /*2f10*/  STS.128 [R0+0x10000], RZ ;  /* 0x010000ff00007388 */ /* 0x0007e20000000c00 */
[----:B------:R-:W-:Y:S05]  /*2f20*/  BRA `(.L_x_48) ;  /* 0x00000000000c7947 */ /* 0x000fea0003800000 */
.L_x_46:
[----:B------:R1:W-:Y:S04]  /*2f30*/  STS.128 [R0+0xc000], RZ ;  /* 0x00c000ff00007388 */ /* 0x0003e80000000c00 */
[----:B------:R1:W-:Y:S04]  /*2f40*/  STS.128 [R0+0xe000], RZ ;  /* 0x00e000ff00007388 */ /* 0x0003e80000000c00 */
[----:B------:R1:W-:Y:S02]  /*2f50*/  STS.128 [R0+0x10000], RZ ;  /* 0x010000ff00007388 */ /* 0x0003e40000000c00 */
.L_x_48:
[----:B------:R-:W-:Y:S05]  /*2f60*/  BSYNC.RECONVERGENT B0 ;  /* 0x0000000000007941 */ /* 0x000fea0003800200 */
.L_x_45:
[----:B------:R1:W-:Y:S01]  /*2f70*/  @P5 STS.128 [R0+0xd000], RZ ;  /* 0x00d000ff00005388 */ /* 0x0003e20000000c00 */
[----:B------:R-:W-:Y:S03]  /*2f80*/  BSSY.RECONVERGENT B0, `(.L_x_49) ;  /* 0x0000021000007945 */ /* 0x000fe60003800200 */
[----:B------:R1:W-:Y:S04]  /*2f90*/  @P5 STS.128 [R0+0xf000], RZ ;  /* 0x00f000ff00005388 */ /* 0x0003e80000000c00 */
[----:B------:R1:W-:Y:S01]  /*2fa0*/  @P5 STS.128 [R0+0x11000], RZ ;  /* 0x011000ff00005388 */ /* 0x0003e20000000c00 */
[----:B------:R-:W-:Y:S05]  /*2fb0*/  @P5 BRA `(.L_x_50) ;  /* 0x0000000000745947 */ /* 0x000fea0003800000 */
[----:B------:R-:W5:Y:S01]  /*2fc0*/  LDCU UR14, c[0x0][0x440] ;  /* 0x00008800ff0e77ac */ /* 0x000f620008000800 */
[----:B-12---:R-:W-:Y:S02]  /*2fd0*/  IMAD R2, R16, UR16, RZ ;  /* 0x0000001010027c24 */ /* 0x006fe4000f8e02ff */
        /* <DEDUP_REMOVED lines=26> */
.L_x_51:
[----:B------:R2:W-:Y:S02]  /*3180*/  STS.128 [R0+0x11000], RZ ;  /* 0x011000ff00007388 */ /* 0x0005e40000000c00 */
.L_x_50:
[----:B------:R-:W-:Y:S05]  /*3190*/  BSYNC.RECONVERGENT B0 ;  /* 0x0000000000007941 */ /* 0x000fea0003800200 */
.L_x_49:
[----:B------:R-:W5:Y:S01]  /*31a0*/  S2R R13, SR_TID.X ;  /* 0x00000000000d7919 */ /* 0x000f620000002100 */
[C---:B-12---:R-:W-:Y:S01]  /*31b0*/  IMAD.SHL.U32 R2, R23.reuse, 0x40, RZ ;  /* 0x0000004017027824 */ /* 0x046fe200078e00ff */
[C---:B------:R-:W-:Y:S01]  /*31c0*/  LOP3.LUT P4, RZ, R23.reuse, 0x2, RZ, 0xc0, !PT ;  /* 0x0000000217ff7812 */ /* 0x040fe2000788c0ff */
[C---:B------:R-:W-:Y:S01]  /*31d0*/  IMAD.SHL.U32 R5, R23.reuse, 0x20, RZ ;  /* 0x0000002017057824 */ /* 0x040fe200078e00ff */
[----:B------:R-:W0:Y:S01]  /*31e0*/  LDGDEPBAR ;  /* 0x00000000000079af */ /* 0x000e220000000000 */
[----:B------:R-:W-:Y:S01]  /*31f0*/  IMAD.SHL.U32 R7, R23, 0x10, RZ ;  /* 0x0000001017077824 */ /* 0x000fe200078e00ff */
[C---:B---3--:R-:W-:Y:S01]  /*3200*/  LOP3.LUT R0, R2.reuse, 0x1c0, RZ, 0xc0, !PT ;  /* 0x000001c002007812 */ /* 0x048fe200078ec0ff */
[----:B------:R-:W1:Y:S01]  /*3210*/  LDCU UR15, c[0x0][0x590] ;  /* 0x0000b200ff0f77ac */ /* 0x000e620008000800 */
[----:B------:R-:W-:Y:S02]  /*3220*/  LOP3.LUT R6, R2, 0x200, RZ, 0xc0, !PT ;  /* 0x0000020002067812 */ /* 0x000fe400078ec0ff */
[----:B------:R-:W-:-:S02]  /*3230*/  CS2R R142, SRZ ;  /* 0x00000000008e7805 */ /* 0x000fc4000001ff00 */
[----:B------:R-:W-:Y:S01]  /*3240*/  LOP3.LUT R0, R0, 0x38, R24, 0xf8, !PT ;  /* 0x0000003800007812 */ /* 0x000fe200078ef818 */
[----:B------:R-:W-:Y:S01]  /*3250*/  UIADD3 UR30, UPT, UPT, UR30, 0x40, URZ ;  /* 0x000000401e1e7890 */ /* 0x000fe2000fffe0ff */
[----:B------:R-:W-:Y:S02]  /*3260*/  LOP3.LUT R4, R5, 0x200, RZ, 0xc0, !PT ;  /* 0x0000020005047812 */ /* 0x000fe400078ec0ff */
[----:B------:R-:W-:Y:S02]  /*3270*/  CS2R R140, SRZ ;  /* 0x00000000008c7805 */ /* 0x000fe4000001ff00 */
[----:B------:R-:W-:Y:S02]  /*3280*/  LOP3.LUT R5, R6, 0xc00, R5, 0xf8, !PT ;  /* 0x00000c0006057812 */ /* 0x000fe400078ef805 */
[----:B------:R-:W-:Y:S02]  /*3290*/  CS2R R146, SRZ ;  /* 0x0000000000927805 */ /* 0x000fe4000001ff00 */
[----:B------:R-:W-:-:S02]  /*32a0*/  LOP3.LUT R4, R4, 0x3800, R7, 0xf8, !PT ;  /* 0x0000380004047812 */ /* 0x000fc400078ef807 */
[----:B------:R-:W-:Y:S02]  /*32b0*/  CS2R R144, SRZ ;  /* 0x0000000000907805 */ /* 0x000fe4000001ff00 */
[----:B------:R-:W-:Y:S02]  /*32c0*/  LOP3.LUT P5, RZ, R23, 0x4, RZ, 0xc0, !PT ;  /* 0x0000000417ff7812 */ /* 0x000fe400078ac0ff */
[----:B------:R-:W-:Y:S02]  /*32d0*/  CS2R R138, SRZ ;  /* 0x00000000008a7805 */ /* 0x000fe4000001ff00 */
[----:B------:R-:W-:Y:S02]  /*32e0*/  CS2R R136, SRZ ;  /* 0x0000000000887805 */ /* 0x000fe4000001ff00 */
[----:B------:R-:W-:Y:S02]  /*32f0*/  CS2R R134, SRZ ;  /* 0x0000000000867805 */ /* 0x000fe4000001ff00 */
[----:B------:R-:W-:-:S02]  /*3300*/  CS2R R132, SRZ ;  /* 0x0000000000847805 */ /* 0x000fc4000001ff00 */
[----:B------:R-:W-:Y:S02]  /*3310*/  CS2R R126, SRZ ;  /* 0x00000000007e7805 */ /* 0x000fe4000001ff00 */
[----:B------:R-:W-:Y:S02]  /*3320*/  CS2R R124, SRZ ;  /* 0x00000000007c7805 */ /* 0x000fe4000001ff00 */
[----:B------:R-:W-:Y:S02]  /*3330*/  CS2R R130, SRZ ;  /* 0x0000000000827805 */ /* 0x000fe4000001ff00 */
[----:B------:R-:W-:Y:S02]  /*3340*/  CS2R R128, SRZ ;  /* 0x0000000000807805 */ /* 0x000fe4000001ff00 */
[----:B------:R-:W-:Y:S01]  /*3350*/  CS2R R122, SRZ ;  /* 0x00000000007a7805 */ /* 0x000fe2000001ff00 */
[----:B------:R-:W-:-:S04]  /*3360*/  DEPBAR.LE SB0, 0x1 ;  /* 0x000080400000791a */ /* 0x000fc80000000000 */
[C---:B-----5:R-:W-:Y:S01]  /*3370*/  LOP3.LUT P1, R2, R13.reuse, 0x2, RZ, 0xc0, !PT ;  /* 0x000000020d027812 */ /* 0x060fe2000782c0ff */
[C---:B------:R-:W-:Y:S01]  /*3380*/  IMAD.SHL.U32 R16, R13.reuse, 0x2, RZ ;  /* 0x000000020d107824 */ /* 0x040fe200078e00ff */
[C---:B------:R-:W-:Y:S01]  /*3390*/  LOP3.LUT P2, R3, R13.reuse, 0x4, RZ, 0xc0, !PT ;  /* 0x000000040d037812 */ /* 0x040fe2000784c0ff */
[C---:B------:R-:W-:Y:S01]  /*33a0*/  IMAD.SHL.U32 R12, R13.reuse, 0x20, RZ ;  /* 0x000000200d0c7824 */ /* 0x040fe200078e00ff */
[----:B------:R-:W-:Y:S01]  /*33b0*/  ISETP.NE.AND P0, PT, R2, RZ, PT ;  /* 0x000000ff0200720c */ /* 0x000fe20003f05270 */
[----:B------:R-:W-:Y:S01]  /*33c0*/  IMAD.SHL.U32 R14, R13, 0x8, RZ ;  /* 0x000000080d0e7824 */ /* 0x000fe200078e00ff */
[C---:B------:R-:W-:Y:S02]  /*33d0*/  LOP3.LUT R2, R0.reuse, 0x8, R23, 0x78, !PT ;  /* 0x0000000800027812 */ /* 0x040fe400078e7817 */
[----:B------:R-:W-:Y:S02]  /*33e0*/  CS2R R120, SRZ ;  /* 0x0000000000787805 */ /* 0x000fe4000001ff00 */
[----:B------:R-:W-:-:S02]  /*33f0*/  LOP3.LUT R0, R0, 0x8, R15, 0x78, !PT ;  /* 0x0000000800007812 */ /* 0x000fc400078e780f */
[----:B------:R-:W-:Y:S02]  /*3400*/  CS2R R118, SRZ ;  /* 0x0000000000767805 */ /* 0x000fe4000001ff00 */
[----:B------:R-:W-:Y:S02]  /*3410*/  ISETP.NE.AND P3, PT, R3, RZ, PT ;  /* 0x000000ff0300720c */ /* 0x000fe40003f65270 */
[----:B------:R-:W-:Y:S02]  /*3420*/  CS2R R116, SRZ ;  /* 0x0000000000747805 */ /* 0x000fe4000001ff00 */
[----:B------:R-:W-:Y:S02]  /*3430*/  SHF.R.U32.HI R3, RZ, 0x3, R13 ;  /* 0x00000003ff037819 */ /* 0x000fe4000001160d */
[----:B------:R-:W-:Y:S02]  /*3440*/  CS2R R110, SRZ ;  /* 0x00000000006e7805 */ /* 0x000fe4000001ff00 */
[----:B------:R-:W-:-:S02]  /*3450*/  LOP3.LUT R8, R16, 0x20, RZ, 0xc0, !PT ;  /* 0x0000002010087812 */ /* 0x000fc400078ec0ff */
[----:B------:R-:W-:Y:S02]  /*3460*/  CS2R R108, SRZ ;  /* 0x00000000006c7805 */ /* 0x000fe4000001ff00 */
[----:B------:R-:W-:Y:S01]  /*3470*/  LOP3.LUT R252, R5, R0, RZ, 0xfc, !PT ;  /* 0x0000000005fc7212 */ /* 0x000fe200078efcff */
[C---:B------:R-:W-:Y:S01]  /*3480*/  IMAD.SHL.U32 R0, R13.reuse, 0x10, RZ ;  /* 0x000000100d007824 */ /* 0x040fe200078e00ff */
[----:B------:R-:W-:Y:S01]  /*3490*/  LOP3.LUT R8, R8, 0x18, R3, 0xf8, !PT ;  /* 0x0000001808087812 */ /* 0x000fe200078ef803 */
[----:B------:R-:W-:Y:S01]  /*34a0*/  IMAD.SHL.U32 R5, R13, 0x40, RZ ;  /* 0x000000400d057824 */ /* 0x000fe200078e00ff */
[----:B------:R-:W-:Y:S02]  /*34b0*/  SHF.R.U32.HI R3, RZ, 0x1, R13 ;  /* 0x00000001ff037819 */ /* 0x000fe4000001160d */
[----:B------:R-:W-:Y:S02]  /*34c0*/  CS2R R114, SRZ ;  /* 0x0000000000727805 */ /* 0x000fe4000001ff00 */
[----:B------:R-:W-:-:S02]  /*34d0*/  LOP3.LUT R2, R4, R2, RZ, 0xfc, !PT ;  /* 0x0000000204027212 */ /* 0x000fc400078efcff */
[----:B------:R-:W-:Y:S02]  /*34e0*/  CS2R R112, SRZ ;  /* 0x0000000000707805 */ /* 0x000fe4000001ff00 */
[----:B------:R-:W-:Y:S02]  /*34f0*/  LOP3.LUT R9, R0, 0x1c0, RZ, 0xc0, !PT ;  /* 0x000001c000097812 */ /* 0x000fe400078ec0ff */
[----:B------:R-:W-:Y:S02]  /*3500*/  CS2R R106, SRZ ;  /* 0x00000000006a7805 */ /* 0x000fe4000001ff00 */
[----:B------:R-:W-:Y:S02]  /*3510*/  LOP3.LUT R0, R5, 0x1c0, RZ, 0xc0, !PT ;  /* 0x000001c005007812 */ /* 0x000fe400078ec0ff */
[----:B------:R-:W-:Y:S02]  /*3520*/  CS2R R104, SRZ ;  /* 0x0000000000687805 */ /* 0x000fe4000001ff00 */
[----:B------:R-:W-:-:S02]  /*3530*/  LOP3.LUT R4, R3, 0x10, RZ, 0xc0, !PT ;  /* 0x0000001003047812 */ /* 0x000fc400078ec0ff */
[----:B------:R-:W-:Y:S02]  /*3540*/  CS2R R102, SRZ ;  /* 0x0000000000667805 */ /* 0x000fe4000001ff00 */
[----:B------:R-:W-:Y:S02]  /*3550*/  SHF.R.U32.HI R11, RZ, 0x2, R13 ;  /* 0x00000002ff0b7819 */ /* 0x000fe4000001160d */
[----:B------:R-:W-:Y:S02]  /*3560*/  CS2R R100, SRZ ;  /* 0x0000000000647805 */ /* 0x000fe4000001ff00 */
[----:B------:R-:W-:Y:S02]  /*3570*/  LOP3.LUT R7, R12, 0xc00, RZ, 0xc0, !PT ;  /* 0x00000c000c077812 */ /* 0x000fe400078ec0ff */
[----:B------:R-:W-:Y:S02]  /*3580*/  CS2R R62, SRZ ;  /* 0x00000000003e7805 */ /* 0x000fe4000001ff00 */
[----:B------:R-:W-:-:S02]  /*3590*/  LOP3.LUT R6, R16, 0x38, RZ, 0xc0, !PT ;  /* 0x0000003810067812 */ /* 0x000fc400078ec0ff */
[----:B------:R-:W-:Y:S02]  /*35a0*/  CS2R R60, SRZ ;  /* 0x00000000003c7805 */ /* 0x000fe4000001ff00 */
[----:B------:R-:W-:Y:S02]  /*35b0*/  LOP3.LUT R0, R0, 0x38, R14, 0xf8, !PT ;  /* 0x0000003800007812 */ /* 0x000fe400078ef80e */
[----:B------:R-:W-:Y:S02]  /*35c0*/  CS2R R66, SRZ ;  /* 0x0000000000427805 */ /* 0x000fe4000001ff00 */
[----:B------:R-:W-:Y:S02]  /*35d0*/  LOP3.LUT R4, R4, 0x8, R13, 0xf8, !PT ;  /* 0x0000000804047812 */ /* 0x000fe400078ef80d */
[----:B------:R-:W-:Y:S02]  /*35e0*/  CS2R R64, SRZ ;  /* 0x0000000000407805 */ /* 0x000fe4000001ff00 */
[----:B------:R-:W-:-:S02]  /*35f0*/  LOP3.LUT R7, R7, 0x6, R16, 0xf8, !PT ;  /* 0x0000000607077812 */ /* 0x000fc400078ef810 */
[----:B------:R-:W-:Y:S02]  /*3600*/  CS2R R58, SRZ ;  /* 0x00000000003a7805 */ /* 0x000fe4000001ff00 */
[----:B------:R-:W-:Y:S02]  /*3610*/  LOP3.LUT R6, R6, 0x20, R11, 0x78, !PT ;  /* 0x0000002006067812 */ /* 0x000fe400078e780b */
[----:B------:R-:W-:Y:S02]  /*3620*/  CS2R R56, SRZ ;  /* 0x0000000000387805 */ /* 0x000fe4000001ff00 */
[----:B------:R-:W-:Y:S02]  /*3630*/  LOP3.LUT R4, R4, R0, RZ, 0x3c, !PT ;  /* 0x0000000004047212 */ /* 0x000fe400078e3cff */
[----:B------:R-:W-:Y:S02]  /*3640*/  CS2R R54, SRZ ;  /* 0x0000000000367805 */ /* 0x000fe4000001ff00 */
[----:B------:R-:W-:-:S02]  /*3650*/  LOP3.LUT R11, R0, 0x8, R3, 0x78, !PT ;  /* 0x00000008000b7812 */ /* 0x000fc400078e7803 */
[----:B------:R-:W-:Y:S02]  /*3660*/  CS2R R52, SRZ ;  /* 0x0000000000347805 */ /* 0x000fe4000001ff00 */
[----:B------:R-:W-:Y:S01]  /*3670*/  LOP3.LUT R0, R7, R6, R9, 0xfe, !PT ;  /* 0x0000000607007212 */ /* 0x000fe200078efe09 */
[----:B------:R-:W-:Y:S01]  /*3680*/  IMAD.MOV.U32 R0, RZ, RZ, 0x20 ;  /* 0x00000020ff007424 */ /* 0x000fe200078e00ff */
[----:B------:R-:W-:Y:S01]  /*3690*/  LEA R10, R2, UR6, 0x1 ;  /* 0x00000006020a7c11 */ /* 0x000fe2000f8e08ff */
[----:B------:R-:W-:Y:S01]  /*36a0*/  BAR.SYNC.DEFER_BLOCKING 0x0 ;  /* 0x0000000000007b1d */ /* 0x000fe20000010000 */
[----:B------:R-:W-:Y:S01]  /*36b0*/  IMAD.MOV.U32 R7, RZ, RZ, 0x40 ;  /* 0x00000040ff077424 */ /* 0x000fe200078e00ff */
[----:B------:R-:W-:Y:S01]  /*36c0*/  LEA R252, R252, UR6, 0x1 ;  /* 0x00000006fcfc7c11 */ /* 0x000fe2000f8e08ff */
[----:B------:R-:W-:Y:S01]  /*36d0*/  IMAD.MOV.U32 R9, RZ, RZ, 0x10 ;  /* 0x00000010ff097424 */ /* 0x000fe200078e00ff */
[----:B------:R-:W-:Y:S01]  /*36e0*/  SEL R0, R0, 0xffffffe0, !P4 ;  /* 0xffffffe000007807 */ /* 0x000fe20006000000 */
[C---:B------:R-:W-:Y:S01]  /*36f0*/  VIADD R2, R10.reuse, 0x12000 ;  /* 0x000120000a027836 */ /* 0x040fe20000000000 */
[----:B------:R-:W-:Y:S01]  /*3700*/  LOP3.LUT P4, RZ, R13, 0x8, RZ, 0xc0, !PT ;  /* 0x000000080dff7812 */ /* 0x000fe2000788c0ff */
[C---:B------:R-:W-:Y:S01]  /*3710*/  VIADD R232, R10.reuse, 0x12040 ;  /* 0x000120400ae87836 */ /* 0x040fe20000000000 */
[----:B------:R-:W-:Y:S01]  /*3720*/  STL [R1], R10 ;  /* 0x0000000a01007387 */ /* 0x000fe20000100800 */
[----:B------:R-:W-:Y:S01]  /*3730*/  IMAD.IADD R3, R10, 0x1, R0 ;  /* 0x000000010a037824 */ /* 0x000fe200078e0200 */
[----:B------:R-:W-:Y:S01]  /*3740*/  CS2R R46, SRZ ;  /* 0x00000000002e7805 */ /* 0x000fe2000001ff00 */
[----:B------:R-:W-:Y:S01]  /*3750*/  @P5 VIADD R232, R2, 0xffffffc0 ;  /* 0xffffffc002e85836 */ /* 0x000fe20000000000 */
[----:B------:R-:W-:Y:S01]  /*3760*/  CS2R R44, SRZ ;  /* 0x00000000002c7805 */ /* 0x000fe2000001ff00 */
[----:B------:R-:W-:Y:S01]  /*3770*/  IMAD.MOV.U32 R6, RZ, RZ, 0x20 ;  /* 0x00000020ff067424 */ /* 0x000fe200078e00ff */
[----:B------:R-:W-:Y:S01]  /*3780*/  STL [R1+0x4], R3 ;  /* 0x0000040301007387 */ /* 0x000fe20000100800 */
[----:B------:R-:W-:Y:S01]  /*3790*/  IMAD.IADD R240, R0, 0x1, R232 ;  /* 0x0000000100f07824 */ /* 0x000fe200078e02e8 */
[----:B------:R-:W-:Y:S01]  /*37a0*/  CS2R R50, SRZ ;  /* 0x0000000000327805 */ /* 0x000fe2000001ff00 */
[----:B------:R-:W-:Y:S01]  /*37b0*/  IMAD.MOV.U32 R2, RZ, RZ, 0x40 ;  /* 0x00000040ff027424 */ /* 0x000fe200078e00ff */
[----:B------:R-:W-:-:S02]  /*37c0*/  CS2R R48, SRZ ;  /* 0x0000000000307805 */ /* 0x000fc4000001ff00 */
[----:B------:R-:W-:Y:S02]  /*37d0*/  CS2R R42, SRZ ;  /* 0x00000000002a7805 */ /* 0x000fe4000001ff00 */
[----:B------:R-:W-:Y:S02]  /*37e0*/  CS2R R40, SRZ ;  /* 0x0000000000287805 */ /* 0x000fe4000001ff00 */
[----:B------:R-:W-:Y:S02]  /*37f0*/  CS2R R38, SRZ ;  /* 0x0000000000267805 */ /* 0x000fe4000001ff00 */
[----:B------:R-:W-:Y:S02]  /*3800*/  SEL R2, R2, 0xffffffc0, !P5 ;  /* 0xffffffc002027807 */ /* 0x000fe40006800000 */
[----:B------:R-:W-:Y:S01]  /*3810*/  CS2R R36, SRZ ;  /* 0x0000000000247805 */ /* 0x000fe2000001ff00 */
[----:B------:R-:W2:Y:S01]  /*3820*/  LDSM.16.M88.4 R156, [R3+0x12000] ;  /* 0x01200000039c783b */ /* 0x000ea20000000200 */
[----:B----4-:R-:W-:-:S02]  /*3830*/  CS2R R30, SRZ ;  /* 0x00000000001e7805 */ /* 0x010fc4000001ff00 */
[----:B------:R-:W-:Y:S02]  /*3840*/  CS2R R28, SRZ ;  /* 0x00000000001c7805 */ /* 0x000fe4000001ff00 */
[----:B------:R-:W-:Y:S01]  /*3850*/  CS2R R34, SRZ ;  /* 0x0000000000227805 */ /* 0x000fe2000001ff00 */
[----:B------:R-:W3:Y:S01]  /*3860*/  LDSM.16.M88.4 R160, [R3+0x12800] ;  /* 0x0128000003a0783b */ /* 0x000ee20000000200 */
[----:B------:R-:W-:Y:S02]  /*3870*/  CS2R R32, SRZ ;  /* 0x0000000000207805 */ /* 0x000fe4000001ff00 */
[----:B------:R-:W-:Y:S02]  /*3880*/  CS2R R26, SRZ ;  /* 0x00000000001a7805 */ /* 0x000fe4000001ff00 */
[----:B------:R-:W-:Y:S01]  /*3890*/  CS2R R24, SRZ ;  /* 0x0000000000187805 */ /* 0x000fe2000001ff00 */
[----:B------:R-:W4:Y:S01]  /*38a0*/  LDSM.16.M88.4 R188, [R3+0x14000] ;  /* 0x0140000003bc783b */ /* 0x000f220000000200 */
[----:B------:R-:W-:-:S02]  /*38b0*/  CS2R R22, SRZ ;  /* 0x0000000000167805 */ /* 0x000fc4000001ff00 */
[----:B------:R-:W-:Y:S01]  /*38c0*/  CS2R R20, SRZ ;  /* 0x0000000000147805 */ /* 0x000fe2000001ff00 */
[----:B------:R-:W2:Y:S01]  /*38d0*/  LDCU UR8, c[0x0][0x440] ;  /* 0x00008800ff0877ac */ /* 0x000ea20008000800 */
[----:B------:R-:W2:Y:S01]  /*38e0*/  LDSM.16.M88.4 R192, [R3+0x14800] ;  /* 0x0148000003c0783b */ /* 0x000ea20000000200 */
[----:B------:R-:W2:Y:S03]  /*38f0*/  LDCU UR9, c[0x0][0x3e0] ;  /* 0x00007c00ff0977ac */ /* 0x000ea60008000800 */
[----:B------:R-:W2:Y:S01]  /*3900*/  LDSM.16.M88.4 R220, [R3+0x16000] ;  /* 0x0160000003dc783b */ /* 0x000ea20000000200 */
[----:B------:R-:W2:Y:S03]  /*3910*/  LDCU UR14, c[0x0][0x45c] ;  /* 0x00008b80ff0e77ac */ /* 0x000ea60008000800 */
[----:B------:R5:W2:Y:S01]  /*3920*/  LDSM.16.M88.4 R224, [R3+0x16800] ;  /* 0x0168000003e0783b */ /* 0x000aa20000000200 */
[----:B------:R-:W-:-:S03]  /*3930*/  UISETP.GE.AND UP1, UPT, UR30, UR33, UPT ;  /* 0x000000211e00728c */ /* 0x000fc6000bf26270 */
[----:B------:R-:W2:Y:S01]  /*3940*/  LDSM.16.M88.4 R164, [R232] ;  /* 0x00000000e8a4783b */ /* 0x000ea20000000200 */
[----:B-1----:R-:W-:-:S03]  /*3950*/  USHF.L.U32 UR15, UR15, 0x6, URZ ;  /* 0x000000060f0f7899 */ /* 0x002fc600080006ff */
[----:B------:R-:W1:Y:S04]  /*3960*/  LDSM.16.M88.4 R168, [R232+0x800] ;  /* 0x00080000e8a8783b */ /* 0x000e680000000200 */
[----:B------:R-:W1:Y:S04]  /*3970*/  LDSM.16.M88.4 R196, [R232+0x2000] ;  /* 0x00200000e8c4783b */ /* 0x000e680000000200 */
[----:B------:R-:W1:Y:S04]  /*3980*/  LDSM.16.M88.4 R200, [R232+0x2800] ;  /* 0x00280000e8c8783b */ /* 0x000e680000000200 */
[----:B------:R-:W1:Y:S01]  /*3990*/  LDSM.16.M88.4 R228, [R232+0x4000] ;  /* 0x00400000e8e4783b */ /* 0x000e620000000200 */
[----:B-----5:R-:W-:-:S03]  /*39a0*/  LOP3.LUT R3, R8, 0x1c0, R5, 0xf8, !PT ;  /* 0x000001c008037812 */ /* 0x020fc600078ef805 */
[----:B------:R-:W1:Y:S01]  /*39b0*/  LDSM.16.M88.4 R172, [R240] ;  /* 0x00000000f0ac783b */ /* 0x000e620000000200 */
[----:B------:R-:W-:Y:S02]  /*39c0*/  LOP3.LUT R8, R5, 0x200, RZ, 0xc0, !PT ;  /* 0x0000020005087812 */ /* 0x000fe400078ec0ff */
[----:B------:R-:W-:Y:S01]  /*39d0*/  LOP3.LUT R3, R3, 0x38, R14, 0x78, !PT ;  /* 0x0000003803037812 */ /* 0x000fe200078e780e */
[----:B------:R-:W1:Y:S03]  /*39e0*/  LDSM.16.M88.4 R176, [R240+0x800] ;  /* 0x00080000f0b0783b */ /* 0x000e660000000200 */
[----:B------:R-:W-:Y:S01]  /*39f0*/  LOP3.LUT R13, R3, 0x200, R5, 0xf8, !PT ;  /* 0x00000200030d7812 */ /* 0x000fe200078ef805 */
[----:B------:R-:W1:Y:S01]  /*3a00*/  LDSM.16.M88.4 R204, [R240+0x2000] ;  /* 0x00200000f0cc783b */ /* 0x000e620000000200 */
[----:B------:R-:W-:Y:S02]  /*3a10*/  SEL R3, R7, 0xffffffc0, !P2 ;  /* 0xffffffc007037807 */ /* 0x000fe40005000000 */
[----:B------:R-:W-:Y:S01]  /*3a20*/  SEL R5, R9, 0xfffffff0, !P2 ;  /* 0xfffffff009057807 */ /* 0x000fe20005000000 */
[----:B------:R-:W-:Y:S01]  /*3a30*/  STL [R1+0x2c], R13 ;  /* 0x00002c0d01007387 */ /* 0x000fe20000100800 */
[----:B------:R-:W-:-:S03]  /*3a40*/  SEL R7, R6, 0xffffffe0, !P1 ;  /* 0xffffffe006077807 */ /* 0x000fc60004800000 */
[----:B------:R5:W-:Y:S04]  /*3a50*/  STL [R1+0x28], R3 ;  /* 0x0000280301007387 */ /* 0x000be80000100800 */
[----:B------:R3:W-:Y:S04]  /*3a60*/  STL [R1+0x54], R5 ;  /* 0x0000540501007387 */ /* 0x0007e80000100800 */
[----:B------:R-:W1:Y:S04]  /*3a70*/  LDSM.16.M88.4 R208, [R240+0x2800] ;  /* 0x00280000f0d0783b */ /* 0x000e680000000200 */
[----:B------:R-:W1:Y:S04]  /*3a80*/  LDSM.16.M88.4 R236, [R240+0x4000] ;  /* 0x00400000f0ec783b */ /* 0x000e680000000200 */
[----:B------:R-:W1:Y:S04]  /*3a90*/  LDSM.16.M88.4 R148, [R10+0x12000] ;  /* 0x012000000a94783b */ /* 0x000e680000000200 */
[----:B------:R-:W1:Y:S04]  /*3aa0*/  LDSM.16.M88.4 R152, [R10+0x12800] ;  /* 0x012800000a98783b */ /* 0x000e680000000200 */
[----:B------:R-:W1:Y:S01]  /*3ab0*/  LDSM.16.M88.4 R180, [R10+0x14000] ;  /* 0x014000000ab4783b */ /* 0x000e620000000200 */
[----:B-----5:R-:W-:-:S03]  /*3ac0*/  LOP3.LUT R3, R8, 0xc00, R12, 0xf8, !PT ;  /* 0x00000c0008037812 */ /* 0x020fc600078ef80c */
[----:B------:R-:W1:Y:S01]  /*3ad0*/  LDSM.16.M88.4 R184, [R10+0x14800] ;  /* 0x014800000ab8783b */ /* 0x000e620000000200 */
[----:B---3--:R-:W-:Y:S02]  /*3ae0*/  SEL R5, R6, 0xffffffe0, !P0 ;  /* 0xffffffe006057807 */ /* 0x008fe40004000000 */
[----:B------:R-:W-:Y:S01]  /*3af0*/  LOP3.LUT R6, R4, 0x200, R12, 0xf8, !PT ;  /* 0x0000020004067812 */ /* 0x000fe200078ef80c */
[----:B------:R-:W3:Y:S01]  /*3b00*/  LDSM.16.M88.4 R212, [R10+0x16000] ;  /* 0x016000000ad4783b */ /* 0x000ee20000000200 */
[----:B------:R-:W-:-:S03]  /*3b10*/  IMAD.IADD R4, R10, 0x1, R2 ;  /* 0x000000010a047824 */ /* 0x000fc600078e0202 */
[----:B------:R-:W1:Y:S04]  /*3b20*/  LDSM.16.M88.4 R216, [R10+0x16800] ;  /* 0x016800000ad8783b */ /* 0x000e680000000200 */
[----:B------:R-:W1:Y:S04]  /*3b30*/  LDSM.16.M88.4 R232, [R232+0x4800] ;  /* 0x00480000e8e8783b */ /* 0x000e680000000200 */
[----:B------:R-:W1:Y:S04]  /*3b40*/  LDSM.16.M88.4 R240, [R240+0x4800] ;  /* 0x00480000f0f0783b */ /* 0x000e680000000200 */
[----:B------:R-:W-:Y:S04]  /*3b50*/  STL [R1+0x20], R7 ;  /* 0x0000200701007387 */ /* 0x000fe80000100800 */
[----:B------:R5:W-:Y:S04]  /*3b60*/  STL [R1+0x1c], R5 ;  /* 0x00001c0501007387 */ /* 0x000be80000100800 */
[----:B------:R-:W-:Y:S01]  /*3b70*/  STL [R1+0x24], R6 ;  /* 0x0000240601007387 */ /* 0x000fe20000100800 */
[----:B-----5:R-:W-:Y:S01]  /*3b80*/  LOP3.LUT R5, R3, R11, RZ, 0xfc, !PT ;  /* 0x0000000b03057212 */ /* 0x020fe200078efcff */
[----:B------:R-:W-:-:S02]  /*3b90*/  IMAD.IADD R3, R2, 0x1, R252 ;  /* 0x0000000102037824 */ /* 0x000fc400078e02fc */
[C---:B------:R-:W-:Y:S02]  /*3ba0*/  IMAD.IADD R2, R0.reuse, 0x1, R4 ;  /* 0x0000000100027824 */ /* 0x040fe400078e0204 */
[----:B------:R5:W-:Y:S04]  /*3bb0*/  STL [R1+0x58], R5 ;  /* 0x0000580501007387 */ /* 0x000be80000100800 */
[----:B------:R1:W-:Y:S01]  /*3bc0*/  STL [R1+0x8], R4 ;  /* 0x0000080401007387 */ /* 0x0003e20000100800 */
[C---:B-----5:R-:W-:Y:S02]  /*3bd0*/  IMAD.IADD R5, R0.reuse, 0x1, R252 ;  /* 0x0000000100057824 */ /* 0x060fe400078e02fc */
[----:B------:R-:W-:-:S03]  /*3be0*/  IMAD.IADD R0, R0, 0x1, R3 ;  /* 0x0000000100007824 */ /* 0x000fc600078e0203 */
[----:B------:R1:W-:Y:S04]  /*3bf0*/  STL [R1+0x14], R5 ;  /* 0x0000140501007387 */ /* 0x0003e80000100800 */
[----:B------:R1:W-:Y:S04]  /*3c00*/  STL [R1+0x10], R3 ;  /* 0x0000100301007387 */ /* 0x0003e80000100800 */
[----:B------:R1:W-:Y:S04]  /*3c10*/  STL [R1+0xc], R2 ;  /* 0x00000c0201007387 */ /* 0x0003e80000100800 */
[----:B--234-:R1:W-:Y:S02]  /*3c20*/  STL [R1+0x18], R0 ;  /* 0x0000180001007387 */ /* 0x01c3e40000100800 */
.L_x_54:
[----:B------:R-:W2:Y:S01]  /*3c30*/  LDL R249, [R1] ;  /* 0x0000000001f97983 */ /* 0x000ea20000100800 */
[----:B------:R-:W-:Y:S01]  /*3c40*/  PLOP3.LUT P2, PT, PT, PT, UP1, 0x80, 0x8 ;  /* 0x000000000008781c */ /* 0x000fe20003f4f018 */
[----:B-1----:R-:W-:Y:S01]  /*3c50*/  IMAD.U32 R244, RZ, RZ, UR10 ;  /* 0x0000000afff47e24 */ /* 0x002fe2000f8e00ff */
[----:B------:R-:W-:Y:S02]  /*3c60*/  PLOP3.LUT P0, PT, PT, PT, UP1, 0x80, 0x8 ;  /* 0x000000000008781c */ /* 0x000fe40003f0f018 */
[----:B------:R-:W3:Y:S01]  /*3c70*/  LDL R248, [R1+0x14] ;  /* 0x0000140001f87983 */ /* 0x000ee20000100800 */
[----:B------:R-:W-:Y:S01]  /*3c80*/  PLOP3.LUT P1, PT, PT, PT, UP1, 0x80, 0x8 ;  /* 0x000000000008781c */ /* 0x000fe20003f2f018 */
[----:B------:R-:W-:Y:S01]  /*3c90*/  IMAD.U32 R245, RZ, RZ, UR11 ;  /* 0x0000000bfff57e24 */ /* 0x000fe2000f8e00ff */
[----:B------:R-:W-:Y:S02]  /*3ca0*/  PLOP3.LUT P6, PT, PT, PT, UP1, 0x80, 0x8 ;  /* 0x000000000008781c */ /* 0x000fe40003fcf018 */
[----:B------:R-:W4:Y:S01]  /*3cb0*/  LDL R247, [R1+0x4] ;  /* 0x0000040001f77983 */ /* 0x000f220000100800 */
[----:B------:R-:W-:Y:S01]  /*3cc0*/  PLOP3.LUT P5, PT, PT, PT, UP1, 0x80, 0x8 ;  /* 0x000000000008781c */ /* 0x000fe20003faf018 */
[----:B------:R-:W-:Y:S03]  /*3cd0*/  UISETP.NE.AND UP2, UPT, UR43, URZ, UPT ;  /* 0x000000ff2b00728c */ /* 0x000fe6000bf45270 */
[----:B-----5:R-:W5:Y:S05]  /*3ce0*/  LDL R246, [R1+0x10] ;  /* 0x0000100001f67983 */ /* 0x020f6a0000100800 */
[----:B-1----:R-:W5:Y:S05]  /*3cf0*/  LDL R3, [R1+0x8] ;  /* 0x0000080001037983 */ /* 0x002f6a0000100800 */
[----:B------:R-:W5:Y:S01]  /*3d00*/  LDL R0, [R1+0x18] ;  /* 0x0000180001007983 */ /* 0x000f620000100800 */
[----:B------:R-:W-:Y:S04]  /*3d10*/  @UP2 UIADD3 UR17, UP0, UPT, UR18, -0x100, URZ ;  /* 0xffffff0012112890 */ /* 0x000fe8000ff1e0ff */
[----:B------:R-:W5:Y:S01]  /*3d20*/  LDL R2, [R1+0xc] ;  /* 0x00000c0001027983 */ /* 0x000f620000100800 */
[----:B------:R-:W-:Y:S02]  /*3d30*/  @UP2 UIADD3.X UR16, UPT, UPT, UR19, -0x1, URZ, UP0, !UPT ;  /* 0xffffffff13102890 */ /* 0x000fe400087fe4ff */
[----:B------:R-:W-:Y:S02]  /*3d40*/  @UP2 UIADD3 UR10, UP0, UPT, UR10, -0x100, URZ ;  /* 0xffffff000a0a2890 */ /* 0x000fe4000ff1e0ff */
[----:B------:R-:W0:Y:S02]  /*3d50*/  LDGDEPBAR ;  /* 0x00000000000079af */ /* 0x000e240000000000 */
[----:B------:R-:W-:Y:S01]  /*3d60*/  @UP2 UIADD3.X UR11, UPT, UPT, UR11, -0x1, URZ, UP0, !UPT ;  /* 0xffffffff0b0b2890 */ /* 0x000fe200087fe4ff */
[----:B------:R-:W1:Y:S01]  /*3d70*/  S2R R251, SR_TID.X ;  /* 0x0000000000fb7919 */ /* 0x000e620000002100 */
[----:B------:R-:W-:Y:S04]  /*3d80*/  DEPBAR.LE SB0, 0x0 ;  /* 0x000080000000791a */ /* 0x000fe80000000000 */
[----:B------:R-:W-:Y:S06]  /*3d90*/  BAR.SYNC.DEFER_BLOCKING 0x0 ;  /* 0x0000000000007b1d */ /* 0x000fec0000010000 */
[----:B------:R-:W-:Y:S05]  /*3da0*/  LDSM.16.M88.4 R16, [R252] ;  /* 0x00000000fc10783b */ /* 0x000fea0000000200 */
[----:B--2---:R-:W2:Y:S05]  /*3db0*/  LDSM.16.M88.4 R8, [R249+0xc000] ;  /* 0x00c00000f908783b */ /* 0x004eaa0000000200 */
[----:B------:R-:W1:Y:S05]  /*3dc0*/  LDSM.16.M88.4 R68, [R249+0xc800] ;  /* 0x00c80000f944783b */ /* 0x000e6a0000000200 */
[----:B---3--:R-:W-:Y:S05]  /*3dd0*/  LDSM.16.M88.4 R72, [R248] ;  /* 0x00000000f848783b */ /* 0x008fea0000000200 */
[----:B----4-:R-:W3:Y:S05]  /*3de0*/  LDSM.16.M88.4 R76, [R247+0xc000] ;  /* 0x00c00000f74c783b */ /* 0x010eea0000000200 */
[----:B------:R-:W4:Y:S05]  /*3df0*/  LDSM.16.M88.4 R80, [R247+0xc800] ;  /* 0x00c80000f750783b */ /* 0x000f2a0000000200 */
[----:B-----5:R-:W-:Y:S05]  /*3e00*/  LDSM.16.M88.4 R84, [R246] ;  /* 0x00000000f654783b */ /* 0x020fea0000000200 */
[----:B------:R-:W5:Y:S05]  /*3e10*/  LDSM.16.M88.4 R88, [R3+0xc000] ;  /* 0x00c000000358783b */ /* 0x000f6a0000000200 */
[----:B------:R-:W-:Y:S01]  /*3e20*/  LDSM.16.M88.4 R92, [R0] ;  /* 0x00000000005c783b */ /* 0x000fe20000000200 */
[C---:B--2---:R-:W-:Y:S04]  /*3e30*/  HMMA.16816.F32 R4, R16.reuse, R8, RZ ;  /* 0x000000081004723c */ /* 0x044fe800000018ff */
[----:B------:R-:W-:Y:S04]  /*3e40*/  LDSM.16.M88.4 R96, [R2+0xc000] ;  /* 0x00c000000260783b */ /* 0x000fe80000000200 */
[C---:B------:R-:W-:Y:S08]  /*3e50*/  HMMA.16816.F32 R8, R16.reuse, R10, RZ ;  /* 0x0000000a1008723c */ /* 0x040ff000000018ff */
[C---:B-1----:R-:W-:Y:S08]  /*3e60*/  HMMA.16816.F32 R12, R16.reuse, R68, RZ ;  /* 0x00000044100c723c */ /* 0x042ff000000018ff */
[----:B------:R-:W-:Y:S01]  /*3e70*/  HMMA.16816.F32 R16, R16, R70, RZ ;  /* 0x000000461010723c */ /* 0x000fe200000018ff */
[----:B------:R-:W1:Y:S07]  /*3e80*/  LDSM.16.M88.4 R68, [R3+0xc800] ;  /* 0x00c800000344783b */ /* 0x000e6e0000000200 */
[C---:B---3--:R-:W-:Y:S08]  /*3e90*/  HMMA.16816.F32 R4, R72.reuse, R76, R4 ;  /* 0x0000004c4804723c */ /* 0x048ff00000001804 */
[C---:B------:R-:W-:Y:S01]  /*3ea0*/  HMMA.16816.F32 R8, R72.reuse, R78, R8 ;  /* 0x0000004e4808723c */ /* 0x040fe20000001808 */
[----:B------:R-:W-:Y:S07]  /*3eb0*/  LDSM.16.M88.4 R76, [R252+0x2000] ;  /* 0x00200000fc4c783b */ /* 0x000fee0000000200 */
[C---:B----4-:R-:W-:Y:S08]  /*3ec0*/  HMMA.16816.F32 R12, R72.reuse, R80, R12 ;  /* 0x00000050480c723c */ /* 0x050ff0000000180c */
[----:B------:R-:W-:Y:S01]  /*3ed0*/  HMMA.16816.F32 R16, R72, R82, R16 ;  /* 0x000000524810723c */ /* 0x000fe20000001810 */
[----:B------:R-:W2:Y:S05]  /*3ee0*/  LDSM.16.M88.4 R72, [R2+0xc800] ;  /* 0x00c800000248783b */ /* 0x000eaa0000000200 */
[----:B------:R-:W3:Y:S02]  /*3ef0*/  LDSM.16.M88.4 R80, [R249+0xe000] ;  /* 0x00e00000f950783b */ /* 0x000ee40000000200 */
[C---:B-----5:R-:W-:Y:S08]  /*3f00*/  HMMA.16816.F32 R4, R84.reuse, R88, R4 ;  /* 0x000000585404723c */ /* 0x060ff00000001804 */
[C---:B------:R-:W-:Y:S01]  /*3f10*/  HMMA.16816.F32 R8, R84.reuse, R90, R8 ;  /* 0x0000005a5408723c */ /* 0x040fe20000001808 */
[----:B------:R-:W-:Y:S07]  /*3f20*/  LDSM.16.M88.4 R88, [R247+0xe000] ;  /* 0x00e00000f758783b */ /* 0x000fee0000000200 */
[C---:B-1----:R-:W-:Y:S08]  /*3f30*/  HMMA.16816.F32 R12, R84.reuse, R68, R12 ;  /* 0x00000044540c723c */ /* 0x042ff0000000180c */
[----:B------:R-:W-:Y:S01]  /*3f40*/  HMMA.16816.F32 R16, R84, R70, R16 ;  /* 0x000000465410723c */ /* 0x000fe20000001810 */
[----:B------:R-:W1:Y:S05]  /*3f50*/  LDSM.16.M88.4 R68, [R249+0xe800] ;  /* 0x00e80000f944783b */ /* 0x000e6a0000000200 */
[----:B------:R-:W4:Y:S02]  /*3f60*/  LDSM.16.M88.4 R84, [R248+0x2000] ;  /* 0x00200000f854783b */ /* 0x000f240000000200 */
[C---:B------:R-:W-:Y:S08]  /*3f70*/  HMMA.16816.F32 R4, R92.reuse, R96, R4 ;  /* 0x000000605c04723c */ /* 0x040ff00000001804 */
[C---:B------:R-:W-:Y:S01]  /*3f80*/  HMMA.16816.F32 R8, R92.reuse, R98, R8 ;  /* 0x000000625c08723c */ /* 0x040fe20000001808 */
[----:B------:R-:W-:Y:S07]  /*3f90*/  LDSM.16.M88.4 R96, [R3+0xe000] ;  /* 0x00e000000360783b */ /* 0x000fee0000000200 */
[C---:B--2---:R-:W-:Y:S08]  /*3fa0*/  HMMA.16816.F32 R12, R92.reuse, R72, R12 ;  /* 0x000000485c0c723c */ /* 0x044ff0000000180c */
[----:B------:R-:W-:Y:S01]  /*3fb0*/  HMMA.16816.F32 R16, R92, R74, R16 ;  /* 0x0000004a5c10723c */ /* 0x000fe20000001810 */
[----:B------:R-:W2:Y:S05]  /*3fc0*/  LDSM.16.M88.4 R72, [R247+0xe800] ;  /* 0x00e80000f748783b */ /* 0x000eaa0000000200 */
[----:B------:R-:W5:Y:S02]  /*3fd0*/  LDSM.16.M88.4 R92, [R246+0x2000] ;  /* 0x00200000f65c783b */ /* 0x000f640000000200 */
[C---:B---3--:R-:W-:Y:S08]  /*3fe0*/  HMMA.16816.F32 R4, R76.reuse, R80, R4 ;  /* 0x000000504c04723c */ /* 0x048ff00000001804 */
[C---:B------:R-:W-:Y:S01]  /*3ff0*/  HMMA.16816.F32 R8, R76.reuse, R82, R8 ;  /* 0x000000524c08723c */ /* 0x040fe20000001808 */
[----:B------:R-:W-:Y:S07]  /*4000*/  LDSM.16.M88.4 R80, [R2+0xe000] ;  /* 0x00e000000250783b */ /* 0x000fee0000000200 */
[C---:B-1----:R-:W-:Y:S08]  /*4010*/  HMMA.16816.F32 R12, R76.reuse, R68, R12 ;  /* 0x000000444c0c723c */ /* 0x042ff0000000180c */
[----:B------:R-:W-:Y:S01]  /*4020*/  HMMA.16816.F32 R16, R76, R70, R16 ;  /* 0x000000464c10723c */ /* 0x000fe20000001810 */
[----:B------:R-:W1:Y:S05]  /*4030*/  LDSM.16.M88.4 R68, [R3+0xe800] ;  /* 0x00e800000344783b */ /* 0x000e6a0000000200 */
[----:B------:R-:W3:Y:S02]  /*4040*/  LDSM.16.M88.4 R76, [R0+0x2000] ;  /* 0x00200000004c783b */ /* 0x000ee40000000200 */
[C---:B----4-:R-:W-:Y:S08]  /*4050*/  HMMA.16816.F32 R4, R84.reuse, R88, R4 ;  /* 0x000000585404723c */ /* 0x050ff00000001804 */
[C---:B------:R-:W-:Y:S01]  /*4060*/  HMMA.16816.F32 R8, R84.reuse, R90, R8 ;  /* 0x0000005a5408723c */ /* 0x040fe20000001808 */
[----:B------:R-:W-:Y:S07]  /*4070*/  LDSM.16.M88.4 R88, [R249+0x10000] ;  /* 0x01000000f958783b */ /* 0x000fee0000000200 */
[C---:B--2---:R-:W-:Y:S08]  /*4080*/  HMMA.16816.F32 R12, R84.reuse, R72, R12 ;  /* 0x00000048540c723c */ /* 0x044ff0000000180c */
[----:B------:R-:W-:Y:S01]  /*4090*/  HMMA.16816.F32 R16, R84, R74, R16 ;  /* 0x0000004a5410723c */ /* 0x000fe20000001810 */
[----:B------:R-:W2:Y:S05]  /*40a0*/  LDSM.16.M88.4 R72, [R2+0xe800] ;  /* 0x00e800000248783b */ /* 0x000eaa0000000200 */
[----:B------:R-:W4:Y:S02]  /*40b0*/  LDSM.16.M88.4 R84, [R252+0x4000] ;  /* 0x00400000fc54783b */ /* 0x000f240000000200 */
[C---:B-----5:R-:W-:Y:S08]  /*40c0*/  HMMA.16816.F32 R4, R92.reuse, R96, R4 ;  /* 0x000000605c04723c */ /* 0x060ff00000001804 */
[C---:B------:R-:W-:Y:S01]  /*40d0*/  HMMA.16816.F32 R8, R92.reuse, R98, R8 ;  /* 0x000000625c08723c */ /* 0x040fe20000001808 */
[----:B------:R-:W-:Y:S07]  /*40e0*/  LDSM.16.M88.4 R96, [R3+0x10800] ;  /* 0x010800000360783b */ /* 0x000fee0000000200 */
[C---:B-1----:R-:W-:Y:S08]  /*40f0*/  HMMA.16816.F32 R12, R92.reuse, R68, R12 ;  /* 0x000000445c0c723c */ /* 0x042ff0000000180c */
[----:B------:R-:W-:Y:S01]  /*4100*/  HMMA.16816.F32 R16, R92, R70, R16 ;  /* 0x000000465c10723c */ /* 0x000fe20000001810 */
[----:B------:R-:W1:Y:S05]  /*4110*/  LDSM.16.M88.4 R68, [R249+0x10800] ;  /* 0x01080000f944783b */ /* 0x000e6a0000000200 */
[----:B------:R-:W-:Y:S02]  /*4120*/  LDSM.16.M88.4 R92, [R247+0x10000] ;  /* 0x01000000f75c783b */ /* 0x000fe40000000200 */
[C---:B---3--:R-:W-:Y:S08]  /*4130*/  HMMA.16816.F32 R4, R76.reuse, R80, R4 ;  /* 0x000000504c04723c */ /* 0x048ff00000001804 */
[C---:B------:R-:W-:Y:S01]  /*4140*/  HMMA.16816.F32 R8, R76.reuse, R82, R8 ;  /* 0x000000524c08723c */ /* 0x040fe20000001808 */
[----:B------:R3:W5:Y:S07]  /*4150*/  LDSM.16.M88.4 R80, [R248+0x4000] ;  /* 0x00400000f850783b */ /* 0x00076e0000000200 */
[C---:B--2---:R-:W-:Y:S08]  /*4160*/  HMMA.16816.F32 R12, R76.reuse, R72, R12 ;  /* 0x000000484c0c723c */ /* 0x044ff0000000180c */
[----:B------:R-:W-:Y:S01]  /*4170*/  HMMA.16816.F32 R16, R76, R74, R16 ;  /* 0x0000004a4c10723c */ /* 0x000fe20000001810 */
[----:B------:R-:W2:Y:S05]  /*4180*/  LDSM.16.M88.4 R72, [R247+0x10800] ;  /* 0x01080000f748783b */ /* 0x000eaa0000000200 */
[----:B------:R-:W-:Y:S02]  /*4190*/  LDSM.16.M88.4 R76, [R246+0x4000] ;  /* 0x00400000f64c783b */ /* 0x000fe40000000200 */
[C---:B----4-:R-:W-:Y:S01]  /*41a0*/  HMMA.16816.F32 R4, R84.reuse, R88, R4 ;  /* 0x000000585404723c */ /* 0x050fe20000001804 */
[----:B---3--:R-:W3:Y:S07]  /*41b0*/  S2R R248, SR_TID.X ;  /* 0x0000000000f87919 */ /* 0x008eee0000002100 */
[C---:B------:R-:W-:Y:S01]  /*41c0*/  HMMA.16816.F32 R8, R84.reuse, R90, R8 ;  /* 0x0000005a5408723c */ /* 0x040fe20000001808 */
[----:B------:R4:W2:Y:S07]  /*41d0*/  LDSM.16.M88.4 R88, [R3+0x10000] ;  /* 0x010000000358783b */ /* 0x0008ae0000000200 */
[C---:B-1----:R-:W-:Y:S08]  /*41e0*/  HMMA.16816.F32 R12, R84.reuse, R68, R12 ;  /* 0x00000044540c723c */ /* 0x042ff0000000180c */
[----:B------:R-:W-:Y:S01]  /*41f0*/  HMMA.16816.F32 R16, R84, R70, R16 ;  /* 0x000000465410723c */ /* 0x000fe20000001810 */
[----:B------:R1:W-:Y:S05]  /*4200*/  LDSM.16.M88.4 R68, [R0+0x4000] ;  /* 0x004000000044783b */ /* 0x0003ea0000000200 */
[----:B------:R-:W1:Y:S02]  /*4210*/  LDSM.16.M88.4 R84, [R2+0x10000] ;  /* 0x010000000254783b */ /* 0x000e640000000200 */
[C---:B-----5:R-:W-:Y:S05]  /*4220*/  HMMA.16816.F32 R4, R80.reuse, R92, R4 ;  /* 0x0000005c5004723c */ /* 0x060fea0000001804 */
[----:B---3--:R-:W-:Y:S01]  /*4230*/  SHF.R.U32.HI R93, RZ, 0x2, R248 ;  /* 0x00000002ff5d7819 */ /* 0x008fe200000116f8 */
[C---:B------:R-:W-:Y:S02]  /*4240*/  IMAD.SHL.U32 R249, R248.reuse, 0x2, RZ ;  /* 0x00000002f8f97824 */ /* 0x040fe400078e00ff */
[C---:B------:R-:W-:Y:S03]  /*4250*/  HMMA.16816.F32 R8, R80.reuse, R94, R8 ;  /* 0x0000005e5008723c */ /* 0x040fe60000001808 */
[----:B----4-:R-:W-:Y:S01]  /*4260*/  @P2 LOP3.LUT R3, R249, 0x6, RZ, 0xc0, !PT ;  /* 0x00000006f9032812 */ /* 0x010fe200078ec0ff */
[C---:B------:R-:W-:Y:S01]  /*4270*/  IMAD.SHL.U32 R250, R248.reuse, 0x20, RZ ;  /* 0x00000020f8fa7824 */ /* 0x040fe200078e00ff */
[----:B------:R-:W-:Y:S01]  /*4280*/  PLOP3.LUT P2, PT, PT, PT, UP1, 0x80, 0x8 ;  /* 0x000000000008781c */ /* 0x000fe20003f4f018 */
[----:B------:R-:W-:Y:S01]  /*4290*/  IMAD.SHL.U32 R248, R248, 0x10, RZ ;  /* 0x00000010f8f87824 */ /* 0x000fe200078e00ff */
[----:B------:R-:W-:Y:S01]  /*42a0*/  @P0 LOP3.LUT R3, R3, 0xe0, R93, 0xf8, !PT ;  /* 0x000000e003030812 */ /* 0x000fe200078ef85d */
[C---:B--2---:R-:W-:Y:S01]  /*42b0*/  HMMA.16816.F32 R12, R80.reuse, R72, R12 ;  /* 0x00000048500c723c */ /* 0x044fe2000000180c */
[----:B-1----:R-:W-:Y:S01]  /*42c0*/  IMAD.U32 R0, RZ, RZ, UR36 ;  /* 0x00000024ff007e24 */ /* 0x002fe2000f8e00ff */
[----:B------:R-:W-:Y:S02]  /*42d0*/  PLOP3.LUT P0, PT, PT, PT, UP1, 0x80, 0x8 ;  /* 0x000000000008781c */ /* 0x000fe40003f0f018 */
[----:B------:R-:W-:Y:S01]  /*42e0*/  LOP3.LUT R248, R248, 0x1c0, RZ, 0xc0, !PT ;  /* 0x000001c0f8f87812 */ /* 0x000fe200078ec0ff */
[----:B------:R-:W-:Y:S01]  /*42f0*/  @P1 IMAD R3, R0, 0x40, R3 ;  /* 0x0000004000031824 */ /* 0x000fe200078e0203 */
[----:B------:R-:W-:Y:S02]  /*4300*/  PLOP3.LUT P1, PT, PT, PT, UP1, 0x80, 0x8 ;  /* 0x000000000008781c */ /* 0x000fe40003f2f018 */
[----:B------:R-:W-:Y:S01]  /*4310*/  HMMA.16816.F32 R16, R80, R74, R16 ;  /* 0x0000004a5010723c */ /* 0x000fe20000001810 */
[----:B------:R-:W1:Y:S02]  /*4320*/  LDSM.16.M88.4 R72, [R2+0x10800] ;  /* 0x010800000248783b */ /* 0x000e640000000200 */
[C---:B------:R-:W-:Y:S05]  /*4330*/  @P6 ISETP.GE.AND P6, PT, R3.reuse, UR33, PT ;  /* 0x0000002103006c0c */ /* 0x040fea000bfc6270 */
[C---:B------:R-:W-:Y:S05]  /*4340*/  HMMA.16816.F32 R4, R76.reuse, R88, R4 ;  /* 0x000000584c04723c */ /* 0x040fea0000001804 */
[----:B------:R-:W-:Y:S01]  /*4350*/  @P1 VIADD R0, R3, 0x1 ;  /* 0x0000000103001836 */ /* 0x000fe20000000000 */
[----:B------:R-:W-:Y:S02]  /*4360*/  PLOP3.LUT P1, PT, PT, PT, UP1, 0x80, 0x8 ;  /* 0x000000000008781c */ /* 0x000fe40003f2f018 */
[C---:B------:R-:W-:Y:S03]  /*4370*/  HMMA.16816.F32 R8, R76.reuse, R90, R8 ;  /* 0x0000005a4c08723c */ /* 0x040fe60000001808 */
[----:B------:R-:W-:Y:S05]  /*4380*/  @P2 ISETP.GE.AND P2, PT, R0, UR33, PT ;  /* 0x0000002100002c0c */ /* 0x000fea000bf46270 */
[C---:B------:R-:W-:Y:S08]  /*4390*/  HMMA.16816.F32 R12, R76.reuse, R96, R12 ;  /* 0x000000604c0c723c */ /* 0x040ff0000000180c */
[----:B------:R-:W-:Y:S01]  /*43a0*/  HMMA.16816.F32 R16, R76, R98, R16 ;  /* 0x000000624c10723c */ /* 0x000fe20000001810 */
[----:B------:R-:W2:Y:S02]  /*43b0*/  LDL R76, [R1+0x4c] ;  /* 0x00004c00014c7983 */ /* 0x000ea40000100800 */
[----:B------:R-:W-:Y:S03]  /*43c0*/  LOP3.LUT R79, R249, 0x38, RZ, 0xc0, !PT ;  /* 0x00000038f94f7812 */ /* 0x000fe600078ec0ff */
[----:B------:R-:W3:Y:S01]  /*43d0*/  LDL R77, [R1+0x50] ;  /* 0x00005000014d7983 */ /* 0x000ee20000100800 */
[----:B------:R-:W-:Y:S01]  /*43e0*/  LOP3.LUT R78, R250, 0xc00, RZ, 0xc0, !PT ;  /* 0x00000c00fa4e7812 */ /* 0x000fe200078ec0ff */
[C---:B------:R-:W-:Y:S05]  /*43f0*/  HMMA.16816.F32 R4, R68.reuse, R84, R4 ;  /* 0x000000544404723c */ /* 0x040fea0000001804 */
[----:B------:R-:W-:Y:S02]  /*4400*/  LOP3.LUT R79, R79, 0x20, R93, 0x78, !PT ;  /* 0x000000204f4f7812 */ /* 0x000fe400078e785d */
[----:B------:R-:W-:Y:S01]  /*4410*/  LOP3.LUT R78, R78, 0x6, R249, 0xf8, !PT ;  /* 0x000000064e4e7812 */ /* 0x000fe200078ef8f9 */
[C---:B------:R-:W-:Y:S03]  /*4420*/  HMMA.16816.F32 R8, R68.reuse, R86, R8 ;  /* 0x000000564408723c */ /* 0x040fe60000001808 */
[----:B------:R-:W-:Y:S02]  /*4430*/  LOP3.LUT R78, R78, R79, R248, 0xfe, !PT ;  /* 0x0000004f4e4e7212 */ /* 0x000fe400078efef8 */
[----:B------:R-:W4:Y:S01]  /*4440*/  LDL R248, [R1+0x24] ;  /* 0x0000240001f87983 */ /* 0x000f220000100800 */
[----:B------:R-:W-:Y:S02]  /*4450*/  SHF.R.U32.HI R249, RZ, 0x1, R251 ;  /* 0x00000001fff97819 */ /* 0x000fe400000116fb */
[C---:B-1----:R-:W-:Y:S02]  /*4460*/  HMMA.16816.F32 R12, R68.reuse, R72, R12 ;  /* 0x00000048440c723c */ /* 0x042fe4000000180c */
[----:B------:R-:W5:Y:S01]  /*4470*/  LDL R73, [R1+0x58] ;  /* 0x0000580001497983 */ /* 0x000f620000100800 */
[----:B------:R-:W-:Y:S02]  /*4480*/  @P5 FSEL R4, R4, -INF , !P6 ;  /* 0xff80000004045808 */ /* 0x000fe40007000000 */
[----:B------:R-:W-:Y:S02]  /*4490*/  PLOP3.LUT P5, PT, PT, PT, UP1, 0x80, 0x8 ;  /* 0x000000000008781c */ /* 0x000fe40003faf018 */
[----:B------:R-:W-:Y:S01]  /*44a0*/  @P0 FSEL R6, R6, -INF , !P6 ;  /* 0xff80000006060808 */ /* 0x000fe20007000000 */
[----:B------:R-:W-:Y:S01]  /*44b0*/  HMMA.16816.F32 R16, R68, R74, R16 ;  /* 0x0000004a4410723c */ /* 0x000fe20000001810 */
[----:B------:R-:W-:Y:S02]  /*44c0*/  PLOP3.LUT P0, PT, PT, PT, UP1, 0x80, 0x8 ;  /* 0x000000000008781c */ /* 0x000fe40003f0f018 */
[----:B------:R-:W-:Y:S02]  /*44d0*/  PLOP3.LUT P6, PT, PT, PT, UP1, 0x80, 0x8 ;  /* 0x000000000008781c */ /* 0x000fe40003fcf018 */
[----:B------:R-:W-:Y:S02]  /*44e0*/  @P1 FSEL R7, R7, -INF , !P2 ;  /* 0xff80000007071808 */ /* 0x000fe40005000000 */
[----:B------:R-:W-:Y:S02]  /*44f0*/  PLOP3.LUT P1, PT, PT, PT, UP1, 0x80, 0x8 ;  /* 0x000000000008781c */ /* 0x000fe40003f2f018 */
[----:B------:R-:W-:Y:S01]  /*4500*/  LEA R83, R78, UR4, 0x1 ;  /* 0x000000044e537c11 */ /* 0x000fe2000f8e08ff */
[----:B------:R-:W-:Y:S01]  /*4510*/  @P5 VIADD R0, R3, 0x8 ;  /* 0x0000000803005836 */ /* 0x000fe20000000000 */
[----:B------:R-:W-:Y:S03]  /*4520*/  PLOP3.LUT P5, PT, PT, PT, UP1, 0x80, 0x8 ;  /* 0x000000000008781c */ /* 0x000fe60003faf018 */
[----:B------:R-:W-:Y:S02]  /*4530*/  @P0 FSEL R5, R5, -INF , !P2 ;  /* 0xff80000005050808 */ /* 0x000fe40005000000 */
[----:B------:R-:W-:Y:S02]  /*4540*/  PLOP3.LUT P2, PT, PT, PT, UP1, 0x80, 0x8 ;  /* 0x000000000008781c */ /* 0x000fe40003f4f018 */
[----:B------:R-:W-:Y:S02]  /*4550*/  @P6 ISETP.GE.AND P6, PT, R0, UR33, PT ;  /* 0x0000002100006c0c */ /* 0x000fe4000bfc6270 */
[----:B------:R-:W-:Y:S04]  /*4560*/  PLOP3.LUT P0, PT, PT, PT, UP1, 0x80, 0x8 ;  /* 0x000000000008781c */ /* 0x000fe80003f0f018 */
[----:B------:R-:W-:Y:S02]  /*4570*/  @P5 FSEL R8, R8, -INF , !P6 ;  /* 0xff80000008085808 */ /* 0x000fe40007000000 */
[----:B------:R-:W-:Y:S03]  /*4580*/  PLOP3.LUT P5, PT, PT, PT, UP1, 0x80, 0x8 ;  /* 0x000000000008781c */ /* 0x000fe60003faf018 */
[C---:B------:R-:W-:Y:S01]  /*4590*/  @P2 VIADD R0, R3.reuse, 0x9 ;  /* 0x0000000903002836 */ /* 0x040fe20000000000 */
[----:B------:R-:W-:Y:S03]  /*45a0*/  PLOP3.LUT P2, PT, PT, PT, UP1, 0x80, 0x8 ;  /* 0x000000000008781c */ /* 0x000fe60003f4f018 */
[----:B------:R-:W-:Y:S02]  /*45b0*/  @P0 FSEL R10, R10, -INF , !P6 ;  /* 0xff8000000a0a0808 */ /* 0x000fe40007000000 */
[----:B------:R-:W-:Y:S02]  /*45c0*/  @P1 ISETP.GE.AND P1, PT, R0, UR33, PT ;  /* 0x0000002100001c0c */ /* 0x000fe4000bf26270 */
[----:B------:R-:W-:Y:S02]  /*45d0*/  PLOP3.LUT P0, PT, PT, PT, UP1, 0x80, 0x8 ;  /* 0x000000000008781c */ /* 0x000fe40003f0f018 */
[----:B------:R-:W-:Y:S01]  /*45e0*/  @P5 VIADD R0, R3, 0x10 ;  /* 0x0000001003005836 */ /* 0x000fe20000000000 */
[----:B------:R-:W-:Y:S02]  /*45f0*/  PLOP3.LUT P5, PT, PT, PT, UP1, 0x80, 0x8 ;  /* 0x000000000008781c */ /* 0x000fe40003faf018 */
[----:B------:R-:W-:Y:S02]  /*4600*/  PLOP3.LUT P6, PT, PT, PT, UP1, 0x80, 0x8 ;  /* 0x000000000008781c */ /* 0x000fe40003fcf018 */
[----:B------:R-:W-:Y:S06]  /*4610*/  @P2 ISETP.GE.AND P2, PT, R0, UR33, PT ;  /* 0x0000002100002c0c */ /* 0x000fec000bf46270 */
[----:B------:R-:W-:Y:S03]  /*4620*/  @P0 FSEL R11, R11, -INF , !P1 ;  /* 0xff8000000b0b0808 */ /* 0x000fe60004800000 */
[----:B------:R-:W-:Y:S02]  /*4630*/  @P5 VIADD R72, R3, 0x11 ;  /* 0x0000001103485836 */ /* 0x000fe40000000000 */
[----:B------:R-:W-:Y:S02]  /*4640*/  @P6 FSEL R9, R9, -INF , !P1 ;  /* 0xff80000009096808 */ /* 0x000fe40004800000 */
[----:B------:R-:W-:Y:S02]  /*4650*/  PLOP3.LUT P1, PT, PT, PT, UP1, 0x80, 0x8 ;  /* 0x000000000008781c */ /* 0x000fe40003f2f018 */
[----:B------:R-:W-:Y:S11]  /*4660*/  PLOP3.LUT P6, PT, PT, PT, UP1, 0x80, 0x8 ;  /* 0x000000000008781c */ /* 0x000ff60003fcf018 */
[----:B------:R-:W-:Y:S02]  /*4670*/  @P1 FSEL R12, R12, -INF , !P2 ;  /* 0xff8000000c0c1808 */ /* 0x000fe40005000000 */
[----:B------:R-:W-:Y:S02]  /*4680*/  PLOP3.LUT P1, PT, PT, PT, UP1, 0x80, 0x8 ;  /* 0x000000000008781c */ /* 0x000fe40003f2f018 */
[----:B------:R-:W-:Y:S11]  /*4690*/  @P6 ISETP.GE.AND P6, PT, R72, UR33, PT ;  /* 0x0000002148006c0c */ /* 0x000ff6000bfc6270 */
[----:B------:R-:W-:Y:S02]  /*46a0*/  @P1 FSEL R15, R15, -INF , !P6 ;  /* 0xff8000000f0f1808 */ /* 0x000fe40007000000 */
[----:B------:R-:W-:Y:S02]  /*46b0*/  PLOP3.LUT P1, PT, PT, PT, UP1, 0x80, 0x8 ;  /* 0x000000000008781c */ /* 0x000fe40003f2f018 */
[C---:B--2---:R-:W-:Y:S01]  /*46c0*/  FSETP.NEU.FTZ.AND P5, PT, R76.reuse, -INF , PT ;  /* 0xff8000004c00780b */ /* 0x044fe20003fbd000 */
[----:B------:R-:W-:Y:S02]  /*46d0*/  FMUL.FTZ R0, R76, 1.4426950216293334961 ;  /* 0x3fb8aa3b4c007820 */ /* 0x000fe40000410000 */
[----:B------:R-:W2:Y:S01]  /*46e0*/  LDL R76, [R1+0x48] ;  /* 0x00004800014c7983 */ /* 0x000ea20000100800 */
[C---:B---3--:R-:W-:Y:S01]  /*46f0*/  FMUL.FTZ R2, R77.reuse, 1.4426950216293334961 ;  /* 0x3fb8aa3b4d027820 */ /* 0x048fe20000410000 */
[----:B------:R-:W-:Y:S03]  /*4700*/  FSETP.NEU.FTZ.AND P0, PT, R77, -INF , PT ;  /* 0xff8000004d00780b */ /* 0x000fe60003f1d000 */
[----:B------:R-:W3:Y:S01]  /*4710*/  LDL R77, [R1+0x54] ;  /* 0x00005400014d7983 */ /* 0x000ee20000100800 */
[----:B------:R-:W-:Y:S02]  /*4720*/  FSEL R0, R0, RZ, P5 ;  /* 0x000000ff00007208 */ /* 0x000fe40002800000 */
[----:B------:R-:W-:Y:S02]  /*4730*/  FSEL R2, R2, RZ, P0 ;  /* 0x000000ff02027208 */ /* 0x000fe40000000000 */
[----:B------:R-:W-:Y:S01]  /*4740*/  PLOP3.LUT P0, PT, PT, PT, UP1, 0x80, 0x8 ;  /* 0x000000000008781c */ /* 0x000fe20003f0f018 */
[----:B------:R-:W-:Y:S01]  /*4750*/  FFMA.FTZ R6, R6, UR14, -R0 ;  /* 0x0000000e06067c23 */ /* 0x000fe20008010800 */
[----:B------:R-:W-:Y:S01]  /*4760*/  PLOP3.LUT P5, PT, PT, PT, UP1, 0x80, 0x8 ;  /* 0x000000000008781c */ /* 0x000fe20003faf018 */
[--C-:B------:R-:W-:Y:S01]  /*4770*/  FFMA.FTZ R4, R4, UR14, -R2.reuse ;  /* 0x0000000e04047c23 */ /* 0x100fe20008010802 */
[----:B------:R-:W-:Y:S01]  /*4780*/  FFMA.FTZ R5, R5, UR14, -R2 ;  /* 0x0000000e05057c23 */ /* 0x000fe20008010802 */
[----:B------:R-:W-:Y:S01]  /*4790*/  FFMA.FTZ R7, R7, UR14, -R0 ;  /* 0x0000000e07077c23 */ /* 0x000fe20008010800 */
[--C-:B------:R-:W-:Y:S01]  /*47a0*/  FFMA.FTZ R8, R8, UR14, -R2.reuse ;  /* 0x0000000e08087c23 */ /* 0x100fe20008010802 */
[----:B------:R1:W-:Y:S01]  /*47b0*/  MUFU.EX2 R97, R4 ;  /* 0x0000000400617308 */ /* 0x0003e20000000800 */
[----:B------:R-:W-:Y:S01]  /*47c0*/  FFMA.FTZ R9, R9, UR14, -R2 ;  /* 0x0000000e09097c23 */ /* 0x000fe20008010802 */
[--C-:B------:R-:W-:Y:S01]  /*47d0*/  FFMA.FTZ R10, R10, UR14, -R0.reuse ;  /* 0x0000000e0a0a7c23 */ /* 0x100fe20008010800 */
[----:B------:R-:W-:Y:S07]  /*47e0*/  FFMA.FTZ R11, R11, UR14, -R0 ;  /* 0x0000000e0b0b7c23 */ /* 0x000fee0008010800 */
[----:B------:R-:W4:Y:S01]  /*47f0*/  MUFU.EX2 R92, R5 ;  /* 0x00000005005c7308 */ /* 0x000f220000000800 */
[----:B------:R-:W-:Y:S01]  /*4800*/  FFMA.FTZ R12, R12, UR14, -R2 ;  /* 0x0000000e0c0c7c23 */ /* 0x000fe20008010802 */
[----:B------:R-:W-:Y:S01]  /*4810*/  @P0 FSEL R14, R14, -INF , !P2 ;  /* 0xff8000000e0e0808 */ /* 0x000fe20005000000 */
[--C-:B------:R-:W-:Y:S01]  /*4820*/  FFMA.FTZ R15, R15, UR14, -R0.reuse ;  /* 0x0000000e0f0f7c23 */ /* 0x100fe20008010800 */
[----:B------:R-:W-:Y:S06]  /*4830*/  PLOP3.LUT P0, PT, PT, PT, UP1, 0x80, 0x8 ;  /* 0x000000000008781c */ /* 0x000fec0003f0f018 */
[----:B------:R-:W-:Y:S01]  /*4840*/  MUFU.EX2 R246, R6 ;  /* 0x0000000600f67308 */ /* 0x000fe20000000800 */
[----:B------:R-:W-:Y:S01]  /*4850*/  PLOP3.LUT P2, PT, PT, PT, UP1, 0x80, 0x8 ;  /* 0x000000000008781c */ /* 0x000fe20003f4f018 */
[----:B------:R-:W-:Y:S01]  /*4860*/  FFMA.FTZ R14, R14, UR14, -R0 ;  /* 0x0000000e0e0e7c23 */ /* 0x000fe20008010800 */
[----:B------:R-:W-:Y:S07]  /*4870*/  @P5 FSEL R13, R13, -INF , !P6 ;  /* 0xff8000000d0d5808 */ /* 0x000fee0007000000 */
[----:B------:R4:W4:Y:S01]  /*4880*/  MUFU.EX2 R99, R7 ;  /* 0x0000000700637308 */ /* 0x0009220000000800 */
[----:B------:R-:W-:Y:S02]  /*4890*/  PLOP3.LUT P6, PT, PT, PT, UP1, 0x80, 0x8 ;  /* 0x000000000008781c */ /* 0x000fe40003fcf018 */
[----:B------:R-:W-:Y:S01]  /*48a0*/  PLOP3.LUT P5, PT, PT, PT, UP1, 0x80, 0x8 ;  /* 0x000000000008781c */ /* 0x000fe20003faf018 */
[--C-:B------:R-:W-:Y:S06]  /*48b0*/  FFMA.FTZ R13, R13, UR14, -R2.reuse ;  /* 0x0000000e0d0d7c23 */ /* 0x100fec0008010802 */
[----:B------:R-:W-:Y:S01]  /*48c0*/  MUFU.EX2 R91, R8 ;  /* 0x00000008005b7308 */ /* 0x000fe20000000800 */
[----:B-----5:R-:W-:Y:S01]  /*48d0*/  LEA R252, R73, UR4, 0x1 ;  /* 0x0000000449fc7c11 */ /* 0x020fe2000f8e08ff */
[C---:B-1----:R-:W-:Y:S01]  /*48e0*/  @P0 VIADD R4, R3.reuse, 0x18 ;  /* 0x0000001803040836 */ /* 0x042fe20000000000 */
[----:B------:R-:W-:Y:S01]  /*48f0*/  PLOP3.LUT P0, PT, PT, PT, UP1, 0x80, 0x8 ;  /* 0x000000000008781c */ /* 0x000fe20003f0f018 */
[----:B------:R-:W-:Y:S01]  /*4900*/  @P2 VIADD R3, R3, 0x19 ;  /* 0x0000001903032836 */ /* 0x000fe20000000000 */
[----:B------:R-:W-:Y:S05]  /*4910*/  PLOP3.LUT P2, PT, PT, PT, UP1, 0x80, 0x8 ;  /* 0x000000000008781c */ /* 0x000fea0003f4f018 */
[----:B------:R-:W1:Y:S01]  /*4920*/  MUFU.EX2 R90, R9 ;  /* 0x00000009005a7308 */ /* 0x000e620000000800 */
[----:B----4-:R-:W-:Y:S02]  /*4930*/  F2FP.F16.F32.PACK_AB R7, R92, R97 ;  /* 0x000000615c07723e */ /* 0x010fe400000000ff */
[----:B------:R-:W-:Y:S07]  /*4940*/  @P6 ISETP.GE.AND P6, PT, R3, UR33, PT ;  /* 0x0000002103006c0c */ /* 0x000fee000bfc6270 */
[----:B------:R-:W-:Y:S01]  /*4950*/  MUFU.EX2 R247, R10 ;  /* 0x0000000a00f77308 */ /* 0x000fe20000000800 */
[----:B------:R-:W-:Y:S01]  /*4960*/  @P5 ISETP.GE.AND P5, PT, R4, UR33, PT ;  /* 0x0000002104005c0c */ /* 0x000fe2000bfa6270 */
[----:B------:R-:W-:Y:S01]  /*4970*/  STS [R83+0x14000], R7 ;  /* 0x0140000753007388 */ /* 0x000fe20000000800 */
[----:B------:R-:W-:Y:S07]  /*4980*/  LEA R3, R78, UR5, 0x1 ;  /* 0x000000054e037c11 */ /* 0x000fee000f8e08ff */
[----:B------:R-:W-:Y:S01]  /*4990*/  MUFU.EX2 R98, R11 ;  /* 0x0000000b00627308 */ /* 0x000fe20000000800 */
[----:B------:R-:W-:Y:S02]  /*49a0*/  @P0 FSEL R17, R17, -INF , !P6 ;  /* 0xff80000011110808 */ /* 0x000fe40007000000 */
[----:B------:R-:W-:Y:S07]  /*49b0*/  @P1 FSEL R16, R16, -INF , !P5 ;  /* 0xff80000010101808 */ /* 0x000fee0006800000 */
[----:B------:R-:W-:Y:S01]  /*49c0*/  MUFU.EX2 R89, R12 ;  /* 0x0000000c00597308 */ /* 0x000fe20000000800 */
[----:B------:R-:W-:Y:S01]  /*49d0*/  PLOP3.LUT P1, PT, PT, PT, UP1, 0x80, 0x8 ;  /* 0x000000000008781c */ /* 0x000fe20003f2f018 */
[----:B------:R-:W-:Y:S01]  /*49e0*/  VIADD R82, R3, 0x20 ;  /* 0x0000002003527836 */ /* 0x000fe20000000000 */
[----:B------:R-:W-:Y:S01]  /*49f0*/  @P2 FSEL R18, R18, -INF , !P5 ;  /* 0xff80000012122808 */ /* 0x000fe20006800000 */
[--C-:B------:R-:W-:Y:S01]  /*4a00*/  FFMA.FTZ R16, R16, UR14, -R2.reuse ;  /* 0x0000000e10107c23 */ /* 0x100fe20008010802 */
[----:B------:R-:W-:Y:S01]  /*4a10*/  FFMA.FTZ R2, R17, UR14, -R2 ;  /* 0x0000000e11027c23 */ /* 0x000fe20008010802 */
[----:B------:R-:W-:Y:S04]  /*4a20*/  F2FP.F16.F32.PACK_AB R6, R99, R246 ;  /* 0x000000f66306723e */ /* 0x000fe800000000ff */
[----:B------:R-:W4:Y:S01]  /*4a30*/  MUFU.EX2 R88, R13 ;  /* 0x0000000d00587308 */ /* 0x000f220000000800 */
[--C-:B------:R-:W-:Y:S01]  /*4a40*/  FFMA.FTZ R18, R18, UR14, -R0.reuse ;  /* 0x0000000e12127c23 */ /* 0x100fe20008010800 */
[----:B------:R-:W-:Y:S08]  /*4a50*/  @P4 VIADD R82, R3, 0xffffffe0 ;  /* 0xffffffe003524836 */ /* 0x000ff00000000000 */
[----:B------:R1:W-:Y:S01]  /*4a60*/  MUFU.EX2 R86, R2 ;  /* 0x0000000200567308 */ /* 0x0003e20000000800 */
[----:B------:R4:W-:Y:S01]  /*4a70*/  STS [R83+0x14400], R6 ;  /* 0x0144000653007388 */ /* 0x0009e20000000800 */
[----:B------:R-:W-:Y:S08]  /*4a80*/  @P1 FSEL R19, R19, -INF , !P6 ;  /* 0xff80000013131808 */ /* 0x000ff00007000000 */
[----:B------:R-:W-:Y:S01]  /*4a90*/  MUFU.EX2 R96, R14 ;  /* 0x0000000e00607308 */ /* 0x000fe20000000800 */
[----:B------:R-:W-:Y:S09]  /*4aa0*/  FFMA.FTZ R0, R19, UR14, -R0 ;  /* 0x0000000e13007c23 */ /* 0x000ff20008010800 */
[----:B------:R-:W5:Y:S10]  /*4ab0*/  MUFU.EX2 R95, R15 ;  /* 0x0000000f005f7308 */ /* 0x000f740000000800 */
[----:B------:R5:W-:Y:S01]  /*4ac0*/  MUFU.EX2 R93, R0 ;  /* 0x00000000005d7308 */ /* 0x000be20000000800 */
[----:B-1----:R-:W-:Y:S09]  /*4ad0*/  F2FP.F16.F32.PACK_AB R2, R90, R91 ;  /* 0x0000005b5a02723e */ /* 0x002ff200000000ff */
[----:B------:R-:W1:Y:S10]  /*4ae0*/  MUFU.EX2 R87, R16 ;  /* 0x0000001000577308 */ /* 0x000e740000000800 */
[----:B------:R-:W1:Y:S01]  /*4af0*/  MUFU.EX2 R94, R18 ;  /* 0x00000012005e7308 */ /* 0x000e620000000800 */
[----:B----4-:R-:W-:Y:S02]  /*4b00*/  F2FP.F16.F32.PACK_AB R6, R88, R89 ;  /* 0x000000595806723e */ /* 0x010fe400000000ff */
[----:B-----5:R-:W-:Y:S02]  /*4b10*/  F2FP.F16.F32.PACK_AB R0, R98, R247 ;  /* 0x000000f76200723e */ /* 0x020fe400000000ff */
[C---:B--2---:R-:W-:Y:S02]  /*4b20*/  LEA R4, P0, R76.reuse, R244, 0x2 ;  /* 0x000000f44c047211 */ /* 0x044fe400078010ff */
[----:B------:R-:W2:Y:S02]  /*4b30*/  LDL R244, [R1+0x28] ;  /* 0x0000280001f47983 */ /* 0x000ea40000100800 */
[----:B------:R-:W-:Y:S01]  /*4b40*/  LEA.HI.X R5, R76, R245, RZ, 0x2, P0 ;  /* 0x000000f54c057211 */ /* 0x000fe200000f14ff */
[----:B---3--:R-:W-:Y:S02]  /*4b50*/  IMAD.IADD R84, R3, 0x1, R77 ;  /* 0x0000000103547824 */ /* 0x008fe400078e024d */
[----:B------:R-:W3:Y:S01]  /*4b60*/  LDL R76, [R1+0x20] ;  /* 0x00002000014c7983 */ /* 0x000ee20000100800 */
[----:B------:R-:W-:Y:S01]  /*4b70*/  F2FP.F16.F32.PACK_AB R3, R95, R96 ;  /* 0x000000605f03723e */ /* 0x000fe200000000ff */
[----:B------:R-:W-:Y:S03]  /*4b80*/  IMAD.IADD R85, R77, 0x1, R82 ;  /* 0x000000014d557824 */ /* 0x000fe600078e0252 */
[----:B------:R1:W-:Y:S05]  /*4b90*/  STS [R84], R2 ;  /* 0x0000000254007388 */ /* 0x0003ea0000000800 */
[----:B------:R4:W-:Y:S05]  /*4ba0*/  STS [R84+0x400], R0 ;  /* 0x0004000054007388 */ /* 0x0009ea0000000800 */
[----:B------:R-:W-:Y:S05]  /*4bb0*/  STS [R82], R6 ;  /* 0x0000000652007388 */ /* 0x000fea0000000800 */
[----:B------:R-:W-:Y:S05]  /*4bc0*/  STS [R82+0x400], R3 ;  /* 0x0004000352007388 */ /* 0x000fea0000000800 */
[----:B------:R-:W5:Y:S05]  /*4bd0*/  LDG.E R81, desc[UR34][R4.64] ;  /* 0x0000002204517981 */ /* 0x000f6a000c1e1900 */
[----:B------:R4:W5:Y:S05]  /*4be0*/  LDG.E R80, desc[UR34][R4.64+0x20] ;  /* 0x0000202204507981 */ /* 0x00096a000c1e1900 */
[----:B------:R-:W5:Y:S01]  /*4bf0*/  LDL R245, [R1+0x2c] ;  /* 0x00002c0001f57983 */ /* 0x000f620000100800 */
[----:B-1----:R-:W-:Y:S02]  /*4c00*/  F2FP.F16.F32.PACK_AB R2, R86, R87 ;  /* 0x000000575602723e */ /* 0x002fe400000000ff */
[----:B----4-:R-:W-:Y:S03]  /*4c10*/  F2FP.F16.F32.PACK_AB R0, R93, R94 ;  /* 0x0000005e5d00723e */ /* 0x010fe600000000ff */
[----:B------:R-:W-:Y:S05]  /*4c20*/  STS [R85], R2 ;  /* 0x0000000255007388 */ /* 0x000fea0000000800 */
[----:B------:R-:W-:Y:S05]  /*4c30*/  STS [R85+0x400], R0 ;  /* 0x0004000055007388 */ /* 0x000fea0000000800 */
[----:B------:R-:W1:Y:S02]  /*4c40*/  LDSM.16.M88.4 R16, [R252+0x6000] ;  /* 0x00600000fc10783b */ /* 0x000e640000000200 */
[C---:B-1----:R-:W-:Y:S08]  /*4c50*/  HMMA.16816.F32 R4, R16.reuse, R148, RZ ;  /* 0x000000941004723c */ /* 0x042ff000000018ff */
[C---:B------:R-:W-:Y:S08]  /*4c60*/  HMMA.16816.F32 R8, R16.reuse, R150, RZ ;  /* 0x000000961008723c */ /* 0x040ff000000018ff */
[C---:B------:R-:W-:Y:S08]  /*4c70*/  HMMA.16816.F32 R12, R16.reuse, R152, RZ ;  /* 0x00000098100c723c */ /* 0x040ff000000018ff */
[----:B------:R-:W-:Y:S01]  /*4c80*/  HMMA.16816.F32 R16, R16, R154, RZ ;  /* 0x0000009a1010723c */ /* 0x000fe200000018ff */
[C---:B--2---:R-:W-:Y:S02]  /*4c90*/  IMAD.IADD R2, R252.reuse, 0x1, R244 ;  /* 0x00000001fc027824 */ /* 0x044fe400078e02f4 */
[--C-:B---3--:R-:W-:Y:S03]  /*4ca0*/  IMAD.IADD R3, R252, 0x1, R76.reuse ;  /* 0x00000001fc037824 */ /* 0x108fe600078e024c */
[----:B------:R-:W-:Y:S01]  /*4cb0*/  LDSM.16.M88.4 R72, [R2+0x6000] ;  /* 0x006000000248783b */ /* 0x000fe20000000200 */
[----:B------:R-:W-:Y:S04]  /*4cc0*/  IMAD.IADD R0, R2, 0x1, R76 ;  /* 0x0000000102007824 */ /* 0x000fe800078e024c */
[----:B------:R-:W1:Y:S05]  /*4cd0*/  LDSM.16.M88.4 R68, [R3+0x6000] ;  /* 0x006000000344783b */ /* 0x000e6a0000000200 */
[----:B------:R-:W2:Y:S01]  /*4ce0*/  LDSM.16.M88.4 R76, [R0+0x6000] ;  /* 0x00600000004c783b */ /* 0x000ea20000000200 */
[C---:B-1----:R-:W-:Y:S08]  /*4cf0*/  HMMA.16816.F32 R4, R68.reuse, R156, R4 ;  /* 0x0000009c4404723c */ /* 0x042ff00000001804 */
[C---:B------:R-:W-:Y:S08]  /*4d00*/  HMMA.16816.F32 R8, R68.reuse, R158, R8 ;  /* 0x0000009e4408723c */ /* 0x040ff00000001808 */
[C---:B------:R-:W-:Y:S08]  /*4d10*/  HMMA.16816.F32 R12, R68.reuse, R160, R12 ;  /* 0x000000a0440c723c */ /* 0x040ff0000000180c */
[----:B------:R-:W-:Y:S01]  /*4d20*/  HMMA.16816.F32 R16, R68, R162, R16 ;  /* 0x000000a24410723c */ /* 0x000fe20000001810 */
[----:B------:R-:W1:Y:S07]  /*4d30*/  LDSM.16.M88.4 R68, [R252+0x8000] ;  /* 0x00800000fc44783b */ /* 0x000e6e0000000200 */
[C---:B------:R-:W-:Y:S08]  /*4d40*/  HMMA.16816.F32 R4, R72.reuse, R164, R4 ;  /* 0x000000a44804723c */ /* 0x040ff00000001804 */
[C---:B------:R-:W-:Y:S08]  /*4d50*/  HMMA.16816.F32 R8, R72.reuse, R166, R8 ;  /* 0x000000a64808723c */ /* 0x040ff00000001808 */
[C---:B------:R-:W-:Y:S08]  /*4d60*/  HMMA.16816.F32 R12, R72.reuse, R168, R12 ;  /* 0x000000a8480c723c */ /* 0x040ff0000000180c */
[----:B------:R-:W-:Y:S01]  /*4d70*/  HMMA.16816.F32 R16, R72, R170, R16 ;  /* 0x000000aa4810723c */ /* 0x000fe20000001810 */
[----:B------:R-:W3:Y:S07]  /*4d80*/  LDSM.16.M88.4 R72, [R3+0x8000] ;  /* 0x008000000348783b */ /* 0x000eee0000000200 */
[C---:B--2---:R-:W-:Y:S08]  /*4d90*/  HMMA.16816.F32 R4, R76.reuse, R172, R4 ;  /* 0x000000ac4c04723c */ /* 0x044ff00000001804 */
[C---:B------:R-:W-:Y:S08]  /*4da0*/  HMMA.16816.F32 R8, R76.reuse, R174, R8 ;  /* 0x000000ae4c08723c */ /* 0x040ff00000001808 */
[C---:B------:R-:W-:Y:S08]  /*4db0*/  HMMA.16816.F32 R12, R76.reuse, R176, R12 ;  /* 0x000000b04c0c723c */ /* 0x040ff0000000180c */
[----:B------:R-:W-:Y:S01]  /*4dc0*/  HMMA.16816.F32 R16, R76, R178, R16 ;  /* 0x000000b24c10723c */ /* 0x000fe20000001810 */
[----:B------:R-:W2:Y:S07]  /*4dd0*/  LDSM.16.M88.4 R76, [R2+0x8000] ;  /* 0x00800000024c783b */ /* 0x000eae0000000200 */
[C---:B-1----:R-:W-:Y:S08]  /*4de0*/  HMMA.16816.F32 R4, R68.reuse, R180, R4 ;  /* 0x000000b44404723c */ /* 0x042ff00000001804 */
[C---:B------:R-:W-:Y:S08]  /*4df0*/  HMMA.16816.F32 R8, R68.reuse, R182, R8 ;  /* 0x000000b64408723c */ /* 0x040ff00000001808 */
[C---:B------:R-:W-:Y:S08]  /*4e00*/  HMMA.16816.F32 R12, R68.reuse, R184, R12 ;  /* 0x000000b8440c723c */ /* 0x040ff0000000180c */
[----:B------:R-:W-:Y:S01]  /*4e10*/  HMMA.16816.F32 R16, R68, R186, R16 ;  /* 0x000000ba4410723c */ /* 0x000fe20000001810 */
[----:B------:R-:W1:Y:S07]  /*4e20*/  LDSM.16.M88.4 R68, [R0+0x8000] ;  /* 0x008000000044783b */ /* 0x000e6e0000000200 */
[C---:B---3--:R-:W-:Y:S08]  /*4e30*/  HMMA.16816.F32 R4, R72.reuse, R188, R4 ;  /* 0x000000bc4804723c */ /* 0x048ff00000001804 */
        /* <DEDUP_REMOVED lines=22> */
[----:B------:R-:W-:Y:S08]  /*4fa0*/  HMMA.16816.F32 R16, R76, R226, R16 ;  /* 0x000000e24c10723c */ /* 0x000ff00000001810 */
[C---:B-1----:R-:W-:Y:S08]  /*4fb0*/  HMMA.16816.F32 R4, R68.reuse, R228, R4 ;  /* 0x000000e44404723c */ /* 0x042ff00000001804 */
[C---:B------:R-:W-:Y:S08]  /*4fc0*/  HMMA.16816.F32 R8, R68.reuse, R230, R8 ;  /* 0x000000e64408723c */ /* 0x040ff00000001808 */
[C---:B------:R-:W-:Y:S08]  /*4fd0*/  HMMA.16816.F32 R12, R68.reuse, R232, R12 ;  /* 0x000000e8440c723c */ /* 0x040ff0000000180c */
[----:B------:R-:W-:Y:S08]  /*4fe0*/  HMMA.16816.F32 R16, R68, R234, R16 ;  /* 0x000000ea4410723c */ /* 0x000ff00000001810 */
[C---:B---3--:R-:W-:Y:S08]  /*4ff0*/  HMMA.16816.F32 R4, R72.reuse, R236, R4 ;  /* 0x000000ec4804723c */ /* 0x048ff00000001804 */
[C---:B------:R-:W-:Y:S08]  /*5000*/  HMMA.16816.F32 R8, R72.reuse, R238, R8 ;  /* 0x000000ee4808723c */ /* 0x040ff00000001808 */
[C---:B------:R-:W-:Y:S03]  /*5010*/  HMMA.16816.F32 R12, R72.reuse, R240, R12 ;  /* 0x000000f0480c723c */ /* 0x040fe6000000180c */
[C---:B-----5:R-:W-:Y:S01]  /*5020*/  FADD.FTZ R2, -R81.reuse, R4 ;  /* 0x0000000451027221 */ /* 0x060fe20000010100 */
[----:B------:R-:W-:Y:S01]  /*5030*/  FADD.FTZ R0, -R81, R5 ;  /* 0x0000000551007221 */ /* 0x000fe20000010100 */
[----:B------:R-:W-:Y:S02]  /*5040*/  FADD.FTZ R7, -R80, R7 ;  /* 0x0000000750077221 */ /* 0x000fe40000010100 */
[----:B------:R-:W-:Y:S01]  /*5050*/  FMUL.FTZ R2, R97, R2 ;  /* 0x0000000261027220 */ /* 0x000fe20000410000 */
[----:B------:R-:W-:Y:S03]  /*5060*/  HMMA.16816.F32 R16, R72, R242, R16 ;  /* 0x000000f24810723c */ /* 0x000fe60000001810 */
[----:B------:R-:W-:Y:S01]  /*5070*/  FMUL.FTZ R0, R92, R0 ;  /* 0x000000005c007220 */ /* 0x000fe20000410000 */
[----:B------:R-:W-:Y:S01]  /*5080*/  FADD.FTZ R11, -R80, R11 ;  /* 0x0000000b500b7221 */ /* 0x000fe20000010100 */
[C---:B------:R-:W-:Y:S01]  /*5090*/  FADD.FTZ R4, -R81.reuse, R8 ;  /* 0x0000000851047221 */ /* 0x040fe20000010100 */
[C---:B------:R-:W-:Y:S01]  /*50a0*/  FADD.FTZ R5, -R81.reuse, R9 ;  /* 0x0000000951057221 */ /* 0x040fe20000010100 */
[----:B------:R-:W-:Y:S02]  /*50b0*/  LEA R92, R248, UR5, 0x1 ;  /* 0x00000005f85c7c11 */ /* 0x000fe4000f8e08ff */
[----:B------:R-:W-:Y:S01]  /*50c0*/  F2FP.F16.F32.PACK_AB R0, R0, R2 ;  /* 0x000000020000723e */ /* 0x000fe200000000ff */
[C---:B------:R-:W-:Y:S01]  /*50d0*/  FADD.FTZ R2, -R80.reuse, R6 ;  /* 0x0000000650027221 */ /* 0x040fe20000010100 */
[----:B------:R-:W-:Y:S01]  /*50e0*/  FADD.FTZ R6, -R80, R10 ;  /* 0x0000000a50067221 */ /* 0x000fe20000010100 */
[C---:B------:R-:W-:Y:S01]  /*50f0*/  FADD.FTZ R8, -R81.reuse, R12 ;  /* 0x0000000c51087221 */ /* 0x040fe20000010100 */
[----:B------:R-:W-:Y:S01]  /*5100*/  FADD.FTZ R3, -R81, R13 ;  /* 0x0000000d51037221 */ /* 0x000fe20000010100 */
[----:B------:R1:W-:Y:S01]  /*5110*/  STS [R83+0x12000], R0 ;  /* 0x0120000053007388 */ /* 0x0003e20000000800 */
[----:B------:R-:W-:Y:S01]  /*5120*/  FMUL.FTZ R2, R246, R2 ;  /* 0x00000002f6027220 */ /* 0x000fe20000410000 */
[----:B------:R-:W-:Y:S01]  /*5130*/  FMUL.FTZ R6, R247, R6 ;  /* 0x00000006f7067220 */ /* 0x000fe20000410000 */
[----:B------:R-:W-:Y:S01]  /*5140*/  FMUL.FTZ R8, R89, R8 ;  /* 0x0000000859087220 */ /* 0x000fe20000410000 */
[----:B------:R-:W-:Y:S01]  /*5150*/  FMUL.FTZ R3, R88, R3 ;  /* 0x0000000358037220 */ /* 0x000fe20000410000 */
[----:B------:R-:W-:Y:S01]  /*5160*/  FMUL.FTZ R4, R91, R4 ;  /* 0x000000045b047220 */ /* 0x000fe20000410000 */
[----:B------:R-:W-:Y:S01]  /*5170*/  FMUL.FTZ R5, R90, R5 ;  /* 0x000000055a057220 */ /* 0x000fe20000410000 */
[C---:B------:R-:W-:Y:S01]  /*5180*/  FADD.FTZ R9, -R81.reuse, R16 ;  /* 0x0000001051097221 */ /* 0x040fe20000010100 */
[----:B------:R-:W-:Y:S01]  /*5190*/  FADD.FTZ R17, -R81, R17 ;  /* 0x0000001151117221 */ /* 0x000fe20000010100 */
[----:B------:R-:W-:Y:S01]  /*51a0*/  F2FP.F16.F32.PACK_AB R3, R3, R8 ;  /* 0x000000080303723e */ /* 0x000fe200000000ff */
[C---:B------:R-:W-:Y:S01]  /*51b0*/  FADD.FTZ R8, -R80.reuse, R14 ;  /* 0x0000000e50087221 */ /* 0x040fe20000010100 */
[C---:B------:R-:W-:Y:S01]  /*51c0*/  FADD.FTZ R18, -R80.reuse, R18 ;  /* 0x0000001250127221 */ /* 0x040fe20000010100 */
[----:B------:R-:W-:Y:S01]  /*51d0*/  FADD.FTZ R19, -R80, R19 ;  /* 0x0000001350137221 */ /* 0x000fe20000010100 */
[----:B------:R-:W-:Y:S01]  /*51e0*/  F2FP.F16.F32.PACK_AB R5, R5, R4 ;  /* 0x000000040505723e */ /* 0x000fe200000000ff */
[----:B------:R-:W-:Y:S01]  /*51f0*/  FMUL.FTZ R8, R96, R8 ;  /* 0x0000000860087220 */ /* 0x000fe20000410000 */
[----:B------:R-:W-:Y:S01]  /*5200*/  FMUL.FTZ R9, R87, R9 ;  /* 0x0000000957097220 */ /* 0x000fe20000410000 */
[----:B------:R-:W-:Y:S01]  /*5210*/  FMUL.FTZ R4, R86, R17 ;  /* 0x0000001156047220 */ /* 0x000fe20000410000 */
[----:B------:R-:W-:Y:S04]  /*5220*/  IMAD.IADD R92, R244, 0x1, R92 ;  /* 0x00000001f45c7824 */ /* 0x000fe800078e025c */
[----:B------:R-:W-:Y:S01]  /*5230*/  F2FP.F16.F32.PACK_AB R4, R4, R9 ;  /* 0x000000090404723e */ /* 0x000fe200000000ff */
[----:B-1----:R-:W-:Y:S01]  /*5240*/  FMUL.FTZ R0, R99, R7 ;  /* 0x0000000763007220 */ /* 0x002fe20000410000 */
[----:B------:R-:W-:Y:S04]  /*5250*/  FADD.FTZ R7, -R80, R15 ;  /* 0x0000000f50077221 */ /* 0x000fe80000010100 */
[----:B------:R-:W-:Y:S01]  /*5260*/  F2FP.F16.F32.PACK_AB R0, R0, R2 ;  /* 0x000000020000723e */ /* 0x000fe200000000ff */
[----:B------:R-:W-:Y:S01]  /*5270*/  FMUL.FTZ R2, R98, R11 ;  /* 0x0000000b62027220 */ /* 0x000fe20000410000 */
[----:B------:R-:W-:Y:S03]  /*5280*/  FMUL.FTZ R7, R95, R7 ;  /* 0x000000075f077220 */ /* 0x000fe60000410000 */
[----:B------:R1:W-:Y:S01]  /*5290*/  STS [R83+0x12400], R0 ;  /* 0x0124000053007388 */ /* 0x0003e20000000800 */
[----:B------:R-:W-:Y:S01]  /*52a0*/  F2FP.F16.F32.PACK_AB R2, R2, R6 ;  /* 0x000000060202723e */ /* 0x000fe200000000ff */
[----:B------:R-:W-:Y:S03]  /*52b0*/  FMUL.FTZ R6, R93, R19 ;  /* 0x000000135d067220 */ /* 0x000fe60000410000 */
[----:B------:R-:W-:Y:S05]  /*52c0*/  STS [R84+-0x2000], R5 ;  /* 0xffe0000554007388 */ /* 0x000fea0000000800 */
[----:B------:R2:W-:Y:S05]  /*52d0*/  STS [R84+-0x1c00], R2 ;  /* 0xffe4000254007388 */ /* 0x0005ea0000000800 */
[----:B------:R3:W-:Y:S01]  /*52e0*/  STS [R82+-0x2000], R3 ;  /* 0xffe0000352007388 */ /* 0x0007e20000000800 */
[----:B-1----:R-:W-:Y:S01]  /*52f0*/  F2FP.F16.F32.PACK_AB R0, R7, R8 ;  /* 0x000000080700723e */ /* 0x002fe200000000ff */
[----:B------:R-:W-:Y:S04]  /*5300*/  FMUL.FTZ R7, R94, R18 ;  /* 0x000000125e077220 */ /* 0x000fe80000410000 */
[----:B------:R1:W-:Y:S01]  /*5310*/  STS [R82+-0x1c00], R0 ;  /* 0xffe4000052007388 */ /* 0x0003e20000000800 */
[----:B--2---:R-:W-:Y:S04]  /*5320*/  F2FP.F16.F32.PACK_AB R2, R6, R7 ;  /* 0x000000070602723e */ /* 0x004fe800000000ff */
[----:B------:R-:W-:Y:S01]  /*5330*/  STS [R85+-0x2000], R4 ;  /* 0xffe0000455007388 */ /* 0x000fe20000000800 */
[----:B---3--:R-:W-:Y:S04]  /*5340*/  LEA R3, R248, UR4, 0x1 ;  /* 0x00000004f8037c11 */ /* 0x008fe8000f8e08ff */
[----:B------:R-:W-:Y:S01]  /*5350*/  STS [R85+-0x1c00], R2 ;  /* 0xffe4000255007388 */ /* 0x000fe20000000800 */
[----:B------:R-:W-:Y:S01]  /*5360*/  BAR.SYNC.DEFER_BLOCKING 0x0 ;  /* 0x0000000000007b1d */ /* 0x000fe20000010000 */
[----:B-1----:R-:W-:Y:S05]  /*5370*/  LEA R0, R245, UR4, 0x1 ;  /* 0x00000004f5007c11 */ /* 0x002fea000f8e08ff */
[----:B------:R-:W-:Y:S05]  /*5380*/  LDSM.16.MT88.4 R4, [R3+0x14000] ;  /* 0x014000000304783b */ /* 0x000fea0000004200 */
[----:B------:R-:W1:Y:S05]  /*5390*/  LDSM.16.MT88.4 R8, [R0+0x6000] ;  /* 0x006000000008783b */ /* 0x000e6a0000004200 */
[----:B------:R-:W2:Y:S05]  /*53a0*/  LDSM.16.MT88.4 R12, [R92] ;  /* 0x000000005c0c783b */ /* 0x000eaa0000004200 */
[----:B------:R-:W3:Y:S05]  /*53b0*/  LDSM.16.MT88.4 R16, [R0+0x8000] ;  /* 0x008000000010783b */ /* 0x000eea0000004200 */
[----:B------:R-:W4:Y:S05]  /*53c0*/  LDSM.16.MT88.4 R68, [R0+0xa000] ;  /* 0x00a000000044783b */ /* 0x000f2a0000004200 */
[----:B------:R-:W-:Y:S05]  /*53d0*/  LDSM.16.MT88.4 R72, [R3+0x14800] ;  /* 0x014800000348783b */ /* 0x000fea0000004200 */
[----:B------:R-:W5:Y:S05]  /*53e0*/  LDSM.16.MT88.4 R76, [R0+0x6800] ;  /* 0x00680000004c783b */ /* 0x000f6a0000004200 */
[----:B------:R-:W5:Y:S05]  /*53f0*/  LDSM.16.MT88.4 R80, [R92+0x800] ;  /* 0x000800005c50783b */ /* 0x000f6a0000004200 */
[----:B------:R-:W5:Y:S01]  /*5400*/  LDSM.16.MT88.4 R84, [R0+0x8800] ;  /* 0x008800000054783b */ /* 0x000f620000004200 */
[-C--:B-1----:R-:W-:Y:S04]  /*5410*/  HMMA.16816.F32 R20, R4, R8.reuse, R20 ;  /* 0x000000080414723c */ /* 0x082fe80000001814 */
[----:B------:R-:W-:Y:S05]  /*5420*/  LDSM.16.MT88.4 R88, [R0+0x7800] ;  /* 0x007800000058783b */ /* 0x000fea0000004200 */
[----:B------:R-:W-:Y:S01]  /*5430*/  LDSM.16.MT88.4 R96, [R0+0x9800] ;  /* 0x009800000060783b */ /* 0x000fe20000004200 */
[C---:B--2---:R-:W-:Y:S04]  /*5440*/  HMMA.16816.F32 R24, R12.reuse, R8, R24 ;  /* 0x000000080c18723c */ /* 0x044fe80000001818 */
[----:B------:R-:W-:Y:S04]  /*5450*/  LDSM.16.MT88.4 R244, [R0+0xb800] ;  /* 0x00b8000000f4783b */ /* 0x000fe80000004200 */
[-C--:B------:R-:W-:Y:S01]  /*5460*/  HMMA.16816.F32 R28, R12, R10.reuse, R28 ;  /* 0x0000000a0c1c723c */ /* 0x080fe2000000181c */
[----:B------:R-:W1:Y:S07]  /*5470*/  S2R R248, SR_TID.X ;  /* 0x0000000000f87919 */ /* 0x000e6e0000002100 */
[C---:B------:R-:W-:Y:S01]  /*5480*/  HMMA.16816.F32 R32, R4.reuse, R10, R32 ;  /* 0x0000000a0420723c */ /* 0x040fe20000001820 */
[----:B------:R-:W2:Y:S07]  /*5490*/  LDSM.16.MT88.4 R8, [R0+0xa800] ;  /* 0x00a800000008783b */ /* 0x000eae0000004200 */
[-C--:B---3--:R-:W-:Y:S08]  /*54a0*/  HMMA.16816.F32 R36, R4, R16.reuse, R36 ;  /* 0x000000100424723c */ /* 0x088ff00000001824 */
[C---:B------:R-:W-:Y:S08]  /*54b0*/  HMMA.16816.F32 R40, R12.reuse, R16, R40 ;  /* 0x000000100c28723c */ /* 0x040ff00000001828 */
[-C--:B------:R-:W-:Y:S03]  /*54c0*/  HMMA.16816.F32 R44, R12, R18.reuse, R44 ;  /* 0x000000120c2c723c */ /* 0x080fe6000000182c */
[----:B-1----:R-:W-:Y:S02]  /*54d0*/  IMAD.SHL.U32 R250, R248, 0x8, RZ ;  /* 0x00000008f8fa7824 */ /* 0x002fe400078e00ff */
[C---:B------:R-:W-:Y:S03]  /*54e0*/  IMAD.SHL.U32 R248, R251.reuse, 0x40, RZ ;  /* 0x00000040fbf87824 */ /* 0x040fe600078e00ff */
[C---:B------:R-:W-:Y:S01]  /*54f0*/  HMMA.16816.F32 R48, R4.reuse, R18, R48 ;  /* 0x000000120430723c */ /* 0x040fe20000001830 */
[----:B------:R-:W-:Y:S03]  /*5500*/  LDSM.16.MT88.4 R16, [R92+0x1000] ;  /* 0x001000005c10783b */ /* 0x000fe60000004200 */
[----:B------:R-:W-:Y:S02]  /*5510*/  LOP3.LUT R248, R248, 0x1c0, RZ, 0xc0, !PT ;  /* 0x000001c0f8f87812 */ /* 0x000fe400078ec0ff */
[----:B------:R-:W-:Y:S02]  /*5520*/  LDSM.16.MT88.4 R92, [R92+0x1800] ;  /* 0x001800005c5c783b */ /* 0x000fe40000004200 */
[-C--:B----4-:R-:W-:Y:S03]  /*5530*/  HMMA.16816.F32 R52, R4, R68.reuse, R52 ;  /* 0x000000440434723c */ /* 0x090fe60000001834 */
[----:B------:R-:W-:Y:S01]  /*5540*/  LOP3.LUT R248, R248, 0x38, R250, 0xf8, !PT ;  /* 0x00000038f8f87812 */ /* 0x000fe200078ef8fa */
[C---:B------:R-:W-:Y:S02]  /*5550*/  IMAD.SHL.U32 R250, R251.reuse, 0x40, RZ ;  /* 0x00000040fbfa7824 */ /* 0x040fe400078e00ff */
[----:B------:R-:W-:Y:S01]  /*5560*/  IMAD.SHL.U32 R251, R251, 0x20, RZ ;  /* 0x00000020fbfb7824 */ /* 0x000fe200078e00ff */
[----:B------:R-:W-:Y:S01]  /*5570*/  LOP3.LUT R248, R248, 0x8, R249, 0x78, !PT ;  /* 0x00000008f8f87812 */ /* 0x000fe200078e78f9 */
[C---:B------:R-:W-:Y:S04]  /*5580*/  HMMA.16816.F32 R56, R12.reuse, R68, R56 ;  /* 0x000000440c38723c */ /* 0x040fe80000001838 */
[----:B------:R-:W-:Y:S04]  /*5590*/  LOP3.LUT R250, R250, 0x200, RZ, 0xc0, !PT ;  /* 0x00000200fafa7812 */ /* 0x000fe800078ec0ff */
[-C--:B------:R-:W-:Y:S01]  /*55a0*/  HMMA.16816.F32 R60, R12, R70.reuse, R60 ;  /* 0x000000460c3c723c */ /* 0x080fe2000000183c */
[----:B------:R-:W-:Y:S02]  /*55b0*/  LDSM.16.MT88.4 R12, [R0+0x7000] ;  /* 0x00700000000c783b */ /* 0x000fe40000004200 */
[----:B------:R-:W-:Y:S04]  /*55c0*/  LOP3.LUT R2, R250, 0x400, R251, 0xf8, !PT ;  /* 0x00000400fa027812 */ /* 0x000fe800078ef8fb */
[----:B------:R-:W-:Y:S01]  /*55d0*/  LOP3.LUT R2, R2, R248, RZ, 0xfc, !PT ;  /* 0x000000f802027212 */ /* 0x000fe200078efcff */
[----:B------:R-:W-:Y:S01]  /*55e0*/  HMMA.16816.F32 R64, R4, R70, R64 ;  /* 0x000000460440723c */ /* 0x000fe20000001840 */
[----:B------:R-:W1:Y:S03]  /*55f0*/  LDSM.16.MT88.4 R4, [R3+0x15000] ;  /* 0x015000000304783b */ /* 0x000e660000004200 */
[----:B------:R-:W-:Y:S02]  /*5600*/  LEA R2, R2, UR4, 0x1 ;  /* 0x0000000402027c11 */ /* 0x000fe4000f8e08ff */
[----:B------:R-:W3:Y:S02]  /*5610*/  LDSM.16.MT88.4 R68, [R0+0x9000] ;  /* 0x009000000044783b */ /* 0x000ee40000004200 */
[-C--:B-----5:R-:W-:Y:S08]  /*5620*/  HMMA.16816.F32 R20, R72, R76.reuse, R20 ;  /* 0x0000004c4814723c */ /* 0x0a0ff00000001814 */
[C---:B------:R-:W-:Y:S08]  /*5630*/  HMMA.16816.F32 R24, R80.reuse, R76, R24 ;  /* 0x0000004c5018723c */ /* 0x040ff00000001818 */
[-C--:B------:R-:W-:Y:S08]  /*5640*/  HMMA.16816.F32 R28, R80, R78.reuse, R28 ;  /* 0x0000004e501c723c */ /* 0x080ff0000000181c */
[C---:B------:R-:W-:Y:S01]  /*5650*/  HMMA.16816.F32 R32, R72.reuse, R78, R32 ;  /* 0x0000004e4820723c */ /* 0x040fe20000001820 */
[----:B------:R-:W4:Y:S07]  /*5660*/  LDSM.16.MT88.4 R76, [R0+0xb000] ;  /* 0x00b00000004c783b */ /* 0x000f2e0000004200 */
[-C--:B------:R-:W-:Y:S08]  /*5670*/  HMMA.16816.F32 R36, R72, R84.reuse, R36 ;  /* 0x000000544824723c */ /* 0x080ff00000001824 */
[C---:B------:R-:W-:Y:S08]  /*5680*/  HMMA.16816.F32 R40, R80.reuse, R84, R40 ;  /* 0x000000545028723c */ /* 0x040ff00000001828 */
[-C--:B------:R-:W-:Y:S08]  /*5690*/  HMMA.16816.F32 R44, R80, R86.reuse, R44 ;  /* 0x00000056502c723c */ /* 0x080ff0000000182c */
[C---:B------:R-:W-:Y:S01]  /*56a0*/  HMMA.16816.F32 R48, R72.reuse, R86, R48 ;  /* 0x000000564830723c */ /* 0x040fe20000001830 */
[----:B------:R-:W5:Y:S01]  /*56b0*/  LDSM.16.MT88.4 R84, [R3+0x15800] ;  /* 0x015800000354783b */ /* 0x000f620000004200 */
[----:B------:R-:W-:Y:S06]  /*56c0*/  BAR.SYNC.DEFER_BLOCKING 0x0 ;  /* 0x0000000000007b1d */ /* 0x000fec0000010000 */
[-C--:B--2---:R-:W-:Y:S08]  /*56d0*/  HMMA.16816.F32 R52, R72, R8.reuse, R52 ;  /* 0x000000084834723c */ /* 0x084ff00000001834 */
[C---:B------:R-:W-:Y:S08]  /*56e0*/  HMMA.16816.F32 R56, R80.reuse, R8, R56 ;  /* 0x000000085038723c */ /* 0x040ff00000001838 */
[-C--:B------:R-:W-:Y:S08]  /*56f0*/  HMMA.16816.F32 R60, R80, R10.reuse, R60 ;  /* 0x0000000a503c723c */ /* 0x080ff0000000183c */
[----:B------:R-:W-:Y:S08]  /*5700*/  HMMA.16816.F32 R64, R72, R10, R64 ;  /* 0x0000000a4840723c */ /* 0x000ff00000001840 */
[-C--:B-1----:R-:W-:Y:S08]  /*5710*/  HMMA.16816.F32 R20, R4, R12.reuse, R20 ;  /* 0x0000000c0414723c */ /* 0x082ff00000001814 */
[C---:B------:R-:W-:Y:S08]  /*5720*/  HMMA.16816.F32 R24, R16.reuse, R12, R24 ;  /* 0x0000000c1018723c */ /* 0x040ff00000001818 */
[-C--:B------:R-:W-:Y:S08]  /*5730*/  HMMA.16816.F32 R28, R16, R14.reuse, R28 ;  /* 0x0000000e101c723c */ /* 0x080ff0000000181c */
[C---:B------:R-:W-:Y:S08]  /*5740*/  HMMA.16816.F32 R32, R4.reuse, R14, R32 ;  /* 0x0000000e0420723c */ /* 0x040ff00000001820 */
[-C--:B---3--:R-:W-:Y:S08]  /*5750*/  HMMA.16816.F32 R36, R4, R68.reuse, R36 ;  /* 0x000000440424723c */ /* 0x088ff00000001824 */
[C---:B------:R-:W-:Y:S08]  /*5760*/  HMMA.16816.F32 R40, R16.reuse, R68, R40 ;  /* 0x000000441028723c */ /* 0x040ff00000001828 */
[-C--:B------:R-:W-:Y:S08]  /*5770*/  HMMA.16816.F32 R44, R16, R70.reuse, R44 ;  /* 0x00000046102c723c */ /* 0x080ff0000000182c */
[C---:B------:R-:W-:Y:S08]  /*5780*/  HMMA.16816.F32 R48, R4.reuse, R70, R48 ;  /* 0x000000460430723c */ /* 0x040ff00000001830 */
[-C--:B----4-:R-:W-:Y:S08]  /*5790*/  HMMA.16816.F32 R52, R4, R76.reuse, R52 ;  /* 0x0000004c0434723c */ /* 0x090ff00000001834 */
[C---:B------:R-:W-:Y:S08]  /*57a0*/  HMMA.16816.F32 R56, R16.reuse, R76, R56 ;  /* 0x0000004c1038723c */ /* 0x040ff00000001838 */
[-C--:B------:R-:W-:Y:S08]  /*57b0*/  HMMA.16816.F32 R60, R16, R78.reuse, R60 ;  /* 0x0000004e103c723c */ /* 0x080ff0000000183c */
[----:B------:R-:W-:Y:S08]  /*57c0*/  HMMA.16816.F32 R64, R4, R78, R64 ;  /* 0x0000004e0440723c */ /* 0x000ff00000001840 */
[-C--:B-----5:R-:W-:Y:S08]  /*57d0*/  HMMA.16816.F32 R20, R84, R88.reuse, R20 ;  /* 0x000000585414723c */ /* 0x0a0ff00000001814 */
[C---:B------:R-:W-:Y:S08]  /*57e0*/  HMMA.16816.F32 R24, R92.reuse, R88, R24 ;  /* 0x000000585c18723c */ /* 0x040ff00000001818 */
[-C--:B------:R-:W-:Y:S08]  /*57f0*/  HMMA.16816.F32 R28, R92, R90.reuse, R28 ;  /* 0x0000005a5c1c723c */ /* 0x080ff0000000181c */
        /* <DEDUP_REMOVED lines=8> */
[----:B------:R-:W-:Y:S01]  /*5880*/  HMMA.16816.F32 R64, R84, R246, R64 ;  /* 0x000000f65440723c */ /* 0x000fe20000001840 */
[----:B------:R-:W-:Y:S08]  /*5890*/  @!UPT UIADD3 URZ, UPT, UPT, URZ, URZ, URZ ;  /* 0x000000fffffff290 */ /* 0x000ff0000fffe0ff */
[----:B------:R-:W-:Y:S11]  /*58a0*/  BRA.U !UP2, `(.L_x_52) ;  /* 0x000000050a2c7547 */ /* 0x000ff6000b800000 */
[----:B------:R-:W1:Y:S01]  /*58b0*/  S2R R248, SR_TID.X ;  /* 0x0000000000f87919 */ /* 0x000e620000002100 */
[----:B------:R-:W-:Y:S01]  /*58c0*/  IADD3 R5, P0, PT, RZ, -UR31, RZ ;  /* 0x8000001fff057c10 */ /* 0x000fe2000ff1e0ff */
[----:B------:R-:W-:Y:S01]  /*58d0*/  IMAD.U32 R10, RZ, RZ, UR46 ;  /* 0x0000002eff0a7e24 */ /* 0x000fe2000f8e00ff */
[----:B------:R-:W2:Y:S01]  /*58e0*/  LDL.LU R249, [R1+0x40] ;  /* 0x0000400001f97983 */ /* 0x000ea20000300800 */
[----:B------:R-:W-:Y:S02]  /*58f0*/  IMAD.U32 R8, RZ, RZ, UR46 ;  /* 0x0000002eff087e24 */ /* 0x000fe4000f8e00ff */
[----:B------:R-:W-:Y:S01]  /*5900*/  IMAD.X R4, RZ, RZ, ~UR15, P0 ;  /* 0x8000000fff047e24 */ /* 0x000fe200080e06ff */
[----:B------:R-:W3:Y:S01]  /*5910*/  S2R R251, SR_TID.X ;  /* 0x0000000000fb7919 */ /* 0x000ee20000002100 */
[----:B------:R-:W-:Y:S02]  /*5920*/  IMAD.U32 R12, RZ, RZ, UR46 ;  /* 0x0000002eff0c7e24 */ /* 0x000fe4000f8e00ff */
[----:B------:R-:W-:Y:S01]  /*5930*/  IMAD.U32 R9, RZ, RZ, UR45 ;  /* 0x0000002dff097e24 */ /* 0x000fe2000f8e00ff */
[----:B------:R-:W-:Y:S01]  /*5940*/  SHF.R.S64 R5, R5, 0x1f, R4 ;  /* 0x0000001f05057819 */ /* 0x000fe20000001004 */
[----:B-1----:R-:W-:Y:S05]  /*5950*/  IMAD.SHL.U32 R248, R248, 0x8, RZ ;  /* 0x00000008f8f87824 */ /* 0x002fea00078e00ff */
[----:B------:R-:W-:Y:S02]  /*5960*/  LOP3.LUT R250, R248, 0x38, RZ, 0xc0, !PT ;  /* 0x00000038f8fa7812 */ /* 0x000fe400078ec0ff */
[----:B------:R-:W4:Y:S02]  /*5970*/  LDL.LU R248, [R1+0x44] ;  /* 0x0000440001f87983 */ /* 0x000f240000300800 */
[C---:B------:R-:W-:Y:S02]  /*5980*/  ISETP.GE.AND P6, PT, R250.reuse, UR8, PT ;  /* 0x00000008fa007c0c */ /* 0x040fe4000bfc6270 */
[----:B------:R-:W-:Y:S04]  /*5990*/  LOP3.LUT R6, R250, 0x40, RZ, 0xfc, !PT ;  /* 0x00000040fa067812 */ /* 0x000fe800078efcff */
[----:B------:R-:W-:Y:S02]  /*59a0*/  ISETP.GE.AND P5, PT, R6, UR8, PT ;  /* 0x0000000806007c0c */ /* 0x000fe4000bfa6270 */
[----:B------:R-:W-:Y:S01]  /*59b0*/  LOP3.LUT R6, R250, 0x80, RZ, 0xfc, !PT ;  /* 0x00000080fa067812 */ /* 0x000fe200078efcff */
[----:B---3--:R-:W-:Y:S03]  /*59c0*/  IMAD.SHL.U32 R250, R251, 0x8, RZ ;  /* 0x00000008fbfa7824 */ /* 0x008fe600078e00ff */
[----:B------:R-:W-:Y:S01]  /*59d0*/  ISETP.GE.AND P2, PT, R6, UR8, PT ;  /* 0x0000000806007c0c */ /* 0x000fe2000bf46270 */
[----:B------:R-:W-:Y:S01]  /*59e0*/  IMAD.U32 R6, RZ, RZ, UR46 ;  /* 0x0000002eff067e24 */ /* 0x000fe2000f8e00ff */
[----:B------:R-:W-:Y:S02]  /*59f0*/  LOP3.LUT R7, R250, 0x1f8, RZ, 0xc0, !PT ;  /* 0x000001f8fa077812 */ /* 0x000fe400078ec0ff */
[----:B----4-:R-:W-:Y:S01]  /*5a00*/  IADD3 R248, P0, PT, R5, R248, RZ ;  /* 0x000000f805f87210 */ /* 0x010fe20007f1e0ff */
[----:B------:R-:W-:Y:S03]  /*5a10*/  IMAD.U32 R5, RZ, RZ, UR46 ;  /* 0x0000002eff057e24 */ /* 0x000fe6000f8e00ff */
[----:B--2---:R-:W-:Y:S01]  /*5a20*/  LEA.HI.X.SX32 R249, R4, R249, 0x1, P0 ;  /* 0x000000f904f97211 */ /* 0x004fe200000f0eff */
[----:B------:R1:W-:Y:S01]  /*5a30*/  STL [R1+0x44], R248 ;  /* 0x000044f801007387 */ /* 0x0003e20000100800 */
[----:B------:R-:W-:Y:S01]  /*5a40*/  IMAD.U32 R4, RZ, RZ, UR45 ;  /* 0x0000002dff047e24 */ /* 0x000fe2000f8e00ff */
[-C--:B------:R-:W-:Y:S02]  /*5a50*/  @!P6 LEA R10, P0, R10, R248.reuse, 0x1 ;  /* 0x000000f80a0ae211 */ /* 0x080fe400078008ff */
[----:B------:R1:W-:Y:S01]  /*5a60*/  STL [R1+0x40], R249 ;  /* 0x000040f901007387 */ /* 0x0003e20000100800 */
[-C--:B------:R-:W-:Y:S01]  /*5a70*/  @!P5 LEA R8, P1, R8, R248.reuse, 0x1 ;  /* 0x000000f80808d211 */ /* 0x080fe200078208ff */
[----:B------:R-:W-:Y:S01]  /*5a80*/  @!P6 IMAD.MOV.U32 R13, RZ, RZ, R249 ;  /* 0x000000ffff0de224 */ /* 0x000fe200078e00f9 */
[-C--:B------:R-:W-:Y:S01]  /*5a90*/  @!P6 LEA.HI.X R11, R5, R249.reuse, R4, 0x1, P0 ;  /* 0x000000f9050be211 */ /* 0x080fe200000f0c04 */
[----:B------:R-:W-:Y:S01]  /*5aa0*/  IMAD.U32 R5, RZ, RZ, UR45 ;  /* 0x0000002dff057e24 */ /* 0x000fe2000f8e00ff */
[----:B------:R-:W-:Y:S01]  /*5ab0*/  LOP3.LUT R4, R7, 0x38, R251, 0x78, !PT ;  /* 0x0000003807047812 */ /* 0x000fe200078e78fb */
[----:B------:R-:W-:Y:S01]  /*5ac0*/  IMAD.U32 R7, RZ, RZ, UR46 ;  /* 0x0000002eff077e24 */ /* 0x000fe2000f8e00ff */
[-C--:B------:R-:W-:Y:S01]  /*5ad0*/  @!P5 LEA.HI.X R9, R12, R249.reuse, R9, 0x1, P1 ;  /* 0x000000f90c09d211 */ /* 0x080fe200008f0c09 */
[----:B------:R-:W-:Y:S01]  /*5ae0*/  @!P6 IMAD.MOV.U32 R12, RZ, RZ, R248 ;  /* 0x000000ffff0ce224 */ /* 0x000fe200078e00f8 */
[----:B------:R-:W-:Y:S02]  /*5af0*/  LOP3.LUT R4, R4, 0x1e00, R250, 0xf8, !PT ;  /* 0x00001e0004047812 */ /* 0x000fe400078ef8fa */
[----:B------:R-:W-:Y:S02]  /*5b00*/  @!P2 LEA R6, P0, R6, R248, 0x1 ;  /* 0x000000f80606a211 */ /* 0x000fe400078008ff */
[----:B------:R-:W-:Y:S02]  /*5b10*/  LEA R4, R4, UR4, 0x1 ;  /* 0x0000000404047c11 */ /* 0x000fe4000f8e08ff */
[----:B------:R-:W-:Y:S03]  /*5b20*/  @!P2 LEA.HI.X R7, R7, R249, R5, 0x1, P0 ;  /* 0x000000f90707a211 */ /* 0x000fe600000f0c05 */
[----:B------:R-:W-:Y:S01]  /*5b30*/  @!PT LDS RZ, [RZ] ;  /* 0x00000000fffff984 */ /* 0x000fe20000000800 */
[----:B------:R-:W-:Y:S01]  /*5b40*/  @!PT LDS RZ, [RZ] ;  /* 0x00000000fffff984 */ /* 0x000fe20000000800 */
[----:B------:R-:W-:Y:S01]  /*5b50*/  @!PT LDS RZ, [RZ] ;  /* 0x00000000fffff984 */ /* 0x000fe20000000800 */
[----:B------:R2:W-:Y:S04]  /*5b60*/  @!P6 LDGSTS.E.BYPASS.LTC128B.128 [R4+0x6000], desc[UR34][R12.64] ;  /* 0x060000000c04efae */ /* 0x0005e8000b981a22 */
[----:B------:R1:W-:Y:S01]  /*5b70*/  @P6 STS.128 [R4+0x6000], RZ ;  /* 0x006000ff04006388 */ /* 0x0003e20000000c00 */
[--C-:B--2---:R-:W-:Y:S02]  /*5b80*/  @!P5 IMAD.MOV.U32 R12, RZ, RZ, R248.reuse ;  /* 0x000000ffff0cd224 */ /* 0x104fe400078e00f8 */
[--C-:B------:R-:W-:Y:S05]  /*5b90*/  @!P5 IMAD.MOV.U32 R13, RZ, RZ, R249.reuse ;  /* 0x000000ffff0dd224 */ /* 0x100fea00078e00f9 */
[----:B------:R-:W-:Y:S01]  /*5ba0*/  @!PT LDS RZ, [RZ] ;  /* 0x00000000fffff984 */ /* 0x000fe20000000800 */
[----:B------:R-:W-:Y:S01]  /*5bb0*/  @!PT LDS RZ, [RZ] ;  /* 0x00000000fffff984 */ /* 0x000fe20000000800 */
[----:B------:R-:W-:Y:S01]  /*5bc0*/  @!PT LDS RZ, [RZ] ;  /* 0x00000000fffff984 */ /* 0x000fe20000000800 */
[----:B------:R2:W-:Y:S04]  /*5bd0*/  @!P5 LDGSTS.E.BYPASS.LTC128B.128 [R4+0x8000], desc[UR34][R12.64+0x80] ;  /* 0x080000800c04dfae */ /* 0x0005e8000b981a22 */
[----:B------:R1:W-:Y:S01]  /*5be0*/  @P5 STS.128 [R4+0x8000], RZ ;  /* 0x008000ff04005388 */ /* 0x0003e20000000c00 */
[----:B--2---:R-:W-:Y:S02]  /*5bf0*/  @!P2 IMAD.MOV.U32 R12, RZ, RZ, R248 ;  /* 0x000000ffff0ca224 */ /* 0x004fe400078e00f8 */
[----:B------:R-:W-:Y:S05]  /*5c00*/  @!P2 IMAD.MOV.U32 R13, RZ, RZ, R249 ;  /* 0x000000ffff0da224 */ /* 0x000fea00078e00f9 */
        /* <DEDUP_REMOVED lines=20> */
[----:B------:R-:W0:Y:S02]  /*5d50*/  LDGDEPBAR ;  /* 0x00000000000079af */ /* 0x000e240000000000 */
.L_x_52:
[----:B------:R2:W-:Y:S01]  /*5d60*/  STL.64 [R1+0xb8], R42 ;  /* 0x0000b82a01007387 */ /* 0x0005e20000100a00 */
[----:B------:R-:W-:Y:S03]  /*5d70*/  PLOP3.LUT P1, PT, PT, PT, UP2, 0x80, 0x8 ;  /* 0x000000000008781c */ /* 0x000fe60003f2f028 */
[----:B------:R-:W-:Y:S04]  /*5d80*/  LDSM.16.M88.4 R96, [R2+0x12000] ;  /* 0x012000000260783b */ /* 0x000fe80000000200 */
[----:B------:R-:W1:Y:S04]  /*5d90*/  LDSM.16.MT88.4 R16, [R0+0xc000] ;  /* 0x00c000000010783b */ /* 0x000e680000004200 */
[----:B------:R-:W3:Y:S04]  /*5da0*/  LDSM.16.M88.4 R92, [R2+0x13000] ;  /* 0x01300000025c783b */ /* 0x000ee80000000200 */
[----:B------:R-:W4:Y:S04]  /*5db0*/  LDSM.16.MT88.4 R80, [R0+0xe000] ;  /* 0x00e000000050783b */ /* 0x000f280000004200 */
[----:B------:R-:W4:Y:S04]  /*5dc0*/  LDSM.16.MT88.4 R244, [R0+0x10000] ;  /* 0x0100000000f4783b */ /* 0x000f280000004200 */
[----:B--2---:R-:W2:Y:S04]  /*5dd0*/  LDL R43, [R1+0x1c] ;  /* 0x00001c00012b7983 */ /* 0x004ea80000100800 */
[----:B------:R4:W-:Y:S04]  /*5de0*/  STL.64 [R1+0xb0], R40 ;  /* 0x0000b02801007387 */ /* 0x0009e80000100a00 */
[----:B------:R-:W-:Y:S04]  /*5df0*/  STL.64 [R1+0xa8], R38 ;  /* 0x0000a82601007387 */ /* 0x000fe80000100a00 */
[----:B------:R-:W-:Y:S04]  /*5e00*/  STL.64 [R1+0xa0], R36 ;  /* 0x0000a02401007387 */ /* 0x000fe80000100a00 */
[----:B------:R-:W-:Y:S04]  /*5e10*/  STL.64 [R1+0x98], R34 ;  /* 0x0000982201007387 */ /* 0x000fe80000100a00 */
[----:B------:R-:W-:Y:S01]  /*5e20*/  STL.64 [R1+0x90], R32 ;  /* 0x0000902001007387 */ /* 0x000fe20000100a00 */
[-C--:B-1----:R-:W-:Y:S03]  /*5e30*/  HMMA.16816.F32 R4, R96, R16.reuse, RZ ;  /* 0x000000106004723c */ /* 0x082fe600000018ff */
[----:B------:R-:W-:Y:S04]  /*5e40*/  LDSM.16.MT88.4 R32, [R0+0xe800] ;  /* 0x00e800000020783b */ /* 0x000fe80000004200 */
[----:B------:R-:W-:Y:S01]  /*5e50*/  STL.64 [R1+0x88], R30 ;  /* 0x0000881e01007387 */ /* 0x000fe20000100a00 */
[C---:B---3--:R-:W-:Y:S03]  /*5e60*/  HMMA.16816.F32 R8, R92.reuse, R16, RZ ;  /* 0x000000105c08723c */ /* 0x048fe600000018ff */
[----:B------:R-:W-:Y:S04]  /*5e70*/  STL.64 [R1+0x80], R28 ;  /* 0x0000801c01007387 */ /* 0x000fe80000100a00 */
[----:B------:R-:W-:Y:S01]  /*5e80*/  LDSM.16.MT88.4 R28, [R0+0xc800] ;  /* 0x00c80000001c783b */ /* 0x000fe20000004200 */
[-C--:B------:R-:W-:Y:S03]  /*5e90*/  HMMA.16816.F32 R12, R92, R18.reuse, RZ ;  /* 0x000000125c0c723c */ /* 0x080fe600000018ff */
[----:B------:R-:W-:Y:S04]  /*5ea0*/  STL.64 [R1+0x78], R26 ;  /* 0x0000781a01007387 */ /* 0x000fe80000100a00 */
[----:B------:R-:W-:Y:S01]  /*5eb0*/  STL.64 [R1+0x70], R24 ;  /* 0x0000701801007387 */ /* 0x000fe20000100a00 */
[C---:B------:R-:W-:Y:S03]  /*5ec0*/  HMMA.16816.F32 R16, R96.reuse, R18, RZ ;  /* 0x000000126010723c */ /* 0x040fe600000018ff */
[----:B------:R1:W-:Y:S04]  /*5ed0*/  STL.64 [R1+0x68], R22 ;  /* 0x0000681601007387 */ /* 0x0003e80000100a00 */
[----:B------:R3:W-:Y:S01]  /*5ee0*/  STL.64 [R1+0x60], R20 ;  /* 0x0000601401007387 */ /* 0x0007e20000100a00 */
[-C--:B----4-:R-:W-:Y:S01]  /*5ef0*/  HMMA.16816.F32 R68, R96, R80.reuse, RZ ;  /* 0x000000506044723c */ /* 0x090fe200000018ff */
[----:B------:R-:W4:Y:S07]  /*5f00*/  S2R R40, SR_TID.X ;  /* 0x0000000000287919 */ /* 0x000f2e0000002100 */
[C---:B------:R-:W-:Y:S08]  /*5f10*/  HMMA.16816.F32 R72, R92.reuse, R80, RZ ;  /* 0x000000505c48723c */ /* 0x040ff000000018ff */
[-C--:B------:R-:W-:Y:S01]  /*5f20*/  HMMA.16816.F32 R76, R92, R82.reuse, RZ ;  /* 0x000000525c4c723c */ /* 0x080fe200000018ff */
[----:B-1----:R-:W4:Y:S07]  /*5f30*/  LDL.LU.64 R22, [R1+0x30] ;  /* 0x0000300001167983 */ /* 0x002f2e0000300a00 */
[C---:B------:R-:W-:Y:S01]  /*5f40*/  HMMA.16816.F32 R80, R96.reuse, R82, RZ ;  /* 0x000000526050723c */ /* 0x040fe200000018ff */
[----:B---3--:R-:W1:Y:S01]  /*5f50*/  LDC R20, c[0x0][0x44c] ;  /* 0x00011300ff147b82 */ /* 0x008e620000000800 */
[----:B------:R-:W3:Y:S06]  /*5f60*/  LDL R41, [R1+0x48] ;  /* 0x0000480001297983 */ /* 0x000eec0000100800 */
[-C--:B------:R-:W-:Y:S08]  /*5f70*/  HMMA.16816.F32 R84, R96, R244.reuse, RZ ;  /* 0x000000f46054723c */ /* 0x080ff000000018ff */
[C---:B------:R-:W-:Y:S08]  /*5f80*/  HMMA.16816.F32 R88, R92.reuse, R244, RZ ;  /* 0x000000f45c58723c */ /* 0x040ff000000018ff */
[-C--:B------:R-:W-:Y:S08]  /*5f90*/  HMMA.16816.F32 R92, R92, R246.reuse, RZ ;  /* 0x000000f65c5c723c */ /* 0x080ff000000018ff */
[----:B------:R-:W-:Y:S02]  /*5fa0*/  HMMA.16816.F32 R96, R96, R246, RZ ;  /* 0x000000f66060723c */ /* 0x000fe400000018ff */
[C---:B--2---:R-:W-:Y:S05]  /*5fb0*/  IMAD.IADD R244, R43.reuse, 0x1, R2 ;  /* 0x000000012bf47824 */ /* 0x044fea00078e0202 */
[----:B------:R-:W2:Y:S04]  /*5fc0*/  LDSM.16.M88.4 R248, [R244+0x12000] ;  /* 0x01200000f4f8783b */ /* 0x000ea80000000200 */
[----:B------:R-:W1:Y:S04]  /*5fd0*/  LDSM.16.M88.4 R36, [R244+0x13000] ;  /* 0x01300000f424783b */ /* 0x000e680000000200 */
[----:B------:R-:W4:Y:S01]  /*5fe0*/  LDSM.16.MT88.4 R244, [R0+0x10800] ;  /* 0x0108000000f4783b */ /* 0x000f220000004200 */
[-C--:B--2---:R-:W-:Y:S08]  /*5ff0*/  HMMA.16816.F32 R4, R248, R28.reuse, R4 ;  /* 0x0000001cf804723c */ /* 0x084ff00000001804 */
[C---:B-1----:R-:W-:Y:S08]  /*6000*/  HMMA.16816.F32 R8, R36.reuse, R28, R8 ;  /* 0x0000001c2408723c */ /* 0x042ff00000001808 */
[-C--:B------:R-:W-:Y:S08]  /*6010*/  HMMA.16816.F32 R12, R36, R30.reuse, R12 ;  /* 0x0000001e240c723c */ /* 0x080ff0000000180c */
[C---:B------:R-:W-:Y:S01]  /*6020*/  HMMA.16816.F32 R16, R248.reuse, R30, R16 ;  /* 0x0000001ef810723c */ /* 0x040fe20000001810 */
[----:B------:R-:W-:Y:S07]  /*6030*/  LDSM.16.MT88.4 R28, [R0+0xd000] ;  /* 0x00d00000001c783b */ /* 0x000fee0000004200 */
[-C--:B------:R-:W-:Y:S08]  /*6040*/  HMMA.16816.F32 R68, R248, R32.reuse, R68 ;  /* 0x00000020f844723c */ /* 0x080ff00000001844 */
[C---:B------:R-:W-:Y:S08]  /*6050*/  HMMA.16816.F32 R72, R36.reuse, R32, R72 ;  /* 0x000000202448723c */ /* 0x040ff00000001848 */
[-C--:B------:R-:W-:Y:S08]  /*6060*/  HMMA.16816.F32 R76, R36, R34.reuse, R76 ;  /* 0x00000022244c723c */ /* 0x080ff0000000184c */
[C---:B------:R-:W-:Y:S08]  /*6070*/  HMMA.16816.F32 R80, R248.reuse, R34, R80 ;  /* 0x00000022f850723c */ /* 0x040ff00000001850 */
[-C--:B----4-:R-:W-:Y:S08]  /*6080*/  HMMA.16816.F32 R84, R248, R244.reuse, R84 ;  /* 0x000000f4f854723c */ /* 0x090ff00000001854 */
[C---:B------:R-:W-:Y:S04]  /*6090*/  HMMA.16816.F32 R88, R36.reuse, R244, R88 ;  /* 0x000000f42458723c */ /* 0x040fe80000001858 */
[C---:B------:R-:W-:Y:S02]  /*60a0*/  VIADD R244, R2.reuse, 0x12000 ;  /* 0x0001200002f47836 */ /* 0x040fe40000000000 */
[----:B------:R-:W-:Y:S02]  /*60b0*/  VIADD R2, R2, 0x12040 ;  /* 0x0001204002027836 */ /* 0x000fe40000000000 */
[-C--:B------:R-:W-:Y:S01]  /*60c0*/  HMMA.16816.F32 R92, R36, R246.reuse, R92 ;  /* 0x000000f6245c723c */ /* 0x080fe2000000185c */
[----:B------:R-:W-:Y:S02]  /*60d0*/  LDSM.16.MT88.4 R36, [R0+0x11800] ;  /* 0x011800000024783b */ /* 0x000fe40000004200 */
[----:B------:R-:W-:Y:S05]  /*60e0*/  @P3 VIADD R2, R244, 0xffffffc0 ;  /* 0xffffffc0f4023836 */ /* 0x000fea0000000000 */
[----:B------:R-:W-:Y:S01]  /*60f0*/  HMMA.16816.F32 R96, R248, R246, R96 ;  /* 0x000000f6f860723c */ /* 0x000fe20000001860 */
[----:B------:R-:W1:Y:S04]  /*6100*/  LDSM.16.M88.4 R32, [R2] ;  /* 0x000000000220783b */ /* 0x000e680000000200 */
[----:B------:R2:W4:Y:S04]  /*6110*/  LDSM.16.M88.4 R24, [R2+0x1000] ;  /* 0x001000000218783b */ /* 0x0005280000000200 */
[----:B------:R-:W3:Y:S04]  /*6120*/  LDSM.16.MT88.4 R244, [R0+0xf000] ;  /* 0x00f0000000f4783b */ /* 0x000ee80000004200 */
[----:B------:R-:W3:Y:S01]  /*6130*/  LDSM.16.MT88.4 R248, [R0+0x11000] ;  /* 0x0110000000f8783b */ /* 0x000ee20000004200 */
[----:B--2---:R-:W-:Y:S01]  /*6140*/  IMAD.IADD R2, R43, 0x1, R2 ;  /* 0x000000012b027824 */ /* 0x004fe200078e0202 */
[-C--:B-1----:R-:W-:Y:S08]  /*6150*/  HMMA.16816.F32 R4, R32, R28.reuse, R4 ;  /* 0x0000001c2004723c */ /* 0x082ff00000001804 */
[C---:B----4-:R-:W-:Y:S08]  /*6160*/  HMMA.16816.F32 R8, R24.reuse, R28, R8 ;  /* 0x0000001c1808723c */ /* 0x050ff00000001808 */
[-C--:B------:R-:W-:Y:S08]  /*6170*/  HMMA.16816.F32 R12, R24, R30.reuse, R12 ;  /* 0x0000001e180c723c */ /* 0x080ff0000000180c */
[C---:B------:R-:W-:Y:S01]  /*6180*/  HMMA.16816.F32 R16, R32.reuse, R30, R16 ;  /* 0x0000001e2010723c */ /* 0x040fe20000001810 */
[----:B------:R-:W-:Y:S07]  /*6190*/  LDSM.16.MT88.4 R28, [R0+0xd800] ;  /* 0x00d80000001c783b */ /* 0x000fee0000004200 */
[-C--:B---3--:R-:W-:Y:S08]  /*61a0*/  HMMA.16816.F32 R68, R32, R244.reuse, R68 ;  /* 0x000000f42044723c */ /* 0x088ff00000001844 */
[C---:B------:R-:W-:Y:S08]  /*61b0*/  HMMA.16816.F32 R72, R24.reuse, R244, R72 ;  /* 0x000000f41848723c */ /* 0x040ff00000001848 */
[-C--:B------:R-:W-:Y:S08]  /*61c0*/  HMMA.16816.F32 R76, R24, R246.reuse, R76 ;  /* 0x000000f6184c723c */ /* 0x080ff0000000184c */
[C---:B------:R-:W-:Y:S01]  /*61d0*/  HMMA.16816.F32 R80, R32.reuse, R246, R80 ;  /* 0x000000f62050723c */ /* 0x040fe20000001850 */
[----:B------:R-:W1:Y:S07]  /*61e0*/  LDSM.16.M88.4 R244, [R2] ;  /* 0x0000000002f4783b */ /* 0x000e6e0000000200 */
[-C--:B------:R-:W-:Y:S08]  /*61f0*/  HMMA.16816.F32 R84, R32, R248.reuse, R84 ;  /* 0x000000f82054723c */ /* 0x080ff00000001854 */
[C---:B------:R-:W-:Y:S08]  /*6200*/  HMMA.16816.F32 R88, R24.reuse, R248, R88 ;  /* 0x000000f81858723c */ /* 0x040ff00000001858 */
[-C--:B------:R-:W-:Y:S01]  /*6210*/  HMMA.16816.F32 R92, R24, R250.reuse, R92 ;  /* 0x000000fa185c723c */ /* 0x080fe2000000185c */
[----:B------:R2:W3:Y:S07]  /*6220*/  LDSM.16.M88.4 R24, [R2+0x1000] ;  /* 0x001000000218783b */ /* 0x0004ee0000000200 */
[----:B------:R-:W-:Y:S01]  /*6230*/  HMMA.16816.F32 R96, R32, R250, R96 ;  /* 0x000000fa2060723c */ /* 0x000fe20000001860 */
[----:B------:R-:W4:Y:S07]  /*6240*/  LDSM.16.MT88.4 R248, [R0+0xf800] ;  /* 0x00f8000000f8783b */ /* 0x000f2e0000004200 */
[-C--:B-1----:R-:W-:Y:S05]  /*6250*/  HMMA.16816.F32 R4, R244, R28.reuse, R4 ;  /* 0x0000001cf404723c */ /* 0x082fea0000001804 */
[----:B--2---:R-:W-:Y:S04]  /*6260*/  IMAD R2, R20, UR9, RZ ;  /* 0x0000000914027c24 */ /* 0x004fe8000f8e02ff */
[C---:B------:R-:W-:Y:S02]  /*6270*/  IMAD.U32 R21, R2.reuse, -0x40, RZ ;  /* 0xffffffc002157824 */ /* 0x040fe400078e00ff */
[----:B------:R-:W-:Y:S03]  /*6280*/  IMAD.SHL.U32 R32, R2, 0x8, RZ ;  /* 0x0000000802207824 */ /* 0x000fe600078e00ff */
[C---:B------:R-:W-:Y:S04]  /*6290*/  LEA R20, P0, R21.reuse, R22, 0x2 ;  /* 0x0000001615147211 */ /* 0x040fe800078010ff */
[----:B------:R-:W-:Y:S02]  /*62a0*/  LEA.HI.X.SX32 R21, R21, R23, 0x2, P0 ;  /* 0x0000001715157211 */ /* 0x000fe400000f16ff */
[C---:B------:R-:W-:Y:S01]  /*62b0*/  LEA R22, P0, R32.reuse, R20, 0x2 ;  /* 0x0000001420167211 */ /* 0x040fe200078010ff */
[C---:B---3--:R-:W-:Y:S02]  /*62c0*/  HMMA.16816.F32 R8, R24.reuse, R28, R8 ;  /* 0x0000001c1808723c */ /* 0x048fe40000001808 */
[----:B------:R-:W-:Y:S02]  /*62d0*/  STL.64 [R1+0x30], R20 ;  /* 0x0000301401007387 */ /* 0x000fe40000100a00 */
[----:B------:R-:W-:Y:S02]  /*62e0*/  LEA.HI.X.SX32 R23, R32, R21, 0x2, P0 ;  /* 0x0000001520177211 */ /* 0x000fe400000f16ff */
[----:B------:R-:W2:Y:S01]  /*62f0*/  LDL R43, [R1+0x4c] ;  /* 0x00004c00012b7983 */ /* 0x000ea20000100800 */
[C---:B------:R-:W-:Y:S01]  /*6300*/  LEA R34, P0, R2.reuse, R22, 0x5 ;  /* 0x0000001602227211 */ /* 0x040fe200078028ff */
[-C--:B------:R-:W-:Y:S02]  /*6310*/  HMMA.16816.F32 R12, R24, R30.reuse, R12 ;  /* 0x0000001e180c723c */ /* 0x080fe4000000180c */
[----:B------:R-:W3:Y:S01]  /*6320*/  LDL R42, [R1+0x50] ;  /* 0x00005000012a7983 */ /* 0x000ee20000100800 */
[C---:B------:R-:W-:Y:S02]  /*6330*/  LEA.HI.X.SX32 R35, R2.reuse, R23, 0x5, P0 ;  /* 0x0000001702237211 */ /* 0x040fe400000f2eff */
[C---:B------:R-:W-:Y:S03]  /*6340*/  LEA R32, P0, R2.reuse, R34, 0x5 ;  /* 0x0000002202207211 */ /* 0x040fe600078028ff */
[C---:B------:R-:W-:Y:S04]  /*6350*/  HMMA.16816.F32 R16, R244.reuse, R30, R16 ;  /* 0x0000001ef410723c */ /* 0x040fe80000001810 */
[C---:B------:R-:W-:Y:S02]  /*6360*/  LEA.HI.X.SX32 R33, R2.reuse, R35, 0x5, P0 ;  /* 0x0000002302217211 */ /* 0x040fe400000f2eff */
[C---:B------:R-:W-:Y:S02]  /*6370*/  LEA R30, P0, R2.reuse, R32, 0x5 ;  /* 0x00000020021e7211 */ /* 0x040fe400078028ff */
[-C--:B----4-:R-:W-:Y:S03]  /*6380*/  HMMA.16816.F32 R68, R244, R248.reuse, R68 ;  /* 0x000000f8f444723c */ /* 0x090fe60000001844 */
[C---:B------:R-:W-:Y:S02]  /*6390*/  LEA.HI.X.SX32 R31, R2.reuse, R33, 0x5, P0 ;  /* 0x00000021021f7211 */ /* 0x040fe400000f2eff */
[C---:B------:R-:W-:Y:S03]  /*63a0*/  LEA R28, P0, R2.reuse, R30, 0x5 ;  /* 0x0000001e021c7211 */ /* 0x040fe600078028ff */
[C---:B------:R-:W-:Y:S04]  /*63b0*/  HMMA.16816.F32 R72, R24.reuse, R248, R72 ;  /* 0x000000f81848723c */ /* 0x040fe80000001848 */
[C---:B------:R-:W-:Y:S04]  /*63c0*/  LEA.HI.X.SX32 R29, R2.reuse, R31, 0x5, P0 ;  /* 0x0000001f021d7211 */ /* 0x040fe800000f2eff */
[-C--:B------:R-:W-:Y:S08]  /*63d0*/  HMMA.16816.F32 R76, R24, R250.reuse, R76 ;  /* 0x000000fa184c723c */ /* 0x080ff0000000184c */
[C---:B------:R-:W-:Y:S04]  /*63e0*/  HMMA.16816.F32 R80, R244.reuse, R250, R80 ;  /* 0x000000faf450723c */ /* 0x040fe80000001850 */
[C---:B------:R-:W-:Y:S04]  /*63f0*/  LEA R250, P0, R2.reuse, R28, 0x5 ;  /* 0x0000001c02fa7211 */ /* 0x040fe800078028ff */
[-C--:B------:R-:W-:Y:S03]  /*6400*/  HMMA.16816.F32 R84, R244, R36.reuse, R84 ;  /* 0x00000024f454723c */ /* 0x080fe60000001854 */
[C---:B------:R-:W-:Y:S05]  /*6410*/  LEA.HI.X.SX32 R251, R2.reuse, R29, 0x5, P0 ;  /* 0x0000001d02fb7211 */ /* 0x040fea00000f2eff */
[C---:B------:R-:W-:Y:S08]  /*6420*/  HMMA.16816.F32 R88, R24.reuse, R36, R88 ;  /* 0x000000241858723c */ /* 0x040ff00000001858 */
[-C--:B------:R-:W-:Y:S03]  /*6430*/  HMMA.16816.F32 R92, R24, R38.reuse, R92 ;  /* 0x00000026185c723c */ /* 0x080fe6000000185c */
[C---:B------:R-:W-:Y:S04]  /*6440*/  LEA R26, P0, R2.reuse, R250, 0x5 ;  /* 0x000000fa021a7211 */ /* 0x040fe800078028ff */
[C---:B------:R-:W-:Y:S01]  /*6450*/  LEA.HI.X.SX32 R27, R2.reuse, R251, 0x5, P0 ;  /* 0x000000fb021b7211 */ /* 0x040fe200000f2eff */
[----:B------:R-:W-:Y:S01]  /*6460*/  HMMA.16816.F32 R96, R244, R38, R96 ;  /* 0x00000026f460723c */ /* 0x000fe20000001860 */
[----:B------:R-:W-:Y:S03]  /*6470*/  IMAD.MOV.U32 R246, RZ, RZ, 0x4 ;  /* 0x00000004fff67424 */ /* 0x000fe600078e00ff */
[----:B------:R-:W-:Y:S01]  /*6480*/  SHF.R.U32.HI R244, RZ, 0x1, R40 ;  /* 0x00000001fff47819 */ /* 0x000fe20000011628 */
[----:B------:R-:W-:Y:S01]  /*6490*/  IMAD.WIDE R24, R2, -0xc0, R26 ;  /* 0xffffff4002187825 */ /* 0x000fe200078e021a */
[----:B------:R-:W-:Y:S02]  /*64a0*/  SHF.R.U32.HI R245, RZ, 0x2, R40 ;  /* 0x00000002fff57819 */ /* 0x000fe40000011628 */
[----:B------:R-:W-:Y:S04]  /*64b0*/  @P1 LOP3.LUT R244, R244, 0x30, RZ, 0xc0, !PT ;  /* 0x00000030f4f41812 */ /* 0x000fe800078ec0ff */
[----:B------:R-:W-:Y:S02]  /*64c0*/  @P1 LOP3.LUT R41, R244, 0x7, R245, 0xf8, !PT ;  /* 0x00000007f4291812 */ /* 0x000fe400078ef8f5 */
[C---:B------:R-:W-:Y:S03]  /*64d0*/  LEA R244, P0, R2.reuse, R24, 0x5 ;  /* 0x0000001802f47211 */ /* 0x040fe600078028ff */
[----:B------:R-:W-:Y:S01]  /*64e0*/  @P1 IMAD.WIDE.U32 R246, R41, R246, UR18 ;  /* 0x0000001229f61e25 */ /* 0x000fe2000f8e00f6 */
[----:B------:R-:W-:Y:S01]  /*64f0*/  @P1 STL [R1+0x48], R41 ;  /* 0x0000482901001387 */ /* 0x000fe20000100800 */
[----:B------:R-:W-:Y:S01]  /*6500*/  @UP2 UMOV UR18, UR17 ;  /* 0x0000001100122c82 */ /* 0x000fe20008000000 */
[C---:B------:R-:W-:Y:S01]  /*6510*/  LEA.HI.X.SX32 R245, R2.reuse, R25, 0x5, P0 ;  /* 0x0000001902f57211 */ /* 0x040fe200000f2eff */
[----:B------:R-:W-:Y:S01]  /*6520*/  @UP2 UMOV UR19, UR16 ;  /* 0x0000001000132c82 */ /* 0x000fe20008000000 */
[C---:B------:R-:W-:Y:S04]  /*6530*/  LEA R248, P0, R2.reuse, R244, 0x5 ;  /* 0x000000f402f87211 */ /* 0x040fe800078028ff */
[C---:B------:R-:W-:Y:S01]  /*6540*/  LEA.HI.X.SX32 R249, R2.reuse, R245, 0x5, P0 ;  /* 0x000000f502f97211 */ /* 0x040fe200000f2eff */
[----:B--2---:R-:W2:Y:S04]  /*6550*/  @P1 LDG.E R43, desc[UR34][R246.64+-0xe0] ;  /* 0xffff2022f62b1981 */ /* 0x004ea8000c1e1900 */
[----:B---3--:R1:W3:Y:S04]  /*6560*/  @P1 LDG.E R42, desc[UR34][R246.64+-0x100] ;  /* 0xffff0022f62a1981 */ /* 0x0082e8000c1e1900 */
[----:B------:R4:W-:Y:S04]  /*6570*/  REDG.E.ADD.F32.FTZ.RN.STRONG.GPU desc[UR34][R20.64], R4 ;  /* 0x00000004140079a6 */ /* 0x0009e8000c12f322 */
[----:B------:R1:W-:Y:S04]  /*6580*/  REDG.E.ADD.F32.FTZ.RN.STRONG.GPU desc[UR34][R22.64], R5 ;  /* 0x00000005160079a6 */ /* 0x0003e8000c12f322 */
[----:B------:R-:W-:Y:S04]  /*6590*/  REDG.E.ADD.F32.FTZ.RN.STRONG.GPU desc[UR34][R34.64], R6 ;  /* 0x00000006220079a6 */ /* 0x000fe8000c12f322 */
[----:B------:R-:W-:Y:S04]  /*65a0*/  REDG.E.ADD.F32.FTZ.RN.STRONG.GPU desc[UR34][R32.64], R7 ;  /* 0x00000007200079a6 */ /* 0x000fe8000c12f322 */
[----:B------:R-:W-:Y:S04]  /*65b0*/  REDG.E.ADD.F32.FTZ.RN.STRONG.GPU desc[UR34][R30.64], R8 ;  /* 0x000000081e0079a6 */ /* 0x000fe8000c12f322 */
[----:B------:R-:W-:Y:S04]  /*65c0*/  REDG.E.ADD.F32.FTZ.RN.STRONG.GPU desc[UR34][R28.64], R9 ;  /* 0x000000091c0079a6 */ /* 0x000fe8000c12f322 */
[----:B------:R-:W-:Y:S01]  /*65d0*/  REDG.E.ADD.F32.FTZ.RN.STRONG.GPU desc[UR34][R250.64], R10 ;  /* 0x0000000afa0079a6 */ /* 0x000fe2000c12f322 */
[C---:B----4-:R-:W-:Y:S03]  /*65e0*/  LEA R4, P0, R2.reuse, R248, 0x5 ;  /* 0x000000f802047211 */ /* 0x050fe600078028ff */
[----:B------:R-:W-:Y:S01]  /*65f0*/  REDG.E.ADD.F32.FTZ.RN.STRONG.GPU desc[UR34][R26.64], R11 ;  /* 0x0000000b1a0079a6 */ /* 0x000fe2000c12f322 */
[C---:B-1----:R-:W-:Y:S03]  /*6600*/  LEA.HI.X.SX32 R5, R2.reuse, R249, 0x5, P0 ;  /* 0x000000f902057211 */ /* 0x042fe600000f2eff */
[----:B------:R-:W-:Y:S01]  /*6610*/  REDG.E.ADD.F32.FTZ.RN.STRONG.GPU desc[UR34][R20.64+0x80], R16 ;  /* 0x00008010140079a6 */ /* 0x000fe2000c12f322 */
[C---:B------:R-:W-:Y:S03]  /*6620*/  LEA R22, P0, R2.reuse, R4, 0x5 ;  /* 0x0000000402167211 */ /* 0x040fe600078028ff */
[----:B------:R-:W-:Y:S01]  /*6630*/  REDG.E.ADD.F32.FTZ.RN.STRONG.GPU desc[UR34][R24.64+0x80], R17 ;  /* 0x00008011180079a6 */ /* 0x000fe2000c12f322 */
[C---:B------:R-:W-:Y:S02]  /*6640*/  LEA.HI.X.SX32 R23, R2.reuse, R5, 0x5, P0 ;  /* 0x0000000502177211 */ /* 0x040fe400000f2eff */
[C---:B------:R-:W-:Y:S01]  /*6650*/  LEA R246, P0, R2.reuse, R22, 0x5 ;  /* 0x0000001602f67211 */ /* 0x040fe200078028ff */
[----:B------:R-:W-:Y:S03]  /*6660*/  REDG.E.ADD.F32.FTZ.RN.STRONG.GPU desc[UR34][R244.64+0x80], R18 ;  /* 0x00008012f40079a6 */ /* 0x000fe6000c12f322 */
[C---:B------:R-:W-:Y:S01]  /*6670*/  LEA.HI.X.SX32 R247, R2.reuse, R23, 0x5, P0 ;  /* 0x0000001702f77211 */ /* 0x040fe200000f2eff */
[----:B------:R-:W-:Y:S04]  /*6680*/  REDG.E.ADD.F32.FTZ.RN.STRONG.GPU desc[UR34][R248.64+0x80], R19 ;  /* 0x00008013f80079a6 */ /* 0x000fe8000c12f322 */
[----:B------:R-:W-:Y:S04]  /*6690*/  REDG.E.ADD.F32.FTZ.RN.STRONG.GPU desc[UR34][R4.64+0x80], R12 ;  /* 0x0000800c040079a6 */ /* 0x000fe8000c12f322 */
[----:B------:R-:W-:Y:S04]  /*66a0*/  REDG.E.ADD.F32.FTZ.RN.STRONG.GPU desc[UR34][R22.64+0x80], R13 ;  /* 0x0000800d160079a6 */ /* 0x000fe8000c12f322 */
[----:B------:R-:W-:Y:S04]  /*66b0*/  REDG.E.ADD.F32.FTZ.RN.STRONG.GPU desc[UR34][R246.64+0x80], R14 ;  /* 0x0000800ef60079a6 */ /* 0x000fe8000c12f322 */
[----:B--2---:R-:W-:Y:S04]  /*66c0*/  @P1 STL [R1+0x4c], R43 ;  /* 0x00004c2b01001387 */ /* 0x004fe80000100800 */
[----:B---3--:R1:W-:Y:S02]  /*66d0*/  @P1 STL [R1+0x50], R42 ;  /* 0x0000502a01001387 */ /* 0x0083e40000100800 */
[C---:B-1----:R-:W-:Y:S04]  /*66e0*/  LEA R42, P0, R2.reuse, R246, 0x5 ;  /* 0x000000f6022a7211 */ /* 0x042fe800078028ff */
[C---:B------:R-:W-:Y:S03]  /*66f0*/  LEA.HI.X.SX32 R43, R2.reuse, R247, 0x5, P0 ;  /* 0x000000f7022b7211 */ /* 0x040fe600000f2eff */
[C---:B------:R-:W-:Y:S02]  /*6700*/  IMAD.WIDE R40, R2.reuse, -0xc0, R42 ;  /* 0xffffff4002287825 */ /* 0x040fe400078e022a */
[----:B------:R1:W-:Y:S01]  /*6710*/  REDG.E.ADD.F32.FTZ.RN.STRONG.GPU desc[UR34][R42.64+0x80], R15 ;  /* 0x0000800f2a0079a6 */ /* 0x0003e2000c12f322 */
[C---:B------:R-:W-:Y:S03]  /*6720*/  LEA R38, P0, R2.reuse, R40, 0x5 ;  /* 0x0000002802267211 */ /* 0x040fe600078028ff */
[----:B------:R-:W-:Y:S01]  /*6730*/  REDG.E.ADD.F32.FTZ.RN.STRONG.GPU desc[UR34][R20.64+0x100], R68 ;  /* 0x00010044140079a6 */ /* 0x000fe2000c12f322 */
[C---:B------:R-:W-:Y:S03]  /*6740*/  LEA.HI.X.SX32 R39, R2.reuse, R41, 0x5, P0 ;  /* 0x0000002902277211 */ /* 0x040fe600000f2eff */
[----:B------:R2:W-:Y:S01]  /*6750*/  REDG.E.ADD.F32.FTZ.RN.STRONG.GPU desc[UR34][R40.64+0x100], R69 ;  /* 0x00010045280079a6 */ /* 0x0005e2000c12f322 */
[C---:B------:R-:W-:Y:S03]  /*6760*/  LEA R8, P0, R2.reuse, R38, 0x5 ;  /* 0x0000002602087211 */ /* 0x040fe600078028ff */
[----:B------:R3:W-:Y:S01]  /*6770*/  REDG.E.ADD.F32.FTZ.RN.STRONG.GPU desc[UR34][R38.64+0x100], R70 ;  /* 0x00010046260079a6 */ /* 0x0007e2000c12f322 */
[C---:B------:R-:W-:Y:S02]  /*6780*/  LEA.HI.X.SX32 R9, R2.reuse, R39, 0x5, P0 ;  /* 0x0000002702097211 */ /* 0x040fe400000f2eff */
[C---:B------:R-:W-:Y:S03]  /*6790*/  LEA R6, P0, R2.reuse, R8, 0x5 ;  /* 0x0000000802067211 */ /* 0x040fe600078028ff */
[----:B------:R-:W-:Y:S01]  /*67a0*/  REDG.E.ADD.F32.FTZ.RN.STRONG.GPU desc[UR34][R8.64+0x100], R71 ;  /* 0x00010047080079a6 */ /* 0x000fe2000c12f322 */
[C---:B------:R-:W-:Y:S02]  /*67b0*/  LEA.HI.X.SX32 R7, R2.reuse, R9, 0x5, P0 ;  /* 0x0000000902077211 */ /* 0x040fe400000f2eff */
[C---:B------:R-:W-:Y:S03]  /*67c0*/  LEA R36, P0, R2.reuse, R6, 0x5 ;  /* 0x0000000602247211 */ /* 0x040fe600078028ff */
[----:B------:R-:W-:Y:S01]  /*67d0*/  REDG.E.ADD.F32.FTZ.RN.STRONG.GPU desc[UR34][R6.64+0x100], R72 ;  /* 0x00010048060079a6 */ /* 0x000fe2000c12f322 */
[C---:B------:R-:W-:Y:S02]  /*67e0*/  LEA.HI.X.SX32 R37, R2.reuse, R7, 0x5, P0 ;  /* 0x0000000702257211 */ /* 0x040fe400000f2eff */
[C---:B------:R-:W-:Y:S01]  /*67f0*/  LEA R34, P0, R2.reuse, R36, 0x5 ;  /* 0x0000002402227211 */ /* 0x040fe200078028ff */
[----:B-1----:R1:W5:Y:S03]  /*6800*/  LDL.LU.64 R42, [R1+0xb8] ;  /* 0x0000b800012a7983 */ /* 0x0023660000300a00 */
[C---:B------:R-:W-:Y:S01]  /*6810*/  LEA.HI.X.SX32 R35, R2.reuse, R37, 0x5, P0 ;  /* 0x0000002502237211 */ /* 0x040fe200000f2eff */
[----:B------:R4:W-:Y:S01]  /*6820*/  REDG.E.ADD.F32.FTZ.RN.STRONG.GPU desc[UR34][R36.64+0x100], R73 ;  /* 0x00010049240079a6 */ /* 0x0009e2000c12f322 */
[C---:B------:R-:W-:Y:S03]  /*6830*/  LEA R32, P0, R2.reuse, R34, 0x5 ;  /* 0x0000002202207211 */ /* 0x040fe600078028ff */
[----:B------:R-:W-:Y:S01]  /*6840*/  REDG.E.ADD.F32.FTZ.RN.STRONG.GPU desc[UR34][R34.64+0x100], R74 ;  /* 0x0001004a220079a6 */ /* 0x000fe2000c12f322 */
[C---:B------:R-:W-:Y:S03]  /*6850*/  LEA.HI.X.SX32 R33, R2.reuse, R35, 0x5, P0 ;  /* 0x0000002302217211 */ /* 0x040fe600000f2eff */
[----:B--2---:R1:W5:Y:S01]  /*6860*/  LDL.LU.64 R40, [R1+0xb0] ;  /* 0x0000b00001287983 */ /* 0x0043620000300a00 */
[C---:B------:R-:W-:Y:S03]  /*6870*/  IMAD.WIDE R30, R2.reuse, -0xc0, R32 ;  /* 0xffffff40021e7825 */ /* 0x040fe600078e0220 */
[----:B------:R-:W-:Y:S01]  /*6880*/  REDG.E.ADD.F32.FTZ.RN.STRONG.GPU desc[UR34][R32.64+0x100], R75 ;  /* 0x0001004b200079a6 */ /* 0x000fe2000c12f322 */
[C---:B------:R-:W-:Y:S03]  /*6890*/  LEA R28, P0, R2.reuse, R30, 0x5 ;  /* 0x0000001e021c7211 */ /* 0x040fe600078028ff */
[----:B------:R-:W-:Y:S01]  /*68a0*/  REDG.E.ADD.F32.FTZ.RN.STRONG.GPU desc[UR34][R20.64+0x180], R80 ;  /* 0x00018050140079a6 */ /* 0x000fe2000c12f322 */
[C---:B------:R-:W-:Y:S03]  /*68b0*/  LEA.HI.X.SX32 R29, R2.reuse, R31, 0x5, P0 ;  /* 0x0000001f021d7211 */ /* 0x040fe600000f2eff */
[----:B------:R-:W-:Y:S01]  /*68c0*/  REDG.E.ADD.F32.FTZ.RN.STRONG.GPU desc[UR34][R30.64+0x180], R81 ;  /* 0x000180511e0079a6 */ /* 0x000fe2000c12f322 */
[C---:B------:R-:W-:Y:S03]  /*68d0*/  LEA R26, P0, R2.reuse, R28, 0x5 ;  /* 0x0000001c021a7211 */ /* 0x040fe600078028ff */
[----:B------:R-:W-:Y:S01]  /*68e0*/  REDG.E.ADD.F32.FTZ.RN.STRONG.GPU desc[UR34][R28.64+0x180], R82 ;  /* 0x000180521c0079a6 */ /* 0x000fe2000c12f322 */
[C---:B------:R-:W-:Y:S02]  /*68f0*/  LEA.HI.X.SX32 R27, R2.reuse, R29, 0x5, P0 ;  /* 0x0000001d021b7211 */ /* 0x040fe400000f2eff */
[C---:B------:R-:W-:Y:S01]  /*6900*/  LEA R250, P0, R2.reuse, R26, 0x5 ;  /* 0x0000001a02fa7211 */ /* 0x040fe200078028ff */
[----:B------:R-:W-:Y:S03]  /*6910*/  LDSM.16.MT88.4 R72, [R3+0x12800] ;  /* 0x012800000348783b */ /* 0x000fe60000004200 */
[C---:B------:R-:W-:Y:S01]  /*6920*/  LEA.HI.X.SX32 R251, R2.reuse, R27, 0x5, P0 ;  /* 0x0000001b02fb7211 */ /* 0x040fe200000f2eff */
[----:B------:R-:W-:Y:S01]  /*6930*/  REDG.E.ADD.F32.FTZ.RN.STRONG.GPU desc[UR34][R26.64+0x180], R83 ;  /* 0x000180531a0079a6 */ /* 0x000fe2000c12f322 */
[C---:B------:R-:W-:Y:S03]  /*6940*/  LEA R248, P0, R2.reuse, R250, 0x5 ;  /* 0x000000fa02f87211 */ /* 0x040fe600078028ff */
[----:B------:R-:W-:Y:S01]  /*6950*/  REDG.E.ADD.F32.FTZ.RN.STRONG.GPU desc[UR34][R250.64+0x180], R76 ;  /* 0x0001804cfa0079a6 */ /* 0x000fe2000c12f322 */
[C---:B------:R-:W-:Y:S02]  /*6960*/  LEA.HI.X.SX32 R249, R2.reuse, R251, 0x5, P0 ;  /* 0x000000fb02f97211 */ /* 0x040fe400000f2eff */
[C---:B------:R-:W-:Y:S01]  /*6970*/  LEA R4, P0, R2.reuse, R248, 0x5 ;  /* 0x000000f802047211 */ /* 0x040fe200078028ff */
[----:B---3--:R1:W5:Y:S03]  /*6980*/  LDL.LU.64 R38, [R1+0xa8] ;  /* 0x0000a80001267983 */ /* 0x0083660000300a00 */
[C---:B------:R-:W-:Y:S01]  /*6990*/  LEA.HI.X.SX32 R5, R2.reuse, R249, 0x5, P0 ;  /* 0x000000f902057211 */ /* 0x040fe200000f2eff */
[----:B------:R2:W-:Y:S01]  /*69a0*/  REDG.E.ADD.F32.FTZ.RN.STRONG.GPU desc[UR34][R248.64+0x180], R77 ;  /* 0x0001804df80079a6 */ /* 0x0005e2000c12f322 */
[C---:B------:R-:W-:Y:S03]  /*69b0*/  LEA R24, P0, R2.reuse, R4, 0x5 ;  /* 0x0000000402187211 */ /* 0x040fe600078028ff */
[----:B------:R3:W-:Y:S01]  /*69c0*/  REDG.E.ADD.F32.FTZ.RN.STRONG.GPU desc[UR34][R4.64+0x180], R78 ;  /* 0x0001804e040079a6 */ /* 0x0007e2000c12f322 */
[C---:B------:R-:W-:Y:S03]  /*69d0*/  LEA.HI.X.SX32 R25, R2.reuse, R5, 0x5, P0 ;  /* 0x0000000502197211 */ /* 0x040fe600000f2eff */
[----:B----4-:R1:W5:Y:S01]  /*69e0*/  LDL.LU.64 R36, [R1+0xa0] ;  /* 0x0000a00001247983 */ /* 0x0103620000300a00 */
        /* <DEDUP_REMOVED lines=10> */
[----:B--2---:R-:W2:Y:S03]  /*6a90*/  S2R R249, SR_TID.X ;  /* 0x0000000000f97919 */ /* 0x004ea60000002100 */
[C---:B------:R-:W-:Y:S01]  /*6aa0*/  LEA.HI.X.SX32 R19, R2.reuse, R245, 0x5, P0 ;  /* 0x000000f502137211 */ /* 0x040fe200000f2eff */
        /* <DEDUP_REMOVED lines=9> */
[----:B------:R4:W-:Y:S01]  /*6b40*/  REDG.E.ADD.F32.FTZ.RN.STRONG.GPU desc[UR34][R14.64+0x200], R90 ;  /* 0x0002005a0e0079a6 */ /* 0x0009e2000c12f322 */
[C---:B------:R-:W-:Y:S03]  /*6b50*/  LEA.HI.X.SX32 R69, R2.reuse, R15, 0x5, P0 ;  /* 0x0000000f02457211 */ /* 0x040fe600000f2eff */
[----:B------:R-:W-:Y:S01]  /*6b60*/  LDSM.16.MT88.4 R16, [R0+0x2000] ;  /* 0x002000000010783b */ /* 0x000fe20000004200 */
[C---:B------:R-:W-:Y:S03]  /*6b70*/  IMAD.WIDE R70, R2.reuse, -0xc0, R68 ;  /* 0xffffff4002467825 */ /* 0x040fe600078e0244 */
[----:B------:R-:W-:Y:S01]  /*6b80*/  REDG.E.ADD.F32.FTZ.RN.STRONG.GPU desc[UR34][R68.64+0x200], R91 ;  /* 0x0002005b440079a6 */ /* 0x000fe2000c12f322 */
[C---:B------:R-:W-:Y:S03]  /*6b90*/  LEA R12, P0, R2.reuse, R70, 0x5 ;  /* 0x00000046020c7211 */ /* 0x040fe600078028ff */
[----:B------:R-:W-:Y:S01]  /*6ba0*/  REDG.E.ADD.F32.FTZ.RN.STRONG.GPU desc[UR34][R20.64+0x280], R96 ;  /* 0x00028060140079a6 */ /* 0x000fe2000c12f322 */
[C---:B--2---:R-:W-:Y:S01]  /*6bb0*/  IMAD.SHL.U32 R250, R249.reuse, 0x8, RZ ;  /* 0x00000008f9fa7824 */ /* 0x044fe200078e00ff */
[C---:B------:R-:W-:Y:S02]  /*6bc0*/  LEA.HI.X.SX32 R13, R2.reuse, R71, 0x5, P0 ;  /* 0x00000047020d7211 */ /* 0x040fe400000f2eff */
[----:B------:R-:W-:Y:S01]  /*6bd0*/  REDG.E.ADD.F32.FTZ.RN.STRONG.GPU desc[UR34][R70.64+0x280], R97 ;  /* 0x00028061460079a6 */ /* 0x000fe2000c12f322 */
[----:B------:R-:W-:Y:S02]  /*6be0*/  LEA R10, P0, R2, R12, 0x5 ;  /* 0x0000000c020a7211 */ /* 0x000fe400078028ff */
[----:B------:R-:W-:Y:S01]  /*6bf0*/  LOP3.LUT R251, R250, 0x38, RZ, 0xc0, !PT ;  /* 0x00000038fafb7812 */ /* 0x000fe200078ec0ff */
        /* <DEDUP_REMOVED lines=8> */
[C---:B------:R-:W-:Y:S02]  /*6c80*/  LEA.HI.X.SX32 R7, R2.reuse, R9, 0x5, P0 ;  /* 0x0000000902077211 */ /* 0x040fe400000f2eff */
[C---:B---3--:R-:W-:Y:S01]  /*6c90*/  LEA R4, P0, R2.reuse, R6, 0x5 ;  /* 0x0000000602047211 */ /* 0x048fe200078028ff */
[----:B------:R-:W-:Y:S03]  /*6ca0*/  LDSM.16.MT88.4 R8, [R0] ;  /* 0x000000000008783b */ /* 0x000fe60000004200 */
[C---:B------:R-:W-:Y:S01]  /*6cb0*/  LEA.HI.X.SX32 R5, R2.reuse, R7, 0x5, P0 ;  /* 0x0000000702057211 */ /* 0x040fe200000f2eff */
[----:B------:R-:W-:Y:S01]  /*6cc0*/  REDG.E.ADD.F32.FTZ.RN.STRONG.GPU desc[UR34][R6.64+0x280], R93 ;  /* 0x0002805d060079a6 */ /* 0x000fe2000c12f322 */
[C---:B----4-:R-:W-:Y:S03]  /*6cd0*/  LEA R14, P0, R2.reuse, R4, 0x5 ;  /* 0x00000004020e7211 */ /* 0x050fe600078028ff */
[----:B------:R-:W-:Y:S01]  /*6ce0*/  REDG.E.ADD.F32.FTZ.RN.STRONG.GPU desc[UR34][R4.64+0x280], R94 ;  /* 0x0002805e040079a6 */ /* 0x000fe2000c12f322 */
[----:B------:R-:W-:Y:S02]  /*6cf0*/  LEA.HI.X.SX32 R15, R2, R5, 0x5, P0 ;  /* 0x00000005020f7211 */ /* 0x000fe400000f2eff */
[----:B------:R-:W-:Y:S01]  /*6d00*/  LOP3.LUT P0, RZ, R249, 0x4, RZ, 0xc0, !PT ;  /* 0x00000004f9ff7812 */ /* 0x000fe2000780c0ff */
[----:B------:R-:W3:Y:S04]  /*6d10*/  LDSM.16.MT88.4 R4, [R3+0x12000] ;  /* 0x012000000304783b */ /* 0x000ee80000004200 */
[----:B------:R-:W-:Y:S04]  /*6d20*/  REDG.E.ADD.F32.FTZ.RN.STRONG.GPU desc[UR34][R14.64+0x280], R95 ;  /* 0x0002805f0e0079a6 */ /* 0x000fe8000c12f322 */
[----:B------:R-:W-:Y:S01]  /*6d30*/  LDSM.16.MT88.4 R84, [R0+0x2800] ;  /* 0x002800000054783b */ /* 0x000fe20000004200 */
[C---:B--2---:R-:W-:Y:S03]  /*6d40*/  VIADD R92, R3.reuse, 0x40 ;  /* 0x00000040035c7836 */ /* 0x044fe60000000000 */
[----:B------:R-:W-:Y:S01]  /*6d50*/  LDSM.16.MT88.4 R88, [R0+0x1800] ;  /* 0x001800000058783b */ /* 0x000fe20000004200 */
[----:B------:R-:W-:Y:S03]  /*6d60*/  @P0 VIADD R92, R3, 0xffffffc0 ;  /* 0xffffffc0035c0836 */ /* 0x000fe60000000000 */
[----:B------:R-:W-:Y:S04]  /*6d70*/  LDSM.16.MT88.4 R96, [R0+0x5800] ;  /* 0x005800000060783b */ /* 0x000fe80000004200 */
[----:B------:R-:W2:Y:S04]  /*6d80*/  LDSM.16.MT88.4 R12, [R92+0x12000] ;  /* 0x012000005c0c783b */ /* 0x000ea80000004200 */
[----:B------:R-:W4:Y:S04]  /*6d90*/  LDSM.16.MT88.4 R80, [R92+0x12800] ;  /* 0x012800005c50783b */ /* 0x000f280000004200 */
[----:B------:R1:W5:Y:S04]  /*6da0*/  LDL.LU.64 R34, [R1+0x98] ;  /* 0x0000980001227983 */ /* 0x0003680000300a00 */
[----:B------:R1:W5:Y:S04]  /*6db0*/  LDL.LU.64 R32, [R1+0x90] ;  /* 0x0000900001207983 */ /* 0x0003680000300a00 */
[----:B------:R1:W5:Y:S01]  /*6dc0*/  LDL.LU.64 R30, [R1+0x88] ;  /* 0x00008800011e7983 */ /* 0x0003620000300a00 */
[-C--:B---3--:R-:W-:Y:S03]  /*6dd0*/  HMMA.16816.F32 R100, R4, R8.reuse, R100 ;  /* 0x000000080464723c */ /* 0x088fe60000001864 */
[----:B------:R1:W5:Y:S04]  /*6de0*/  LDL.LU.64 R28, [R1+0x80] ;  /* 0x00008000011c7983 */ /* 0x0003680000300a00 */
[----:B------:R1:W5:Y:S04]  /*6df0*/  LDL.LU.64 R26, [R1+0x78] ;  /* 0x00007800011a7983 */ /* 0x0003680000300a00 */
[----:B------:R1:W5:Y:S04]  /*6e00*/  LDL.LU.64 R24, [R1+0x70] ;  /* 0x0000700001187983 */ /* 0x0003680000300a00 */
[----:B------:R1:W5:Y:S04]  /*6e10*/  LDL.LU.64 R22, [R1+0x68] ;  /* 0x0000680001167983 */ /* 0x0003680000300a00 */
[----:B------:R1:W5:Y:S01]  /*6e20*/  LDL.LU.64 R20, [R1+0x60] ;  /* 0x0000600001147983 */ /* 0x0003620000300a00 */
[C---:B--2---:R-:W-:Y:S08]  /*6e30*/  HMMA.16816.F32 R104, R12.reuse, R8, R104 ;  /* 0x000000080c68723c */ /* 0x044ff00000001868 */
[-C--:B------:R-:W-:Y:S08]  /*6e40*/  HMMA.16816.F32 R108, R12, R10.reuse, R108 ;  /* 0x0000000a0c6c723c */ /* 0x080ff0000000186c */
[C---:B------:R-:W-:Y:S01]  /*6e50*/  HMMA.16816.F32 R112, R4.reuse, R10, R112 ;  /* 0x0000000a0470723c */ /* 0x040fe20000001870 */
[----:B------:R-:W2:Y:S07]  /*6e60*/  LDSM.16.MT88.4 R8, [R0+0x4800] ;  /* 0x004800000008783b */ /* 0x000eae0000004200 */
[-C--:B------:R-:W-:Y:S08]  /*6e70*/  HMMA.16816.F32 R116, R4, R16.reuse, R116 ;  /* 0x000000100474723c */ /* 0x080ff00000001874 */
[C---:B------:R-:W-:Y:S08]  /*6e80*/  HMMA.16816.F32 R120, R12.reuse, R16, R120 ;  /* 0x000000100c78723c */ /* 0x040ff00000001878 */
[-C--:B------:R-:W-:Y:S08]  /*6e90*/  HMMA.16816.F32 R124, R12, R18.reuse, R124 ;  /* 0x000000120c7c723c */ /* 0x080ff0000000187c */
[C---:B------:R-:W-:Y:S01]  /*6ea0*/  HMMA.16816.F32 R128, R4.reuse, R18, R128 ;  /* 0x000000120480723c */ /* 0x040fe20000001880 */
[----:B------:R-:W-:Y:S04]  /*6eb0*/  LDSM.16.MT88.4 R16, [R92+0x13000] ;  /* 0x013000005c10783b */ /* 0x000fe80000004200 */
[----:B------:R-:W-:Y:S03]  /*6ec0*/  LDSM.16.MT88.4 R92, [R92+0x13800] ;  /* 0x013800005c5c783b */ /* 0x000fe60000004200 */
[-C--:B------:R-:W-:Y:S08]  /*6ed0*/  HMMA.16816.F32 R132, R4, R68.reuse, R132 ;  /* 0x000000440484723c */ /* 0x080ff00000001884 */
[C---:B------:R-:W-:Y:S08]  /*6ee0*/  HMMA.16816.F32 R136, R12.reuse, R68, R136 ;  /* 0x000000440c88723c */ /* 0x040ff00000001888 */
[-C--:B------:R-:W-:Y:S01]  /*6ef0*/  HMMA.16816.F32 R140, R12, R70.reuse, R140 ;  /* 0x000000460c8c723c */ /* 0x080fe2000000188c */
[----:B------:R-:W-:Y:S07]  /*6f00*/  LDSM.16.MT88.4 R12, [R0+0x1000] ;  /* 0x00100000000c783b */ /* 0x000fee0000004200 */
[----:B------:R-:W-:Y:S01]  /*6f10*/  HMMA.16816.F32 R144, R4, R70, R144 ;  /* 0x000000460490723c */ /* 0x000fe20000001890 */
[----:B------:R-:W3:Y:S04]  /*6f20*/  LDSM.16.MT88.4 R4, [R3+0x13000] ;  /* 0x013000000304783b */ /* 0x000ee80000004200 */
[----:B------:R-:W1:Y:S03]  /*6f30*/  LDSM.16.MT88.4 R68, [R0+0x3000] ;  /* 0x003000000044783b */ /* 0x000e660000004200 */
[-C--:B------:R-:W-:Y:S08]  /*6f40*/  HMMA.16816.F32 R100, R72, R76.reuse, R100 ;  /* 0x0000004c4864723c */ /* 0x080ff00000001864 */
[C---:B----4-:R-:W-:Y:S08]  /*6f50*/  HMMA.16816.F32 R104, R80.reuse, R76, R104 ;  /* 0x0000004c5068723c */ /* 0x050ff00000001868 */
[-C--:B------:R-:W-:Y:S08]  /*6f60*/  HMMA.16816.F32 R108, R80, R78.reuse, R108 ;  /* 0x0000004e506c723c */ /* 0x080ff0000000186c */
[C---:B------:R-:W-:Y:S01]  /*6f70*/  HMMA.16816.F32 R112, R72.reuse, R78, R112 ;  /* 0x0000004e4870723c */ /* 0x040fe20000001870 */
[----:B------:R-:W4:Y:S07]  /*6f80*/  LDSM.16.MT88.4 R76, [R0+0x5000] ;  /* 0x00500000004c783b */ /* 0x000f2e0000004200 */
[-C--:B------:R-:W-:Y:S08]  /*6f90*/  HMMA.16816.F32 R116, R72, R84.reuse, R116 ;  /* 0x000000544874723c */ /* 0x080ff00000001874 */
[C---:B------:R-:W-:Y:S08]  /*6fa0*/  HMMA.16816.F32 R120, R80.reuse, R84, R120 ;  /* 0x000000545078723c */ /* 0x040ff00000001878 */
[-C--:B------:R-:W-:Y:S08]  /*6fb0*/  HMMA.16816.F32 R124, R80, R86.reuse, R124 ;  /* 0x00000056507c723c */ /* 0x080ff0000000187c */
[C---:B------:R-:W-:Y:S01]  /*6fc0*/  HMMA.16816.F32 R128, R72.reuse, R86, R128 ;  /* 0x000000564880723c */ /* 0x040fe20000001880 */
[----:B------:R-:W4:Y:S07]  /*6fd0*/  LDSM.16.MT88.4 R84, [R3+0x13800] ;  /* 0x013800000354783b */ /* 0x000f2e0000004200 */
[-C--:B--2---:R-:W-:Y:S08]  /*6fe0*/  HMMA.16816.F32 R132, R72, R8.reuse, R132 ;  /* 0x000000084884723c */ /* 0x084ff00000001884 */
[C---:B------:R-:W-:Y:S04]  /*6ff0*/  HMMA.16816.F32 R136, R80.reuse, R8, R136 ;  /* 0x000000085088723c */ /* 0x040fe80000001888 */
[----:B------:R-:W-:Y:S04]  /*7000*/  LOP3.LUT R8, R250, 0x1f8, RZ, 0xc0, !PT ;  /* 0x000001f8fa087812 */ /* 0x000fe800078ec0ff */
[-C--:B------:R-:W-:Y:S01]  /*7010*/  HMMA.16816.F32 R140, R80, R10.reuse, R140 ;  /* 0x0000000a508c723c */ /* 0x080fe2000000188c */
[----:B------:R-:W2:Y:S02]  /*7020*/  LDSM.16.MT88.4 R80, [R0+0x3800] ;  /* 0x003800000050783b */ /* 0x000ea40000004200 */
[----:B------:R-:W-:Y:S04]  /*7030*/  LOP3.LUT R8, R8, 0x38, R249, 0x78, !PT ;  /* 0x0000003808087812 */ /* 0x000fe800078e78f9 */
[----:B------:R-:W-:Y:S01]  /*7040*/  LOP3.LUT R8, R8, 0x1e00, R250, 0xf8, !PT ;  /* 0x00001e0008087812 */ /* 0x000fe200078ef8fa */
[----:B------:R-:W-:Y:S04]  /*7050*/  HMMA.16816.F32 R144, R72, R10, R144 ;  /* 0x0000000a4890723c */ /* 0x000fe80000001890 */
[----:B------:R-:W-:Y:S04]  /*7060*/  LEA R8, R8, UR4, 0x1 ;  /* 0x0000000408087c11 */ /* 0x000fe8000f8e08ff */
[-C--:B---3--:R-:W-:Y:S08]  /*7070*/  HMMA.16816.F32 R100, R4, R12.reuse, R100 ;  /* 0x0000000c0464723c */ /* 0x088ff00000001864 */
[C---:B------:R-:W-:Y:S08]  /*7080*/  HMMA.16816.F32 R104, R16.reuse, R12, R104 ;  /* 0x0000000c1068723c */ /* 0x040ff00000001868 */
[-C--:B------:R-:W-:Y:S08]  /*7090*/  HMMA.16816.F32 R108, R16, R14.reuse, R108 ;  /* 0x0000000e106c723c */ /* 0x080ff0000000186c */
[C---:B------:R-:W-:Y:S08]  /*70a0*/  HMMA.16816.F32 R112, R4.reuse, R14, R112 ;  /* 0x0000000e0470723c */ /* 0x040ff00000001870 */
[-C--:B-1----:R-:W-:Y:S08]  /*70b0*/  HMMA.16816.F32 R116, R4, R68.reuse, R116 ;  /* 0x000000440474723c */ /* 0x082ff00000001874 */
[C---:B------:R-:W-:Y:S04]  /*70c0*/  HMMA.16816.F32 R120, R16.reuse, R68, R120 ;  /* 0x000000441078723c */ /* 0x040fe80000001878 */
[C---:B------:R-:W-:Y:S02]  /*70d0*/  LOP3.LUT R69, R251.reuse, 0x40, RZ, 0xfc, !PT ;  /* 0x00000040fb457812 */ /* 0x040fe400078efcff */
[----:B------:R-:W-:Y:S02]  /*70e0*/  LOP3.LUT R68, R251, 0x80, RZ, 0xfc, !PT ;  /* 0x00000080fb447812 */ /* 0x000fe400078efcff */
[-C--:B------:R-:W-:Y:S08]  /*70f0*/  HMMA.16816.F32 R124, R16, R70.reuse, R124 ;  /* 0x00000046107c723c */ /* 0x080ff0000000187c */
[C---:B------:R-:W-:Y:S08]  /*7100*/  HMMA.16816.F32 R128, R4.reuse, R70, R128 ;  /* 0x000000460480723c */ /* 0x040ff00000001880 */
[-C--:B----4-:R-:W-:Y:S08]  /*7110*/  HMMA.16816.F32 R132, R4, R76.reuse, R132 ;  /* 0x0000004c0484723c */ /* 0x090ff00000001884 */
[C---:B------:R-:W-:Y:S08]  /*7120*/  HMMA.16816.F32 R136, R16.reuse, R76, R136 ;  /* 0x0000004c1088723c */ /* 0x040ff00000001888 */
[-C--:B------:R-:W-:Y:S08]  /*7130*/  HMMA.16816.F32 R140, R16, R78.reuse, R140 ;  /* 0x0000004e108c723c */ /* 0x080ff0000000188c */
[----:B------:R-:W-:Y:S08]  /*7140*/  HMMA.16816.F32 R144, R4, R78, R144 ;  /* 0x0000004e0490723c */ /* 0x000ff00000001890 */
[-C--:B------:R-:W-:Y:S08]  /*7150*/  HMMA.16816.F32 R100, R84, R88.reuse, R100 ;  /* 0x000000585464723c */ /* 0x080ff00000001864 */
[C---:B------:R-:W-:Y:S08]  /*7160*/  HMMA.16816.F32 R104, R92.reuse, R88, R104 ;  /* 0x000000585c68723c */ /* 0x040ff00000001868 */
[-C--:B------:R-:W-:Y:S08]  /*7170*/  HMMA.16816.F32 R108, R92, R90.reuse, R108 ;  /* 0x0000005a5c6c723c */ /* 0x080ff0000000186c */
[C---:B------:R-:W-:Y:S08]  /*7180*/  HMMA.16816.F32 R112, R84.reuse, R90, R112 ;  /* 0x0000005a5470723c */ /* 0x040ff00000001870 */
[-C--:B--2---:R-:W-:Y:S08]  /*7190*/  HMMA.16816.F32 R116, R84, R80.reuse, R116 ;  /* 0x000000505474723c */ /* 0x084ff00000001874 */
        /* <DEDUP_REMOVED lines=9> */
[----:B------:R-:W2:Y:S01]  /*7230*/  LDL.LU R245, [R1+0x38] ;  /* 0x0000380001f57983 */ /* 0x000ea20000300800 */
[----:B------:R-:W1:Y:S08]  /*7240*/  LDC R9, c[0x0][0x3b0] ;  /* 0x0000ec00ff097b82 */ /* 0x000e700000000800 */
[----:B------:R-:W-:Y:S01]  /*7250*/  BAR.SYNC.DEFER_BLOCKING 0x0 ;  /* 0x0000000000007b1d */ /* 0x000fe20000010000 */
[----:B------:R-:W-:Y:S02]  /*7260*/  ISETP.GE.AND P5, PT, R251, UR8, PT ;  /* 0x00000008fb007c0c */ /* 0x000fe4000bfa6270 */
[----:B------:R-:W-:Y:S02]  /*7270*/  ISETP.GE.AND P2, PT, R69, UR8, PT ;  /* 0x0000000845007c0c */ /* 0x000fe4000bf46270 */
[----:B------:R-:W-:Y:S02]  /*7280*/  ISETP.GE.AND P1, PT, R68, UR8, PT ;  /* 0x0000000844007c0c */ /* 0x000fe4000bf26270 */
[----:B------:R-:W-:Y:S01]  /*7290*/  IADD3 R2, P0, PT, RZ, -UR32, RZ ;  /* 0x80000020ff027c10 */ /* 0x000fe2000ff1e0ff */
[----:B------:R-:W3:Y:S01]  /*72a0*/  LDL.LU R244, [R1+0x3c] ;  /* 0x00003c0001f47983 */ /* 0x000ee20000300800 */
[----:B------:R-:W4:Y:S01]  /*72b0*/  LDC R12, c[0x0][0x3b4] ;  /* 0x0000ed00ff0c7b82 */ /* 0x000f220000000800 */
[C---:B-1----:R-:W-:Y:S04]  /*72c0*/  IMAD.SHL.U32 R0, R9.reuse, 0x40, RZ ;  /* 0x0000004009007824 */ /* 0x042fe800078e00ff */
[----:B------:R-:W-:Y:S05]  /*72d0*/  IMAD.X R0, RZ, RZ, ~R0, P0 ;  /* 0x000000ffff007224 */ /* 0x000fea00000e0e00 */
[----:B------:R-:W-:Y:S02]  /*72e0*/  SHF.R.S64 R3, R2, 0x1f, R0 ;  /* 0x0000001f02037819 */ /* 0x000fe40000001000 */
[----:B------:R-:W-:Y:S02]  /*72f0*/  LEA R2, P0, R9, RZ, 0x6 ;  /* 0x000000ff09027211 */ /* 0x000fe400078030ff */
[----:B---3--:R-:W-:Y:S02]  /*7300*/  IADD3 R244, P6, PT, R3, R244, RZ ;  /* 0x000000f403f47210 */ /* 0x008fe40007fde0ff */
[----:B------:R-:W-:Y:S02]  /*7310*/  LEA.HI.X R3, R9, RZ, RZ, 0x6, P0 ;  /* 0x000000ff09037211 */ /* 0x000fe400000f34ff */
[----:B--2---:R-:W-:Y:S01]  /*7320*/  LEA.HI.X.SX32 R245, R0, R245, 0x1, P6 ;  /* 0x000000f500f57211 */ /* 0x004fe200030f0eff */
[----:B------:R1:W-:Y:S01]  /*7330*/  STL [R1+0x3c], R244 ;  /* 0x00003cf401007387 */ /* 0x0003e20000100800 */
[--C-:B------:R-:W-:Y:S01]  /*7340*/  @!P5 IMAD.MOV.U32 R4, RZ, RZ, R244.reuse ;  /* 0x000000ffff04d224 */ /* 0x100fe200078e00f4 */
[----:B------:R-:W-:Y:S01]  /*7350*/  @!P5 IADD3 R6, P0, PT, R244, R2, RZ ;  /* 0x00000002f406d210 */ /* 0x000fe20007f1e0ff */
[----:B------:R-:W-:Y:S01]  /*7360*/  @!P2 IMAD.MOV.U32 R10, RZ, RZ, R244 ;  /* 0x000000ffff0aa224 */ /* 0x000fe200078e00f4 */
[----:B------:R1:W-:Y:S01]  /*7370*/  STL [R1+0x38], R245 ;  /* 0x000038f501007387 */ /* 0x0003e20000100800 */
[--C-:B------:R-:W-:Y:S02]  /*7380*/  @!P5 IMAD.MOV.U32 R5, RZ, RZ, R245.reuse ;  /* 0x000000ffff05d224 */ /* 0x100fe400078e00f5 */
[--C-:B------:R-:W-:Y:S02]  /*7390*/  @!P2 IMAD.MOV.U32 R11, RZ, RZ, R245.reuse ;  /* 0x000000ffff0ba224 */ /* 0x100fe400078e00f5 */
[----:B----4-:R-:W-:Y:S01]  /*73a0*/  IMAD.SHL.U32 R0, R12, 0x40, RZ ;  /* 0x000000400c007824 */ /* 0x010fe200078e00ff */
[----:B------:R-:W-:Y:S01]  /*73b0*/  @!PT LDS RZ, [RZ] ;  /* 0x00000000fffff984 */ /* 0x000fe20000000800 */
[----:B------:R-:W-:Y:S01]  /*73c0*/  @!PT LDS RZ, [RZ] ;  /* 0x00000000fffff984 */ /* 0x000fe20000000800 */
[----:B------:R-:W-:Y:S01]  /*73d0*/  @!PT LDS RZ, [RZ] ;  /* 0x00000000fffff984 */ /* 0x000fe20000000800 */
[----:B------:R2:W-:Y:S04]  /*73e0*/  @!P5 LDGSTS.E.BYPASS.LTC128B.128 [R8], desc[UR34][R4.64] ;  /* 0x000000000408dfae */ /* 0x0005e8000b981a22 */
[----:B------:R1:W-:Y:S01]  /*73f0*/  @P5 STS.128 [R8], RZ ;  /* 0x000000ff08005388 */ /* 0x0003e20000000c00 */
[----:B------:R-:W-:Y:S02]  /*7400*/  @!P5 IADD3.X R7, PT, PT, R245, R3, R0, P0, !PT ;  /* 0x00000003f507d210 */ /* 0x000fe400007fe400 */
[CC--:B------:R-:W-:Y:S01]  /*7410*/  @!P1 LEA R2, P0, R9.reuse, R244.reuse, 0x6 ;  /* 0x000000f409029211 */ /* 0x0c0fe200078030ff */
[----:B------:R-:W-:Y:S01]  /*7420*/  @!PT LDS RZ, [RZ] ;  /* 0x00000000fffff984 */ /* 0x000fe20000000800 */
[----:B------:R-:W-:Y:S01]  /*7430*/  @!PT LDS RZ, [RZ] ;  /* 0x00000000fffff984 */ /* 0x000fe20000000800 */
[----:B------:R-:W-:Y:S01]  /*7440*/  @!PT LDS RZ, [RZ] ;  /* 0x00000000fffff984 */ /* 0x000fe20000000800 */
[----:B------:R3:W-:Y:S03]  /*7450*/  @!P2 LDGSTS.E.BYPASS.LTC128B.128 [R8+0x2000], desc[UR34][R10.64+0x80] ;  /* 0x020000800a08afae */ /* 0x0007e6000b981a22 */
[CCC-:B------:R-:W-:Y:S01]  /*7460*/  @!P1 LEA.HI.X R3, R9.reuse, R245.reuse, R12.reuse, 0x6, P0 ;  /* 0x000000f509039211 */ /* 0x1c0fe200000f340c */
[----:B------:R1:W-:Y:S01]  /*7470*/  @P2 STS.128 [R8+0x2000], RZ ;  /* 0x002000ff08002388 */ /* 0x0003e20000000c00 */
[C---:B--2---:R-:W-:Y:S04]  /*7480*/  @!P2 LEA R4, P6, R9.reuse, R244, 0x6 ;  /* 0x000000f40904a211 */ /* 0x044fe800078c30ff */
[----:B------:R-:W-:Y:S01]  /*7490*/  @!P2 LEA.HI.X R5, R9, R245, R12, 0x6, P6 ;  /* 0x000000f50905a211 */ /* 0x000fe200030f340c */
[----:B---3--:R-:W-:Y:S02]  /*74a0*/  @!P1 IMAD.MOV.U32 R10, RZ, RZ, R244 ;  /* 0x000000ffff0a9224 */ /* 0x008fe400078e00f4 */
        /* <DEDUP_REMOVED lines=22> */
.L_x_53:
[----:B------:R-:W-:Y:S02]  /*7610*/  UISETP.GT.AND UP0, UPT, UR43, URZ, UPT ;  /* 0x000000ff2b00728c */ /* 0x000fe4000bf04270 */
[----:B------:R-:W-:Y:S07]  /*7620*/  UIADD3 UR16, UPT, UPT, UR43, -0x1, URZ ;  /* 0xffffffff2b107890 */ /* 0x000fee000fffe0ff */
[----:B------:R-:W-:Y:S01]  /*7630*/  UMOV UR43, UR16 ;  /* 0x00000010002b7c82 */ /* 0x000fe20008000000 */
[----:B------:R-:W-:Y:S05]  /*7640*/  BRA.U UP0, `(.L_x_54) ;  /* 0xffffffc500787547 */ /* 0x000fea000b83ffff */
[----:B------:R-:W-:Y:S01]  /*7650*/  F2FP.F16.F32.PACK_AB R60, R61, R60 ;  /* 0x0000003c3d3c723e */ /* 0x000fe200000000ff */
[C---:B------:R-:W-:Y:S01]  /*7660*/  IMAD.SHL.U32 R0, R249.reuse, 0x10, RZ ;  /* 0x00000010f9007824 */ /* 0x040fe200078e00ff */
[----:B------:R-:W2:Y:S01]  /*7670*/  S2R R61, SR_TID.X ;  /* 0x00000000003d7919 */ /* 0x000ea20000002100 */
[C---:B-1----:R-:W-:Y:S01]  /*7680*/  IMAD.SHL.U32 R2, R249.reuse, 0x20, RZ ;  /* 0x00000020f9027824 */ /* 0x042fe200078e00ff */
[----:B------:R-:W1:Y:S01]  /*7690*/  LDCU UR8, c[0x0][0x500] ;  /* 0x0000a000ff0877ac */ /* 0x000e620008000800 */
[C---:B------:R-:W-:Y:S01]  /*76a0*/  IMAD.SHL.U32 R3, R249.reuse, 0x2, RZ ;  /* 0x00000002f9037824 */ /* 0x040fe200078e00ff */
[----:B------:R-:W-:Y:S02]  /*76b0*/  LOP3.LUT R0, R0, 0x1c0, RZ, 0xc0, !PT ;  /* 0x000001c000007812 */ /* 0x000fe400078ec0ff */
[----:B------:R-:W-:Y:S01]  /*76c0*/  LOP3.LUT R2, R2, 0x400, RZ, 0xc0, !PT ;  /* 0x0000040002027812 */ /* 0x000fe200078ec0ff */
[----:B------:R-:W-:Y:S01]  /*76d0*/  UISETP.NE.AND UP0, UPT, UR41, -0x1, UPT ;  /* 0xffffffff2900788c */ /* 0x000fe2000bf05270 */
[----:B------:R-:W-:Y:S01]  /*76e0*/  LOP3.LUT P0, RZ, R249, 0x10, RZ, 0xc0, !PT ;  /* 0x00000010f9ff7812 */ /* 0x000fe2000780c0ff */
[----:B------:R-:W-:Y:S01]  /*76f0*/  UMOV UR40, UR7 ;  /* 0x0000000700287c82 */ /* 0x000fe20008000000 */
[----:B------:R-:W-:-:S02]  /*7700*/  LOP3.LUT R2, R2, 0x6, R3, 0xf8, !PT ;  /* 0x0000000602027812 */ /* 0x000fc400078ef803 */
[----:B-----5:R-:W-:Y:S02]  /*7710*/  F2FP.F16.F32.PACK_AB R70, R27, R26 ;  /* 0x0000001a1b46723e */ /* 0x020fe400000000ff */
[----:B------:R-:W-:Y:S02]  /*7720*/  F2FP.F16.F32.PACK_AB R72, R23, R22 ;  /* 0x000000161748723e */ /* 0x000fe400000000ff */
[----:B------:R-:W-:Y:S02]  /*7730*/  F2FP.F16.F32.PACK_AB R71, R25, R24 ;  /* 0x000000181947723e */ /* 0x000fe400000000ff */
[----:B------:R-:W-:Y:S01]  /*7740*/  F2FP.F16.F32.PACK_AB R73, R21, R20 ;  /* 0x000000141549723e */ /* 0x000fe200000000ff */
[----:B-1----:R-:W-:Y:S01]  /*7750*/  FMUL.FTZ R100, R100, UR8 ;  /* 0x0000000864647c20 */ /* 0x002fe20008410000 */
[----:B------:R-:W-:Y:S01]  /*7760*/  FMUL.FTZ R27, R101, UR8 ;  /* 0x00000008651b7c20 */ /* 0x000fe20008410000 */
        /* <DEDUP_REMOVED lines=10> */
[----:B--2---:R-:W-:Y:S01]  /*7810*/  SHF.R.U32.HI R61, RZ, 0x3, R61 ;  /* 0x00000003ff3d7819 */ /* 0x004fe2000001163d */
[----:B------:R-:W-:Y:S01]  /*7820*/  FMUL.FTZ R108, R108, UR8 ;  /* 0x000000086c6c7c20 */ /* 0x000fe20008410000 */
[----:B------:R-:W-:Y:S01]  /*7830*/  FMUL.FTZ R21, R109, UR8 ;  /* 0x000000086d157c20 */ /* 0x000fe20008410000 */
[----:B------:R-:W-:Y:S01]  /*7840*/  FMUL.FTZ R110, R110, UR8 ;  /* 0x000000086e6e7c20 */ /* 0x000fe20008410000 */
[----:B------:R-:W-:Y:S01]  /*7850*/  LOP3.LUT R0, R0, 0x18, R61, 0xf8, !PT ;  /* 0x0000001800007812 */ /* 0x000fe200078ef83d */
[----:B------:R-:W-:Y:S01]  /*7860*/  FMUL.FTZ R20, R111, UR8 ;  /* 0x000000086f147c20 */ /* 0x000fe20008410000 */
[----:B------:R-:W-:Y:S01]  /*7870*/  FMUL.FTZ R116, R116, UR8 ;  /* 0x0000000874747c20 */ /* 0x000fe20008410000 */
[----:B------:R-:W-:Y:S01]  /*7880*/  FMUL.FTZ R19, R117, UR8 ;  /* 0x0000000875137c20 */ /* 0x000fe20008410000 */
[----:B------:R-:W-:Y:S01]  /*7890*/  LOP3.LUT R0, R0, 0x38, R3, 0x78, !PT ;  /* 0x0000003800007812 */ /* 0x000fe200078e7803 */
[----:B------:R-:W-:Y:S01]  /*78a0*/  FMUL.FTZ R118, R118, UR8 ;  /* 0x0000000876767c20 */ /* 0x000fe20008410000 */
[----:B------:R-:W-:Y:S01]  /*78b0*/  FMUL.FTZ R18, R119, UR8 ;  /* 0x0000000877127c20 */ /* 0x000fe20008410000 */
[----:B------:R-:W-:Y:S01]  /*78c0*/  FMUL.FTZ R128, R128, UR8 ;  /* 0x0000000880807c20 */ /* 0x000fe20008410000 */
[----:B------:R-:W-:Y:S01]  /*78d0*/  LOP3.LUT R0, R2, R0, RZ, 0xfc, !PT ;  /* 0x0000000002007212 */ /* 0x000fe200078efcff */
[----:B------:R-:W-:Y:S01]  /*78e0*/  FMUL.FTZ R15, R129, UR8 ;  /* 0x00000008810f7c20 */ /* 0x000fe20008410000 */
[----:B------:R-:W-:Y:S01]  /*78f0*/  FMUL.FTZ R130, R130, UR8 ;  /* 0x0000000882827c20 */ /* 0x000fe20008410000 */
[----:B------:R-:W-:Y:S01]  /*7900*/  FMUL.FTZ R14, R131, UR8 ;  /* 0x00000008830e7c20 */ /* 0x000fe20008410000 */
[----:B------:R-:W-:Y:S01]  /*7910*/  LEA R0, R0, UR4, 0x1 ;  /* 0x0000000400007c11 */ /* 0x000fe2000f8e08ff */
[----:B------:R-:W-:Y:S01]  /*7920*/  FMUL.FTZ R120, R120, UR8 ;  /* 0x0000000878787c20 */ /* 0x000fe20008410000 */
[----:B------:R-:W-:Y:S01]  /*7930*/  F2FP.F16.F32.PACK_AB R27, R27, R100 ;  /* 0x000000641b1b723e */ /* 0x000fe200000000ff */
[----:B------:R-:W-:Y:S01]  /*7940*/  BAR.SYNC.DEFER_BLOCKING 0x0 ;  /* 0x0000000000007b1d */ /* 0x000fe20000010000 */
[----:B------:R-:W-:Y:S01]  /*7950*/  F2FP.F16.F32.PACK_AB R26, R26, R102 ;  /* 0x000000661a1a723e */ /* 0x000fe200000000ff */
[----:B------:R-:W-:-:S02]  /*7960*/  VIADD R3, R0, 0xc000 ;  /* 0x0000c00000037836 */ /* 0x000fc40000000000 */
[----:B------:R-:W-:Y:S01]  /*7970*/  FMUL.FTZ R17, R121, UR8 ;  /* 0x0000000879117c20 */ /* 0x000fe20008410000 */
[----:B------:R-:W-:Y:S02]  /*7980*/  VIADD R2, R0, 0xc040 ;  /* 0x0000c04000027836 */ /* 0x000fe40000000000 */
[----:B------:R-:W-:Y:S01]  /*7990*/  FMUL.FTZ R122, R122, UR8 ;  /* 0x000000087a7a7c20 */ /* 0x000fe20008410000 */
[----:B------:R-:W-:Y:S01]  /*79a0*/  FMUL.FTZ R16, R123, UR8 ;  /* 0x000000087b107c20 */ /* 0x000fe20008410000 */
[----:B------:R-:W-:Y:S01]  /*79b0*/  F2FP.F16.F32.PACK_AB R23, R23, R112 ;  /* 0x000000701717723e */ /* 0x000fe200000000ff */
[----:B------:R-:W-:Y:S01]  /*79c0*/  @P0 VIADD R2, R3, 0xffffffc0 ;  /* 0xffffffc003020836 */ /* 0x000fe20000000000 */
[----:B------:R-:W-:Y:S01]  /*79d0*/  F2FP.F16.F32.PACK_AB R22, R22, R114 ;  /* 0x000000721616723e */ /* 0x000fe200000000ff */
[----:B------:R-:W-:Y:S01]  /*79e0*/  FMUL.FTZ R124, R124, UR8 ;  /* 0x000000087c7c7c20 */ /* 0x000fe20008410000 */
[----:B------:R-:W-:Y:S01]  /*79f0*/  FMUL.FTZ R13, R125, UR8 ;  /* 0x000000087d0d7c20 */ /* 0x000fe20008410000 */
[----:B------:R-:W-:Y:S01]  /*7a00*/  FMUL.FTZ R126, R126, UR8 ;  /* 0x000000087e7e7c20 */ /* 0x000fe20008410000 */
[----:B------:R-:W-:Y:S01]  /*7a10*/  FMUL.FTZ R12, R127, UR8 ;  /* 0x000000087f0c7c20 */ /* 0x000fe20008410000 */
[----:B------:R-:W-:Y:S01]  /*7a20*/  F2FP.F16.F32.PACK_AB R25, R25, R104 ;  /* 0x000000681919723e */ /* 0x000fe200000000ff */
[----:B------:R-:W-:Y:S01]  /*7a30*/  FMUL.FTZ R132, R132, UR8 ;  /* 0x0000000884847c20 */ /* 0x000fe20008410000 */
[----:B------:R-:W-:Y:S01]  /*7a40*/  F2FP.F16.F32.PACK_AB R24, R24, R106 ;  /* 0x0000006a1818723e */ /* 0x000fe200000000ff */
        /* <DEDUP_REMOVED lines=16> */
[----:B------:R1:W-:Y:S01]  /*7b50*/  STS [R0+0xc000], R27 ;  /* 0x00c0001b00007388 */ /* 0x0003e20000000800 */
[----:B------:R-:W-:Y:S01]  /*7b60*/  F2FP.F16.F32.PACK_AB R14, R14, R130 ;  /* 0x000000820e0e723e */ /* 0x000fe200000000ff */
[----:B------:R-:W-:Y:S01]  /*7b70*/  FMUL.FTZ R140, R140, UR8 ;  /* 0x000000088c8c7c20 */ /* 0x000fe20008410000 */
[----:B------:R-:W-:Y:S01]  /*7b80*/  FMUL.FTZ R4, R141, UR8 ;  /* 0x000000088d047c20 */ /* 0x000fe20008410000 */
[----:B------:R1:W-:Y:S01]  /*7b90*/  STS [R0+0xc400], R26 ;  /* 0x00c4001a00007388 */ /* 0x0003e20000000800 */
[----:B------:R-:W-:Y:S01]  /*7ba0*/  FMUL.FTZ R142, R142, UR8 ;  /* 0x000000088e8e7c20 */ /* 0x000fe20008410000 */
[----:B------:R-:W-:Y:S01]  /*7bb0*/  FMUL.FTZ R143, R143, UR8 ;  /* 0x000000088f8f7c20 */ /* 0x000fe20008410000 */
[----:B------:R-:W-:Y:S01]  /*7bc0*/  F2FP.F16.F32.PACK_AB R17, R17, R120 ;  /* 0x000000781111723e */ /* 0x000fe200000000ff */
[----:B------:R1:W-:Y:S01]  /*7bd0*/  STS [R2], R23 ;  /* 0x0000001702007388 */ /* 0x0003e20000000800 */
[----:B------:R-:W-:-:S02]  /*7be0*/  F2FP.F16.F32.PACK_AB R16, R16, R122 ;  /* 0x0000007a1010723e */ /* 0x000fc400000000ff */
[----:B------:R-:W-:Y:S01]  /*7bf0*/  F2FP.F16.F32.PACK_AB R13, R13, R124 ;  /* 0x0000007c0d0d723e */ /* 0x000fe200000000ff */
[----:B------:R1:W-:Y:S01]  /*7c00*/  STS [R2+0x400], R22 ;  /* 0x0004001602007388 */ /* 0x0003e20000000800 */
[----:B------:R-:W-:Y:S02]  /*7c10*/  F2FP.F16.F32.PACK_AB R12, R12, R126 ;  /* 0x0000007e0c0c723e */ /* 0x000fe400000000ff */
[----:B------:R-:W-:Y:S01]  /*7c20*/  F2FP.F16.F32.PACK_AB R11, R11, R132 ;  /* 0x000000840b0b723e */ /* 0x000fe200000000ff */
[----:B------:R1:W-:Y:S01]  /*7c30*/  STS [R0+0xd000], R25 ;  /* 0x00d0001900007388 */ /* 0x0003e20000000800 */
[----:B------:R-:W-:Y:S02]  /*7c40*/  F2FP.F16.F32.PACK_AB R10, R10, R134 ;  /* 0x000000860a0a723e */ /* 0x000fe400000000ff */
[----:B------:R-:W-:Y:S01]  /*7c50*/  F2FP.F16.F32.PACK_AB R6, R6, R144 ;  /* 0x000000900606723e */ /* 0x000fe200000000ff */
[----:B------:R1:W-:Y:S01]  /*7c60*/  STS [R0+0xd400], R24 ;  /* 0x00d4001800007388 */ /* 0x0003e20000000800 */
        /* <DEDUP_REMOVED lines=35> */
[----:B------:R1:W-:Y:S04]  /*7ea0*/  STS [R0+0x10400], R10 ;  /* 0x0104000a00007388 */ /* 0x0003e80000000800 */
        /* <DEDUP_REMOVED lines=29> */
[----:B------:R1:W-:Y:S01]  /*8080*/  STS [R2+0xb400], R62 ;  /* 0x00b4003e02007388 */ /* 0x0003e20000000800 */
[----:B------:R-:W-:Y:S05]  /*8090*/  BRA.U UP0, `(.L_x_55) ;  /* 0x0000000100307547 */ /* 0x000fea000b800000 */
[----:B------:R-:W2:Y:S01]  /*80a0*/  LDCU.64 UR10, c[0x0][0x5c0] ;  /* 0x0000b800ff0a77ac */ /* 0x000ea20008000a00 */
[----:B------:R-:W3:Y:S01]  /*80b0*/  LDCU.64 UR8, c[0x0][0x5a8] ;  /* 0x0000b500ff0877ac */ /* 0x000ee20008000a00 */
[----:B------:R-:W-:-:S04]  /*80c0*/  USHF.R.S32.HI UR14, URZ, 0x1f, UR37 ;  /* 0x0000001fff0e7899 */ /* 0x000fc80008011425 */
[----:B--2---:R-:W-:Y:S02]  /*80d0*/  UIMAD UR14, UR14, UR10, URZ ;  /* 0x0000000a0e0e72a4 */ /* 0x004fe4000f8e02ff */
[----:B------:R-:W-:Y:S02]  /*80e0*/  UIMAD.WIDE.U32 UR16, UR37, UR10, URZ ;  /* 0x0000000a251072a5 */ /* 0x000fe4000f8e00ff */
[----:B------:R-:W-:-:S04]  /*80f0*/  UIMAD UR14, UR37, UR11, UR14 ;  /* 0x0000000b250e72a4 */ /* 0x000fc8000f8e020e */
[----:B------:R-:W-:-:S03]  /*8100*/  UIADD3 UR15, UPT, UPT, UR17, UR14, URZ ;  /* 0x0000000e110f7290 */ /* 0x000fc6000fffe0ff */
[----:B------:R-:W-:Y:S02]  /*8110*/  UMOV UR14, UR16 ;  /* 0x00000010000e7c82 */ /* 0x000fe40008000000 */
[----:B---3--:R-:W-:-:S04]  /*8120*/  UIMAD.WIDE.U32 UR18, UR40, UR8, UR14 ;  /* 0x00000008281272a5 */ /* 0x008fc8000f8e000e */
[----:B------:R-:W-:-:S06]  /*8130*/  UIMAD UR9, UR40, UR9, UR19 ;  /* 0x00000009280972a4 */ /* 0x000fcc000f8e0213 */
[----:B-1----:R-:W-:Y:S01]  /*8140*/  MOV R0, UR9 ;  /* 0x0000000900007c02 */ /* 0x002fe20008000f00 */
[----:B------:R-:W-:Y:S05]  /*8150*/  BRA `(.L_x_56) ;  /* 0x0000000000187947 */ /* 0x000fea0003800000 */
.L_x_55:
[----:B------:R-:W2:Y:S01]  /*8160*/  LDCU.64 UR10, c[0x0][0x5c0] ;  /* 0x0000b800ff0a77ac */ /* 0x000ea20008000a00 */
[----:B------:R-:W-:-:S04]  /*8170*/  UIADD3 UR8, UPT, UPT, UR37, UR41, URZ ;  /* 0x0000002925087290 */ /* 0x000fc8000fffe0ff */
[----:B--2---:R-:W-:Y:S02]  /*8180*/  UIMAD.WIDE.U32 UR18, UR8, UR10, URZ ;  /* 0x0000000a081272a5 */ /* 0x004fe4000f8e00ff */
[----:B------:R-:W-:-:S04]  /*8190*/  UIMAD UR8, UR8, UR11, URZ ;  /* 0x0000000b080872a4 */ /* 0x000fc8000f8e02ff */
[----:B------:R-:W-:-:S06]  /*81a0*/  UIADD3 UR8, UPT, UPT, UR19, UR8, URZ ;  /* 0x0000000813087290 */ /* 0x000fcc000fffe0ff */
[----:B-1----:R-:W-:Y:S02]  /*81b0*/  MOV R0, UR8 ;  /* 0x0000000800007c02 */ /* 0x002fe40008000f00 */
.L_x_56:
        /* <DEDUP_REMOVED lines=14> */
.L_x_57:
[----:B------:R-:W1:Y:S01]  /*82a0*/  LDCU.64 UR8, c[0x0][0x5c8] ;  /* 0x0000b900ff0877ac */ /* 0x000e620008000a00 */
[----:B------:R-:W-:-:S04]  /*82b0*/  UIADD3 UR14, UPT, UPT, UR37, UR41, URZ ;  /* 0x00000029250e7290 */ /* 0x000fc8000fffe0ff */
[----:B-1----:R-:W-:Y:S02]  /*82c0*/  UIMAD.WIDE.U32 UR16, UR14, UR8, URZ ;  /* 0x000000080e1072a5 */ /* 0x002fe4000f8e00ff */
[----:B------:R-:W-:-:S04]  /*82d0*/  UIMAD UR14, UR14, UR9, URZ ;  /* 0x000000090e0e72a4 */ /* 0x000fc8000f8e02ff */
[----:B------:R-:W-:Y:S01]  /*82e0*/  UIADD3 UR14, UPT, UPT, UR17, UR14, URZ ;  /* 0x0000000e110e7290 */ /* 0x000fe2000fffe0ff */
[----:B------:R-:W-:-:S05]  /*82f0*/  UMOV UR30, UR16 ;  /* 0x00000010001e7c82 */ /* 0x000fca0008000000 */
[----:B------:R-:W-:-:S07]  /*8300*/  MOV R26, UR14 ;  /* 0x0000000e001a7c02 */ /* 0x000fce0008000f00 */
.L_x_58:
[----:B------:R-:W-:Y:S01]  /*8310*/  BAR.SYNC.DEFER_BLOCKING 0x0 ;  /* 0x0000000000007b1d */ /* 0x000fe20000010000 */
[----:B------:R-:W-:Y:S01]  /*8320*/  USHF.L.U32 UR16, UR36, 0x6, URZ ;  /* 0x0000000624107899 */ /* 0x000fe200080006ff */
[----:B------:R-:W-:Y:S01]  /*8330*/  IADD3 R4, PT, PT, R61, 0x20, RZ ;  /* 0x000000203d047810 */ /* 0x000fe20007ffe0ff */
[----:B------:R-:W-:Y:S01]  /*8340*/  USHF.L.U32 UR15, UR36, 0x6, URZ ;  /* 0x00000006240f7899 */ /* 0x000fe200080006ff */
[----:B------:R-:W-:Y:S01]  /*8350*/  IMAD.U32 R60, RZ, RZ, UR8 ;  /* 0x00000008ff3c7e24 */ /* 0x000fe2000f8e00ff */
[----:B------:R-:W-:-:S03]  /*8360*/  UIMAD.WIDE.U32 UR42, UR16, UR10, URZ ;  /* 0x0000000a102a72a5 */ /* 0x000fc6000f8e00ff */
[----:B------:R-:W1:Y:S01]  /*8370*/  LDC.64 R6, c[0x0][0x5d8] ;  /* 0x00017600ff067b82 */ /* 0x000e620000000a00 */
[----:B------:R-:W-:Y:S01]  /*8380*/  USHF.R.S32.HI UR17, URZ, 0x1f, UR16 ;  /* 0x0000001fff117899 */ /* 0x000fe20008011410 */
[----:B------:R-:W-:Y:S01]  /*8390*/  BSSY.RECONVERGENT B0, `(.L_x_59) ;  /* 0x000002b000007945 */ /* 0x000fe20003800200 */
[----:B------:R-:W-:Y:S02]  /*83a0*/  UIADD3 UR33, UPT, UPT, -UR15, UR33, URZ ;  /* 0x000000210f217290 */ /* 0x000fe4000fffe1ff */
[----:B------:R-:W-:Y:S01]  /*83b0*/  UIMAD UR14, UR17, UR10, URZ ;  /* 0x0000000a110e72a4 */ /* 0x000fe2000f8e02ff */
[----:B------:R-:W-:Y:S02]  /*83c0*/  IMAD.U32 R2, RZ, RZ, UR42 ;  /* 0x0000002aff027e24 */ /* 0x000fe4000f8e00ff */
[----:B------:R-:W2:Y:S01]  /*83d0*/  LDC.64 R62, c[0x0][0x5e0] ;  /* 0x00017800ff3e7b82 */ /* 0x000ea20000000a00 */
[----:B------:R-:W-:Y:S01]  /*83e0*/  UIMAD UR14, UR16, UR11, UR14 ;  /* 0x0000000b100e72a4 */ /* 0x000fe2000f8e020e */
[----:B------:R-:W-:Y:S01]  /*83f0*/  IMAD.U32 R3, RZ, RZ, UR43 ;  /* 0x0000002bff037e24 */ /* 0x000fe2000f8e00ff */
[----:B------:R-:W-:-:S02]  /*8400*/  LOP3.LUT R2, R2, 0x38, R250, 0xf8, !PT ;  /* 0x0000003802027812 */ /* 0x000fc400078ef8fa */
[C---:B------:R-:W-:Y:S02]  /*8410*/  ISETP.GE.AND P3, PT, R61.reuse, UR33, PT ;  /* 0x000000213d007c0c */ /* 0x040fe4000bf66270 */
[----:B------:R-:W-:Y:S01]  /*8420*/  IMAD.U32 R3, RZ, RZ, UR14 ;  /* 0x0000000eff037e24 */ /* 0x000fe2000f8e00ff */
[----:B------:R-:W-:Y:S01]  /*8430*/  IADD3 R2, P0, PT, R2, UR18, RZ ;  /* 0x0000001202027c10 */ /* 0x000fe2000ff1e0ff */
[----:B------:R3:W4:Y:S01]  /*8440*/  LDS.128 R32, [R8+0xd000] ;  /* 0x00d0000008207984 */ /* 0x0007220000000c00 */
[----:B------:R-:W-:Y:S02]  /*8450*/  ISETP.GE.AND P5, PT, R4, UR33, PT ;  /* 0x0000002104007c0c */ /* 0x000fe4000bfa6270 */
[----:B------:R-:W-:Y:S01]  /*8460*/  IADD3.X R3, PT, PT, R0, UR43, R3, P0, !PT ;  /* 0x0000002b00037c10 */ /* 0x000fe200087fe403 */
[----:B------:R3:W2:Y:S01]  /*8470*/  LDS.128 R28, [R8+0xf000] ;  /* 0x00f00000081c7984 */ /* 0x0006a20000000c00 */
[----:B------:R-:W-:-:S03]  /*8480*/  IADD3 R25, P0, PT, R61, 0x20, RZ ;  /* 0x000000203d197810 */ /* 0x000fc60007f1e0ff */
[----:B------:R3:W2:Y:S01]  /*8490*/  LDS.128 R44, [R8+0x12000] ;  /* 0x01200000082c7984 */ /* 0x0006a20000000c00 */
[----:B-1----:R-:W-:Y:S01]  /*84a0*/  IMAD.WIDE.U32 R4, R6, UR21, R2 ;  /* 0x0000001506047c25 */ /* 0x002fe2000f8e0002 */
[----:B------:R-:W-:Y:S02]  /*84b0*/  IADD3.X R27, PT, PT, RZ, RZ, RZ, P0, !PT ;  /* 0x000000ffff1b7210 */ /* 0x000fe400007fe4ff */
[----:B------:R3:W1:Y:S01]  /*84c0*/  LDS.128 R56, [R8+0x13000] ;  /* 0x0130000008387984 */ /* 0x0006620000000c00 */
[----:B------:R-:W-:-:S03]  /*84d0*/  IMAD R24, R7, UR21, R5 ;  /* 0x0000001507187c24 */ /* 0x000fc6000f8e0205 */
[----:B------:R3:W1:Y:S04]  /*84e0*/  LDS.128 R40, [R8+0x14000] ;  /* 0x0140000008287984 */ /* 0x0006680000000c00 */
[----:B------:R3:W1:Y:S04]  /*84f0*/  LDS.128 R52, [R8+0x15000] ;  /* 0x0150000008347984 */ /* 0x0006680000000c00 */
[----:B------:R3:W1:Y:S04]  /*8500*/  LDS.128 R36, [R8+0x16000] ;  /* 0x0160000008247984 */ /* 0x0006680000000c00 */
[----:B------:R3:W1:Y:S01]  /*8510*/  LDS.128 R48, [R8+0x17000] ;  /* 0x0170000008307984 */ /* 0x0006620000000c00 */
[----:B--2-4-:R-:W-:Y:S05]  /*8520*/  @P3 BRA `(.L_x_60) ;  /* 0x0000000000443947 */ /* 0x014fea0003800000 */
[----:B------:R-:W2:Y:S01]  /*8530*/  LDCU UR18, c[0x0][0x440] ;  /* 0x00008800ff1277ac */ /* 0x000ea20008000800 */
[----:B------:R-:W4:Y:S01]  /*8540*/  LDS.128 R20, [R8+0xe000] ;  /* 0x00e0000008147984 */ /* 0x000f220000000c00 */
[----:B------:R-:W-:Y:S01]  /*8550*/  IMAD.MOV.U32 R2, RZ, RZ, R4 ;  /* 0x000000ffff027224 */ /* 0x000fe200078e0004 */
[----:B------:R-:W5:Y:S02]  /*8560*/  LDCU.64 UR14, c[0x0][0x560] ;  /* 0x0000ac00ff0e77ac */ /* 0x000f640008000a00 */
[----:B------:R-:W3:Y:S01]  /*8570*/  LDS.128 R16, [R8+0x10000] ;  /* 0x0100000008107984 */ /* 0x000ee20000000c00 */
[----:B------:R-:W-:Y:S02]  /*8580*/  IMAD.MOV.U32 R3, RZ, RZ, R24 ;  /* 0x000000ffff037224 */ /* 0x000fe400078e0018 */
[----:B------:R-:W-:-:S04]  /*8590*/  IMAD.WIDE.U32 R6, R61, UR10, R2 ;  /* 0x0000000a3d067c25 */ /* 0x000fc8000f8e0002 */
[----:B------:R-:W-:Y:S01]  /*85a0*/  IMAD R0, R61, UR11, R7 ;  /* 0x0000000b3d007c24 */ /* 0x000fe2000f8e0207 */
[----:B--2---:R-:W-:Y:S02]  /*85b0*/  ISETP.GE.AND P2, PT, R251, UR18, PT ;  /* 0x00000012fb007c0c */ /* 0x004fe4000bf46270 */
[----:B------:R-:W-:Y:S02]  /*85c0*/  ISETP.GE.AND P1, PT, R69, UR18, PT ;  /* 0x0000001245007c0c */ /* 0x000fe4000bf26270 */
[----:B------:R-:W-:Y:S02]  /*85d0*/  ISETP.GE.AND P0, PT, R68, UR18, PT ;  /* 0x0000001244007c0c */ /* 0x000fe4000bf06270 */
[----:B-----5:R-:W-:-:S04]  /*85e0*/  LEA R2, P4, R6, UR14, 0x1 ;  /* 0x0000000e06027c11 */ /* 0x020fc8000f8808ff */
[----:B------:R-:W-:-:S03]  /*85f0*/  LEA.HI.X R3, R6, UR15, R0, 0x1, P4 ;  /* 0x0000000f06037c11 */ /* 0x000fc6000a0f0c00 */
[----:B------:R-:W2:Y:S04]  /*8600*/  @!P2 LDS.128 R12, [R8+0xc000] ;  /* 0x00c00000080ca984 */ /* 0x000ea80000000c00 */
[----:B----4-:R4:W-:Y:S04]  /*8610*/  @!P1 STG.E.128 desc[UR34][R2.64+0x80], R20 ;  /* 0x0000801402009986 */ /* 0x0109e8000c101d22 */
[----:B---3--:R4:W-:Y:S04]  /*8620*/  @!P0 STG.E.128 desc[UR34][R2.64+0x100], R16 ;  /* 0x0001001002008986 */ /* 0x0089e8000c101d22 */
[----:B--2---:R4:W-:Y:S02]  /*8630*/  @!P2 STG.E.128 desc[UR34][R2.64], R12 ;  /* 0x0000000c0200a986 */ /* 0x0049e4000c101d22 */
.L_x_60:
[----:B------:R-:W-:Y:S05]  /*8640*/  BSYNC.RECONVERGENT B0 ;  /* 0x0000000000007941 */ /* 0x000fea0003800200 */
.L_x_59:
[----:B---3--:R-:W2:Y:S01]  /*8650*/  LDS.128 R8, [R8+0x11000] ;  /* 0x0110000008087984 */ /* 0x008ea20000000c00 */
[----:B------:R-:W-:Y:S04]  /*8660*/  BSSY.RECONVERGENT B0, `(.L_x_61) ;  /* 0x0000012000007945 */ /* 0x000fe80003800200 */
[----:B------:R-:W-:Y:S05]  /*8670*/  @P5 BRA `(.L_x_62) ;  /* 0x0000000000405947 */ /* 0x000fea0003800000 */
[----:B------:R-:W3:Y:S01]  /*8680*/  LDCU UR18, c[0x0][0x440] ;  /* 0x00008800ff1277ac */ /* 0x000ee20008000800 */
[----:B----4-:R-:W-:Y:S01]  /*8690*/  MOV R3, R24 ;  /* 0x0000001800037202 */ /* 0x010fe20000000f00 */
[----:B------:R-:W-:Y:S01]  /*86a0*/  IMAD R0, R27, UR10, RZ ;  /* 0x0000000a1b007c24 */ /* 0x000fe2000f8e02ff */
[----:B------:R-:W4:Y:S01]  /*86b0*/  LDCU.64 UR14, c[0x0][0x560] ;  /* 0x0000ac00ff0e77ac */ /* 0x000f220008000a00 */
[----:B------:R-:W-:Y:S02]  /*86c0*/  IMAD.MOV.U32 R2, RZ, RZ, R4 ;  /* 0x000000ffff027224 */ /* 0x000fe400078e0004 */
[C---:B------:R-:W-:Y:S02]  /*86d0*/  IMAD R0, R25.reuse, UR11, R0 ;  /* 0x0000000b19007c24 */ /* 0x040fe4000f8e0200 */
[----:B------:R-:W-:-:S04]  /*86e0*/  IMAD.WIDE.U32 R4, R25, UR10, R2 ;  /* 0x0000000a19047c25 */ /* 0x000fc8000f8e0002 */
[----:B------:R-:W-:Y:S01]  /*86f0*/  IMAD.IADD R0, R0, 0x1, R5 ;  /* 0x0000000100007824 */ /* 0x000fe200078e0205 */
[----:B---3--:R-:W-:Y:S02]  /*8700*/  ISETP.GE.AND P2, PT, R251, UR18, PT ;  /* 0x00000012fb007c0c */ /* 0x008fe4000bf46270 */
[----:B------:R-:W-:Y:S02]  /*8710*/  ISETP.GE.AND P1, PT, R69, UR18, PT ;  /* 0x0000001245007c0c */ /* 0x000fe4000bf26270 */
[----:B------:R-:W-:Y:S02]  /*8720*/  ISETP.GE.AND P0, PT, R68, UR18, PT ;  /* 0x0000001244007c0c */ /* 0x000fe4000bf06270 */
[----:B----4-:R-:W-:-:S04]  /*8730*/  LEA R2, P4, R4, UR14, 0x1 ;  /* 0x0000000e04027c11 */ /* 0x010fc8000f8808ff */
[----:B------:R-:W-:-:S05]  /*8740*/  LEA.HI.X R3, R4, UR15, R0, 0x1, P4 ;  /* 0x0000000f04037c11 */ /* 0x000fca000a0f0c00 */
[----:B------:R3:W-:Y:S04]  /*8750*/  @!P2 STG.E.128 desc[UR34][R2.64], R32 ;  /* 0x000000200200a986 */ /* 0x0007e8000c101d22 */
[----:B------:R3:W-:Y:S04]  /*8760*/  @!P1 STG.E.128 desc[UR34][R2.64+0x80], R28 ;  /* 0x0000801c02009986 */ /* 0x0007e8000c101d22 */
[----:B--2---:R3:W-:Y:S02]  /*8770*/  @!P0 STG.E.128 desc[UR34][R2.64+0x100], R8 ;  /* 0x0001000802008986 */ /* 0x0047e4000c101d22 */
.L_x_62:
[----:B------:R-:W-:Y:S05]  /*8780*/  BSYNC.RECONVERGENT B0 ;  /* 0x0000000000007941 */ /* 0x000fea0003800200 */
.L_x_61:
[----:B---34-:R-:W-:Y:S01]  /*8790*/  MOV R2, R251 ;  /* 0x000000fb00027202 */ /* 0x018fe20000000f00 */
[----:B------:R-:W-:Y:S01]  /*87a0*/  UIMAD UR17, UR17, UR8, URZ ;  /* 0x00000008111172a4 */ /* 0x000fe2000f8e02ff */
[----:B------:R-:W-:Y:S01]  /*87b0*/  MOV R3, RZ ;  /* 0x000000ff00037202 */ /* 0x000fe20000000f00 */
[----:B------:R-:W-:Y:S02]  /*87c0*/  BSSY.RECONVERGENT B0, `(.L_x_63) ;  /* 0x0000016000007945 */ /* 0x000fe40003800200 */
[----:B------:R-:W-:Y:S01]  /*87d0*/  UIMAD UR17, UR16, UR9, UR17 ;  /* 0x00000009101172a4 */ /* 0x000fe2000f8e0211 */
[----:B------:R-:W-:-:S03]  /*87e0*/  IMAD.WIDE.U32 R2, R60, UR16, R2 ;  /* 0x000000103c027c25 */ /* 0x000fc6000f8e0002 */
[----:B------:R-:W-:-:S04]  /*87f0*/  IADD3 R2, P0, PT, R2, UR30, RZ ;  /* 0x0000001e02027c10 */ /* 0x000fc8000ff1e0ff */
[----:B------:R-:W-:-:S03]  /*8800*/  IADD3.X R3, PT, PT, R26, UR17, R3, P0, !PT ;  /* 0x000000111a037c10 */ /* 0x000fc600087fe403 */
[----:B------:R-:W-:-:S04]  /*8810*/  IMAD.WIDE.U32 R4, R62, UR21, R2 ;  /* 0x000000153e047c25 */ /* 0x000fc8000f8e0002 */
[----:B------:R-:W-:Y:S01]  /*8820*/  IMAD R0, R63, UR21, R5 ;  /* 0x000000153f007c24 */ /* 0x000fe2000f8e0205 */
[----:B------:R-:W-:Y:S06]  /*8830*/  @P3 BRA `(.L_x_64) ;  /* 0x0000000000383947 */ /* 0x000fec0003800000 */
[----:B------:R-:W3:Y:S01]  /*8840*/  LDCU UR14, c[0x0][0x440] ;  /* 0x00008800ff0e77ac */ /* 0x000ee20008000800 */
[----:B------:R-:W-:Y:S02]  /*8850*/  IMAD.MOV.U32 R2, RZ, RZ, R4 ;  /* 0x000000ffff027224 */ /* 0x000fe400078e0004 */
[----:B------:R-:W-:Y:S01]  /*8860*/  IMAD.MOV.U32 R3, RZ, RZ, R0 ;  /* 0x000000ffff037224 */ /* 0x000fe200078e0000 */
[----:B------:R-:W4:Y:S01]  /*8870*/  LDCU.64 UR10, c[0x0][0x568] ;  /* 0x0000ad00ff0a77ac */ /* 0x000f220008000a00 */
[----:B------:R-:W-:-:S04]  /*8880*/  IMAD.WIDE.U32 R6, R61, UR8, R2 ;  /* 0x000000083d067c25 */ /* 0x000fc8000f8e0002 */
[----:B------:R-:W-:Y:S01]  /*8890*/  IMAD R3, R61, UR9, R7 ;  /* 0x000000093d037c24 */ /* 0x000fe2000f8e0207 */
[----:B---3--:R-:W-:Y:S02]  /*88a0*/  ISETP.GE.AND P2, PT, R251, UR14, PT ;  /* 0x0000000efb007c0c */ /* 0x008fe4000bf46270 */
[----:B------:R-:W-:Y:S02]  /*88b0*/  ISETP.GE.AND P1, PT, R69, UR14, PT ;  /* 0x0000000e45007c0c */ /* 0x000fe4000bf26270 */
[----:B------:R-:W-:Y:S02]  /*88c0*/  ISETP.GE.AND P0, PT, R68, UR14, PT ;  /* 0x0000000e44007c0c */ /* 0x000fe4000bf06270 */
[----:B----4-:R-:W-:-:S04]  /*88d0*/  LEA R2, P3, R6, UR10, 0x1 ;  /* 0x0000000a06027c11 */ /* 0x010fc8000f8608ff */
[----:B------:R-:W-:-:S05]  /*88e0*/  LEA.HI.X R3, R6, UR11, R3, 0x1, P3 ;  /* 0x0000000b06037c11 */ /* 0x000fca00098f0c03 */
[----:B------:R3:W-:Y:S04]  /*88f0*/  @!P2 STG.E.128 desc[UR34][R2.64], R44 ;  /* 0x0000002c0200a986 */ /* 0x0007e8000c101d22 */
[----:B-1----:R3:W-:Y:S04]  /*8900*/  @!P1 STG.E.128 desc[UR34][R2.64+0x80], R40 ;  /* 0x0000802802009986 */ /* 0x0027e8000c101d22 */
[----:B------:R3:W-:Y:S02]  /*8910*/  @!P0 STG.E.128 desc[UR34][R2.64+0x100], R36 ;  /* 0x0001002402008986 */ /* 0x0007e4000c101d22 */
.L_x_64:
[----:B------:R-:W-:Y:S05]  /*8920*/  BSYNC.RECONVERGENT B0 ;  /* 0x0000000000007941 */ /* 0x000fea0003800200 */
.L_x_63:
[----:B------:R-:W-:Y:S05]  /*8930*/  @P5 BRA `(.L_x_23) ;  /* 0x0000000000405947 */ /* 0x000fea0003800000 */
[----:B------:R-:W4:Y:S01]  /*8940*/  LDCU UR14, c[0x0][0x440] ;  /* 0x00008800ff0e77ac */ /* 0x000f220008000800 */
[----:B---3--:R-:W-:Y:S01]  /*8950*/  MOV R3, R0 ;  /* 0x0000000000037202 */ /* 0x008fe20000000f00 */
[----:B------:R-:W-:Y:S01]  /*8960*/  IMAD R6, R27, UR8, RZ ;  /* 0x000000081b067c24 */ /* 0x000fe2000f8e02ff */
[----:B------:R-:W3:Y:S01]  /*8970*/  LDCU.64 UR10, c[0x0][0x568] ;  /* 0x0000ad00ff0a77ac */ /* 0x000ee20008000a00 */
[----:B------:R-:W-:Y:S02]  /*8980*/  IMAD.MOV.U32 R2, RZ, RZ, R4 ;  /* 0x000000ffff027224 */ /* 0x000fe400078e0004 */
[C---:B------:R-:W-:Y:S02]  /*8990*/  IMAD R0, R25.reuse, UR9, R6 ;  /* 0x0000000919007c24 */ /* 0x040fe4000f8e0206 */
[----:B------:R-:W-:-:S04]  /*89a0*/  IMAD.WIDE.U32 R4, R25, UR8, R2 ;  /* 0x0000000819047c25 */ /* 0x000fc8000f8e0002 */
[----:B------:R-:W-:Y:S01]  /*89b0*/  IMAD.IADD R0, R0, 0x1, R5 ;  /* 0x0000000100007824 */ /* 0x000fe200078e0205 */
[----:B----4-:R-:W-:Y:S02]  /*89c0*/  ISETP.GE.AND P2, PT, R251, UR14, PT ;  /* 0x0000000efb007c0c */ /* 0x010fe4000bf46270 */
[----:B------:R-:W-:Y:S02]  /*89d0*/  ISETP.GE.AND P1, PT, R69, UR14, PT ;  /* 0x0000000e45007c0c */ /* 0x000fe4000bf26270 */
[----:B------:R-:W-:Y:S02]  /*89e0*/  ISETP.GE.AND P0, PT, R68, UR14, PT ;  /* 0x0000000e44007c0c */ /* 0x000fe4000bf06270 */
[----:B---3--:R-:W-:-:S04]  /*89f0*/  LEA R2, P3, R4, UR10, 0x1 ;  /* 0x0000000a04027c11 */ /* 0x008fc8000f8608ff */
[----:B------:R-:W-:-:S05]  /*8a00*/  LEA.HI.X R3, R4, UR11, R0, 0x1, P3 ;  /* 0x0000000b04037c11 */ /* 0x000fca00098f0c00 */
[----:B-1----:R4:W-:Y:S04]  /*8a10*/  @!P2 STG.E.128 desc[UR34][R2.64], R56 ;  /* 0x000000380200a986 */ /* 0x0029e8000c101d22 */
[----:B------:R4:W-:Y:S04]  /*8a20*/  @!P1 STG.E.128 desc[UR34][R2.64+0x80], R52 ;  /* 0x0000803402009986 */ /* 0x0009e8000c101d22 */
[----:B------:R4:W-:Y:S02]  /*8a30*/  @!P0 STG.E.128 desc[UR34][R2.64+0x100], R48 ;  /* 0x0001003002008986 */ /* 0x0009e4000c101d22 */
.L_x_23:
[----:B------:R-:W-:Y:S05]  /*8a40*/  BSYNC.RECONVERGENT B1 ;  /* 0x0000000000017941 */ /* 0x000fea0003800200 */
.L_x_1:
[----:B------:R-:W5:Y:S01]  /*8a50*/  LDCU UR9, c[0x0][0x438] ;  /* 0x00008700ff0977ac */ /* 0x000f620008000800 */
[----:B------:R-:W1:Y:S01]  /*8a60*/  LDCU UR10, c[0x0][0x370] ;  /* 0x00006e00ff0a77ac */ /* 0x000e620008000800 */
[----:B-----5:R-:W-:-:S04]  /*8a70*/  UIADD3 UR9, UPT, UPT, UR9, 0x3f, URZ ;  /* 0x0000003f09097890 */ /* 0x020fc8000fffe0ff */
[----:B------:R-:W-:Y:S02]  /*8a80*/  USHF.R.S32.HI UR8, URZ, 0x1f, UR9 ;  /* 0x0000001fff087899 */ /* 0x000fe40008011409 */
[----:B-1----:R-:W-:Y:S02]  /*8a90*/  UIADD3 UR36, UPT, UPT, UR10, UR36, URZ ;  /* 0x000000240a247290 */ /* 0x002fe4000fffe0ff */
[----:B------:R-:W-:Y:S01]  /*8aa0*/  ULEA.HI UR8, UR8, UR9, URZ, 0x6 ;  /* 0x0000000908087291 */ /* 0x000fe2000f8f30ff */
[----:B------:R-:W-:-:S03]  /*8ab0*/  UMOV UR10, UR20 ;  /* 0x00000014000a7c82 */ /* 0x000fc60008000000 */
[----:B------:R-:W-:-:S04]  /*8ac0*/  USHF.R.S32.HI UR8, URZ, 0x6, UR8 ;  /* 0x00000006ff087899 */ /* 0x000fc80008011408 */
[----:B------:R-:W-:-:S09]  /*8ad0*/  UISETP.GE.AND UP0, UPT, UR36, UR8, UPT ;  /* 0x000000082400728c */ /* 0x000fd2000bf06270 */
[----:B------:R-:W-:Y:S05]  /*8ae0*/  BRA.U !UP0, `(.L_x_65) ;  /* 0xffffff7908087547 */ /* 0x000fea000b83ffff */
[----:B------:R-:W-:Y:S05]  /*8af0*/  EXIT ;  /* 0x000000000000794d */ /* 0x000fea0003800000 */
.L_x_66:
[----:B------:R-:W-:-:S00]  /*8b00*/  BRA `(.L_x_66) ;  /* 0xfffffffc00fc7947 */ /* 0x000fc0000383ffff */
[----:B------:R-:W-:-:S00]  /*8b10*/  NOP ;  /* 0x0000000000007918 */ /* 0x000fc00000000000 */
        /* <DEDUP_REMOVED lines=14> */
.L_x_2152:


//--------------------- .text._ZN5flash44flash_bwd_dq_dk_dv_loop_seqk_parallel_kernelI23Flash_bwd_kernel_traitsILi192ELi64ELi64ELi8ELi4ELi2ELi2ELb1ELb1EN7cutlass6half_tE19Flash_kernel_traitsILi192ELi64ELi64ELi8ES3_EELb0ELb0ELb1ELb0ELb0ELb0ELb0EEEvNS_16Flash_bwd_paramsE --------------------------
	.section	.text._ZN5flash44flash_bwd_dq_dk_dv_loop_seqk_parallel_kernelI23Flash_bwd_kernel_traitsILi192ELi64ELi64ELi8ELi4ELi2ELi2ELb1ELb1EN7cutlass6half_tE19Flash_kernel_traitsILi192ELi64ELi64ELi8ES3_EELb0ELb0ELb1ELb0ELb0ELb0ELb0EEEvNS_16Flash_bwd_paramsE,"ax",@progbits
	.align	128
        .global         _ZN5flash44flash_bwd_dq_dk_dv_loop_seqk_parallel_kernelI23Flash_bwd_kernel_traitsILi192ELi64ELi64ELi8ELi4ELi2ELi2ELb1ELb1EN7cutlass6half_tE19Flash_kernel_traitsILi192ELi64ELi64ELi8ES3_EELb0ELb0ELb1ELb0ELb0ELb0ELb0EEEvNS_16Flash_bwd_paramsE
        .type           _ZN5flash44flash_bwd_dq_dk_dv_loop_seqk_parallel_kernelI23Flash_bwd_kernel_traitsILi192ELi64ELi64ELi8ELi4ELi2ELi2ELb1ELb1EN7cutlass6half_tE19Flash_kernel_traitsILi192ELi64ELi64ELi8ES3_EELb0ELb0ELb1ELb0ELb0ELb0ELb0EEEvNS_16Flash_bwd_paramsE,@function
        .size           _ZN5flash44flash_bwd_dq_dk_dv_loop_seqk_parallel_kernelI23Flash_bwd_kernel_traitsILi192ELi64ELi64ELi8ELi4ELi2ELi2ELb1ELb1EN7cutlass6half_tE19Flash_kernel_traitsILi192ELi64ELi64ELi8ES3_EELb0ELb0ELb1ELb0ELb0ELb0ELb0EEEvNS_16Flash_bwd_paramsE,(.L_x_2153 - _ZN5flash44flash_bwd_dq_dk_dv_loop_seqk_parallel_kernelI23Flash_bwd_kernel_traitsILi192ELi64ELi64ELi8ELi4ELi2ELi2ELb1ELb1EN7cutlass6half_tE19Flash_kernel_traitsILi192ELi64ELi64ELi8ES3_EELb0ELb0ELb1ELb0ELb0ELb0ELb0EEEvNS_16Flash_bwd_paramsE)
        .other          _ZN5flash44flash_bwd_dq_dk_dv_loop_seqk_parallel_kernelI23Flash_bwd_kernel_traitsILi192ELi64ELi64ELi8ELi4ELi2ELi2ELb1ELb1EN7cutlass6half_tE19Flash_kernel_traitsILi192ELi64ELi64ELi8ES3_EELb0ELb0ELb1ELb0ELb0ELb0ELb0EEEvNS_16Flash_bwd_paramsE,@"STO_CUDA_ENTRY STV_DEFAULT"
_ZN5flash44flash_bwd_dq_dk_dv_loop_seqk_parallel_kernelI23Flash_bwd_kernel_traitsILi192ELi64ELi64ELi8ELi4ELi2ELi2ELb1ELb1EN7cutlass6half_tE19Flash_kernel_traitsILi192ELi64ELi64ELi8ES3_EELb0ELb0ELb1ELb0ELb0ELb0ELb0EEEvNS_16Flash_bwd_paramsE:
.text._ZN5flash44flash_bwd_dq_dk_dv_loop_seqk_parallel_kernelI23Flash_bwd_kernel_traitsILi192ELi64ELi64ELi8ELi4ELi2ELi2ELb1ELb1EN7cutlass6half_tE19Flash_kernel_traitsILi192ELi64ELi64ELi8ES3_EELb0ELb0ELb1ELb0ELb0ELb0ELb0EEEvNS_16Flash_bwd_paramsE:
        /* <DEDUP_REMOVED lines=49> */
.L_x_133:
        /* <DEDUP_REMOVED lines=52> */
.L_x_67:
[----:B------:R-:W-:Y:S01]  /*0650*/  @!UP0 UIADD3 UR33, UPT, UPT, UR9, UR10, -UR37 ;  /* 0x0000000a09218290 */ /* 0x000fe2000fffe825 */
[----:B------:R-:W-:Y:S01]  /*0660*/  @!UP4 UMOV UR42, UR23 ;  /* 0x00000017002acc82 */ /* 0x000fe20008000000 */
[----:B------:R-:W-:Y:S02]  /*0670*/  @UP4 UIADD3 UR42, UPT, UPT, UR8, -UR43, URZ ;  /* 0x8000002b082a4290 */ /* 0x000fe4000fffe0ff */
[----:B------:R-:W-:-:S09]  /*0680*/  UISETP.GT.AND UP0, UPT, UR33, UR30, UPT ;  /* 0x0000001e2100728c */ /* 0x000fd2000bf04270 */
[----:B------:R-:W-:Y:S05]  /*0690*/  BRA.U !UP0, `(.L_x_68) ;  /* 0x0000008508b07547 */ /* 0x000fea000b800000 */
[----:B------:R-:W1:Y:S01]  /*06a0*/  LDCU UR9, c[0x0][0x504] ;  /* 0x0000a080ff0977ac */ /* 0x000e620008000800 */
[----:B------:R-:W-:Y:S02]  /*06b0*/  UIADD3 UR18, UPT, UPT, UR30, 0x40, UR42 ;  /* 0x000000401e127890 */ /* 0x000fe4000fffe02a */
[----:B------:R-:W-:Y:S02]  /*06c0*/  UIADD3 UR11, UPT, UPT, UR42, 0x3f, URZ ;  /* 0x0000003f2a0b7890 */ /* 0x000fe4000fffe0ff */
[----:B------:R-:W-:Y:S02]  /*06d0*/  UISETP.NE.AND UP1, UPT, UR43, -0x1, UPT ;  /* 0xffffffff2b00788c */ /* 0x000fe4000bf25270 */
[----:B------:R-:W-:Y:S02]  /*06e0*/  USHF.R.S32.HI UR10, URZ, 0x1f, UR11 ;  /* 0x0000001fff0a7899 */ /* 0x000fe4000801140b */
[----:B------:R-:W-:Y:S02]  /*06f0*/  UISETP.NE.AND UP2, UPT, UR41, -0x1, UPT ;  /* 0xffffffff2900788c */ /* 0x000fe4000bf45270 */
[----:B------:R-:W-:-:S02]  /*0700*/  ULEA.HI UR10, UR10, UR11, URZ, 0x6 ;  /* 0x0000000b0a0a7291 */ /* 0x000fc4000f8f30ff */
[----:B-1----:R-:W-:Y:S02]  /*0710*/  UIADD3 UR9, UPT, UPT, UR18, UR9, -UR33 ;  /* 0x0000000912097290 */ /* 0x002fe4000fffe821 */
[----:B------:R-:W-:Y:S02]  /*0720*/  USHF.R.S32.HI UR10, URZ, 0x6, UR10 ;  /* 0x00000006ff0a7899 */ /* 0x000fe4000801140a */
[----:B------:R-:W-:-:S04]  /*0730*/  UIADD3 UR9, UPT, UPT, UR9, 0x3f, URZ ;  /* 0x0000003f09097890 */ /* 0x000fc8000fffe0ff */
[----:B------:R-:W-:-:S04]  /*0740*/  USHF.R.S32.HI UR8, URZ, 0x1f, UR9 ;  /* 0x0000001fff087899 */ /* 0x000fc80008011409 */
[----:B------:R-:W-:-:S04]  /*0750*/  ULEA.HI UR8, UR8, UR9, URZ, 0x6 ;  /* 0x0000000908087291 */ /* 0x000fc8000f8f30ff */
[----:B------:R-:W-:-:S04]  /*0760*/  USHF.R.S32.HI UR8, URZ, 0x6, UR8 ;  /* 0x00000006ff087899 */ /* 0x000fc80008011408 */
[----:B------:R-:W-:-:S04]  /*0770*/  UISETP.LT.AND UP0, UPT, UR10, UR8, UPT ;  /* 0x000000080a00728c */ /* 0x000fc8000bf01270 */
[----:B------:R-:W-:Y:S01]  /*0780*/  USEL UR45, UR10, UR8, UP0 ;  /* 0x000000080a2d7287 */ /* 0x000fe20008000000 */
[----:B------:R-:W1:Y:S02]  /*0790*/  @!UP1 LDCU.64 UR10, c[0x0][0x398] ;  /* 0x00007300ff0a97ac */ /* 0x000e640008000a00 */
[----:B------:R-:W2:Y:S01]  /*07a0*/  @UP1 LDCU.64 UR8, c[0x0][0x3b0] ;  /* 0x00007600ff0817ac */ /* 0x000ea20008000a00 */
[----:B------:R-:W-:Y:S02]  /*07b0*/  ULEA UR49, UR45, 0xffffffc0, 0x6 ;  /* 0xffffffc02d317891 */ /* 0x000fe4000f8e30ff */
[----:B-1----:R-:W-:Y:S02]  /*07c0*/  @!UP1 UIMAD.WIDE.U32 UR52, UR40, UR10, URZ ;  /* 0x0000000a283492a5 */ /* 0x002fe4000f8e00ff */
[----:B--2---:R-:W-:Y:S02]  /*07d0*/  @UP1 UIMAD.WIDE.U32 UR14, UR43, UR8, URZ ;  /* 0x000000082b0e12a5 */ /* 0x004fe4000f8e00ff */
[----:B------:R-:W-:-:S02]  /*07e0*/  @!UP1 UIMAD UR51, UR40, UR11, UR53 ;  /* 0x0000000b283392a4 */ /* 0x000fc4000f8e0235 */
[----:B------:R-:W-:Y:S02]  /*07f0*/  @UP1 UIMAD UR51, UR43, UR9, UR15 ;  /* 0x000000092b3312a4 */ /* 0x000fe4000f8e020f */
[----:B------:R-:W-:Y:S01]  /*0800*/  USHF.R.S32.HI UR53, URZ, 0x1f, UR49 ;  /* 0x0000001fff357899 */ /* 0x000fe20008011431 */
[----:B------:R-:W-:Y:S01]  /*0810*/  @UP1 UMOV UR52, UR14 ;  /* 0x0000000e00341c82 */ /* 0x000fe20008000000 */
[----:B------:R-:W-:Y:S10]  /*0820*/  BRA.U UP2, `(.L_x_69) ;  /* 0x0000000102347547 */ /* 0x000ff4000b800000 */
        /* <DEDUP_REMOVED lines=12> */
[----:B------:R-:W-:Y:S05]  /*08f0*/  BRA `(.L_x_70) ;  /* 0x00000000001c7947 */ /* 0x000fea0003800000 */
.L_x_69:
[----:B------:R-:W1:Y:S01]  /*0900*/  LDCU.64 UR16, c[0x0][0x3b8] ;  /* 0x00007700ff1077ac */ /* 0x000e620008000a00 */
[----:B------:R-:W-:-:S04]  /*0910*/  UIADD3 UR8, UPT, UPT, UR37, UR41, URZ ;  /* 0x0000002925087290 */ /* 0x000fc8000fffe0ff */
[----:B-1----:R-:W-:Y:S02]  /*0920*/  UIMAD.WIDE.U32 UR10, UR8, UR16, URZ ;  /* 0x00000010080a72a5 */ /* 0x002fe4000f8e00ff */
[----:B------:R-:W-:-:S04]  /*0930*/  UIMAD UR8, UR8, UR17, URZ ;  /* 0x00000011080872a4 */ /* 0x000fc8000f8e02ff */
[----:B------:R-:W-:Y:S01]  /*0940*/  UIADD3 UR8, UPT, UPT, UR11, UR8, URZ ;  /* 0x000000080b087290 */ /* 0x000fe2000fffe0ff */
[----:B------:R-:W-:-:S05]  /*0950*/  UMOV UR44, UR10 ;  /* 0x0000000a002c7c82 */ /* 0x000fca0008000000 */
[----:B------:R-:W-:Y:S02]  /*0960*/  MOV R20, UR8 ;  /* 0x0000000800147c02 */ /* 0x000fe40008000f00 */
.L_x_70:
        /* <DEDUP_REMOVED lines=44> */
.L_x_71:
[----:B------:R-:W1:Y:S01]  /*0c30*/  LDCU.64 UR14, c[0x0][0x3c0] ;  /* 0x00007800ff0e77ac */ /* 0x000e620008000a00 */
[----:B------:R-:W-:-:S04]  /*0c40*/  UIADD3 UR8, UPT, UPT, UR37, UR41, URZ ;  /* 0x0000002925087290 */ /* 0x000fc8000fffe0ff */
[----:B-1----:R-:W-:Y:S02]  /*0c50*/  UIMAD.WIDE.U32 UR10, UR8, UR14, URZ ;  /* 0x0000000e080a72a5 */ /* 0x002fe4000f8e00ff */
[----:B------:R-:W-:-:S04]  /*0c60*/  UIMAD UR8, UR8, UR15, URZ ;  /* 0x0000000f080872a4 */ /* 0x000fc8000f8e02ff */
[----:B------:R-:W-:Y:S01]  /*0c70*/  UIADD3 UR8, UPT, UPT, UR11, UR8, URZ ;  /* 0x000000080b087290 */ /* 0x000fe2000fffe0ff */
[----:B------:R-:W-:-:S05]  /*0c80*/  UMOV UR50, UR10 ;  /* 0x0000000a00327c82 */ /* 0x000fca0008000000 */
[----:B------:R-:W-:-:S07]  /*0c90*/  MOV R18, UR8 ;  /* 0x0000000800127c02 */ /* 0x000fce0008000f00 */
.L_x_72:
        /* <DEDUP_REMOVED lines=24> */
[----:B------:R-:W-:-:S03]  /*0e20*/  UIMAD UR8, UR9, UR10, UR8 ;  /* 0x0000000a090872a4 */ /* 0x000fc6000f8e0208 */
[----:B------:R-:W-:Y:S01]  /*0e30*/  UMOV UR10, UR46 ;  /* 0x0000002e000a7c82 */ /* 0x000fe20008000000 */
[----:B------:R-:W-:Y:S01]  /*0e40*/  UIADD3 UR8, UPT, UPT, UR47, UR8, URZ ;  /* 0x000000082f087290 */ /* 0x000fe2000fffe0ff */
[----:B------:R-:W-:Y:S11]  /*0e50*/  BRA `(.L_x_74) ;  /* 0x00000000000c7947 */ /* 0x000ff60003800000 */
.L_x_73:
[----:B------:R-:W-:Y:S02]  /*0e60*/  UIMAD.WIDE.U32 UR10, UR56, UR43, URZ ;  /* 0x0000002b380a72a5 */ /* 0x000fe4000f8e00ff */
[----:B------:R-:W-:-:S04]  /*0e70*/  UIMAD UR8, UR57, UR43, URZ ;  /* 0x0000002b390872a4 */ /* 0x000fc8000f8e02ff */
[----:B------:R-:W-:-:S12]  /*0e80*/  UIADD3 UR8, UPT, UPT, UR11, UR8, URZ ;  /* 0x000000080b087290 */ /* 0x000fd8000fffe0ff */
.L_x_74:
[----:B------:R-:W1:Y:S01]  /*0e90*/  LDCU.U8 UR9, c[0x0][0x548] ;  /* 0x0000a900ff0977ac */ /* 0x000e620008000000 */
[----:B------:R-:W-:Y:S01]  /*0ea0*/  USHF.L.U32 UR46, UR40, 0x7, URZ ;  /* 0x00000007282e7899 */ /* 0x000fe200080006ff */
[----:B------:R-:W2:Y:S03]  /*0eb0*/  LDCU.U8 UR59, c[0x0][0x5f0] ;  /* 0x0000be00ff3b77ac */ /* 0x000ea60008000000 */
[----:B------:R-:W-:Y:S02]  /*0ec0*/  USEL UR11, UR46, URZ, UP5 ;  /* 0x000000ff2e0b7287 */ /* 0x000fe4000a800000 */
[----:B------:R-:W-:Y:S02]  /*0ed0*/  UIMAD UR55, UR24, UR58, URZ ;  /* 0x0000003a183772a4 */ /* 0x000fe4000f8e02ff */
[----:B------:R-:W-:Y:S02]  /*0ee0*/  UIADD3 UR11, UP0, UPT, UR49, UR11, URZ ;  /* 0x0000000b310b7290 */ /* 0x000fe4000ff1e0ff */
[----:B-1----:R-:W-:-:S02]  /*0ef0*/  UISETP.NE.AND UP1, UPT, UR9, URZ, UPT ;  /* 0x000000ff0900728c */ /* 0x002fc4000bf25270 */
[----:B------:R-:W-:Y:S02]  /*0f00*/  UIADD3.X UR54, UPT, UPT, URZ, UR53, URZ, UP0, !UPT ;  /* 0x00000035ff367290 */ /* 0x000fe400087fe4ff */
[----:B------:R-:W-:Y:S02]  /*0f10*/  UIMAD.WIDE.U32 UR62, UR11, UR56, URZ ;  /* 0x000000380b3e72a5 */ /* 0x000fe4000f8e00ff */
[----:B------:R-:W-:-:S04]  /*0f20*/  UIMAD UR54, UR54, UR56, URZ ;  /* 0x00000038363672a4 */ /* 0x000fc8000f8e02ff */
[----:B------:R-:W-:-:S04]  /*0f30*/  UIMAD UR54, UR57, UR11, UR54 ;  /* 0x0000000b393672a4 */ /* 0x000fc8000f8e0236 */
        /* <DEDUP_REMOVED lines=9> */
.L_x_75:
[----:B------:R-:W1:Y:S01]  /*0fd0*/  LDCU UR57, c[0x0][0x434] ;  /* 0x00008680ff3977ac */ /* 0x000e620008000800 */
[----:B------:R-:W-:-:S04]  /*0fe0*/  UIMAD UR9, UR40, UR19, UR24 ;  /* 0x00000013280972a4 */ /* 0x000fc8000f8e0218 */
[----:B-1----:R-:W-:Y:S02]  /*0ff0*/  UIMAD UR57, UR9, UR57, URZ ;  /* 0x00000039093972a4 */ /* 0x002fe4000f8e02ff */
.L_x_76:
        /* <DEDUP_REMOVED lines=11> */
.L_x_77:
[----:B------:R-:W1:Y:S01]  /*10b0*/  LDCU UR56, c[0x0][0x444] ;  /* 0x00008880ff3877ac */ /* 0x000e620008000800 */
[----:B------:R-:W-:-:S04]  /*10c0*/  UIMAD UR9, UR40, UR19, UR24 ;  /* 0x00000013280972a4 */ /* 0x000fc8000f8e0218 */
[----:B-1----:R-:W-:-:S12]  /*10d0*/  UIMAD UR56, UR9, UR56, URZ ;  /* 0x00000038093872a4 */ /* 0x002fd8000f8e02ff */
.L_x_78:
[----:B------:R-:W1:Y:S01]  /*10e0*/  LDCU UR46, c[0x0][0x508] ;  /* 0x0000a100ff2e77ac */ /* 0x000e620008000800 */
[----:B------:R-:W2:Y:S01]  /*10f0*/  S2R R24, SR_TID.X ;  /* 0x0000000000187919 */ /* 0x000ea20000002100 */
[----:B------:R-:W3:Y:S01]  /*1100*/  LDC.64 R12, c[0x0][0x3b0] ;  /* 0x0000ec00ff0c7b82 */ /* 0x000ee20000000a00 */
[----:B------:R-:W-:Y:S01]  /*1110*/  IMAD.MOV.U32 R9, RZ, RZ, RZ ;  /* 0x000000ffff097224 */ /* 0x000fe200078e00ff */
[----:B------:R-:W-:Y:S01]  /*1120*/  USHF.R.S32.HI UR9, URZ, 0x1f, UR55 ;  /* 0x0000001fff097899 */ /* 0x000fe20008011437 */
[----:B------:R-:W-:Y:S01]  /*1130*/  ISETP.NE.AND P3, PT, RZ, UR59, PT ;  /* 0x0000003bff007c0c */ /* 0x000fe2000bf65270 */
[----:B------:R-:W-:Y:S01]  /*1140*/  UIADD3 UR55, UP1, UP0, UR62, UR10, UR55 ;  /* 0x0000000a3e377290 */ /* 0x000fe2000f83e037 */
[----:B------:R-:W-:Y:S01]  /*1150*/  BSSY.RECONVERGENT B1, `(.L_x_68) ;  /* 0x00007c0000017945 */ /* 0x000fe20003800200 */
[----:B------:R-:W-:Y:S02]  /*1160*/  UIMAD UR58, UR19, UR58, URZ ;  /* 0x0000003a133a72a4 */ /* 0x000fe4000f8e02ff */
[----:B------:R-:W-:Y:S01]  /*1170*/  UIADD3.X UR54, UPT, UPT, UR54, UR8, UR9, UP1, UP0 ;  /* 0x0000000836367290 */ /* 0x000fe20008fe0409 */
[----:B------:R-:W4:Y:S01]  /*1180*/  LDC.64 R16, c[0x0][0x5f8] ;  /* 0x00017e00ff107b82 */ /* 0x000f220000000a00 */
[----:B------:R-:W-:-:S02]  /*1190*/  ULEA UR56, UR47, UR56, 0x6 ;  /* 0x000000382f387291 */ /* 0x000fc4000f8e30ff */
[----:B------:R-:W-:Y:S02]  /*11a0*/  ULEA UR57, UR47, UR57, 0x6 ;  /* 0x000000392f397291 */ /* 0x000fe4000f8e30ff */
[----:B-1----:R-:W-:-:S04]  /*11b0*/  UIADD3 UR9, UPT, UPT, UR18, -UR46, -UR33 ;  /* 0x8000002e12097290 */ /* 0x002fc8000fffe821 */
[----:B------:R-:W-:-:S04]  /*11c0*/  UIADD3 UR9, UPT, UPT, UR9, -0x40, URZ ;  /* 0xffffffc009097890 */ /* 0x000fc8000fffe0ff */
[----:B------:R-:W-:-:S04]  /*11d0*/  USHF.R.S32.HI UR8, URZ, 0x1f, UR9 ;  /* 0x0000001fff087899 */ /* 0x000fc80008011409 */
[----:B------:R-:W-:Y:S01]  /*11e0*/  ULEA.HI UR8, UR8, UR9, URZ, 0x6 ;  /* 0x0000000908087291 */ /* 0x000fe2000f8f30ff */
[----:B--2---:R-:W-:-:S03]  /*11f0*/  IMAD.SHL.U32 R23, R24, 0x8, RZ ;  /* 0x0000000818177824 */ /* 0x004fc600078e00ff */
[----:B------:R-:W-:Y:S01]  /*1200*/  USHF.R.S32.HI UR43, URZ, 0x6, UR8 ;  /* 0x00000006ff2b7899 */ /* 0x000fe20008011408 */
[--C-:B------:R-:W-:Y:S02]  /*1210*/  SHF.R.U32.HI R21, RZ, 0x3, R24.reuse ;  /* 0x00000003ff157819 */ /* 0x100fe40000011618 */
[----:B------:R-:W-:Y:S01]  /*1220*/  SHF.R.U32.HI R11, RZ, 0x5, R24 ;  /* 0x00000005ff0b7819 */ /* 0x000fe20000011618 */
[----:B------:R-:W-:Y:S01]  /*1230*/  UISETP.LT.AND UP0, UPT, URZ, UR43, UPT ;  /* 0x0000002bff00728c */ /* 0x000fe2000bf01270 */
[----:B------:R-:W-:Y:S02]  /*1240*/  LOP3.LUT R8, R23, 0x38, RZ, 0xc0, !PT ;  /* 0x0000003817087812 */ /* 0x000fe400078ec0ff */
[----:B------:R-:W1:Y:S01]  /*1250*/  LDCU.128 UR8, c[0x0][0x590] ;  /* 0x0000b200ff0877ac */ /* 0x000e620008000c00 */
[----:B------:R-:W-:Y:S02]  /*1260*/  LOP3.LUT R10, R24, 0x1f, RZ, 0xc0, !PT ;  /* 0x0000001f180a7812 */ /* 0x000fe400078ec0ff */
[----:B------:R-:W-:Y:S01]  /*1270*/  IADD3 R2, P0, PT, R8, UR60, RZ ;  /* 0x0000003c08027c10 */ /* 0x000fe2000ff1e0ff */
[----:B------:R-:W-:Y:S01]  /*1280*/  USEL UR43, URZ, UR43, !UP0 ;  /* 0x0000002bff2b7287 */ /* 0x000fe2000c000000 */
[----:B------:R-:W-:Y:S01]  /*1290*/  IADD3 R22, PT, PT, R21, 0x20, RZ ;  /* 0x0000002015167810 */ /* 0x000fe20007ffe0ff */
[----:B------:R-:W-:Y:S01]  /*12a0*/  IMAD R10, R11, UR58, R10 ;  /* 0x0000003a0b0a7c24 */ /* 0x000fe2000f8e020a */
[----:B------:R-:W-:Y:S01]  /*12b0*/  USHF.L.U32 UR58, UR58, 0x6, URZ ;  /* 0x000000063a3a7899 */ /* 0x000fe200080006ff */
[----:B------:R-:W-:Y:S01]  /*12c0*/  IMAD.X R3, RZ, RZ, UR48, P0 ;  /* 0x00000030ff037e24 */ /* 0x000fe200080e06ff */
[----:B------:R-:W2:Y:S01]  /*12d0*/  LDCU.64 UR60, c[0x0][0x420] ;  /* 0x00008400ff3c77ac */ /* 0x000ea20008000a00 */
[----:B------:R-:W-:-:S02]  /*12e0*/  UISETP.GT.AND UP0, UPT, UR45, UR43, UPT ;  /* 0x0000002b2d00728c */ /* 0x000fc4000bf04270 */
[----:B-1----:R-:W-:Y:S01]  /*12f0*/  UIMAD UR18, UR53, UR8, URZ ;  /* 0x00000008351272a4 */ /* 0x002fe2000f8e02ff */
[----:B------:R-:W-:Y:S01]  /*1300*/  IMAD.U32 R0, RZ, RZ, UR8 ;  /* 0x00000008ff007e24 */ /* 0x000fe2000f8e00ff */
[----:B------:R-:W-:Y:S01]  /*1310*/  MOV R4, UR10 ;  /* 0x0000000a00047c02 */ /* 0x000fe20008000f00 */
[----:B------:R-:W-:Y:S02]  /*1320*/  USHF.L.U64.HI UR48, UR8, 0x5, UR9 ;  /* 0x0000000508307899 */ /* 0x000fe40008010209 */
[----:B------:R-:W-:Y:S01]  /*1330*/  UIMAD UR18, UR49, UR9, UR18 ;  /* 0x00000009311272a4 */ /* 0x000fe2000f8e0212 */
[----:B------:R-:W-:-:S04]  /*1340*/  IMAD.WIDE.U32 R2, R0, UR49, R2 ;  /* 0x0000003100027c25 */ /* 0x000fc8000f8e0002 */
[----:B------:R-:W-:Y:S01]  /*1350*/  IMAD.U32 R0, RZ, RZ, UR11 ;  /* 0x0000000bff007e24 */ /* 0x000fe2000f8e00ff */
[----:B------:R-:W1:Y:S01]  /*1360*/  LDCU.64 UR10, c[0x0][0x550] ;  /* 0x0000aa00ff0a77ac */ /* 0x000e620008000a00 */
[----:B------:R-:W-:-:S04]  /*1370*/  VIADD R3, R3, UR18 ;  /* 0x0000001203037c36 */ /* 0x000fc80008000000 */
[----:B------:R-:W5:Y:S01]  /*1380*/  LDCU.64 UR18, c[0x0][0x3c8] ;  /* 0x00007900ff1277ac */ /* 0x000f620008000a00 */
[----:B------:R-:W-:-:S04]  /*1390*/  IMAD.WIDE.U32 R2, R4, UR24, R2 ;  /* 0x0000001804027c25 */ /* 0x000fc8000f8e0002 */
[----:B------:R-:W-:Y:S02]  /*13a0*/  IMAD R3, R0, UR24, R3 ;  /* 0x0000001800037c24 */ /* 0x000fe4000f8e0203 */
[C---:B---3--:R-:W-:Y:S02]  /*13b0*/  IMAD R0, R12.reuse, UR53, RZ ;  /* 0x000000350c007c24 */ /* 0x048fe4000f8e02ff */
[----:B------:R-:W-:-:S04]  /*13c0*/  IMAD.WIDE.U32 R4, R12, UR49, R8 ;  /* 0x000000310c047c25 */ /* 0x000fc8000f8e0008 */
[----:B------:R-:W-:Y:S01]  /*13d0*/  IMAD R0, R13, UR49, R0 ;  /* 0x000000310d007c24 */ /* 0x000fe2000f8e0200 */
[----:B------:R-:W-:Y:S01]  /*13e0*/  USHF.L.U32 UR49, UR8, 0x5, URZ ;  /* 0x0000000508317899 */ /* 0x000fe200080006ff */
[C---:B------:R-:W-:Y:S01]  /*13f0*/  IMAD.WIDE.U32 R6, R21.reuse, UR8, R2 ;  /* 0x0000000815067c25 */ /* 0x040fe2000f8e0002 */
[----:B------:R-:W-:Y:S01]  /*1400*/  IADD3 R2, P0, PT, R4, UR52, RZ ;  /* 0x0000003404027c10 */ /* 0x000fe2000ff1e0ff */
[----:B------:R-:W3:Y:S02]  /*1410*/  LDCU.64 UR52, c[0x0][0x5e8] ;  /* 0x0000bd00ff3477ac */ /* 0x000ee40008000a00 */
[----:B------:R-:W-:Y:S01]  /*1420*/  IMAD R15, R21, UR9, R7 ;  /* 0x00000009150f7c24 */ /* 0x000fe2000f8e0207 */
[----:B------:R-:W-:Y:S01]  /*1430*/  IADD3.X R3, PT, PT, R5, UR51, R0, P0, !PT ;  /* 0x0000003305037c10 */ /* 0x000fe200087fe400 */
[----:B-----5:R-:W-:Y:S01]  /*1440*/  IMAD.U32 R0, RZ, RZ, UR18 ;  /* 0x00000012ff007e24 */ /* 0x020fe2000f8e00ff */
[----:B------:R-:W5:Y:S01]  /*1450*/  LDCU.64 UR8, c[0x0][0x380] ;  /* 0x00007000ff0877ac */ /* 0x000f620008000a00 */
[----:B----4-:R-:W-:Y:S01]  /*1460*/  IMAD.WIDE.U32 R4, R16, UR22, RZ ;  /* 0x0000001610047c25 */ /* 0x010fe2000f8e00ff */
[----:B-1----:R-:W-:-:S03]  /*1470*/  LEA R28, P2, R6, UR10, 0x1 ;  /* 0x0000000a061c7c11 */ /* 0x002fc6000f8408ff */
[----:B------:R-:W-:Y:S01]  /*1480*/  IMAD.WIDE.U32 R2, R0, UR24, R2 ;  /* 0x0000001800027c25 */ /* 0x000fe2000f8e0002 */
[----:B------:R-:W-:Y:S01]  /*1490*/  MOV R0, UR19 ;  /* 0x0000001300007c02 */ /* 0x000fe20008000f00 */
[----:B------:R-:W1:Y:S01]  /*14a0*/  LDCU.64 UR18, c[0x0][0x570] ;  /* 0x0000ae00ff1277ac */ /* 0x000e620008000a00 */
        /* <DEDUP_REMOVED lines=14> */
[----:B-----5:R-:W-:Y:S01]  /*1590*/  LEA R26, P1, R2, UR8, 0x1 ;  /* 0x00000008021a7c11 */ /* 0x020fe2000f8208ff */
[----:B------:R-:W-:Y:S01]  /*15a0*/  IMAD.SHL.U32 R15, R12, 0x20, RZ ;  /* 0x000000200c0f7824 */ /* 0x000fe200078e00ff */
[----:B------:R-:W-:Y:S01]  /*15b0*/  LEA.HI.X.SX32 R4, R4, R5, 0x1, P0 ;  /* 0x0000000504047211 */ /* 0x000fe200000f0eff */
[----:B---3--:R-:W-:Y:S01]  /*15c0*/  UIMAD.WIDE UR10, UR56, 0x4, UR52 ;  /* 0x00000004380a78a5 */ /* 0x008fe2000f8e0234 */
[----:B-1----:R-:W-:Y:S01]  /*15d0*/  LEA R30, P0, R0, UR18, 0x2 ;  /* 0x00000012001e7c11 */ /* 0x002fe2000f8010ff */
[----:B------:R4:W-:Y:S01]  /*15e0*/  STL [R1+0x38], R26 ;  /* 0x0000381a01007387 */ /* 0x0009e20000100800 */
[----:B------:R-:W-:-:S02]  /*15f0*/  LEA.HI.X R25, R2, UR9, R3, 0x1, P1 ;  /* 0x0000000902197c11 */ /* 0x000fc400088f0c03 */
[----:B------:R-:W-:Y:S01]  /*1600*/  LEA.HI.X R31, R0, UR19, R4, 0x2, P0 ;  /* 0x00000013001f7c11 */ /* 0x000fe200080f1404 */
[----:B--2---:R-:W-:Y:S01]  /*1610*/  UIMAD.WIDE UR18, UR57, 0x4, UR60 ;  /* 0x00000004391278a5 */ /* 0x004fe2000f8e023c */
        /* <DEDUP_REMOVED lines=21> */
.L_x_80:
[----:B------:R-:W1:Y:S01]  /*1770*/  LDCU.64 UR14, c[0x0][0x5c0] ;  /* 0x0000b800ff0e77ac */ /* 0x000e620008000a00 */
[----:B------:R-:W-:-:S04]  /*1780*/  UIADD3 UR8, UPT, UPT, UR37, UR41, URZ ;  /* 0x0000002925087290 */ /* 0x000fc8000fffe0ff */
[----:B-1----:R-:W-:Y:S02]  /*1790*/  UIMAD.WIDE.U32 UR18, UR8, UR14, URZ ;  /* 0x0000000e081272a5 */ /* 0x002fe4000f8e00ff */
[----:B------:R-:W-:-:S04]  /*17a0*/  UIMAD UR8, UR8, UR15, URZ ;  /* 0x0000000f080872a4 */ /* 0x000fc8000f8e02ff */
[----:B------:R-:W-:-:S06]  /*17b0*/  UIADD3 UR8, UPT, UPT, UR19, UR8, URZ ;  /* 0x0000000813087290 */ /* 0x000fcc000fffe0ff */
[----:B------:R-:W-:Y:S02]  /*17c0*/  MOV R0, UR8 ;  /* 0x0000000800007c02 */ /* 0x000fe40008000f00 */
.L_x_81:
        /* <DEDUP_REMOVED lines=13> */
.L_x_82:
[----:B------:R-:W1:Y:S01]  /*18a0*/  LDCU.64 UR10, c[0x0][0x5c8] ;  /* 0x0000b900ff0a77ac */ /* 0x000e620008000a00 */
[----:B------:R-:W-:-:S04]  /*18b0*/  UIADD3 UR37, UPT, UPT, UR37, UR41, URZ ;  /* 0x0000002925257290 */ /* 0x000fc8000fffe0ff */
[----:B-1----:R-:W-:Y:S02]  /*18c0*/  UIMAD.WIDE.U32 UR16, UR37, UR10, URZ ;  /* 0x0000000a251072a5 */ /* 0x002fe4000f8e00ff */
[----:B------:R-:W-:-:S04]  /*18d0*/  UIMAD UR37, UR37, UR11, URZ ;  /* 0x0000000b252572a4 */ /* 0x000fc8000f8e02ff */
[----:B------:R-:W-:-:S06]  /*18e0*/  UIADD3 UR37, UPT, UPT, UR17, UR37, URZ ;  /* 0x0000002511257290 */ /* 0x000fcc000fffe0ff */
[----:B------:R-:W-:-:S07]  /*18f0*/  MOV R10, UR37 ;  /* 0x00000025000a7c02 */ /* 0x000fce0008000f00 */
.L_x_83:
        /* <DEDUP_REMOVED lines=30> */
.L_x_85:
[----:B------:R-:W-:Y:S05]  /*1ae0*/  BSYNC.RECONVERGENT B0 ;  /* 0x0000000000007941 */ /* 0x000fea0003800200 */
.L_x_84:
        /* <DEDUP_REMOVED lines=17> */
.L_x_87:
[----:B------:R-:W-:Y:S05]  /*1c00*/  BSYNC.RECONVERGENT B0 ;  /* 0x0000000000007941 */ /* 0x000fea0003800200 */
.L_x_86:
        /* <DEDUP_REMOVED lines=27> */
.L_x_89:
[----:B------:R-:W-:Y:S05]  /*1dc0*/  BSYNC.RECONVERGENT B0 ;  /* 0x0000000000007941 */ /* 0x000fea0003800200 */
.L_x_88:
        /* <DEDUP_REMOVED lines=18> */
.L_x_79:
        /* <DEDUP_REMOVED lines=47> */
.L_x_93:
[----:B------:R2:W-:Y:S01]  /*21e0*/  STS.128 [R0+0x16000], RZ ;  /* 0x016000ff00007388 */ /* 0x0005e20000000c00 */
[----:B------:R-:W-:Y:S05]  /*21f0*/  BRA `(.L_x_94) ;  /* 0x00000000000c7947 */ /* 0x000fea0003800000 */
.L_x_92:
[----:B------:R1:W-:Y:S04]  /*2200*/  STS.128 [R0+0x12000], RZ ;  /* 0x012000ff00007388 */ /* 0x0003e80000000c00 */
[----:B------:R1:W-:Y:S04]  /*2210*/  STS.128 [R0+0x14000], RZ ;  /* 0x014000ff00007388 */ /* 0x0003e80000000c00 */
[----:B------:R1:W-:Y:S02]  /*2220*/  STS.128 [R0+0x16000], RZ ;  /* 0x016000ff00007388 */ /* 0x0003e40000000c00 */
.L_x_94:
[----:B------:R-:W-:Y:S05]  /*2230*/  BSYNC.RECONVERGENT B0 ;  /* 0x0000000000007941 */ /* 0x000fea0003800200 */
.L_x_91:
        /* <DEDUP_REMOVED lines=34> */
.L_x_97:
[----:B------:R3:W-:Y:S02]  /*2460*/  STS.128 [R0+0x17000], RZ ;  /* 0x017000ff00007388 */ /* 0x0007e40000000c00 */
.L_x_96:
[----:B------:R-:W-:Y:S05]  /*2470*/  BSYNC.RECONVERGENT B0 ;  /* 0x0000000000007941 */ /* 0x000fea0003800200 */
.L_x_95:
        /* <DEDUP_REMOVED lines=31> */
.L_x_100:
[----:B------:R3:W-:Y:S01]  /*2670*/  STS.128 [R0+0xa000], RZ ;  /* 0x00a000ff00007388 */ /* 0x0007e20000000c00 */
[----:B------:R-:W-:Y:S05]  /*2680*/  BRA `(.L_x_101) ;  /* 0x00000000000c7947 */ /* 0x000fea0003800000 */
.L_x_99:
[----:B------:R1:W-:Y:S04]  /*2690*/  STS.128 [R0+0x6000], RZ ;  /* 0x006000ff00007388 */ /* 0x0003e80000000c00 */
[----:B------:R1:W-:Y:S04]  /*26a0*/  STS.128 [R0+0x8000], RZ ;  /* 0x008000ff00007388 */ /* 0x0003e80000000c00 */
[----:B------:R1:W-:Y:S02]  /*26b0*/  STS.128 [R0+0xa000], RZ ;  /* 0x00a000ff00007388 */ /* 0x0003e40000000c00 */
.L_x_101:
[----:B------:R-:W-:Y:S05]  /*26c0*/  BSYNC.RECONVERGENT B0 ;  /* 0x0000000000007941 */ /* 0x000fea0003800200 */
.L_x_98:
        /* <DEDUP_REMOVED lines=31> */
.L_x_104:
[----:B------:R3:W-:Y:S02]  /*28c0*/  STS.128 [R0+0xb000], RZ ;  /* 0x00b000ff00007388 */ /* 0x0007e40000000c00 */
.L_x_103:
[----:B------:R-:W-:Y:S05]  /*28d0*/  BSYNC.RECONVERGENT B0 ;  /* 0x0000000000007941 */ /* 0x000fea0003800200 */
.L_x_102:
        /* <DEDUP_REMOVED lines=28> */
.L_x_107:
[----:B------:R3:W-:Y:S01]  /*2aa0*/  STS.128 [R0+0x4000], RZ ;  /* 0x004000ff00007388 */ /* 0x0007e20000000c00 */
[----:B------:R-:W-:Y:S05]  /*2ab0*/  BRA `(.L_x_108) ;  /* 0x00000000000c7947 */ /* 0x000fea0003800000 */
.L_x_106:
[----:B------:R1:W-:Y:S04]  /*2ac0*/  STS.128 [R0], RZ ;  /* 0x000000ff00007388 */ /* 0x0003e80000000c00 */
[----:B------:R1:W-:Y:S04]  /*2ad0*/  STS.128 [R0+0x2000], RZ ;  /* 0x002000ff00007388 */ /* 0x0003e80000000c00 */
[----:B------:R1:W-:Y:S02]  /*2ae0*/  STS.128 [R0+0x4000], RZ ;  /* 0x004000ff00007388 */ /* 0x0003e40000000c00 */
.L_x_108:
[----:B------:R-:W-:Y:S05]  /*2af0*/  BSYNC.RECONVERGENT B0 ;  /* 0x0000000000007941 */ /* 0x000fea0003800200 */
.L_x_105:
        /* <DEDUP_REMOVED lines=27> */
.L_x_111:
[----:B------:R3:W-:Y:S02]  /*2cb0*/  STS.128 [R0+0x5000], RZ ;  /* 0x005000ff00007388 */ /* 0x0007e40000000c00 */
.L_x_110:
[----:B------:R-:W-:Y:S05]  /*2cc0*/  BSYNC.RECONVERGENT B0 ;  /* 0x0000000000007941 */ /* 0x000fea0003800200 */
.L_x_109:
[--C-:B------:R-:W-:Y:S02]  /*2cd0*/  SHF.R.U32.HI R15, RZ, 0x1, R24.reuse ;  /* 0x00000001ff0f7819 */ /* 0x100fe40000011618 */
[----:B-1-3--:R-:W-:Y:S02]  /*2ce0*/  SHF.R.U32.HI R3, RZ, 0x2, R24 ;  /* 0x00000002ff037819 */ /* 0x00afe40000011618 */
[----:B------:R-:W-:Y:S01]  /*2cf0*/  LOP3.LUT R2, R15, 0x30, RZ, 0xc0, !PT ;  /* 0x000000300f027812 */ /* 0x000fe200078ec0ff */
[----:B------:R-:W-:Y:S01]  /*2d00*/  STL [R1+0x1c], R15 ;  /* 0x00001c0f01007387 */ /* 0x000fe20000100800 */
        /* <DEDUP_REMOVED lines=15> */
[----:B------:R-:W-:Y:S01]  /*2e00*/  IMAD.WIDE.U32 R2, R2, UR30, R8 ;  /* 0x0000001e02027c25 */ /* 0x000fe2000f8e0008 */
[----:B------:R-:W-:Y:S01]  /*2e10*/  BSSY.RECONVERGENT B0, `(.L_x_112) ;  /* 0x000002a000007945 */ /* 0x000fe20003800200 */
[----:B--2---:R1:W-:Y:S04]  /*2e20*/  STL [R1+0x48], R4 ;  /* 0x0000480401007387 */ /* 0x0043e80000100800 */
[----:B-----5:R2:W-:Y:S01]  /*2e30*/  STL [R1+0x4c], R5 ;  /* 0x00004c0501007387 */ /* 0x0205e20000100800 */
[----:B-1----:R-:W-:Y:S01]  /*2e40*/  IADD3 R4, P0, PT, R2, UR44, RZ ;  /* 0x0000002c02047c10 */ /* 0x002fe2000ff1e0ff */
[----:B---3--:R-:W-:-:S03]  /*2e50*/  IMAD R2, R19, UR8, RZ ;  /* 0x0000000813027c24 */ /* 0x008fc6000f8e02ff */
[----:B--2---:R-:W-:Y:S01]  /*2e60*/  IADD3.X R5, PT, PT, R20, UR27, R3, P0, !PT ;  /* 0x0000001b14057c10 */ /* 0x004fe200087fe403 */
[C---:B------:R-:W-:Y:S02]  /*2e70*/  IMAD R2, R14.reuse, UR9, R2 ;  /* 0x000000090e027c24 */ /* 0x040fe4000f8e0202 */
[----:B------:R-:W-:-:S04]  /*2e80*/  IMAD.WIDE.U32 R4, R14, UR8, R4 ;  /* 0x000000080e047c25 */ /* 0x000fc8000f8e0004 */
        /* <DEDUP_REMOVED lines=29> */
.L_x_114:
[----:B------:R3:W-:Y:S01]  /*3060*/  STS.128 [R0+0x10000], RZ ;  /* 0x010000ff00007388 */ /* 0x0007e20000000c00 */
[----:B------:R-:W-:Y:S05]  /*3070*/  BRA `(.L_x_115) ;  /* 0x00000000000c7947 */ /* 0x000fea0003800000 */
.L_x_113:
[----:B------:R1:W-:Y:S04]  /*3080*/  STS.128 [R0+0xc000], RZ ;  /* 0x00c000ff00007388 */ /* 0x0003e80000000c00 */
[----:B------:R1:W-:Y:S04]  /*3090*/  STS.128 [R0+0xe000], RZ ;  /* 0x00e000ff00007388 */ /* 0x0003e80000000c00 */
[----:B------:R1:W-:Y:S02]  /*30a0*/  STS.128 [R0+0x10000], RZ ;  /* 0x010000ff00007388 */ /* 0x0003e40000000c00 */
.L_x_115:
[----:B------:R-:W-:Y:S05]  /*30b0*/  BSYNC.RECONVERGENT B0 ;  /* 0x0000000000007941 */ /* 0x000fea0003800200 */
.L_x_112:
        /* <DEDUP_REMOVED lines=33> */
.L_x_118:
[----:B------:R2:W-:Y:S02]  /*32d0*/  STS.128 [R0+0x11000], RZ ;  /* 0x011000ff00007388 */ /* 0x0005e40000000c00 */
.L_x_117:
[----:B------:R-:W-:Y:S05]  /*32e0*/  BSYNC.RECONVERGENT B0 ;  /* 0x0000000000007941 */ /* 0x000fea0003800200 */
.L_x_116:
[----:B------:R-:W0:Y:S01]  /*32f0*/  LDGDEPBAR ;  /* 0x00000000000079af */ /* 0x000e220000000000 */
[C---:B------:R-:W-:Y:S01]  /*3300*/  IMAD.SHL.U32 R4, R24.reuse, 0x40, RZ ;  /* 0x0000004018047824 */ /* 0x040fe200078e00ff */
[C---:B------:R-:W-:Y:S01]  /*3310*/  R2P PR, R24.reuse, 0x6 ;  /* 0x0000000618007804 */ /* 0x040fe20000000000 */
[C---:B------:R-:W-:Y:S01]  /*3320*/  IMAD.SHL.U32 R5, R24.reuse, 0x20, RZ ;  /* 0x0000002018057824 */ /* 0x040fe200078e00ff */
[----:B------:R-:W5:Y:S01]  /*3330*/  LDCU UR30, c[0x0][0x590] ;  /* 0x0000b200ff1e77ac */ /* 0x000f620008000800 */
[----:B-12---:R-:W-:Y:S01]  /*3340*/  IMAD.SHL.U32 R3, R24, 0x10, RZ ;  /* 0x0000001018037824 */ /* 0x006fe200078e00ff */
[----:B------:R-:W-:Y:S02]  /*3350*/  LOP3.LUT R2, R4, 0x1c0, RZ, 0xc0, !PT ;  /* 0x000001c004027812 */ /* 0x000fe400078ec0ff */
[----:B------:R-:W-:Y:S02]  /*3360*/  CS2R R142, SRZ ;  /* 0x00000000008e7805 */ /* 0x000fe4000001ff00 */
[----:B---3--:R-:W-:Y:S01]  /*3370*/  LOP3.LUT R0, R5, 0x200, RZ, 0xc0, !PT ;  /* 0x0000020005007812 */ /* 0x008fe200078ec0ff */
[----:B------:R-:W-:Y:S01]  /*3380*/  ULEA UR27, UR36, UR42, 0x6 ;  /* 0x0000002a241b7291 */ /* 0x000fe2000f8e30ff */
[----:B------:R-:W-:-:S02]  /*3390*/  LOP3.LUT R2, R2, 0x38, R23, 0xf8, !PT ;  /* 0x0000003802027812 */ /* 0x000fc400078ef817 */
[----:B------:R-:W-:Y:S02]  /*33a0*/  CS2R R140, SRZ ;  /* 0x00000000008c7805 */ /* 0x000fe4000001ff00 */
[----:B------:R-:W-:Y:S01]  /*33b0*/  LOP3.LUT R0, R0, 0x3800, R3, 0xf8, !PT ;  /* 0x0000380000007812 */ /* 0x000fe200078ef803 */
[----:B------:R-:W-:Y:S01]  /*33c0*/  UIADD3 UR27, UPT, UPT, UR27, -UR46, -UR33 ;  /* 0x8000002e1b1b7290 */ /* 0x000fe2000fffe821 */
[C---:B------:R-:W-:Y:S02]  /*33d0*/  LOP3.LUT R3, R2.reuse, 0x8, R24, 0x78, !PT ;  /* 0x0000000802037812 */ /* 0x040fe400078e7818 */
[----:B------:R-:W-:Y:S02]  /*33e0*/  CS2R R146, SRZ ;  /* 0x0000000000927805 */ /* 0x000fe4000001ff00 */
[----:B------:R-:W-:Y:S02]  /*33f0*/  LOP3.LUT R2, R2, 0x8, R15, 0x78, !PT ;  /* 0x0000000802027812 */ /* 0x000fe400078e780f */
[----:B------:R-:W-:-:S02]  /*3400*/  CS2R R144, SRZ ;  /* 0x0000000000907805 */ /* 0x000fc4000001ff00 */
[----:B------:R-:W-:Y:S02]  /*3410*/  LOP3.LUT R0, R0, R3, RZ, 0xfc, !PT ;  /* 0x0000000300007212 */ /* 0x000fe400078efcff */
[----:B------:R-:W-:Y:S02]  /*3420*/  CS2R R138, SRZ ;  /* 0x00000000008a7805 */ /* 0x000fe4000001ff00 */
[----:B------:R-:W-:Y:S02]  /*3430*/  LOP3.LUT R3, R4, 0x200, RZ, 0xc0, !PT ;  /* 0x0000020004037812 */ /* 0x000fe400078ec0ff */
[----:B------:R-:W-:Y:S02]  /*3440*/  CS2R R136, SRZ ;  /* 0x0000000000887805 */ /* 0x000fe4000001ff00 */
[----:B------:R-:W-:Y:S02]  /*3450*/  LEA R6, R0, UR6, 0x1 ;  /* 0x0000000600067c11 */ /* 0x000fe4000f8e08ff */
[----:B------:R-:W-:Y:S01]  /*3460*/  CS2R R134, SRZ ;  /* 0x0000000000867805 */ /* 0x000fe2000001ff00 */
[----:B------:R-:W-:-:S04]  /*3470*/  DEPBAR.LE SB0, 0x1 ;  /* 0x000080400000791a */ /* 0x000fc80000000000 */
[----:B------:R-:W-:Y:S01]  /*3480*/  BAR.SYNC.DEFER_BLOCKING 0x0 ;  /* 0x0000000000007b1d */ /* 0x000fe20000010000 */
[C---:B------:R-:W-:Y:S01]  /*3490*/  VIADD R0, R6.reuse, 0x12000 ;  /* 0x0001200006007836 */ /* 0x040fe20000000000 */
[----:B------:R-:W-:Y:S01]  /*34a0*/  LOP3.LUT R3, R3, 0xc00, R5, 0xf8, !PT ;  /* 0x00000c0003037812 */ /* 0x000fe200078ef805 */
[----:B------:R-:W-:Y:S01]  /*34b0*/  VIADD R232, R6, 0x12040 ;  /* 0x0001204006e87836 */ /* 0x000fe20000000000 */
[----:B------:R-:W-:Y:S01]  /*34c0*/  CS2R R132, SRZ ;  /* 0x0000000000847805 */ /* 0x000fe2000001ff00 */
[----:B------:R-:W-:Y:S01]  /*34d0*/  @P2 VIADD R232, R0, 0xffffffc0 ;  /* 0xffffffc000e82836 */ /* 0x000fe20000000000 */
[----:B------:R-:W-:Y:S01]  /*34e0*/  LOP3.LUT R3, R3, R2, RZ, 0xfc, !PT ;  /* 0x0000000203037212 */ /* 0x000fe200078efcff */
[----:B------:R-:W-:Y:S01]  /*34f0*/  IMAD.MOV.U32 R0, RZ, RZ, 0x20 ;  /* 0x00000020ff007424 */ /* 0x000fe200078e00ff */
[----:B------:R-:W-:Y:S01]  /*3500*/  STL [R1+0xc], R6 ;  /* 0x00000c0601007387 */ /* 0x000fe20000100800 */
[----:B------:R-:W-:Y:S01]  /*3510*/  IMAD.MOV.U32 R2, RZ, RZ, 0x40 ;  /* 0x00000040ff027424 */ /* 0x000fe200078e00ff */
[----:B------:R-:W-:-:S02]  /*3520*/  LEA R5, R3, UR6, 0x1 ;  /* 0x0000000603057c11 */ /* 0x000fc4000f8e08ff */
[----:B------:R-:W-:Y:S02]  /*3530*/  CS2R R126, SRZ ;  /* 0x00000000007e7805 */ /* 0x000fe4000001ff00 */
[----:B------:R-:W-:Y:S02]  /*3540*/  SEL R0, R0, 0xffffffe0, !P1 ;  /* 0xffffffe000007807 */ /* 0x000fe40004800000 */
[----:B------:R-:W-:Y:S02]  /*3550*/  CS2R R124, SRZ ;  /* 0x00000000007c7805 */ /* 0x000fe4000001ff00 */
[----:B------:R-:W-:Y:S02]  /*3560*/  SEL R2, R2, 0xffffffc0, !P2 ;  /* 0xffffffc002027807 */ /* 0x000fe40005000000 */
[----:B------:R-:W-:Y:S02]  /*3570*/  CS2R R130, SRZ ;  /* 0x0000000000827805 */ /* 0x000fe4000001ff00 */
[----:B------:R-:W-:Y:S01]  /*3580*/  CS2R R128, SRZ ;  /* 0x0000000000807805 */ /* 0x000fe2000001ff00 */
[----:B------:R-:W-:Y:S01]  /*3590*/  IMAD.IADD R240, R0, 0x1, R232 ;  /* 0x0000000100f07824 */ /* 0x000fe200078e02e8 */
[----:B------:R-:W-:Y:S01]  /*35a0*/  CS2R R122, SRZ ;  /* 0x00000000007a7805 */ /* 0x000fe2000001ff00 */
[----:B------:R-:W-:Y:S01]  /*35b0*/  IMAD.IADD R4, R6, 0x1, R0 ;  /* 0x0000000106047824 */ /* 0x000fe200078e0200 */
[----:B------:R-:W-:Y:S01]  /*35c0*/  CS2R R120, SRZ ;  /* 0x0000000000787805 */ /* 0x000fe2000001ff00 */
[----:B------:R-:W-:Y:S01]  /*35d0*/  IMAD.IADD R3, R2, 0x1, R5 ;  /* 0x0000000102037824 */ /* 0x000fe200078e0205 */
[----:B------:R-:W-:-:S02]  /*35e0*/  CS2R R118, SRZ ;  /* 0x0000000000767805 */ /* 0x000fc4000001ff00 */
[----:B------:R-:W-:Y:S01]  /*35f0*/  CS2R R116, SRZ ;  /* 0x0000000000747805 */ /* 0x000fe2000001ff00 */
[----:B------:R-:W1:Y:S01]  /*3600*/  LDSM.16.M88.4 R164, [R232] ;  /* 0x00000000e8a4783b */ /* 0x000e620000000200 */
[----:B------:R-:W-:Y:S02]  /*3610*/  CS2R R110, SRZ ;  /* 0x00000000006e7805 */ /* 0x000fe4000001ff00 */
[----:B------:R-:W-:Y:S02]  /*3620*/  CS2R R108, SRZ ;  /* 0x00000000006c7805 */ /* 0x000fe4000001ff00 */
[----:B------:R-:W-:Y:S01]  /*3630*/  CS2R R114, SRZ ;  /* 0x0000000000727805 */ /* 0x000fe2000001ff00 */
[----:B------:R-:W2:Y:S01]  /*3640*/  LDSM.16.M88.4 R168, [R232+0x800] ;  /* 0x00080000e8a8783b */ /* 0x000ea20000000200 */
[----:B------:R-:W-:Y:S02]  /*3650*/  CS2R R112, SRZ ;  /* 0x0000000000707805 */ /* 0x000fe4000001ff00 */
[----:B------:R-:W-:-:S02]  /*3660*/  CS2R R106, SRZ ;  /* 0x00000000006a7805 */ /* 0x000fc4000001ff00 */
[----:B------:R-:W-:Y:S01]  /*3670*/  CS2R R104, SRZ ;  /* 0x0000000000687805 */ /* 0x000fe2000001ff00 */
[----:B------:R-:W3:Y:S01]  /*3680*/  LDSM.16.M88.4 R196, [R232+0x2000] ;  /* 0x00200000e8c4783b */ /* 0x000ee20000000200 */
[----:B------:R-:W-:Y:S02]  /*3690*/  CS2R R102, SRZ ;  /* 0x0000000000667805 */ /* 0x000fe4000001ff00 */
[----:B------:R-:W-:Y:S02]  /*36a0*/  CS2R R100, SRZ ;  /* 0x0000000000647805 */ /* 0x000fe4000001ff00 */
[----:B------:R-:W-:Y:S01]  /*36b0*/  CS2R R62, SRZ ;  /* 0x00000000003e7805 */ /* 0x000fe2000001ff00 */
[----:B------:R-:W1:Y:S01]  /*36c0*/  LDSM.16.M88.4 R200, [R232+0x2800] ;  /* 0x00280000e8c8783b */ /* 0x000e620000000200 */
[----:B------:R-:W-:Y:S02]  /*36d0*/  CS2R R60, SRZ ;  /* 0x00000000003c7805 */ /* 0x000fe4000001ff00 */
[----:B------:R-:W-:-:S02]  /*36e0*/  CS2R R66, SRZ ;  /* 0x0000000000427805 */ /* 0x000fc4000001ff00 */
[----:B------:R-:W-:Y:S01]  /*36f0*/  CS2R R64, SRZ ;  /* 0x0000000000407805 */ /* 0x000fe2000001ff00 */
[----:B------:R-:W1:Y:S01]  /*3700*/  LDSM.16.M88.4 R228, [R232+0x4000] ;  /* 0x00400000e8e4783b */ /* 0x000e620000000200 */
[----:B------:R-:W-:Y:S02]  /*3710*/  CS2R R58, SRZ ;  /* 0x00000000003a7805 */ /* 0x000fe4000001ff00 */
[----:B------:R-:W-:Y:S02]  /*3720*/  CS2R R56, SRZ ;  /* 0x0000000000387805 */ /* 0x000fe4000001ff00 */
[----:B------:R-:W-:Y:S01]  /*3730*/  CS2R R54, SRZ ;  /* 0x0000000000367805 */ /* 0x000fe2000001ff00 */
[----:B------:R-:W1:Y:S01]  /*3740*/  LDSM.16.M88.4 R172, [R240] ;  /* 0x00000000f0ac783b */ /* 0x000e620000000200 */
[----:B------:R-:W-:Y:S02]  /*3750*/  CS2R R52, SRZ ;  /* 0x0000000000347805 */ /* 0x000fe4000001ff00 */
[----:B------:R-:W-:-:S02]  /*3760*/  CS2R R46, SRZ ;  /* 0x00000000002e7805 */ /* 0x000fc4000001ff00 */
[----:B------:R-:W-:Y:S01]  /*3770*/  CS2R R44, SRZ ;  /* 0x00000000002c7805 */ /* 0x000fe2000001ff00 */
[----:B------:R-:W1:Y:S01]  /*3780*/  LDSM.16.M88.4 R176, [R240+0x800] ;  /* 0x00080000f0b0783b */ /* 0x000e620000000200 */
        /* <DEDUP_REMOVED lines=8> */
[----:B----4-:R-:W-:Y:S02]  /*3810*/  CS2R R30, SRZ ;  /* 0x00000000001e7805 */ /* 0x010fe4000001ff00 */
[----:B------:R-:W-:Y:S02]  /*3820*/  CS2R R28, SRZ ;  /* 0x00000000001c7805 */ /* 0x000fe4000001ff00 */
[----:B------:R-:W-:Y:S01]  /*3830*/  CS2R R34, SRZ ;  /* 0x0000000000227805 */ /* 0x000fe2000001ff00 */
[----:B------:R-:W4:Y:S01]  /*3840*/  LDSM.16.M88.4 R236, [R240+0x4000] ;  /* 0x00400000f0ec783b */ /* 0x000f220000000200 */
[----:B------:R-:W-:Y:S02]  /*3850*/  CS2R R32, SRZ ;  /* 0x0000000000207805 */ /* 0x000fe4000001ff00 */
[----:B------:R-:W-:-:S02]  /*3860*/  CS2R R26, SRZ ;  /* 0x00000000001a7805 */ /* 0x000fc4000001ff00 */
[----:B------:R-:W-:Y:S01]  /*3870*/  CS2R R24, SRZ ;  /* 0x0000000000187805 */ /* 0x000fe2000001ff00 */
[----:B------:R-:W1:Y:S01]  /*3880*/  LDSM.16.M88.4 R148, [R6+0x12000] ;  /* 0x012000000694783b */ /* 0x000e620000000200 */
[----:B------:R-:W-:Y:S02]  /*3890*/  CS2R R22, SRZ ;  /* 0x0000000000167805 */ /* 0x000fe4000001ff00 */
[----:B------:R-:W-:Y:S01]  /*38a0*/  CS2R R20, SRZ ;  /* 0x0000000000147805 */ /* 0x000fe2000001ff00 */
[----:B------:R-:W1:Y:S01]  /*38b0*/  LDCU UR8, c[0x0][0x440] ;  /* 0x00008800ff0877ac */ /* 0x000e620008000800 */
[----:B------:R-:W1:Y:S01]  /*38c0*/  LDSM.16.M88.4 R152, [R6+0x12800] ;  /* 0x012800000698783b */ /* 0x000e620000000200 */
[----:B------:R-:W1:Y:S03]  /*38d0*/  LDCU UR15, c[0x0][0x504] ;  /* 0x0000a080ff0f77ac */ /* 0x000e660008000800 */
[----:B------:R-:W1:Y:S01]  /*38e0*/  LDSM.16.M88.4 R180, [R6+0x14000] ;  /* 0x0140000006b4783b */ /* 0x000e620000000200 */
[----:B------:R-:W1:Y:S03]  /*38f0*/  LDCU UR14, c[0x0][0x508] ;  /* 0x0000a100ff0e77ac */ /* 0x000e660008000800 */
[----:B------:R-:W1:Y:S01]  /*3900*/  LDSM.16.M88.4 R184, [R6+0x14800] ;  /* 0x0148000006b8783b */ /* 0x000e620000000200 */
[----:B------:R-:W1:Y:S03]  /*3910*/  LDCU UR9, c[0x0][0x3e0] ;  /* 0x00007c00ff0977ac */ /* 0x000e660008000800 */
[----:B------:R-:W1:Y:S01]  /*3920*/  LDSM.16.M88.4 R212, [R6+0x16000] ;  /* 0x0160000006d4783b */ /* 0x000e620000000200 */
[----:B------:R-:W1:Y:S03]  /*3930*/  LDCU UR16, c[0x0][0x45c] ;  /* 0x00008b80ff1077ac */ /* 0x000e660008000800 */
[----:B------:R-:W1:Y:S01]  /*3940*/  LDSM.16.M88.4 R216, [R6+0x16800] ;  /* 0x0168000006d8783b */ /* 0x000e620000000200 */
[----:B-----5:R-:W-:-:S03]  /*3950*/  USHF.L.U32 UR30, UR30, 0x6, URZ ;  /* 0x000000061e1e7899 */ /* 0x020fc600080006ff */
[----:B------:R-:W1:Y:S01]  /*3960*/  LDSM.16.M88.4 R232, [R232+0x4800] ;  /* 0x00480000e8e8783b */ /* 0x000e620000000200 */
[----:B------:R-:W-:-:S03]  /*3970*/  UIADD3 UR27, UPT, UPT, UR27, 0x40, URZ ;  /* 0x000000401b1b7890 */ /* 0x000fc6000fffe0ff */
[----:B------:R-:W1:Y:S04]  /*3980*/  LDSM.16.M88.4 R240, [R240+0x4800] ;  /* 0x00480000f0f0783b */ /* 0x000e680000000200 */
[----:B------:R-:W-:Y:S04]  /*3990*/  STL [R1+0x10], R4 ;  /* 0x0000100401007387 */ /* 0x000fe80000100800 */
[----:B------:R-:W1:Y:S04]  /*39a0*/  LDSM.16.M88.4 R156, [R4+0x12000] ;  /* 0x01200000049c783b */ /* 0x000e680000000200 */
[----:B------:R-:W1:Y:S04]  /*39b0*/  LDSM.16.M88.4 R160, [R4+0x12800] ;  /* 0x0128000004a0783b */ /* 0x000e680000000200 */
[----:B------:R-:W1:Y:S04]  /*39c0*/  LDSM.16.M88.4 R188, [R4+0x14000] ;  /* 0x0140000004bc783b */ /* 0x000e680000000200 */
[----:B------:R-:W1:Y:S04]  /*39d0*/  LDSM.16.M88.4 R192, [R4+0x14800] ;  /* 0x0148000004c0783b */ /* 0x000e680000000200 */
[----:B------:R-:W1:Y:S04]  /*39e0*/  LDSM.16.M88.4 R220, [R4+0x16000] ;  /* 0x0160000004dc783b */ /* 0x000e680000000200 */
[----:B------:R5:W1:Y:S04]  /*39f0*/  LDSM.16.M88.4 R224, [R4+0x16800] ;  /* 0x0168000004e0783b */ /* 0x000a680000000200 */
[----:B------:R2:W-:Y:S01]  /*3a00*/  STL [R1+0x4], R5 ;  /* 0x0000040501007387 */ /* 0x0005e20000100800 */
[----:B-----5:R-:W-:-:S04]  /*3a10*/  IMAD.IADD R4, R6, 0x1, R2 ;  /* 0x0000000106047824 */ /* 0x020fc800078e0202 */
[C---:B------:R-:W-:Y:S01]  /*3a20*/  IMAD.IADD R2, R0.reuse, 0x1, R4 ;  /* 0x0000000100027824 */ /* 0x040fe200078e0204 */
[----:B------:R1:W-:Y:S01]  /*3a30*/  STL [R1+0x14], R4 ;  /* 0x0000140401007387 */ /* 0x0003e20000100800 */
[C---:B--2---:R-:W-:Y:S02]  /*3a40*/  IMAD.IADD R5, R0.reuse, 0x1, R5 ;  /* 0x0000000100057824 */ /* 0x044fe400078e0205 */
[----:B------:R-:W-:-:S03]  /*3a50*/  IMAD.IADD R0, R0, 0x1, R3 ;  /* 0x0000000100007824 */ /* 0x000fc600078e0203 */
[----:B------:R2:W-:Y:S04]  /*3a60*/  STL [R1+0x8], R5 ;  /* 0x0000080501007387 */ /* 0x0005e80000100800 */
[----:B------:R2:W-:Y:S04]  /*3a70*/  STL [R1+0x20], R3 ;  /* 0x0000200301007387 */ /* 0x0005e80000100800 */
[----:B------:R2:W-:Y:S04]  /*3a80*/  STL [R1+0x18], R2 ;  /* 0x0000180201007387 */ /* 0x0005e80000100800 */
[----:B---34-:R2:W-:Y:S02]  /*3a90*/  STL [R1+0x24], R0 ;  /* 0x0000240001007387 */ /* 0x0185e40000100800 */
.L_x_123:
[----:B------:R-:W3:Y:S01]  /*3aa0*/  LDL R93, [R1+0x44] ;  /* 0x00004400015d7983 */ /* 0x000ee20000100800 */
[----:B-12---:R-:W-:Y:S01]  /*3ab0*/  IMAD.U32 R2, RZ, RZ, UR10 ;  /* 0x0000000aff027e24 */ /* 0x006fe2000f8e00ff */
[----:B------:R-:W-:Y:S01]  /*3ac0*/  USHF.L.U32 UR17, UR47, 0x6, URZ ;  /* 0x000000062f117899 */ /* 0x000fe200080006ff */
[----:B------:R-:W-:Y:S01]  /*3ad0*/  IMAD.U32 R3, RZ, RZ, UR11 ;  /* 0x0000000bff037e24 */ /* 0x000fe2000f8e00ff */
[----:B------:R-:W2:Y:S02]  /*3ae0*/  LDL.LU R244, [R1+0x4] ;  /* 0x0000040001f47983 */ /* 0x000ea40000300800 */
[----:B------:R-:W-:Y:S02]  /*3af0*/  UISETP.GE.AND UP0, UPT, UR17, UR27, UPT ;  /* 0x0000001b1100728c */ /* 0x000fe4000bf06270 */
[----:B------:R-:W4:Y:S04]  /*3b00*/  LDL R99, [R1+0xc] ;  /* 0x00000c0001637983 */ /* 0x000f280000100800 */
[----:B------:R-:W4:Y:S04]  /*3b10*/  LDL.LU R98, [R1+0x8] ;  /* 0x0000080001627983 */ /* 0x000f280000300800 */
[----:B------:R-:W4:Y:S04]  /*3b20*/  LDL R97, [R1+0x10] ;  /* 0x0000100001617983 */ /* 0x000f280000100800 */
[----:B------:R-:W4:Y:S04]  /*3b30*/  LDL R96, [R1+0x20] ;  /* 0x0000200001607983 */ /* 0x000f280000100800 */
[----:B------:R-:W4:Y:S04]  /*3b40*/  LDL R95, [R1+0x14] ;  /* 0x00001400015f7983 */ /* 0x000f280000100800 */
[----:B------:R-:W4:Y:S04]  /*3b50*/  LDL R92, [R1+0x24] ;  /* 0x00002400015c7983 */ /* 0x000f280000100800 */
[----:B------:R-:W4:Y:S04]  /*3b60*/  LDL R0, [R1+0x18] ;  /* 0x0000180001007983 */ /* 0x000f280000100800 */
[----:B------:R-:W0:Y:S01]  /*3b70*/  LDGDEPBAR ;  /* 0x00000000000079af */ /* 0x000e220000000000 */
[----:B------:R-:W-:Y:S04]  /*3b80*/  DEPBAR.LE SB0, 0x0 ;  /* 0x000080000000791a */ /* 0x000fe80000000000 */
[----:B------:R-:W-:Y:S01]  /*3b90*/  BAR.SYNC.DEFER_BLOCKING 0x0 ;  /* 0x0000000000007b1d */ /* 0x000fe20000010000 */
[C---:B---3--:R-:W-:Y:S05]  /*3ba0*/  LEA R2, P0, R93.reuse, R2, 0x2 ;  /* 0x000000025d027211 */ /* 0x048fea00078010ff */
[----:B--2---:R-:W-:Y:S01]  /*3bb0*/  LDSM.16.M88.4 R16, [R244] ;  /* 0x00000000f410783b */ /* 0x004fe20000000200 */
[----:B------:R-:W-:Y:S03]  /*3bc0*/  LEA.HI.X R3, R93, R3, RZ, 0x2, P0 ;  /* 0x000000035d037211 */ /* 0x000fe600000f14ff */
[----:B----4-:R-:W1:Y:S04]  /*3bd0*/  LDSM.16.M88.4 R8, [R99+0xc000] ;  /* 0x00c000006308783b */ /* 0x010e680000000200 */
[----:B------:R-:W2:Y:S04]  /*3be0*/  LDSM.16.M88.4 R68, [R99+0xc800] ;  /* 0x00c800006344783b */ /* 0x000ea80000000200 */
[----:B------:R-:W-:Y:S04]  /*3bf0*/  LDSM.16.M88.4 R72, [R98] ;  /* 0x000000006248783b */ /* 0x000fe80000000200 */
[----:B------:R-:W3:Y:S04]  /*3c00*/  LDSM.16.M88.4 R76, [R97+0xc000] ;  /* 0x00c00000614c783b */ /* 0x000ee80000000200 */
[----:B------:R-:W4:Y:S04]  /*3c10*/  LDSM.16.M88.4 R80, [R97+0xc800] ;  /* 0x00c800006150783b */ /* 0x000f280000000200 */
[----:B------:R-:W-:Y:S04]  /*3c20*/  LDSM.16.M88.4 R84, [R95+0xc000] ;  /* 0x00c000005f54783b */ /* 0x000fe80000000200 */
[----:B------:R-:W-:Y:S04]  /*3c30*/  LDSM.16.M88.4 R88, [R0+0xc800] ;  /* 0x00c800000058783b */ /* 0x000fe80000000200 */
[----:B-----5:R2:W5:Y:S04]  /*3c40*/  LDG.E R94, desc[UR34][R2.64] ;  /* 0x00000022025e7981 */ /* 0x020568000c1e1900 */
[----:B------:R3:W5:Y:S01]  /*3c50*/  LDG.E R93, desc[UR34][R2.64+0x20] ;  /* 0x00002022025d7981 */ /* 0x000762000c1e1900 */
[C---:B-1----:R-:W-:Y:S08]  /*3c60*/  HMMA.16816.F32 R4, R16.reuse, R8, RZ ;  /* 0x000000081004723c */ /* 0x042ff000000018ff */
[C---:B------:R-:W-:Y:S08]  /*3c70*/  HMMA.16816.F32 R8, R16.reuse, R10, RZ ;  /* 0x0000000a1008723c */ /* 0x040ff000000018ff */
[C---:B--2---:R-:W-:Y:S08]  /*3c80*/  HMMA.16816.F32 R12, R16.reuse, R68, RZ ;  /* 0x00000044100c723c */ /* 0x044ff000000018ff */
[----:B------:R-:W-:Y:S01]  /*3c90*/  HMMA.16816.F32 R16, R16, R70, RZ ;  /* 0x000000461010723c */ /* 0x000fe200000018ff */
[----:B------:R-:W1:Y:S07]  /*3ca0*/  LDSM.16.M88.4 R68, [R96] ;  /* 0x000000006044783b */ /* 0x000e6e0000000200 */
[C---:B---3--:R-:W-:Y:S08]  /*3cb0*/  HMMA.16816.F32 R4, R72.reuse, R76, R4 ;  /* 0x0000004c4804723c */ /* 0x048ff00000001804 */
[C---:B------:R-:W-:Y:S01]  /*3cc0*/  HMMA.16816.F32 R8, R72.reuse, R78, R8 ;  /* 0x0000004e4808723c */ /* 0x040fe20000001808 */
[----:B------:R-:W2:Y:S07]  /*3cd0*/  LDSM.16.M88.4 R76, [R95+0xc800] ;  /* 0x00c800005f4c783b */ /* 0x000eae0000000200 */
[C---:B----4-:R-:W-:Y:S08]  /*3ce0*/  HMMA.16816.F32 R12, R72.reuse, R80, R12 ;  /* 0x00000050480c723c */ /* 0x050ff0000000180c */
[----:B------:R-:W-:Y:S01]  /*3cf0*/  HMMA.16816.F32 R16, R72, R82, R16 ;  /* 0x000000524810723c */ /* 0x000fe20000001810 */
[----:B------:R-:W-:Y:S04]  /*3d00*/  LDSM.16.M88.4 R72, [R92] ;  /* 0x000000005c48783b */ /* 0x000fe80000000200 */
[----:B------:R-:W3:Y:S03]  /*3d10*/  LDSM.16.M88.4 R80, [R0+0xc000] ;  /* 0x00c000000050783b */ /* 0x000ee60000000200 */
[C---:B-1----:R-:W-:Y:S08]  /*3d20*/  HMMA.16816.F32 R4, R68.reuse, R84, R4 ;  /* 0x000000544404723c */ /* 0x042ff00000001804 */
[C---:B------:R-:W-:Y:S01]  /*3d30*/  HMMA.16816.F32 R8, R68.reuse, R86, R8 ;  /* 0x000000564408723c */ /* 0x040fe20000001808 */
[----:B------:R-:W-:Y:S07]  /*3d40*/  LDSM.16.M88.4 R84, [R97+0xe000] ;  /* 0x00e000006154783b */ /* 0x000fee0000000200 */
[C---:B--2---:R-:W-:Y:S08]  /*3d50*/  HMMA.16816.F32 R12, R68.reuse, R76, R12 ;  /* 0x0000004c440c723c */ /* 0x044ff0000000180c */
[----:B------:R-:W-:Y:S01]  /*3d60*/  HMMA.16816.F32 R16, R68, R78, R16 ;  /* 0x0000004e4410723c */ /* 0x000fe20000001810 */
[----:B------:R-:W-:Y:S04]  /*3d70*/  LDSM.16.M88.4 R68, [R244+0x2000] ;  /* 0x00200000f444783b */ /* 0x000fe80000000200 */
[----:B------:R-:W1:Y:S03]  /*3d80*/  LDSM.16.M88.4 R76, [R99+0xe000] ;  /* 0x00e00000634c783b */ /* 0x000e660000000200 */
[C---:B---3--:R-:W-:Y:S08]  /*3d90*/  HMMA.16816.F32 R4, R72.reuse, R80, R4 ;  /* 0x000000504804723c */ /* 0x048ff00000001804 */
[C---:B------:R-:W-:Y:S01]  /*3da0*/  HMMA.16816.F32 R8, R72.reuse, R82, R8 ;  /* 0x000000524808723c */ /* 0x040fe20000001808 */
[----:B------:R-:W2:Y:S07]  /*3db0*/  LDSM.16.M88.4 R80, [R99+0xe800] ;  /* 0x00e800006350783b */ /* 0x000eae0000000200 */
[C---:B------:R-:W-:Y:S08]  /*3dc0*/  HMMA.16816.F32 R12, R72.reuse, R88, R12 ;  /* 0x00000058480c723c */ /* 0x040ff0000000180c */
[----:B------:R-:W-:Y:S01]  /*3dd0*/  HMMA.16816.F32 R16, R72, R90, R16 ;  /* 0x0000005a4810723c */ /* 0x000fe20000001810 */
[----:B------:R-:W3:Y:S07]  /*3de0*/  LDSM.16.M88.4 R72, [R98+0x2000] ;  /* 0x002000006248783b */ /* 0x000eee0000000200 */
[C---:B-1----:R-:W-:Y:S08]  /*3df0*/  HMMA.16816.F32 R4, R68.reuse, R76, R4 ;  /* 0x0000004c4404723c */ /* 0x042ff00000001804 */
[C---:B------:R-:W-:Y:S01]  /*3e00*/  HMMA.16816.F32 R8, R68.reuse, R78, R8 ;  /* 0x0000004e4408723c */ /* 0x040fe20000001808 */
[----:B------:R-:W1:Y:S07]  /*3e10*/  LDSM.16.M88.4 R76, [R97+0xe800] ;  /* 0x00e80000614c783b */ /* 0x000e6e0000000200 */
[C---:B--2---:R-:W-:Y:S08]  /*3e20*/  HMMA.16816.F32 R12, R68.reuse, R80, R12 ;  /* 0x00000050440c723c */ /* 0x044ff0000000180c */
[----:B------:R-:W-:Y:S01]  /*3e30*/  HMMA.16816.F32 R16, R68, R82, R16 ;  /* 0x000000524410723c */ /* 0x000fe20000001810 */
[----:B------:R-:W-:Y:S04]  /*3e40*/  LDSM.16.M88.4 R68, [R96+0x2000] ;  /* 0x002000006044783b */ /* 0x000fe80000000200 */
[----:B------:R-:W2:Y:S03]  /*3e50*/  LDSM.16.M88.4 R80, [R95+0xe000] ;  /* 0x00e000005f50783b */ /* 0x000ea60000000200 */
[C---:B---3--:R-:W-:Y:S08]  /*3e60*/  HMMA.16816.F32 R4, R72.reuse, R84, R4 ;  /* 0x000000544804723c */ /* 0x048ff00000001804 */
[C---:B------:R-:W-:Y:S01]  /*3e70*/  HMMA.16816.F32 R8, R72.reuse, R86, R8 ;  /* 0x000000564808723c */ /* 0x040fe20000001808 */
[----:B------:R-:W3:Y:S07]  /*3e80*/  LDSM.16.M88.4 R84, [R95+0xe800] ;  /* 0x00e800005f54783b */ /* 0x000eee0000000200 */
[C---:B-1----:R-:W-:Y:S08]  /*3e90*/  HMMA.16816.F32 R12, R72.reuse, R76, R12 ;  /* 0x0000004c480c723c */ /* 0x042ff0000000180c */
[----:B------:R-:W-:Y:S01]  /*3ea0*/  HMMA.16816.F32 R16, R72, R78, R16 ;  /* 0x0000004e4810723c */ /* 0x000fe20000001810 */
[----:B------:R-:W-:Y:S04]  /*3eb0*/  LDSM.16.M88.4 R72, [R92+0x2000] ;  /* 0x002000005c48783b */ /* 0x000fe80000000200 */
[----:B------:R-:W1:Y:S03]  /*3ec0*/  LDSM.16.M88.4 R76, [R0+0xe000] ;  /* 0x00e00000004c783b */ /* 0x000e660000000200 */
[C---:B--2---:R-:W-:Y:S08]  /*3ed0*/  HMMA.16816.F32 R4, R68.reuse, R80, R4 ;  /* 0x000000504404723c */ /* 0x044ff00000001804 */
[C---:B------:R-:W-:Y:S01]  /*3ee0*/  HMMA.16816.F32 R8, R68.reuse, R82, R8 ;  /* 0x000000524408723c */ /* 0x040fe20000001808 */
[----:B------:R-:W2:Y:S07]  /*3ef0*/  LDSM.16.M88.4 R80, [R0+0xe800] ;  /* 0x00e800000050783b */ /* 0x000eae0000000200 */
[C---:B---3--:R-:W-:Y:S08]  /*3f00*/  HMMA.16816.F32 R12, R68.reuse, R84, R12 ;  /* 0x00000054440c723c */ /* 0x048ff0000000180c */
[----:B------:R-:W-:Y:S01]  /*3f10*/  HMMA.16816.F32 R16, R68, R86, R16 ;  /* 0x000000564410723c */ /* 0x000fe20000001810 */
[----:B------:R-:W-:Y:S04]  /*3f20*/  LDSM.16.M88.4 R68, [R244+0x4000] ;  /* 0x00400000f444783b */ /* 0x000fe80000000200 */
[----:B------:R-:W3:Y:S03]  /*3f30*/  LDSM.16.M88.4 R84, [R99+0x10000] ;  /* 0x010000006354783b */ /* 0x000ee60000000200 */
        /* <DEDUP_REMOVED lines=9> */
[----:B------:R-:W-:Y:S07]  /*3fd0*/  LDSM.16.M88.4 R84, [R95+0x10000] ;  /* 0x010000005f54783b */ /* 0x000fee0000000200 */
[C---:B-1----:R-:W-:Y:S08]  /*3fe0*/  HMMA.16816.F32 R12, R68.reuse, R76, R12 ;  /* 0x0000004c440c723c */ /* 0x042ff0000000180c */
[----:B------:R-:W-:Y:S01]  /*3ff0*/  HMMA.16816.F32 R16, R68, R78, R16 ;  /* 0x0000004e4410723c */ /* 0x000fe20000001810 */
[----:B------:R-:W1:Y:S04]  /*4000*/  LDSM.16.M88.4 R68, [R97+0x10800] ;  /* 0x010800006144783b */ /* 0x000e680000000200 */
[----:B------:R-:W3:Y:S03]  /*4010*/  LDSM.16.M88.4 R76, [R96+0x4000] ;  /* 0x00400000604c783b */ /* 0x000ee60000000200 */
[C---:B--2---:R-:W-:Y:S08]  /*4020*/  HMMA.16816.F32 R4, R72.reuse, R80, R4 ;  /* 0x000000504804723c */ /* 0x044ff00000001804 */
[C---:B------:R-:W-:Y:S01]  /*4030*/  HMMA.16816.F32 R8, R72.reuse, R82, R8 ;  /* 0x000000524808723c */ /* 0x040fe20000001808 */
[----:B------:R-:W2:Y:S07]  /*4040*/  LDSM.16.M88.4 R80, [R95+0x10800] ;  /* 0x010800005f50783b */ /* 0x000eae0000000200 */
[C---:B-1----:R-:W-:Y:S08]  /*4050*/  HMMA.16816.F32 R12, R72.reuse, R68, R12 ;  /* 0x00000044480c723c */ /* 0x042ff0000000180c */
[----:B------:R-:W-:Y:S01]  /*4060*/  HMMA.16816.F32 R16, R72, R70, R16 ;  /* 0x000000464810723c */ /* 0x000fe20000001810 */
[----:B------:R-:W-:Y:S04]  /*4070*/  LDSM.16.M88.4 R68, [R92+0x4000] ;  /* 0x004000005c44783b */ /* 0x000fe80000000200 */
[----:B------:R-:W1:Y:S03]  /*4080*/  LDSM.16.M88.4 R72, [R0+0x10000] ;  /* 0x010000000048783b */ /* 0x000e660000000200 */
[C---:B---3--:R-:W-:Y:S08]  /*4090*/  HMMA.16816.F32 R4, R76.reuse, R84, R4 ;  /* 0x000000544c04723c */ /* 0x048ff00000001804 */
[C---:B------:R-:W-:Y:S01]  /*40a0*/  HMMA.16816.F32 R8, R76.reuse, R86, R8 ;  /* 0x000000564c08723c */ /* 0x040fe20000001808 */
[----:B------:R-:W3:Y:S07]  /*40b0*/  LDSM.16.M88.4 R84, [R0+0x10800] ;  /* 0x010800000054783b */ /* 0x000eee0000000200 */
[C---:B--2---:R-:W-:Y:S08]  /*40c0*/  HMMA.16816.F32 R12, R76.reuse, R80, R12 ;  /* 0x000000504c0c723c */ /* 0x044ff0000000180c */
[----:B------:R-:W-:Y:S08]  /*40d0*/  HMMA.16816.F32 R16, R76, R82, R16 ;  /* 0x000000524c10723c */ /* 0x000ff00000001810 */
[C---:B-1----:R-:W-:Y:S08]  /*40e0*/  HMMA.16816.F32 R4, R68.reuse, R72, R4 ;  /* 0x000000484404723c */ /* 0x042ff00000001804 */
[C---:B------:R-:W-:Y:S08]  /*40f0*/  HMMA.16816.F32 R8, R68.reuse, R74, R8 ;  /* 0x0000004a4408723c */ /* 0x040ff00000001808 */
[C---:B---3--:R-:W-:Y:S08]  /*4100*/  HMMA.16816.F32 R12, R68.reuse, R84, R12 ;  /* 0x00000054440c723c */ /* 0x048ff0000000180c */
[----:B------:R-:W-:Y:S01]  /*4110*/  HMMA.16816.F32 R16, R68, R86, R16 ;  /* 0x000000564410723c */ /* 0x000fe20000001810 */
[----:B------:R-:W-:Y:S08]  /*4120*/  @!UPT UIADD3 URZ, UPT, UPT, URZ, URZ, URZ ;  /* 0x000000fffffff290 */ /* 0x000ff0000fffe0ff */
[----:B------:R-:W-:Y:S11]  /*4130*/  BRA.U !UP0, `(.L_x_119) ;  /* 0x00000001082c7547 */ /* 0x000ff6000b800000 */
[----:B------:R-:W-:Y:S02]  /*4140*/  USHF.L.U32 UR45, UR36, 0x6, URZ ;  /* 0x00000006242d7899 */ /* 0x000fe400080006ff */
[----:B------:R-:W-:Y:S02]  /*4150*/  UIADD3 UR44, UPT, UPT, UR17, 0x40, URZ ;  /* 0x00000040112c7890 */ /* 0x000fe4000fffe0ff */
[----:B------:R-:W-:Y:S04]  /*4160*/  UIADD3 UR45, UPT, UPT, UR45, 0x40, URZ ;  /* 0x000000402d2d7890 */ /* 0x000fe8000fffe0ff */
[----:B------:R-:W-:Y:S02]  /*4170*/  UIADD3 UR40, UPT, UPT, -UR33, UR42, UR45 ;  /* 0x0000002a21287290 */ /* 0x000fe4000fffe12d */
[----:B------:R-:W-:Y:S02]  /*4180*/  IMAD.U32 R0, RZ, RZ, UR45 ;  /* 0x0000002dff007e24 */ /* 0x000fe4000f8e00ff */
[----:B------:R-:W-:Y:S03]  /*4190*/  UIADD3 UR40, UPT, UPT, UR40, -0x40, UR15 ;  /* 0xffffffc028287890 */ /* 0x000fe6000fffe00f */
[----:B------:R-:W-:Y:S01]  /*41a0*/  ISETP.LT.AND P0, PT, R0, UR33, PT ;  /* 0x0000002100007c0c */ /* 0x000fe2000bf01270 */
[----:B------:R-:W-:Y:S06]  /*41b0*/  UISETP.GE.AND UP0, UPT, UR44, UR40, UPT ;  /* 0x000000282c00728c */ /* 0x000fec000bf06270 */
[----:B------:R-:W-:Y:S11]  /*41c0*/  PLOP3.LUT P1, PT, PT, PT, UP0, 0x80, 0x8 ;  /* 0x000000000008781c */ /* 0x000ff60003f2f008 */
[----:B------:R-:W-:Y:S02]  /*41d0*/  @!UPT UIADD3 URZ, UPT, UPT, URZ, URZ, URZ ;  /* 0x000000fffffff290 */ /* 0x000fe4000fffe0ff */
[----:B------:R-:W-:Y:S05]  /*41e0*/  @!P1 BRA P0, `(.L_x_120) ;  /* 0x0000000400749947 */ /* 0x000fea0000000000 */
.L_x_119:
[----:B------:R-:W2:Y:S01]  /*41f0*/  LDL.LU R0, [R1+0x1c] ;  /* 0x00001c0001007983 */ /* 0x000ea20000300800 */
[----:B------:R-:W-:Y:S01]  /*4200*/  UIADD3 UR40, UPT, UPT, UR33, -UR15, -UR42 ;  /* 0x8000000f21287290 */ /* 0x000fe2000fffe82a */
[----:B------:R-:W-:Y:S01]  /*4210*/  IMAD.MOV.U32 R70, RZ, RZ, 0x9 ;  /* 0x00000009ff467424 */ /* 0x000fe200078e00ff */
[----:B------:R-:W1:Y:S01]  /*4220*/  S2R R3, SR_TID.X ;  /* 0x0000000000037919 */ /* 0x000e620000002100 */
[----:B--2---:R-:W-:Y:S01]  /*4230*/  LOP3.LUT R0, R0, 0x30, RZ, 0xc0, !PT ;  /* 0x0000003000007812 */ /* 0x004fe200078ec0ff */
[----:B-1----:R-:W-:Y:S01]  /*4240*/  IMAD.SHL.U32 R2, R3, 0x2, RZ ;  /* 0x0000000203027824 */ /* 0x002fe200078e00ff */
[----:B------:R-:W-:Y:S04]  /*4250*/  SHF.R.U32.HI R3, RZ, 0x2, R3 ;  /* 0x00000002ff037819 */ /* 0x000fe80000011603 */
[--C-:B------:R-:W-:Y:S01]  /*4260*/  LOP3.LUT R68, R0, 0x7, R3.reuse, 0xf8, !PT ;  /* 0x0000000700447812 */ /* 0x100fe200078ef803 */
[----:B------:R-:W-:Y:S01]  /*4270*/  IMAD.U32 R0, RZ, RZ, UR36 ;  /* 0x00000024ff007e24 */ /* 0x000fe2000f8e00ff */
[----:B------:R-:W-:Y:S03]  /*4280*/  LOP3.LUT R2, R2, 0x6, RZ, 0xc0, !PT ;  /* 0x0000000602027812 */ /* 0x000fe600078ec0ff */
[----:B------:R1:W-:Y:S01]  /*4290*/  STL [R1+0x44], R68 ;  /* 0x0000444401007387 */ /* 0x0003e20000100800 */
[----:B------:R-:W-:Y:S02]  /*42a0*/  LOP3.LUT R3, R2, 0xe0, R3, 0xf8, !PT ;  /* 0x000000e002037812 */ /* 0x000fe400078ef803 */
[----:B------:R-:W-:Y:S01]  /*42b0*/  LOP3.LUT R2, R68, UR17, RZ, 0xfc, !PT ;  /* 0x0000001144027c12 */ /* 0x000fe2000f8efcff */
[----:B------:R-:W-:Y:S02]  /*42c0*/  UIADD3 UR17, UPT, UPT, UR33, UR14, -UR42 ;  /* 0x0000000e21117290 */ /* 0x000fe4000fffe82a */
[----:B------:R-:W-:Y:S02]  /*42d0*/  IMAD R0, R0, 0x40, R3 ;  /* 0x0000004000007824 */ /* 0x000fe400078e0203 */
[C---:B------:R-:W-:Y:S02]  /*42e0*/  VIADD R3, R2.reuse, UR40 ;  /* 0x0000002802037c36 */ /* 0x040fe40008000000 */
[----:B------:R-:W-:Y:S02]  /*42f0*/  VIADD R2, R2, UR17 ;  /* 0x0000001102027c36 */ /* 0x000fe40008000000 */
[C---:B------:R-:W-:Y:S01]  /*4300*/  VIADD R74, R0.reuse, 0x1 ;  /* 0x00000001004a7836 */ /* 0x040fe20000000000 */
[----:B------:R-:W-:Y:S01]  /*4310*/  VIMNMX R69, PT, PT, RZ, R3, !PT ;  /* 0x00000003ff457248 */ /* 0x000fe20007fe0100 */
[C---:B------:R-:W-:Y:S01]  /*4320*/  VIADD R71, R0.reuse, 0x9 ;  /* 0x0000000900477836 */ /* 0x040fe20000000000 */
[----:B------:R-:W-:Y:S01]  /*4330*/  VIADDMNMX R3, R3, 0x8, RZ, !PT ;  /* 0x0000000803037846 */ /* 0x000fe200078001ff */
[C---:B------:R-:W-:Y:S01]  /*4340*/  VIADD R72, R0.reuse, 0x8 ;  /* 0x0000000800487836 */ /* 0x040fe20000000000 */
[C---:B------:R-:W-:Y:S01]  /*4350*/  ISETP.GE.AND P3, PT, R0.reuse, R69, PT ;  /* 0x000000450000720c */ /* 0x040fe20003f66270 */
[C---:B------:R-:W-:Y:S01]  /*4360*/  VIADD R73, R0.reuse, 0x19 ;  /* 0x0000001900497836 */ /* 0x040fe20000000000 */
[-C--:B------:R-:W-:Y:S02]  /*4370*/  ISETP.GE.AND P1, PT, R0, R3.reuse, PT ;  /* 0x000000030000720c */ /* 0x080fe40003f26270 */
[-C--:B------:R-:W-:Y:S02]  /*4380*/  ISETP.GE.AND P0, PT, R74, R3.reuse, PT ;  /* 0x000000034a00720c */ /* 0x080fe40003f06270 */
[----:B------:R-:W-:Y:S01]  /*4390*/  FSEL R76, R6, -INF , P1 ;  /* 0xff800000064c7808 */ /* 0x000fe20000800000 */
[C---:B------:R-:W-:Y:S01]  /*43a0*/  VIADD R6, R0.reuse, 0x18 ;  /* 0x0000001800067836 */ /* 0x040fe20000000000 */
[----:B------:R-:W-:Y:S01]  /*43b0*/  ISETP.GE.AND P1, PT, R71, R3, PT ;  /* 0x000000034700720c */ /* 0x000fe20003f26270 */
[----:B-1----:R-:W-:Y:S01]  /*43c0*/  IMAD.MOV.U32 R68, RZ, RZ, 0x1 ;  /* 0x00000001ff447424 */ /* 0x002fe200078e00ff */
[----:B------:R-:W-:Y:S01]  /*43d0*/  FSEL R75, R7, -INF , P0 ;  /* 0xff800000074b7808 */ /* 0x000fe20000000000 */
[----:B------:R-:W-:Y:S01]  /*43e0*/  VIADD R7, R0, 0x11 ;  /* 0x0000001100077836 */ /* 0x000fe20000000000 */
[----:B------:R-:W-:Y:S02]  /*43f0*/  ISETP.GE.AND P2, PT, R74, R69, PT ;  /* 0x000000454a00720c */ /* 0x000fe40003f46270 */
[C---:B------:R-:W-:Y:S02]  /*4400*/  VIADDMNMX R68, R2.reuse, R68, UR33, PT ;  /* 0x0000002102447e46 */ /* 0x040fe4000b800144 */
[----:B------:R-:W-:Y:S01]  /*4410*/  VIADDMNMX R2, R2, R70, UR33, PT ;  /* 0x0000002102027e46 */ /* 0x000fe2000b800146 */
[----:B------:R-:W-:Y:S01]  /*4420*/  VIADD R70, R0, 0x10 ;  /* 0x0000001000467836 */ /* 0x000fe20000000000 */
[----:B------:R-:W-:Y:S02]  /*4430*/  FSEL R11, R11, -INF , P1 ;  /* 0xff8000000b0b7808 */ /* 0x000fe40000800000 */
[----:B------:R-:W-:Y:S02]  /*4440*/  ISETP.GE.AND P1, PT, R6, R3, PT ;  /* 0x000000030600720c */ /* 0x000fe40003f26270 */
[-C--:B------:R-:W-:Y:S02]  /*4450*/  ISETP.GE.AND P0, PT, R70, R69.reuse, PT ;  /* 0x000000454600720c */ /* 0x080fe40003f06270 */
[----:B------:R-:W-:Y:S02]  /*4460*/  FSEL R4, R4, -INF , P3 ;  /* 0xff80000004047808 */ /* 0x000fe40001800000 */
[----:B------:R-:W-:Y:S02]  /*4470*/  FSEL R5, R5, -INF , P2 ;  /* 0xff80000005057808 */ /* 0x000fe40001000000 */
[-C--:B------:R-:W-:Y:S02]  /*4480*/  ISETP.GE.AND P4, PT, R72, R69.reuse, PT ;  /* 0x000000454800720c */ /* 0x080fe40003f86270 */
[----:B------:R-:W-:Y:S02]  /*4490*/  FSEL R12, R12, -INF , P0 ;  /* 0xff8000000c0c7808 */ /* 0x000fe40000000000 */
[----:B------:R-:W-:Y:S02]  /*44a0*/  ISETP.GE.AND P3, PT, R71, R69, PT ;  /* 0x000000454700720c */ /* 0x000fe40003f66270 */
[-C--:B------:R-:W-:Y:S02]  /*44b0*/  ISETP.GE.AND P2, PT, R72, R3.reuse, PT ;  /* 0x000000034800720c */ /* 0x080fe40003f46270 */
[C---:B------:R-:W-:Y:S02]  /*44c0*/  ISETP.GE.AND P0, PT, R73.reuse, R3, PT ;  /* 0x000000034900720c */ /* 0x040fe40003f06270 */
[----:B------:R-:W-:Y:S02]  /*44d0*/  FSEL R18, R18, -INF , P1 ;  /* 0xff80000012127808 */ /* 0x000fe40000800000 */
[----:B------:R-:W-:Y:S02]  /*44e0*/  FSEL R8, R8, -INF , P4 ;  /* 0xff80000008087808 */ /* 0x000fe40002000000 */
[-C--:B------:R-:W-:Y:S02]  /*44f0*/  ISETP.GE.AND P1, PT, R0, R68.reuse, PT ;  /* 0x000000440000720c */ /* 0x080fe40003f26270 */
[-C--:B------:R-:W-:Y:S02]  /*4500*/  ISETP.GE.AND P4, PT, R73, R69.reuse, PT ;  /* 0x000000454900720c */ /* 0x080fe40003f86270 */
[----:B------:R-:W-:Y:S02]  /*4510*/  FSEL R9, R9, -INF , P3 ;  /* 0xff80000009097808 */ /* 0x000fe40001800000 */
[----:B------:R-:W-:Y:S02]  /*4520*/  FSEL R10, R10, -INF , P2 ;  /* 0xff8000000a0a7808 */ /* 0x000fe40001000000 */
[----:B------:R-:W-:Y:S02]  /*4530*/  FSEL R19, R19, -INF , P0 ;  /* 0xff80000013137808 */ /* 0x000fe40000000000 */
[CC--:B------:R-:W-:Y:S02]  /*4540*/  ISETP.GE.AND P6, PT, R7.reuse, R69.reuse, PT ;  /* 0x000000450700720c */ /* 0x0c0fe40003fc6270 */
[----:B------:R-:W-:Y:S02]  /*4550*/  ISETP.GE.AND P5, PT, R6, R69, PT ;  /* 0x000000450600720c */ /* 0x000fe40003fa6270 */
[-C--:B------:R-:W-:Y:S02]  /*4560*/  ISETP.GE.AND P3, PT, R70, R3.reuse, PT ;  /* 0x000000034600720c */ /* 0x080fe40003f66270 */
[----:B------:R-:W-:Y:S02]  /*4570*/  ISETP.GE.AND P2, PT, R7, R3, PT ;  /* 0x000000030700720c */ /* 0x000fe40003f46270 */
[-C--:B------:R-:W-:Y:S02]  /*4580*/  ISETP.GE.AND P0, PT, R74, R68.reuse, PT ;  /* 0x000000444a00720c */ /* 0x080fe40003f06270 */
[----:B------:R-:W-:Y:S02]  /*4590*/  FSEL R4, R4, -INF , !P1 ;  /* 0xff80000004047808 */ /* 0x000fe40004800000 */
[----:B------:R-:W-:Y:S02]  /*45a0*/  FSEL R17, R17, -INF , P4 ;  /* 0xff80000011117808 */ /* 0x000fe40002000000 */
[-C--:B------:R-:W-:Y:S02]  /*45b0*/  ISETP.GE.AND P1, PT, R73, R68.reuse, PT ;  /* 0x000000444900720c */ /* 0x080fe40003f26270 */
[----:B------:R-:W-:Y:S02]  /*45c0*/  FSEL R13, R13, -INF , P6 ;  /* 0xff8000000d0d7808 */ /* 0x000fe40003000000 */
[----:B------:R-:W-:Y:S02]  /*45d0*/  FSEL R14, R14, -INF , P3 ;  /* 0xff8000000e0e7808 */ /* 0x000fe40001800000 */
[----:B------:R-:W-:Y:S02]  /*45e0*/  FSEL R15, R15, -INF , P2 ;  /* 0xff8000000f0f7808 */ /* 0x000fe40001000000 */
[----:B------:R-:W-:Y:S02]  /*45f0*/  FSEL R16, R16, -INF , P5 ;  /* 0xff80000010107808 */ /* 0x000fe40002800000 */
[----:B------:R-:W-:Y:S02]  /*4600*/  FSEL R5, R5, -INF , !P0 ;  /* 0xff80000005057808 */ /* 0x000fe40004000000 */
[-C--:B------:R-:W-:Y:S02]  /*4610*/  ISETP.GE.AND P6, PT, R72, R68.reuse, PT ;  /* 0x000000444800720c */ /* 0x080fe40003fc6270 */
[-C--:B------:R-:W-:Y:S02]  /*4620*/  ISETP.GE.AND P5, PT, R71, R68.reuse, PT ;  /* 0x000000444700720c */ /* 0x080fe40003fa6270 */
[-C--:B------:R-:W-:Y:S02]  /*4630*/  ISETP.GE.AND P4, PT, R70, R68.reuse, PT ;  /* 0x000000444600720c */ /* 0x080fe40003f86270 */
[-C--:B------:R-:W-:Y:S02]  /*4640*/  ISETP.GE.AND P3, PT, R7, R68.reuse, PT ;  /* 0x000000440700720c */ /* 0x080fe40003f66270 */
[----:B------:R-:W-:Y:S02]  /*4650*/  ISETP.GE.AND P2, PT, R6, R68, PT ;  /* 0x000000440600720c */ /* 0x000fe40003f46270 */
[-C--:B------:R-:W-:Y:S02]  /*4660*/  ISETP.GE.AND P0, PT, R0, R2.reuse, PT ;  /* 0x000000020000720c */ /* 0x080fe40003f06270 */
[----:B------:R-:W-:Y:S02]  /*4670*/  FSEL R17, R17, -INF , !P1 ;  /* 0xff80000011117808 */ /* 0x000fe40004800000 */
[-C--:B------:R-:W-:Y:S02]  /*4680*/  ISETP.GE.AND P1, PT, R6, R2.reuse, PT ;  /* 0x000000020600720c */ /* 0x080fe40003f26270 */
[----:B------:R-:W-:Y:S02]  /*4690*/  FSEL R8, R8, -INF , !P6 ;  /* 0xff80000008087808 */ /* 0x000fe40007000000 */
[----:B------:R-:W-:Y:S02]  /*46a0*/  FSEL R9, R9, -INF , !P5 ;  /* 0xff80000009097808 */ /* 0x000fe40006800000 */
[----:B------:R-:W-:Y:S02]  /*46b0*/  FSEL R12, R12, -INF , !P4 ;  /* 0xff8000000c0c7808 */ /* 0x000fe40006000000 */
[----:B------:R-:W-:Y:S02]  /*46c0*/  FSEL R13, R13, -INF , !P3 ;  /* 0xff8000000d0d7808 */ /* 0x000fe40005800000 */
[----:B------:R-:W-:Y:S02]  /*46d0*/  FSEL R16, R16, -INF , !P2 ;  /* 0xff80000010107808 */ /* 0x000fe40005000000 */
[----:B------:R-:W-:Y:S02]  /*46e0*/  FSEL R6, R76, -INF , !P0 ;  /* 0xff8000004c067808 */ /* 0x000fe40004000000 */
[-C--:B------:R-:W-:Y:S02]  /*46f0*/  ISETP.GE.AND P6, PT, R74, R2.reuse, PT ;  /* 0x000000024a00720c */ /* 0x080fe40003fc6270 */
[-C--:B------:R-:W-:Y:S02]  /*4700*/  ISETP.GE.AND P5, PT, R72, R2.reuse, PT ;  /* 0x000000024800720c */ /* 0x080fe40003fa6270 */
[-C--:B------:R-:W-:Y:S02]  /*4710*/  ISETP.GE.AND P4, PT, R71, R2.reuse, PT ;  /* 0x000000024700720c */ /* 0x080fe40003f86270 */
[-C--:B------:R-:W-:Y:S02]  /*4720*/  ISETP.GE.AND P3, PT, R70, R2.reuse, PT ;  /* 0x000000024600720c */ /* 0x080fe40003f66270 */
[-C--:B------:R-:W-:Y:S02]  /*4730*/  ISETP.GE.AND P2, PT, R7, R2.reuse, PT ;  /* 0x000000020700720c */ /* 0x080fe40003f46270 */
[----:B------:R-:W-:Y:S02]  /*4740*/  ISETP.GE.AND P0, PT, R73, R2, PT ;  /* 0x000000024900720c */ /* 0x000fe40003f06270 */
[----:B------:R-:W-:Y:S02]  /*4750*/  FSEL R7, R75, -INF , !P6 ;  /* 0xff8000004b077808 */ /* 0x000fe40007000000 */
[----:B------:R-:W-:Y:S02]  /*4760*/  FSEL R10, R10, -INF , !P5 ;  /* 0xff8000000a0a7808 */ /* 0x000fe40006800000 */
[----:B------:R-:W-:Y:S02]  /*4770*/  FSEL R11, R11, -INF , !P4 ;  /* 0xff8000000b0b7808 */ /* 0x000fe40006000000 */
[----:B------:R-:W-:Y:S02]  /*4780*/  FSEL R14, R14, -INF , !P3 ;  /* 0xff8000000e0e7808 */ /* 0x000fe40005800000 */
[----:B------:R-:W-:Y:S02]  /*4790*/  FSEL R15, R15, -INF , !P2 ;  /* 0xff8000000f0f7808 */ /* 0x000fe40005000000 */
[----:B------:R-:W-:Y:S02]  /*47a0*/  FSEL R18, R18, -INF , !P1 ;  /* 0xff80000012127808 */ /* 0x000fe40004800000 */
[----:B------:R-:W-:Y:S07]  /*47b0*/  FSEL R19, R19, -INF , !P0 ;  /* 0xff80000013137808 */ /* 0x000fee0004000000 */
.L_x_120:
[----:B------:R-:W2:Y:S01]  /*47c0*/  LDL R3, [R1+0x4c] ;  /* 0x00004c0001037983 */ /* 0x000ea20000100800 */
[----:B------:R-:W-:Y:S01]  /*47d0*/  MOV R85, 0x10 ;  /* 0x0000001000557802 */ /* 0x000fe20000000f00 */
[----:B------:R-:W-:Y:S01]  /*47e0*/  IMAD.MOV.U32 R80, RZ, RZ, 0x40 ;  /* 0x00000040ff507424 */ /* 0x000fe200078e00ff */
[----:B------:R-:W-:Y:S01]  /*47f0*/  UISETP.GT.AND UP0, UPT, UR47, UR43, UPT ;  /* 0x0000002b2f00728c */ /* 0x000fe2000bf04270 */
[----:B------:R-:W3:Y:S01]  /*4800*/  LDL R0, [R1+0x48] ;  /* 0x0000480001007983 */ /* 0x000ee20000100800 */
[----:B------:R-:W1:Y:S03]  /*4810*/  S2R R251, SR_TID.X ;  /* 0x0000000000fb7919 */ /* 0x000e660000002100 */
[----:B------:R-:W-:Y:S06]  /*4820*/  STL [R1+0x58], R101 ;  /* 0x0000586501007387 */ /* 0x000fec0000100800 */
[----:B------:R-:W-:Y:S01]  /*4830*/  @UP0 UIADD3 UR40, UP1, UPT, UR18, -0x100, URZ ;  /* 0xffffff0012280890 */ /* 0x000fe2000ff3e0ff */
[----:B------:R4:W-:Y:S03]  /*4840*/  STL [R1+0x50], R100 ;  /* 0x0000506401007387 */ /* 0x0009e60000100800 */
[----:B------:R-:W-:Y:S02]  /*4850*/  @UP0 UIADD3.X UR17, UPT, UPT, UR19, -0x1, URZ, UP1, !UPT ;  /* 0xffffffff13110890 */ /* 0x000fe40008ffe4ff */
[----:B------:R-:W-:Y:S04]  /*4860*/  @UP0 UIADD3 UR10, UP1, UPT, UR10, -0x100, URZ ;  /* 0xffffff000a0a0890 */ /* 0x000fe8000ff3e0ff */
[----:B------:R-:W-:Y:S01]  /*4870*/  @UP0 UIADD3.X UR11, UPT, UPT, UR11, -0x1, URZ, UP1, !UPT ;  /* 0xffffffff0b0b0890 */ /* 0x000fe20008ffe4ff */
[C---:B---3--:R-:W-:Y:S01]  /*4880*/  FSETP.NEU.FTZ.AND P0, PT, R0.reuse, -INF , PT ;  /* 0xff8000000000780b */ /* 0x048fe20003f1d000 */
[C---:B--2---:R-:W-:Y:S01]  /*4890*/  FMUL.FTZ R2, R3.reuse, 1.4426950216293334961 ;  /* 0x3fb8aa3b03027820 */ /* 0x044fe20000410000 */
[----:B------:R-:W-:Y:S01]  /*48a0*/  FSETP.NEU.FTZ.AND P1, PT, R3, -INF , PT ;  /* 0xff8000000300780b */ /* 0x000fe20003f3d000 */
[----:B------:R-:W-:Y:S01]  /*48b0*/  FMUL.FTZ R0, R0, 1.4426950216293334961 ;  /* 0x3fb8aa3b00007820 */ /* 0x000fe20000410000 */
[C---:B-1----:R-:W-:Y:S01]  /*48c0*/  IMAD.SHL.U32 R3, R251.reuse, 0x10, RZ ;  /* 0x00000010fb037824 */ /* 0x042fe200078e00ff */
[----:B------:R-:W-:Y:S01]  /*48d0*/  SHF.R.U32.HI R69, RZ, 0x2, R251 ;  /* 0x00000002ff457819 */ /* 0x000fe200000116fb */
[C---:B------:R-:W-:Y:S01]  /*48e0*/  IMAD.SHL.U32 R70, R251.reuse, 0x2, RZ ;  /* 0x00000002fb467824 */ /* 0x040fe200078e00ff */
[----:B------:R-:W-:Y:S01]  /*48f0*/  FSEL R2, R2, RZ, P1 ;  /* 0x000000ff02027208 */ /* 0x000fe20000800000 */
[C---:B------:R-:W-:Y:S01]  /*4900*/  IMAD.SHL.U32 R252, R251.reuse, 0x20, RZ ;  /* 0x00000020fbfc7824 */ /* 0x040fe200078e00ff */
[----:B------:R-:W-:Y:S01]  /*4910*/  FSEL R0, R0, RZ, P0 ;  /* 0x000000ff00007208 */ /* 0x000fe20000000000 */
[----:B------:R-:W-:Y:S01]  /*4920*/  IMAD.SHL.U32 R81, R251, 0x40, RZ ;  /* 0x00000040fb517824 */ /* 0x000fe200078e00ff */
[----:B------:R-:W-:Y:S01]  /*4930*/  LOP3.LUT R68, R3, 0x1c0, RZ, 0xc0, !PT ;  /* 0x000001c003447812 */ /* 0x000fe200078ec0ff */
[----:B------:R-:W-:Y:S01]  /*4940*/  FFMA.FTZ R5, R5, UR16, -R2 ;  /* 0x0000001005057c23 */ /* 0x000fe20008010802 */
[----:B------:R-:W-:Y:S01]  /*4950*/  LOP3.LUT R3, R252, 0xc00, RZ, 0xc0, !PT ;  /* 0x00000c00fc037812 */ /* 0x000fe200078ec0ff */
[--C-:B------:R-:W-:Y:S01]  /*4960*/  FFMA.FTZ R6, R6, UR16, -R0.reuse ;  /* 0x0000001006067c23 */ /* 0x100fe20008010800 */
[----:B------:R-:W-:Y:S01]  /*4970*/  FFMA.FTZ R7, R7, UR16, -R0 ;  /* 0x0000001007077c23 */ /* 0x000fe20008010800 */
[----:B------:R1:W-:Y:S01]  /*4980*/  MUFU.EX2 R87, R5 ;  /* 0x0000000500577308 */ /* 0x0003e20000000800 */
[----:B------:R-:W-:Y:S01]  /*4990*/  FFMA.FTZ R4, R4, UR16, -R2 ;  /* 0x0000001004047c23 */ /* 0x000fe20008010802 */
[----:B------:R-:W-:Y:S01]  /*49a0*/  LOP3.LUT R3, R3, 0x6, R70, 0xf8, !PT ;  /* 0x0000000603037812 */ /* 0x000fe200078ef846 */
[--C-:B------:R-:W-:Y:S07]  /*49b0*/  FFMA.FTZ R16, R16, UR16, -R2.reuse ;  /* 0x0000001010107c23 */ /* 0x100fee0008010802 */
[----:B------:R-:W-:Y:S01]  /*49c0*/  MUFU.EX2 R98, R6 ;  /* 0x0000000600627308 */ /* 0x000fe20000000800 */
[--C-:B------:R-:W-:Y:S01]  /*49d0*/  FFMA.FTZ R8, R8, UR16, -R2.reuse ;  /* 0x0000001008087c23 */ /* 0x100fe20008010802 */
[--C-:B------:R-:W-:Y:S01]  /*49e0*/  FFMA.FTZ R9, R9, UR16, -R2.reuse ;  /* 0x0000001009097c23 */ /* 0x100fe20008010802 */
[--C-:B------:R-:W-:Y:S07]  /*49f0*/  FFMA.FTZ R12, R12, UR16, -R2.reuse ;  /* 0x000000100c0c7c23 */ /* 0x100fee0008010802 */
[----:B------:R-:W2:Y:S01]  /*4a00*/  MUFU.EX2 R96, R7 ;  /* 0x0000000700607308 */ /* 0x000ea20000000800 */
[--C-:B------:R-:W-:Y:S01]  /*4a10*/  FFMA.FTZ R13, R13, UR16, -R2.reuse ;  /* 0x000000100d0d7c23 */ /* 0x100fe20008010802 */
[----:B------:R-:W-:Y:S01]  /*4a20*/  FFMA.FTZ R2, R17, UR16, -R2 ;  /* 0x0000001011027c23 */ /* 0x000fe20008010802 */
[--C-:B------:R-:W-:Y:S07]  /*4a30*/  FFMA.FTZ R10, R10, UR16, -R0.reuse ;  /* 0x000000100a0a7c23 */ /* 0x100fee0008010800 */
[----:B------:R-:W3:Y:S01]  /*4a40*/  MUFU.EX2 R95, R4 ;  /* 0x00000004005f7308 */ /* 0x000ee20000000800 */
[--C-:B------:R-:W-:Y:S01]  /*4a50*/  FFMA.FTZ R11, R11, UR16, -R0.reuse ;  /* 0x000000100b0b7c23 */ /* 0x100fe20008010800 */
[----:B-1----:R-:W-:Y:S01]  /*4a60*/  LOP3.LUT R5, R70, 0x38, RZ, 0xc0, !PT ;  /* 0x0000003846057812 */ /* 0x002fe200078ec0ff */
[--C-:B------:R-:W-:Y:S07]  /*4a70*/  FFMA.FTZ R18, R18, UR16, -R0.reuse ;  /* 0x0000001012127c23 */ /* 0x100fee0008010800 */
[----:B------:R1:W-:Y:S01]  /*4a80*/  MUFU.EX2 R90, R2 ;  /* 0x00000002005a7308 */ /* 0x0003e20000000800 */
[--C-:B------:R-:W-:Y:S01]  /*4a90*/  FFMA.FTZ R14, R14, UR16, -R0.reuse ;  /* 0x000000100e0e7c23 */ /* 0x100fe20008010800 */
[----:B------:R-:W-:Y:S01]  /*4aa0*/  LOP3.LUT R5, R5, 0x20, R69, 0x78, !PT ;  /* 0x0000002005057812 */ /* 0x000fe200078e7845 */
[--C-:B------:R-:W-:Y:S07]  /*4ab0*/  FFMA.FTZ R15, R15, UR16, -R0.reuse ;  /* 0x000000100f0f7c23 */ /* 0x100fee0008010800 */
[----:B------:R-:W-:Y:S01]  /*4ac0*/  MUFU.EX2 R246, R8 ;  /* 0x0000000800f67308 */ /* 0x000fe20000000800 */
[----:B------:R-:W-:Y:S01]  /*4ad0*/  FFMA.FTZ R0, R19, UR16, -R0 ;  /* 0x0000001013007c23 */ /* 0x000fe20008010800 */
[----:B------:R-:W-:Y:S01]  /*4ae0*/  LOP3.LUT R5, R3, R5, R68, 0xfe, !PT ;  /* 0x0000000503057212 */ /* 0x000fe200078efe44 */
[----:B------:R-:W-:Y:S01]  /*4af0*/  IMAD.SHL.U32 R92, R251, 0x8, RZ ;  /* 0x00000008fb5c7824 */ /* 0x000fe200078e00ff */
[----:B--2---:R-:W-:Y:S06]  /*4b00*/  F2FP.F16.F32.PACK_AB R3, R96, R98 ;  /* 0x000000626003723e */ /* 0x004fec00000000ff */
[----:B------:R-:W2:Y:S01]  /*4b10*/  MUFU.EX2 R245, R9 ;  /* 0x0000000900f57308 */ /* 0x000ea20000000800 */
[----:B------:R-:W-:Y:S02]  /*4b20*/  LEA R84, R5, UR4, 0x1 ;  /* 0x0000000405547c11 */ /* 0x000fe4000f8e08ff */
[----:B---3--:R-:W-:Y:S07]  /*4b30*/  F2FP.F16.F32.PACK_AB R4, R87, R95 ;  /* 0x0000005f5704723e */ /* 0x008fee00000000ff */
[----:B------:R-:W-:Y:S01]  /*4b40*/  MUFU.EX2 R244, R10 ;  /* 0x0000000a00f47308 */ /* 0x000fe20000000800 */
[----:B-1----:R-:W-:Y:S01]  /*4b50*/  LEA R2, R5, UR5, 0x1 ;  /* 0x0000000505027c11 */ /* 0x002fe2000f8e08ff */
[----:B------:R1:W-:Y:S01]  /*4b60*/  STS [R84+0x14400], R3 ;  /* 0x0144000354007388 */ /* 0x0003e20000000800 */
[----:B------:R-:W-:Y:S07]  /*4b70*/  LOP3.LUT P0, RZ, R251, 0x8, RZ, 0xc0, !PT ;  /* 0x00000008fbff7812 */ /* 0x000fee000780c0ff */
[----:B------:R-:W3:Y:S01]  /*4b80*/  MUFU.EX2 R97, R11 ;  /* 0x0000000b00617308 */ /* 0x000ee20000000800 */
[--C-:B----4-:R-:W-:Y:S01]  /*4b90*/  SHF.R.U32.HI R100, RZ, 0x1, R251.reuse ;  /* 0x00000001ff647819 */ /* 0x110fe200000116fb */
[----:B------:R3:W-:Y:S01]  /*4ba0*/  STS [R84+0x14000], R4 ;  /* 0x0140000454007388 */ /* 0x0007e20000000800 */
[----:B------:R-:W-:Y:S07]  /*4bb0*/  LOP3.LUT R249, R81, 0x200, RZ, 0xc0, !PT ;  /* 0x0000020051f97812 */ /* 0x000fee00078ec0ff */
[----:B------:R4:W-:Y:S01]  /*4bc0*/  MUFU.EX2 R86, R0 ;  /* 0x0000000000567308 */ /* 0x0009e20000000800 */
[C---:B------:R-:W-:Y:S01]  /*4bd0*/  VIADD R82, R2.reuse, 0x20 ;  /* 0x0000002002527836 */ /* 0x040fe20000000000 */
[----:B--2---:R-:W-:Y:S08]  /*4be0*/  F2FP.F16.F32.PACK_AB R5, R245, R246 ;  /* 0x000000f6f505723e */ /* 0x004ff000000000ff */
[----:B------:R-:W-:Y:S01]  /*4bf0*/  MUFU.EX2 R247, R13 ;  /* 0x0000000d00f77308 */ /* 0x000fe20000000800 */
[----:B------:R-:W-:Y:S09]  /*4c00*/  LOP3.LUT R6, R249, 0xc00, R252, 0xf8, !PT ;  /* 0x00000c00f9067812 */ /* 0x000ff200078ef8fc */
[----:B------:R-:W-:Y:S01]  /*4c10*/  MUFU.EX2 R99, R14 ;  /* 0x0000000e00637308 */ /* 0x000fe20000000800 */
[----:B------:R-:W-:Y:S01]  /*4c20*/  @P0 VIADD R82, R2, 0xffffffe0 ;  /* 0xffffffe002520836 */ /* 0x000fe20000000000 */
[C---:B------:R-:W-:Y:S08]  /*4c30*/  LOP3.LUT P0, RZ, R251.reuse, 0x2, RZ, 0xc0, !PT ;  /* 0x00000002fbff7812 */ /* 0x040ff0000780c0ff */
[----:B------:R-:W-:Y:S01]  /*4c40*/  MUFU.EX2 R89, R15 ;  /* 0x0000000f00597308 */ /* 0x000fe20000000800 */
[----:B----4-:R-:W-:Y:S09]  /*4c50*/  LOP3.LUT R0, R100, 0x8, RZ, 0xc0, !PT ;  /* 0x0000000864007812 */ /* 0x010ff200078ec0ff */
[----:B------:R-:W-:Y:S01]  /*4c60*/  MUFU.EX2 R250, R12 ;  /* 0x0000000c00fa7308 */ /* 0x000fe20000000800 */
[----:B-1----:R-:W-:Y:S09]  /*4c70*/  LOP3.LUT P1, R3, R251, 0x4, RZ, 0xc0, !PT ;  /* 0x00000004fb037812 */ /* 0x002ff2000782c0ff */
[----:B------:R-:W-:Y:S01]  /*4c80*/  MUFU.EX2 R88, R18 ;  /* 0x0000001200587308 */ /* 0x000fe20000000800 */
[----:B------:R-:W-:Y:S01]  /*4c90*/  SEL R85, R85, 0xfffffff0, !P1 ;  /* 0xfffffff055557807 */ /* 0x000fe20004800000 */
[----:B------:R1:W-:Y:S01]  /*4ca0*/  STL [R1], R3 ;  /* 0x0000000301007387 */ /* 0x0003e20000100800 */
[----:B---3--:R-:W-:Y:S07]  /*4cb0*/  F2FP.F16.F32.PACK_AB R4, R97, R244 ;  /* 0x000000f46104723e */ /* 0x008fee00000000ff */
[----:B------:R-:W2:Y:S01]  /*4cc0*/  MUFU.EX2 R91, R16 ;  /* 0x00000010005b7308 */ /* 0x000ea20000000800 */
[----:B------:R-:W-:Y:S01]  /*4cd0*/  IADD3 R83, PT, PT, R2, R85, RZ ;  /* 0x0000005502537210 */ /* 0x000fe20007ffe0ff */
[----:B------:R-:W-:Y:S01]  /*4ce0*/  IMAD.IADD R85, R85, 0x1, R82 ;  /* 0x0000000155557824 */ /* 0x000fe200078e0252 */
[----:B------:R-:W-:Y:S01]  /*4cf0*/  SEL R80, R80, 0xffffffc0, !P1 ;  /* 0xffffffc050507807 */ /* 0x000fe20004800000 */
[----:B------:R-:W-:Y:S04]  /*4d00*/  STL [R1+0x1c], R100 ;  /* 0x00001c6401007387 */ /* 0x000fe80000100800 */
[----:B------:R3:W-:Y:S04]  /*4d10*/  STS [R83], R5 ;  /* 0x0000000553007388 */ /* 0x0007e80000000800 */
[----:B------:R4:W-:Y:S01]  /*4d20*/  STS [R83+0x400], R4 ;  /* 0x0004000453007388 */ /* 0x0009e20000000800 */
[----:B--2---:R-:W-:Y:S02]  /*4d30*/  F2FP.F16.F32.PACK_AB R2, R90, R91 ;  /* 0x0000005b5a02723e */ /* 0x004fe400000000ff */
[----:B-1----:R-:W-:Y:S04]  /*4d40*/  LOP3.LUT R3, R81, 0x1c0, RZ, 0xc0, !PT ;  /* 0x000001c051037812 */ /* 0x002fe800078ec0ff */
[----:B------:R-:W-:Y:S04]  /*4d50*/  LOP3.LUT R3, R3, 0x38, R92, 0xf8, !PT ;  /* 0x0000003803037812 */ /* 0x000fe800078ef85c */
[----:B------:R-:W-:Y:S02]  /*4d60*/  LOP3.LUT R248, R3, R0, RZ, 0x3c, !PT ;  /* 0x0000000003f87212 */ /* 0x000fe400078e3cff */
[----:B---3--:R-:W-:Y:S02]  /*4d70*/  F2FP.F16.F32.PACK_AB R5, R247, R250 ;  /* 0x000000faf705723e */ /* 0x008fe400000000ff */
[----:B------:R-:W-:Y:S02]  /*4d80*/  F2FP.F16.F32.PACK_AB R0, R86, R88 ;  /* 0x000000585600723e */ /* 0x000fe400000000ff */
[----:B----4-:R-:W-:Y:S01]  /*4d90*/  F2FP.F16.F32.PACK_AB R4, R89, R99 ;  /* 0x000000635904723e */ /* 0x010fe200000000ff */
[----:B------:R-:W-:Y:S01]  /*4da0*/  STS [R82], R5 ;  /* 0x0000000552007388 */ /* 0x000fe20000000800 */
[----:B------:R-:W-:Y:S03]  /*4db0*/  LOP3.LUT R6, R6, R248, RZ, 0xfc, !PT ;  /* 0x000000f806067212 */ /* 0x000fe600078efcff */
[----:B------:R-:W-:Y:S01]  /*4dc0*/  STS [R82+0x400], R4 ;  /* 0x0004000452007388 */ /* 0x000fe20000000800 */
[----:B------:R-:W-:Y:S03]  /*4dd0*/  LEA R101, R6, UR4, 0x1 ;  /* 0x0000000406657c11 */ /* 0x000fe6000f8e08ff */
[----:B------:R1:W-:Y:S04]  /*4de0*/  STS [R85+0x400], R0 ;  /* 0x0004000055007388 */ /* 0x0003e80000000800 */
[----:B------:R2:W-:Y:S04]  /*4df0*/  STS [R85], R2 ;  /* 0x0000000255007388 */ /* 0x0005e80000000800 */
[----:B------:R-:W3:Y:S08]  /*4e00*/  LDSM.16.M88.4 R16, [R101+0x6000] ;  /* 0x006000006510783b */ /* 0x000ef00000000200 */
[----:B------:R-:W-:Y:S01]  /*4e10*/  STL [R1+0x4], R101 ;  /* 0x0000046501007387 */ /* 0x000fe20000100800 */
[----:B-1----:R-:W-:Y:S02]  /*4e20*/  IMAD.MOV.U32 R0, RZ, RZ, 0x20 ;  /* 0x00000020ff007424 */ /* 0x002fe400078e00ff */
[----:B--2---:R-:W-:Y:S03]  /*4e30*/  IMAD.IADD R2, R101, 0x1, R80 ;  /* 0x0000000165027824 */ /* 0x004fe600078e0250 */
[----:B------:R-:W-:Y:S04]  /*4e40*/  SEL R76, R0, 0xffffffe0, !P0 ;  /* 0xffffffe0004c7807 */ /* 0x000fe80004000000 */
[C---:B------:R-:W-:Y:S01]  /*4e50*/  IADD3 R249, PT, PT, R76.reuse, R101, RZ ;  /* 0x000000654cf97210 */ /* 0x040fe20007ffe0ff */
[----:B------:R-:W-:Y:S01]  /*4e60*/  LDSM.16.M88.4 R72, [R2+0x6000] ;  /* 0x006000000248783b */ /* 0x000fe20000000200 */
[----:B------:R-:W-:Y:S07]  /*4e70*/  IADD3 R0, PT, PT, R76, R2, RZ ;  /* 0x000000024c007210 */ /* 0x000fee0007ffe0ff */
[----:B------:R-:W1:Y:S01]  /*4e80*/  LDSM.16.M88.4 R68, [R249+0x6000] ;  /* 0x00600000f944783b */ /* 0x000e620000000200 */
[C---:B---3--:R-:W-:Y:S07]  /*4e90*/  HMMA.16816.F32 R4, R16.reuse, R148, RZ ;  /* 0x000000941004723c */ /* 0x048fee00000018ff */
[----:B------:R-:W2:Y:S01]  /*4ea0*/  LDSM.16.M88.4 R76, [R0+0x6000] ;  /* 0x00600000004c783b */ /* 0x000ea20000000200 */
[C---:B------:R-:W-:Y:S07]  /*4eb0*/  HMMA.16816.F32 R8, R16.reuse, R150, RZ ;  /* 0x000000961008723c */ /* 0x040fee00000018ff */
[----:B------:R-:W-:Y:S01]  /*4ec0*/  STL [R1+0x8], R249 ;  /* 0x000008f901007387 */ /* 0x000fe20000100800 */
[C---:B------:R-:W-:Y:S08]  /*4ed0*/  HMMA.16816.F32 R12, R16.reuse, R152, RZ ;  /* 0x00000098100c723c */ /* 0x040ff000000018ff */
[----:B------:R-:W-:Y:S08]  /*4ee0*/  HMMA.16816.F32 R16, R16, R154, RZ ;  /* 0x0000009a1010723c */ /* 0x000ff000000018ff */
        /* <DEDUP_REMOVED lines=24> */
[----:B------:R3:W4:Y:S07]  /*5070*/  LDSM.16.M88.4 R72, [R101+0xa000] ;  /* 0x00a000006548783b */ /* 0x00072e0000000200 */
[C---:B--2---:R-:W-:Y:S08]  /*5080*/  HMMA.16816.F32 R4, R76.reuse, R196, R4 ;  /* 0x000000c44c04723c */ /* 0x044ff00000001804 */
[C---:B------:R-:W-:Y:S08]  /*5090*/  HMMA.16816.F32 R8, R76.reuse, R198, R8 ;  /* 0x000000c64c08723c */ /* 0x040ff00000001808 */
[C---:B------:R-:W-:Y:S01]  /*50a0*/  HMMA.16816.F32 R12, R76.reuse, R200, R12 ;  /* 0x000000c84c0c723c */ /* 0x040fe2000000180c */
[----:B---3--:R2:W5:Y:S07]  /*50b0*/  LDL.LU R101, [R1+0x58] ;  /* 0x0000580001657983 */ /* 0x00856e0000300800 */
[----:B------:R-:W-:Y:S01]  /*50c0*/  HMMA.16816.F32 R16, R76, R202, R16 ;  /* 0x000000ca4c10723c */ /* 0x000fe20000001810 */
[----:B------:R3:W2:Y:S07]  /*50d0*/  LDSM.16.M88.4 R76, [R249+0xa000] ;  /* 0x00a00000f94c783b */ /* 0x0006ae0000000200 */
[C---:B-1----:R-:W-:Y:S08]  /*50e0*/  HMMA.16816.F32 R4, R68.reuse, R204, R4 ;  /* 0x000000cc4404723c */ /* 0x042ff00000001804 */
[C---:B------:R-:W-:Y:S08]  /*50f0*/  HMMA.16816.F32 R8, R68.reuse, R206, R8 ;  /* 0x000000ce4408723c */ /* 0x040ff00000001808 */
[C---:B------:R-:W-:Y:S03]  /*5100*/  HMMA.16816.F32 R12, R68.reuse, R208, R12 ;  /* 0x000000d0440c723c */ /* 0x040fe6000000180c */
[----:B---3--:R-:W-:Y:S05]  /*5110*/  LOP3.LUT R249, R81, 0x200, RZ, 0xc0, !PT ;  /* 0x0000020051f97812 */ /* 0x008fea00078ec0ff */
[----:B------:R-:W-:Y:S01]  /*5120*/  HMMA.16816.F32 R16, R68, R210, R16 ;  /* 0x000000d24410723c */ /* 0x000fe20000001810 */
[----:B------:R1:W3:Y:S07]  /*5130*/  LDSM.16.M88.4 R68, [R2+0xa000] ;  /* 0x00a000000244783b */ /* 0x0002ee0000000200 */
[C---:B----4-:R-:W-:Y:S08]  /*5140*/  HMMA.16816.F32 R4, R72.reuse, R212, R4 ;  /* 0x000000d44804723c */ /* 0x050ff00000001804 */
[C---:B------:R-:W-:Y:S08]  /*5150*/  HMMA.16816.F32 R8, R72.reuse, R214, R8 ;  /* 0x000000d64808723c */ /* 0x040ff00000001808 */
[C---:B------:R-:W-:Y:S03]  /*5160*/  HMMA.16816.F32 R12, R72.reuse, R216, R12 ;  /* 0x000000d8480c723c */ /* 0x040fe6000000180c */
[C---:B-1----:R-:W-:Y:S05]  /*5170*/  IMAD.SHL.U32 R2, R251.reuse, 0x2, RZ ;  /* 0x00000002fb027824 */ /* 0x042fea00078e00ff */
[----:B------:R-:W-:Y:S01]  /*5180*/  HMMA.16816.F32 R16, R72, R218, R16 ;  /* 0x000000da4810723c */ /* 0x000fe20000001810 */
[----:B------:R1:W4:Y:S02]  /*5190*/  LDSM.16.M88.4 R72, [R0+0xa000] ;  /* 0x00a000000048783b */ /* 0x0003240000000200 */
[----:B------:R-:W-:Y:S05]  /*51a0*/  LOP3.LUT R2, R2, 0x20, RZ, 0xc0, !PT ;  /* 0x0000002002027812 */ /* 0x000fea00078ec0ff */
[C---:B--2---:R-:W-:Y:S08]  /*51b0*/  HMMA.16816.F32 R4, R76.reuse, R220, R4 ;  /* 0x000000dc4c04723c */ /* 0x044ff00000001804 */
[C---:B------:R-:W-:Y:S08]  /*51c0*/  HMMA.16816.F32 R8, R76.reuse, R222, R8 ;  /* 0x000000de4c08723c */ /* 0x040ff00000001808 */
[C---:B------:R-:W-:Y:S03]  /*51d0*/  HMMA.16816.F32 R12, R76.reuse, R224, R12 ;  /* 0x000000e04c0c723c */ /* 0x040fe6000000180c */
[----:B-1----:R-:W-:Y:S02]  /*51e0*/  LOP3.LUT R0, R100, 0x10, RZ, 0xc0, !PT ;  /* 0x0000001064007812 */ /* 0x002fe400078ec0ff */
[----:B------:R1:W5:Y:S03]  /*51f0*/  LDL.LU R100, [R1+0x50] ;  /* 0x0000500001647983 */ /* 0x0003660000300800 */
[----:B------:R-:W-:Y:S03]  /*5200*/  HMMA.16816.F32 R16, R76, R226, R16 ;  /* 0x000000e24c10723c */ /* 0x000fe60000001810 */
[----:B------:R-:W-:Y:S04]  /*5210*/  SHF.R.U32.HI R79, RZ, 0x3, R251 ;  /* 0x00000003ff4f7819 */ /* 0x000fe800000116fb */
[----:B------:R-:W-:Y:S01]  /*5220*/  LOP3.LUT R2, R2, 0x18, R79, 0xf8, !PT ;  /* 0x0000001802027812 */ /* 0x000fe200078ef84f */
[C---:B---3--:R-:W-:Y:S05]  /*5230*/  HMMA.16816.F32 R4, R68.reuse, R228, R4 ;  /* 0x000000e44404723c */ /* 0x048fea0000001804 */
[--C-:B------:R-:W-:Y:S03]  /*5240*/  LOP3.LUT R2, R2, 0x1c0, R81.reuse, 0xf8, !PT ;  /* 0x000001c002027812 */ /* 0x100fe600078ef851 */
[C---:B------:R-:W-:Y:S03]  /*5250*/  HMMA.16816.F32 R8, R68.reuse, R230, R8 ;  /* 0x000000e64408723c */ /* 0x040fe60000001808 */
[----:B------:R-:W-:Y:S04]  /*5260*/  LOP3.LUT R2, R2, 0x38, R92, 0x78, !PT ;  /* 0x0000003802027812 */ /* 0x000fe800078e785c */
[----:B------:R-:W-:Y:S01]  /*5270*/  LOP3.LUT R2, R2, 0x200, R81, 0xf8, !PT ;  /* 0x0000020002027812 */ /* 0x000fe200078ef851 */
[C---:B------:R-:W-:Y:S08]  /*5280*/  HMMA.16816.F32 R12, R68.reuse, R232, R12 ;  /* 0x000000e8440c723c */ /* 0x040ff0000000180c */
[----:B------:R-:W-:Y:S03]  /*5290*/  HMMA.16816.F32 R16, R68, R234, R16 ;  /* 0x000000ea4410723c */ /* 0x000fe60000001810 */
[----:B------:R-:W-:Y:S04]  /*52a0*/  LOP3.LUT R68, R251, 0x8, RZ, 0xc0, !PT ;  /* 0x00000008fb447812 */ /* 0x000fe800078ec0ff */
[----:B------:R-:W-:Y:S01]  /*52b0*/  LOP3.LUT R0, R3, R0, R68, 0x1e, !PT ;  /* 0x0000000003007212 */ /* 0x000fe200078e1e44 */
[C---:B----4-:R-:W-:Y:S05]  /*52c0*/  HMMA.16816.F32 R4, R72.reuse, R236, R4 ;  /* 0x000000ec4804723c */ /* 0x050fea0000001804 */
[----:B------:R-:W-:Y:S03]  /*52d0*/  LOP3.LUT R0, R0, 0x200, R252, 0xf8, !PT ;  /* 0x0000020000007812 */ /* 0x000fe600078ef8fc */
[C---:B------:R-:W-:Y:S03]  /*52e0*/  HMMA.16816.F32 R8, R72.reuse, R238, R8 ;  /* 0x000000ee4808723c */ /* 0x040fe60000001808 */
[C---:B------:R-:W-:Y:S02]  /*52f0*/  LEA R252, R0.reuse, UR4, 0x1 ;  /* 0x0000000400fc7c11 */ /* 0x040fe4000f8e08ff */
[----:B------:R-:W-:Y:S02]  /*5300*/  LEA R92, R0, UR5, 0x1 ;  /* 0x00000005005c7c11 */ /* 0x000fe4000f8e08ff */
[----:B------:R-:W-:Y:S01]  /*5310*/  LEA R0, R2, UR4, 0x1 ;  /* 0x0000000402007c11 */ /* 0x000fe2000f8e08ff */
[C---:B------:R-:W-:Y:S03]  /*5320*/  HMMA.16816.F32 R12, R72.reuse, R240, R12 ;  /* 0x000000f0480c723c */ /* 0x040fe6000000180c */
[C---:B-----5:R-:W-:Y:S01]  /*5330*/  FADD.FTZ R4, -R94.reuse, R4 ;  /* 0x000000045e047221 */ /* 0x060fe20000010100 */
[----:B------:R-:W-:Y:S01]  /*5340*/  FADD.FTZ R5, -R94, R5 ;  /* 0x000000055e057221 */ /* 0x000fe20000010100 */
[C---:B------:R-:W-:Y:S01]  /*5350*/  FADD.FTZ R6, -R93.reuse, R6 ;  /* 0x000000065d067221 */ /* 0x040fe20000010100 */
[----:B------:R-:W-:Y:S01]  /*5360*/  FADD.FTZ R7, -R93, R7 ;  /* 0x000000075d077221 */ /* 0x000fe20000010100 */
[----:B------:R-:W-:Y:S01]  /*5370*/  FMUL.FTZ R68, R95, R4 ;  /* 0x000000045f447220 */ /* 0x000fe20000410000 */
[----:B------:R-:W-:Y:S03]  /*5380*/  HMMA.16816.F32 R16, R72, R242, R16 ;  /* 0x000000f24810723c */ /* 0x000fe60000001810 */
[----:B------:R-:W-:Y:S01]  /*5390*/  FMUL.FTZ R4, R87, R5 ;  /* 0x0000000557047220 */ /* 0x000fe20000410000 */
[----:B------:R-:W-:Y:S01]  /*53a0*/  FMUL.FTZ R6, R98, R6 ;  /* 0x0000000662067220 */ /* 0x000fe20000410000 */
[----:B------:R-:W-:Y:S01]  /*53b0*/  FMUL.FTZ R3, R96, R7 ;  /* 0x0000000760037220 */ /* 0x000fe20000410000 */
[C---:B------:R-:W-:Y:S01]  /*53c0*/  FADD.FTZ R8, -R94.reuse, R8 ;  /* 0x000000085e087221 */ /* 0x040fe20000010100 */
[----:B------:R-:W-:Y:S01]  /*53d0*/  FADD.FTZ R9, -R94, R9 ;  /* 0x000000095e097221 */ /* 0x000fe20000010100 */
[----:B------:R-:W-:Y:S01]  /*53e0*/  F2FP.F16.F32.PACK_AB R4, R4, R68 ;  /* 0x000000440404723e */ /* 0x000fe200000000ff */
[----:B------:R-:W-:Y:S01]  /*53f0*/  FADD.FTZ R10, -R93, R10 ;  /* 0x0000000a5d0a7221 */ /* 0x000fe20000010100 */
[----:B------:R-:W-:Y:S01]  /*5400*/  F2FP.F16.F32.PACK_AB R3, R3, R6 ;  /* 0x000000060303723e */ /* 0x000fe200000000ff */
[----:B------:R-:W-:Y:S01]  /*5410*/  FADD.FTZ R11, -R93, R11 ;  /* 0x0000000b5d0b7221 */ /* 0x000fe20000010100 */
[----:B------:R-:W-:Y:S01]  /*5420*/  FMUL.FTZ R8, R246, R8 ;  /* 0x00000008f6087220 */ /* 0x000fe20000410000 */
[----:B------:R2:W-:Y:S01]  /*5430*/  STS [R84+0x12000], R4 ;  /* 0x0120000454007388 */ /* 0x0005e20000000800 */
[----:B------:R-:W-:Y:S01]  /*5440*/  FMUL.FTZ R9, R245, R9 ;  /* 0x00000009f5097220 */ /* 0x000fe20000410000 */
[----:B------:R-:W-:Y:S01]  /*5450*/  FMUL.FTZ R10, R244, R10 ;  /* 0x0000000af40a7220 */ /* 0x000fe20000410000 */
[----:B------:R-:W-:Y:S01]  /*5460*/  FMUL.FTZ R11, R97, R11 ;  /* 0x0000000b610b7220 */ /* 0x000fe20000410000 */
[----:B------:R3:W-:Y:S01]  /*5470*/  STS [R84+0x12400], R3 ;  /* 0x0124000354007388 */ /* 0x0007e20000000800 */
[C---:B------:R-:W-:Y:S01]  /*5480*/  FADD.FTZ R12, -R94.reuse, R12 ;  /* 0x0000000c5e0c7221 */ /* 0x040fe20000010100 */
[C---:B------:R-:W-:Y:S01]  /*5490*/  FADD.FTZ R13, -R94.reuse, R13 ;  /* 0x0000000d5e0d7221 */ /* 0x040fe20000010100 */
[C---:B------:R-:W-:Y:S01]  /*54a0*/  FADD.FTZ R14, -R93.reuse, R14 ;  /* 0x0000000e5d0e7221 */ /* 0x040fe20000010100 */
[C---:B------:R-:W-:Y:S01]  /*54b0*/  FADD.FTZ R15, -R93.reuse, R15 ;  /* 0x0000000f5d0f7221 */ /* 0x040fe20000010100 */
[C---:B------:R-:W-:Y:S01]  /*54c0*/  FADD.FTZ R16, -R94.reuse, R16 ;  /* 0x000000105e107221 */ /* 0x040fe20000010100 */
[----:B------:R-:W-:Y:S01]  /*54d0*/  FADD.FTZ R17, -R94, R17 ;  /* 0x000000115e117221 */ /* 0x000fe20000010100 */
[C---:B------:R-:W-:Y:S01]  /*54e0*/  FADD.FTZ R18, -R93.reuse, R18 ;  /* 0x000000125d127221 */ /* 0x040fe20000010100 */
[----:B------:R-:W-:Y:S01]  /*54f0*/  FADD.FTZ R19, -R93, R19 ;  /* 0x000000135d137221 */ /* 0x000fe20000010100 */
[----:B------:R-:W-:Y:S01]  /*5500*/  FMUL.FTZ R12, R250, R12 ;  /* 0x0000000cfa0c7220 */ /* 0x000fe20000410000 */
[----:B------:R-:W-:Y:S01]  /*5510*/  FMUL.FTZ R6, R247, R13 ;  /* 0x0000000df7067220 */ /* 0x000fe20000410000 */
[----:B------:R-:W-:Y:S01]  /*5520*/  FMUL.FTZ R14, R99, R14 ;  /* 0x0000000e630e7220 */ /* 0x000fe20000410000 */
[----:B------:R-:W-:Y:S01]  /*5530*/  FMUL.FTZ R5, R89, R15 ;  /* 0x0000000f59057220 */ /* 0x000fe20000410000 */
[----:B------:R-:W-:Y:S01]  /*5540*/  FMUL.FTZ R16, R91, R16 ;  /* 0x000000105b107220 */ /* 0x000fe20000410000 */
[----:B------:R-:W-:Y:S01]  /*5550*/  FMUL.FTZ R17, R90, R17 ;  /* 0x000000115a117220 */ /* 0x000fe20000410000 */
[----:B------:R-:W-:Y:S01]  /*5560*/  FMUL.FTZ R18, R88, R18 ;  /* 0x0000001258127220 */ /* 0x000fe20000410000 */
[----:B------:R-:W-:Y:S01]  /*5570*/  FMUL.FTZ R19, R86, R19 ;  /* 0x0000001356137220 */ /* 0x000fe20000410000 */
[----:B------:R-:W-:Y:S01]  /*5580*/  F2FP.F16.F32.PACK_AB R6, R6, R12 ;  /* 0x0000000c0606723e */ /* 0x000fe200000000ff */
[----:B------:R-:W-:Y:S01]  /*5590*/  IMAD.IADD R92, R80, 0x1, R92 ;  /* 0x00000001505c7824 */ /* 0x000fe200078e025c */
[----:B------:R-:W-:Y:S02]  /*55a0*/  F2FP.F16.F32.PACK_AB R5, R5, R14 ;  /* 0x0000000e0505723e */ /* 0x000fe400000000ff */
[----:B--2---:R-:W-:Y:S02]  /*55b0*/  F2FP.F16.F32.PACK_AB R4, R9, R8 ;  /* 0x000000080904723e */ /* 0x004fe400000000ff */
[----:B------:R-:W-:Y:S02]  /*55c0*/  SHF.L.U32 R250, R251, 0x5, RZ ;  /* 0x00000005fbfa7819 */ /* 0x000fe400000006ff */
[----:B---3--:R-:W-:Y:S01]  /*55d0*/  F2FP.F16.F32.PACK_AB R3, R11, R10 ;  /* 0x0000000a0b03723e */ /* 0x008fe200000000ff */
[----:B------:R2:W-:Y:S01]  /*55e0*/  STS [R83+-0x2000], R4 ;  /* 0xffe0000453007388 */ /* 0x0005e20000000800 */
[----:B------:R-:W-:Y:S03]  /*55f0*/  LOP3.LUT R2, R249, 0x400, R250, 0xf8, !PT ;  /* 0x00000400f9027812 */ /* 0x000fe600078ef8fa */
[----:B------:R3:W-:Y:S01]  /*5600*/  STS [R83+-0x1c00], R3 ;  /* 0xffe4000353007388 */ /* 0x0007e20000000800 */
[----:B------:R-:W-:Y:S03]  /*5610*/  LOP3.LUT R2, R2, R248, RZ, 0xfc, !PT ;  /* 0x000000f802027212 */ /* 0x000fe600078efcff */
[----:B------:R-:W-:Y:S01]  /*5620*/  STS [R82+-0x2000], R6 ;  /* 0xffe0000652007388 */ /* 0x000fe20000000800 */
[----:B------:R-:W-:Y:S03]  /*5630*/  LEA R2, R2, UR4, 0x1 ;  /* 0x0000000402027c11 */ /* 0x000fe6000f8e08ff */
[----:B------:R-:W-:Y:S01]  /*5640*/  STS [R82+-0x1c00], R5 ;  /* 0xffe4000552007388 */ /* 0x000fe20000000800 */
[----:B--2---:R-:W-:Y:S02]  /*5650*/  F2FP.F16.F32.PACK_AB R4, R17, R16 ;  /* 0x000000101104723e */ /* 0x004fe400000000ff */
[----:B---3--:R-:W-:Y:S03]  /*5660*/  F2FP.F16.F32.PACK_AB R3, R19, R18 ;  /* 0x000000121303723e */ /* 0x008fe600000000ff */
[----:B------:R-:W-:Y:S04]  /*5670*/  STS [R85+-0x2000], R4 ;  /* 0xffe0000455007388 */ /* 0x000fe80000000800 */
[----:B------:R-:W-:Y:S01]  /*5680*/  STS [R85+-0x1c00], R3 ;  /* 0xffe4000355007388 */ /* 0x000fe20000000800 */
[----:B------:R-:W-:Y:S06]  /*5690*/  BAR.SYNC.DEFER_BLOCKING 0x0 ;  /* 0x0000000000007b1d */ /* 0x000fec0000010000 */
[----:B------:R-:W-:Y:S08]  /*56a0*/  LDSM.16.MT88.4 R4, [R252+0x14000] ;  /* 0x01400000fc04783b */ /* 0x000ff00000004200 */
[----:B------:R-:W2:Y:S08]  /*56b0*/  LDSM.16.MT88.4 R8, [R0+0x6000] ;  /* 0x006000000008783b */ /* 0x000eb00000004200 */
[----:B------:R-:W3:Y:S08]  /*56c0*/  LDSM.16.MT88.4 R12, [R92] ;  /* 0x000000005c0c783b */ /* 0x000ef00000004200 */
[----:B------:R-:W4:Y:S08]  /*56d0*/  LDSM.16.MT88.4 R16, [R0+0x8000] ;  /* 0x008000000010783b */ /* 0x000f300000004200 */
[----:B------:R-:W1:Y:S08]  /*56e0*/  LDSM.16.MT88.4 R68, [R0+0xa000] ;  /* 0x00a000000044783b */ /* 0x000e700000004200 */
[----:B------:R-:W-:Y:S01]  /*56f0*/  LDSM.16.MT88.4 R72, [R252+0x14800] ;  /* 0x01480000fc48783b */ /* 0x000fe20000004200 */
[-C--:B--2---:R-:W-:Y:S07]  /*5700*/  HMMA.16816.F32 R20, R4, R8.reuse, R20 ;  /* 0x000000080414723c */ /* 0x084fee0000001814 */
[----:B------:R-:W2:Y:S01]  /*5710*/  LDSM.16.MT88.4 R76, [R0+0x6800] ;  /* 0x00680000004c783b */ /* 0x000ea20000004200 */
[C---:B---3--:R-:W-:Y:S07]  /*5720*/  HMMA.16816.F32 R24, R12.reuse, R8, R24 ;  /* 0x000000080c18723c */ /* 0x048fee0000001818 */
[----:B------:R-:W3:Y:S01]  /*5730*/  LDSM.16.MT88.4 R80, [R92+0x800] ;  /* 0x000800005c50783b */ /* 0x000ee20000004200 */
[-C--:B------:R-:W-:Y:S07]  /*5740*/  HMMA.16816.F32 R28, R12, R10.reuse, R28 ;  /* 0x0000000a0c1c723c */ /* 0x080fee000000181c */
[----:B------:R-:W3:Y:S01]  /*5750*/  LDSM.16.MT88.4 R84, [R0+0x8800] ;  /* 0x008800000054783b */ /* 0x000ee20000004200 */
[C---:B------:R-:W-:Y:S07]  /*5760*/  HMMA.16816.F32 R32, R4.reuse, R10, R32 ;  /* 0x0000000a0420723c */ /* 0x040fee0000001820 */
[----:B------:R-:W3:Y:S01]  /*5770*/  LDSM.16.MT88.4 R8, [R0+0xa800] ;  /* 0x00a800000008783b */ /* 0x000ee20000004200 */
[-C--:B----4-:R-:W-:Y:S07]  /*5780*/  HMMA.16816.F32 R36, R4, R16.reuse, R36 ;  /* 0x000000100424723c */ /* 0x090fee0000001824 */
[----:B------:R-:W-:Y:S01]  /*5790*/  LDSM.16.MT88.4 R88, [R0+0x7800] ;  /* 0x007800000058783b */ /* 0x000fe20000004200 */
[C---:B------:R-:W-:Y:S07]  /*57a0*/  HMMA.16816.F32 R40, R12.reuse, R16, R40 ;  /* 0x000000100c28723c */ /* 0x040fee0000001828 */
[----:B------:R-:W-:Y:S01]  /*57b0*/  LDSM.16.MT88.4 R96, [R0+0x9800] ;  /* 0x009800000060783b */ /* 0x000fe20000004200 */
[-C--:B------:R-:W-:Y:S07]  /*57c0*/  HMMA.16816.F32 R44, R12, R18.reuse, R44 ;  /* 0x000000120c2c723c */ /* 0x080fee000000182c */
[----:B------:R-:W-:Y:S01]  /*57d0*/  LDSM.16.MT88.4 R244, [R0+0xb800] ;  /* 0x00b8000000f4783b */ /* 0x000fe20000004200 */
[C---:B------:R-:W-:Y:S07]  /*57e0*/  HMMA.16816.F32 R48, R4.reuse, R18, R48 ;  /* 0x000000120430723c */ /* 0x040fee0000001830 */
[----:B------:R-:W-:Y:S01]  /*57f0*/  LDSM.16.MT88.4 R16, [R92+0x1000] ;  /* 0x001000005c10783b */ /* 0x000fe20000004200 */
[-C--:B-1----:R-:W-:Y:S07]  /*5800*/  HMMA.16816.F32 R52, R4, R68.reuse, R52 ;  /* 0x000000440434723c */ /* 0x082fee0000001834 */
[----:B------:R-:W-:Y:S01]  /*5810*/  LDSM.16.MT88.4 R92, [R92+0x1800] ;  /* 0x001800005c5c783b */ /* 0x000fe20000004200 */
[C---:B------:R-:W-:Y:S08]  /*5820*/  HMMA.16816.F32 R56, R12.reuse, R68, R56 ;  /* 0x000000440c38723c */ /* 0x040ff00000001838 */
[-C--:B------:R-:W-:Y:S01]  /*5830*/  HMMA.16816.F32 R60, R12, R70.reuse, R60 ;  /* 0x000000460c3c723c */ /* 0x080fe2000000183c */
[----:B------:R-:W-:Y:S07]  /*5840*/  LDSM.16.MT88.4 R12, [R0+0x7000] ;  /* 0x00700000000c783b */ /* 0x000fee0000004200 */
[----:B------:R-:W-:Y:S01]  /*5850*/  HMMA.16816.F32 R64, R4, R70, R64 ;  /* 0x000000460440723c */ /* 0x000fe20000001840 */
[----:B------:R-:W1:Y:S07]  /*5860*/  LDSM.16.MT88.4 R4, [R252+0x15000] ;  /* 0x01500000fc04783b */ /* 0x000e6e0000004200 */
[-C--:B--2---:R-:W-:Y:S01]  /*5870*/  HMMA.16816.F32 R20, R72, R76.reuse, R20 ;  /* 0x0000004c4814723c */ /* 0x084fe20000001814 */
[----:B------:R-:W2:Y:S07]  /*5880*/  LDSM.16.MT88.4 R68, [R0+0x9000] ;  /* 0x009000000044783b */ /* 0x000eae0000004200 */
[C---:B---3--:R-:W-:Y:S08]  /*5890*/  HMMA.16816.F32 R24, R80.reuse, R76, R24 ;  /* 0x0000004c5018723c */ /* 0x048ff00000001818 */
[-C--:B------:R-:W-:Y:S08]  /*58a0*/  HMMA.16816.F32 R28, R80, R78.reuse, R28 ;  /* 0x0000004e501c723c */ /* 0x080ff0000000181c */
[C---:B------:R-:W-:Y:S01]  /*58b0*/  HMMA.16816.F32 R32, R72.reuse, R78, R32 ;  /* 0x0000004e4820723c */ /* 0x040fe20000001820 */
[----:B------:R-:W3:Y:S07]  /*58c0*/  LDSM.16.MT88.4 R76, [R0+0xb000] ;  /* 0x00b00000004c783b */ /* 0x000eee0000004200 */
[-C--:B------:R-:W-:Y:S08]  /*58d0*/  HMMA.16816.F32 R36, R72, R84.reuse, R36 ;  /* 0x000000544824723c */ /* 0x080ff00000001824 */
[C---:B------:R-:W-:Y:S08]  /*58e0*/  HMMA.16816.F32 R40, R80.reuse, R84, R40 ;  /* 0x000000545028723c */ /* 0x040ff00000001828 */
[-C--:B------:R-:W-:Y:S08]  /*58f0*/  HMMA.16816.F32 R44, R80, R86.reuse, R44 ;  /* 0x00000056502c723c */ /* 0x080ff0000000182c */
[C---:B------:R-:W-:Y:S01]  /*5900*/  HMMA.16816.F32 R48, R72.reuse, R86, R48 ;  /* 0x000000564830723c */ /* 0x040fe20000001830 */
[----:B------:R-:W4:Y:S07]  /*5910*/  LDSM.16.MT88.4 R84, [R252+0x15800] ;  /* 0x01580000fc54783b */ /* 0x000f2e0000004200 */
[-C--:B------:R-:W-:Y:S01]  /*5920*/  HMMA.16816.F32 R52, R72, R8.reuse, R52 ;  /* 0x000000084834723c */ /* 0x080fe20000001834 */
[----:B------:R-:W-:Y:S07]  /*5930*/  BAR.SYNC.DEFER_BLOCKING 0x0 ;  /* 0x0000000000007b1d */ /* 0x000fee0000010000 */
[C---:B------:R-:W-:Y:S08]  /*5940*/  HMMA.16816.F32 R56, R80.reuse, R8, R56 ;  /* 0x000000085038723c */ /* 0x040ff00000001838 */
[-C--:B------:R-:W-:Y:S03]  /*5950*/  HMMA.16816.F32 R60, R80, R10.reuse, R60 ;  /* 0x0000000a503c723c */ /* 0x080fe6000000183c */
[----:B------:R-:W-:Y:S05]  /*5960*/  IMAD.SHL.U32 R82, R251, 0x8, RZ ;  /* 0x00000008fb527824 */ /* 0x000fea00078e00ff */
[----:B------:R-:W-:Y:S08]  /*5970*/  HMMA.16816.F32 R64, R72, R10, R64 ;  /* 0x0000000a4840723c */ /* 0x000ff00000001840 */
[-C--:B-1----:R-:W-:Y:S08]  /*5980*/  HMMA.16816.F32 R20, R4, R12.reuse, R20 ;  /* 0x0000000c0414723c */ /* 0x082ff00000001814 */
[C---:B------:R-:W-:Y:S08]  /*5990*/  HMMA.16816.F32 R24, R16.reuse, R12, R24 ;  /* 0x0000000c1018723c */ /* 0x040ff00000001818 */
[-C--:B------:R-:W-:Y:S08]  /*59a0*/  HMMA.16816.F32 R28, R16, R14.reuse, R28 ;  /* 0x0000000e101c723c */ /* 0x080ff0000000181c */
[C---:B------:R-:W-:Y:S08]  /*59b0*/  HMMA.16816.F32 R32, R4.reuse, R14, R32 ;  /* 0x0000000e0420723c */ /* 0x040ff00000001820 */
[-C--:B--2---:R-:W-:Y:S08]  /*59c0*/  HMMA.16816.F32 R36, R4, R68.reuse, R36 ;  /* 0x000000440424723c */ /* 0x084ff00000001824 */
[C---:B------:R-:W-:Y:S08]  /*59d0*/  HMMA.16816.F32 R40, R16.reuse, R68, R40 ;  /* 0x000000441028723c */ /* 0x040ff00000001828 */
[-C--:B------:R-:W-:Y:S08]  /*59e0*/  HMMA.16816.F32 R44, R16, R70.reuse, R44 ;  /* 0x00000046102c723c */ /* 0x080ff0000000182c */
[C---:B------:R-:W-:Y:S08]  /*59f0*/  HMMA.16816.F32 R48, R4.reuse, R70, R48 ;  /* 0x000000460430723c */ /* 0x040ff00000001830 */
[-C--:B---3--:R-:W-:Y:S08]  /*5a00*/  HMMA.16816.F32 R52, R4, R76.reuse, R52 ;  /* 0x0000004c0434723c */ /* 0x088ff00000001834 */
[C---:B------:R-:W-:Y:S08]  /*5a10*/  HMMA.16816.F32 R56, R16.reuse, R76, R56 ;  /* 0x0000004c1038723c */ /* 0x040ff00000001838 */
[-C--:B------:R-:W-:Y:S08]  /*5a20*/  HMMA.16816.F32 R60, R16, R78.reuse, R60 ;  /* 0x0000004e103c723c */ /* 0x080ff0000000183c */
[----:B------:R-:W-:Y:S04]  /*5a30*/  HMMA.16816.F32 R64, R4, R78, R64 ;  /* 0x0000004e0440723c */ /* 0x000fe80000001840 */
[----:B------:R-:W-:Y:S04]  /*5a40*/  LOP3.LUT R7, R82, 0x38, RZ, 0xc0, !PT ;  /* 0x0000003852077812 */ /* 0x000fe800078ec0ff */
[-C--:B----4-:R-:W-:Y:S08]  /*5a50*/  HMMA.16816.F32 R20, R84, R88.reuse, R20 ;  /* 0x000000585414723c */ /* 0x090ff00000001814 */
        /* <DEDUP_REMOVED lines=14> */
[C---:B------:R-:W-:Y:S01]  /*5b40*/  ISETP.GE.AND P5, PT, R7.reuse, UR8, PT ;  /* 0x0000000807007c0c */ /* 0x040fe2000bfa6270 */
[----:B------:R-:W-:Y:S01]  /*5b50*/  IMAD.U32 R11, RZ, RZ, UR49 ;  /* 0x00000031ff0b7e24 */ /* 0x000fe2000f8e00ff */
[----:B------:R-:W-:Y:S01]  /*5b60*/  IADD3 R4, P0, PT, RZ, -UR31, RZ ;  /* 0x8000001fff047c10 */ /* 0x000fe2000ff1e0ff */
[----:B------:R-:W3:Y:S01]  /*5b70*/  LDL.LU R250, [R1+0x40] ;  /* 0x0000400001fa7983 */ /* 0x000ee20000300800 */
[C---:B------:R-:W-:Y:S01]  /*5b80*/  LOP3.LUT R6, R7.reuse, 0x40, RZ, 0xfc, !PT ;  /* 0x0000004007067812 */ /* 0x040fe200078efcff */
[----:B------:R-:W-:Y:S01]  /*5b90*/  IMAD.U32 R10, RZ, RZ, UR49 ;  /* 0x00000031ff0a7e24 */ /* 0x000fe2000f8e00ff */
[----:B------:R-:W-:Y:S01]  /*5ba0*/  LOP3.LUT R5, R7, 0x80, RZ, 0xfc, !PT ;  /* 0x0000008007057812 */ /* 0x000fe200078efcff */
[----:B------:R-:W-:Y:S01]  /*5bb0*/  IMAD.X R3, RZ, RZ, ~UR30, P0 ;  /* 0x8000001eff037e24 */ /* 0x000fe200080e06ff */
[----:B------:R-:W-:Y:S01]  /*5bc0*/  ISETP.GE.AND P4, PT, R6, UR8, PT ;  /* 0x0000000806007c0c */ /* 0x000fe2000bf86270 */
[----:B------:R-:W-:Y:S01]  /*5bd0*/  IMAD.U32 R6, RZ, RZ, UR49 ;  /* 0x00000031ff067e24 */ /* 0x000fe2000f8e00ff */
[----:B------:R-:W-:Y:S01]  /*5be0*/  ISETP.GE.AND P3, PT, R5, UR8, PT ;  /* 0x0000000805007c0c */ /* 0x000fe2000bf66270 */
[----:B------:R-:W-:Y:S01]  /*5bf0*/  IMAD.U32 R7, RZ, RZ, UR48 ;  /* 0x00000030ff077e24 */ /* 0x000fe2000f8e00ff */
[----:B------:R-:W-:Y:S01]  /*5c00*/  SHF.R.S64 R4, R4, 0x1f, R3 ;  /* 0x0000001f04047819 */ /* 0x000fe20000001003 */
[----:B------:R-:W-:Y:S02]  /*5c10*/  IMAD.U32 R5, RZ, RZ, UR48 ;  /* 0x00000030ff057e24 */ /* 0x000fe4000f8e00ff */
[----:B------:R-:W-:Y:S02]  /*5c20*/  IMAD.U32 R8, RZ, RZ, UR49 ;  /* 0x00000031ff087e24 */ /* 0x000fe4000f8e00ff */
[----:B------:R-:W-:Y:S02]  /*5c30*/  IMAD.U32 R12, RZ, RZ, UR49 ;  /* 0x00000031ff0c7e24 */ /* 0x000fe4000f8e00ff */
[----:B------:R-:W-:Y:S01]  /*5c40*/  IMAD.U32 R9, RZ, RZ, UR48 ;  /* 0x00000030ff097e24 */ /* 0x000fe2000f8e00ff */
[----:B---3--:R-:W-:Y:S01]  /*5c50*/  IADD3 R250, P0, PT, R4, R250, RZ ;  /* 0x000000fa04fa7210 */ /* 0x008fe20007f1e0ff */
[----:B------:R-:W-:Y:S03]  /*5c60*/  IMAD.U32 R4, RZ, RZ, UR49 ;  /* 0x00000031ff047e24 */ /* 0x000fe6000f8e00ff */
[----:B--2---:R-:W-:Y:S01]  /*5c70*/  LEA.HI.X.SX32 R83, R3, R83, 0x1, P0 ;  /* 0x0000005303537211 */ /* 0x004fe200000f0eff */
[----:B------:R1:W-:Y:S01]  /*5c80*/  STL [R1+0x40], R250 ;  /* 0x000040fa01007387 */ /* 0x0003e20000100800 */
[----:B------:R-:W-:Y:S02]  /*5c90*/  LOP3.LUT R3, R82, 0x1f8, RZ, 0xc0, !PT ;  /* 0x000001f852037812 */ /* 0x000fe400078ec0ff */
[-C--:B------:R-:W-:Y:S01]  /*5ca0*/  @!P4 LEA R6, P1, R6, R250.reuse, 0x1 ;  /* 0x000000fa0606c211 */ /* 0x080fe200078208ff */
[----:B------:R1:W-:Y:S01]  /*5cb0*/  STL [R1+0x3c], R83 ;  /* 0x00003c5301007387 */ /* 0x0003e20000100800 */
[----:B------:R-:W-:Y:S02]  /*5cc0*/  LOP3.LUT R3, R3, 0x38, R251, 0x78, !PT ;  /* 0x0000003803037812 */ /* 0x000fe400078e78fb */
[-C--:B------:R-:W-:Y:S02]  /*5cd0*/  @!P3 LEA R4, P0, R4, R250.reuse, 0x1 ;  /* 0x000000fa0404b211 */ /* 0x080fe400078008ff */
[----:B------:R-:W-:Y:S02]  /*5ce0*/  LOP3.LUT R3, R3, 0x1e00, R82, 0xf8, !PT ;  /* 0x00001e0003037812 */ /* 0x000fe400078ef852 */
[-C--:B------:R-:W-:Y:S01]  /*5cf0*/  @!P4 LEA.HI.X R7, R11, R83.reuse, R7, 0x1, P1 ;  /* 0x000000530b07c211 */ /* 0x080fe200008f0c07 */
[----:B------:R-:W-:Y:S01]  /*5d00*/  @!P5 IMAD.MOV.U32 R11, RZ, RZ, R83 ;  /* 0x000000ffff0bd224 */ /* 0x000fe200078e0053 */
[-C--:B------:R-:W-:Y:S01]  /*5d10*/  @!P3 LEA.HI.X R5, R10, R83.reuse, R5, 0x1, P0 ;  /* 0x000000530a05b211 */ /* 0x080fe200000f0c05 */
[--C-:B------:R-:W-:Y:S01]  /*5d20*/  @!P5 IMAD.MOV.U32 R10, RZ, RZ, R250.reuse ;  /* 0x000000ffff0ad224 */ /* 0x100fe200078e00fa */
[----:B------:R-:W-:Y:S02]  /*5d30*/  LEA R3, R3, UR4, 0x1 ;  /* 0x0000000403037c11 */ /* 0x000fe4000f8e08ff */
[----:B------:R-:W-:Y:S03]  /*5d40*/  @!P5 LEA R8, P2, R8, R250, 0x1 ;  /* 0x000000fa0808d211 */ /* 0x000fe600078408ff */
[----:B------:R-:W-:Y:S01]  /*5d50*/  @!PT LDS RZ, [RZ] ;  /* 0x00000000fffff984 */ /* 0x000fe20000000800 */
[----:B------:R-:W-:Y:S01]  /*5d60*/  @!PT LDS RZ, [RZ] ;  /* 0x00000000fffff984 */ /* 0x000fe20000000800 */
[----:B------:R-:W-:Y:S01]  /*5d70*/  @!PT LDS RZ, [RZ] ;  /* 0x00000000fffff984 */ /* 0x000fe20000000800 */
[----:B------:R2:W-:Y:S01]  /*5d80*/  @!P5 LDGSTS.E.BYPASS.LTC128B.128 [R3+0x6000], desc[UR34][R10.64] ;  /* 0x060000000a03dfae */ /* 0x0005e2000b981a22 */
[----:B------:R-:W-:Y:S03]  /*5d90*/  @!P5 LEA.HI.X R9, R12, R83, R9, 0x1, P2 ;  /* 0x000000530c09d211 */ /* 0x000fe600010f0c09 */
        /* <DEDUP_REMOVED lines=31> */
.L_x_121:
[----:B------:R2:W-:Y:S01]  /*5f90*/  STL.64 [R1+0xc0], R46 ;  /* 0x0000c02e01007387 */ /* 0x0005e20000100a00 */
[----:B------:R-:W-:Y:S03]  /*5fa0*/  LOP3.LUT P1, RZ, R251, 0x2, RZ, 0xc0, !PT ;  /* 0x00000002fbff7812 */ /* 0x000fe6000782c0ff */
[----:B------:R-:W-:Y:S04]  /*5fb0*/  STL.64 [R1+0xb8], R44 ;  /* 0x0000b82c01007387 */ /* 0x000fe80000100a00 */
[----:B------:R-:W-:Y:S04]  /*5fc0*/  STL.64 [R1+0xb0], R42 ;  /* 0x0000b02a01007387 */ /* 0x000fe80000100a00 */
[----:B------:R-:W-:Y:S04]  /*5fd0*/  LDSM.16.M88.4 R96, [R2+0x12000] ;  /* 0x012000000260783b */ /* 0x000fe80000000200 */
[----:B------:R-:W3:Y:S04]  /*5fe0*/  LDSM.16.MT88.4 R16, [R0+0xc000] ;  /* 0x00c000000010783b */ /* 0x000ee80000004200 */
[----:B------:R-:W-:Y:S04]  /*5ff0*/  STL.64 [R1+0xa8], R40 ;  /* 0x0000a82801007387 */ /* 0x000fe80000100a00 */
[----:B------:R-:W-:Y:S01]  /*6000*/  STL.64 [R1+0xa0], R38 ;  /* 0x0000a02601007387 */ /* 0x000fe20000100a00 */
[----:B--2---:R-:W-:Y:S03]  /*6010*/  IMAD.MOV.U32 R47, RZ, RZ, 0x20 ;  /* 0x00000020ff2f7424 */ /* 0x004fe600078e00ff */
[----:B------:R-:W2:Y:S04]  /*6020*/  LDSM.16.M88.4 R92, [R2+0x13000] ;  /* 0x01300000025c783b */ /* 0x000ea80000000200 */
[----:B------:R-:W-:Y:S01]  /*6030*/  STL.64 [R1+0x98], R36 ;  /* 0x0000982401007387 */ /* 0x000fe20000100a00 */
[----:B------:R-:W-:Y:S02]  /*6040*/  SEL R47, R47, 0xffffffe0, !P1 ;  /* 0xffffffe02f2f7807 */ /* 0x000fe40004800000 */
[----:B------:R-:W-:Y:S01]  /*6050*/  PLOP3.LUT P1, PT, PT, PT, UP0, 0x80, 0x8 ;  /* 0x000000000008781c */ /* 0x000fe20003f2f008 */
[----:B------:R-:W-:Y:S02]  /*6060*/  STL.64 [R1+0x90], R34 ;  /* 0x0000902201007387 */ /* 0x000fe40000100a00 */
[----:B-1----:R-:W-:Y:S02]  /*6070*/  IMAD.IADD R3, R47, 0x1, R2 ;  /* 0x000000012f037824 */ /* 0x002fe400078e0202 */
[----:B------:R-:W-:Y:S04]  /*6080*/  STL.64 [R1+0x88], R32 ;  /* 0x0000882001007387 */ /* 0x000fe80000100a00 */
[----:B------:R-:W-:Y:S04]  /*6090*/  STL.64 [R1+0x80], R30 ;  /* 0x0000801e01007387 */ /* 0x000fe80000100a00 */
[----:B------:R-:W-:Y:S04]  /*60a0*/  STL.64 [R1+0x78], R28 ;  /* 0x0000781c01007387 */ /* 0x000fe80000100a00 */
[----:B------:R-:W-:Y:S01]  /*60b0*/  STL.64 [R1+0x70], R26 ;  /* 0x0000701a01007387 */ /* 0x000fe20000100a00 */
[-C--:B---3--:R-:W-:Y:S03]  /*60c0*/  HMMA.16816.F32 R4, R96, R16.reuse, RZ ;  /* 0x000000106004723c */ /* 0x088fe600000018ff */
[----:B------:R-:W1:Y:S04]  /*60d0*/  LDSM.16.MT88.4 R80, [R0+0xe000] ;  /* 0x00e000000050783b */ /* 0x000e680000004200 */
[----:B------:R-:W-:Y:S04]  /*60e0*/  STL.64 [R1+0x68], R24 ;  /* 0x0000681801007387 */ /* 0x000fe80000100a00 */
[----:B------:R-:W-:Y:S01]  /*60f0*/  STL.64 [R1+0x60], R22 ;  /* 0x0000601601007387 */ /* 0x000fe20000100a00 */
[C---:B--2---:R-:W-:Y:S03]  /*6100*/  HMMA.16816.F32 R8, R92.reuse, R16, RZ ;  /* 0x000000105c08723c */ /* 0x044fe600000018ff */
[----:B------:R-:W-:Y:S04]  /*6110*/  STL.64 [R1+0x58], R20 ;  /* 0x0000581401007387 */ /* 0x000fe80000100a00 */
[----:B------:R-:W2:Y:S01]  /*6120*/  LDL.LU R46, [R1] ;  /* 0x00000000012e7983 */ /* 0x000ea20000300800 */
[-C--:B------:R-:W-:Y:S03]  /*6130*/  HMMA.16816.F32 R12, R92, R18.reuse, RZ ;  /* 0x000000125c0c723c */ /* 0x080fe600000018ff */
[----:B------:R-:W3:Y:S04]  /*6140*/  LDSM.16.MT88.4 R244, [R0+0x10000] ;  /* 0x0100000000f4783b */ /* 0x000ee80000004200 */
[----:B------:R-:W-:Y:S01]  /*6150*/  LDSM.16.M88.4 R248, [R3+0x12000] ;  /* 0x0120000003f8783b */ /* 0x000fe20000000200 */
[C---:B------:R-:W-:Y:S03]  /*6160*/  HMMA.16816.F32 R16, R96.reuse, R18, RZ ;  /* 0x000000126010723c */ /* 0x040fe600000018ff */
[----:B------:R-:W4:Y:S04]  /*6170*/  LDSM.16.MT88.4 R28, [R0+0xc800] ;  /* 0x00c80000001c783b */ /* 0x000f280000004200 */
[----:B------:R3:W4:Y:S04]  /*6180*/  LDSM.16.M88.4 R20, [R3+0x13000] ;  /* 0x013000000314783b */ /* 0x0007280000000200 */
[----:B------:R-:W-:Y:S01]  /*6190*/  LDSM.16.MT88.4 R24, [R0+0x10800] ;  /* 0x010800000018783b */ /* 0x000fe20000004200 */
[-C--:B-1----:R-:W-:Y:S01]  /*61a0*/  HMMA.16816.F32 R68, R96, R80.reuse, RZ ;  /* 0x000000506044723c */ /* 0x082fe200000018ff */
[----:B------:R-:W1:Y:S07]  /*61b0*/  S2R R40, SR_TID.X ;  /* 0x0000000000287919 */ /* 0x000e6e0000002100 */
[C---:B------:R-:W-:Y:S02]  /*61c0*/  HMMA.16816.F32 R72, R92.reuse, R80, RZ ;  /* 0x000000505c48723c */ /* 0x040fe400000018ff */
[C---:B---3--:R-:W-:Y:S06]  /*61d0*/  VIADD R3, R2.reuse, 0x12000 ;  /* 0x0001200002037836 */ /* 0x048fec0000000000 */
[-C--:B------:R-:W-:Y:S01]  /*61e0*/  HMMA.16816.F32 R76, R92, R82.reuse, RZ ;  /* 0x000000525c4c723c */ /* 0x080fe200000018ff */
[----:B------:R-:W-:Y:S07]  /*61f0*/  VIADD R2, R2, 0x12040 ;  /* 0x0001204002027836 */ /* 0x000fee0000000000 */
[C---:B------:R-:W-:Y:S08]  /*6200*/  HMMA.16816.F32 R80, R96.reuse, R82, RZ ;  /* 0x000000526050723c */ /* 0x040ff000000018ff */
[-C--:B------:R-:W-:Y:S01]  /*6210*/  HMMA.16816.F32 R84, R96, R244.reuse, RZ ;  /* 0x000000f46054723c */ /* 0x080fe200000018ff */
[----:B-1----:R-:W-:Y:S07]  /*6220*/  SHF.R.U32.HI R40, RZ, 0x2, R40 ;  /* 0x00000002ff287819 */ /* 0x002fee0000011628 */
[C---:B------:R-:W-:Y:S08]  /*6230*/  HMMA.16816.F32 R88, R92.reuse, R244, RZ ;  /* 0x000000f45c58723c */ /* 0x040ff000000018ff */
[-C--:B------:R-:W-:Y:S08]  /*6240*/  HMMA.16816.F32 R92, R92, R246.reuse, RZ ;  /* 0x000000f65c5c723c */ /* 0x080ff000000018ff */
[----:B------:R-:W-:Y:S01]  /*6250*/  HMMA.16816.F32 R96, R96, R246, RZ ;  /* 0x000000f66060723c */ /* 0x000fe200000018ff */
[----:B------:R-:W1:Y:S07]  /*6260*/  LDSM.16.MT88.4 R244, [R0+0xe800] ;  /* 0x00e8000000f4783b */ /* 0x000e6e0000004200 */
[-C--:B----4-:R-:W-:Y:S08]  /*6270*/  HMMA.16816.F32 R4, R248, R28.reuse, R4 ;  /* 0x0000001cf804723c */ /* 0x090ff00000001804 */
[C---:B------:R-:W-:Y:S08]  /*6280*/  HMMA.16816.F32 R8, R20.reuse, R28, R8 ;  /* 0x0000001c1408723c */ /* 0x040ff00000001808 */
[-C--:B------:R-:W-:Y:S08]  /*6290*/  HMMA.16816.F32 R12, R20, R30.reuse, R12 ;  /* 0x0000001e140c723c */ /* 0x080ff0000000180c */
[C---:B------:R-:W-:Y:S01]  /*62a0*/  HMMA.16816.F32 R16, R248.reuse, R30, R16 ;  /* 0x0000001ef810723c */ /* 0x040fe20000001810 */
[----:B------:R-:W-:Y:S07]  /*62b0*/  LDSM.16.MT88.4 R28, [R0+0xd000] ;  /* 0x00d00000001c783b */ /* 0x000fee0000004200 */
[-C--:B-1----:R-:W-:Y:S08]  /*62c0*/  HMMA.16816.F32 R68, R248, R244.reuse, R68 ;  /* 0x000000f4f844723c */ /* 0x082ff00000001844 */
[C---:B------:R-:W-:Y:S08]  /*62d0*/  HMMA.16816.F32 R72, R20.reuse, R244, R72 ;  /* 0x000000f41448723c */ /* 0x040ff00000001848 */
[-C--:B------:R-:W-:Y:S08]  /*62e0*/  HMMA.16816.F32 R76, R20, R246.reuse, R76 ;  /* 0x000000f6144c723c */ /* 0x080ff0000000184c */
[C---:B------:R-:W-:Y:S08]  /*62f0*/  HMMA.16816.F32 R80, R248.reuse, R246, R80 ;  /* 0x000000f6f850723c */ /* 0x040ff00000001850 */
[-C--:B------:R-:W-:Y:S08]  /*6300*/  HMMA.16816.F32 R84, R248, R24.reuse, R84 ;  /* 0x00000018f854723c */ /* 0x080ff00000001854 */
[C---:B------:R-:W-:Y:S08]  /*6310*/  HMMA.16816.F32 R88, R20.reuse, R24, R88 ;  /* 0x000000181458723c */ /* 0x040ff00000001858 */
[-C--:B------:R-:W-:Y:S01]  /*6320*/  HMMA.16816.F32 R92, R20, R26.reuse, R92 ;  /* 0x0000001a145c723c */ /* 0x080fe2000000185c */
[----:B------:R-:W3:Y:S04]  /*6330*/  LDL.LU.64 R20, [R1+0x30] ;  /* 0x0000300001147983 */ /* 0x000ee80000300a00 */
[----:B------:R-:W4:Y:S03]  /*6340*/  LDL R41, [R1+0x44] ;  /* 0x0000440001297983 */ /* 0x000f260000100800 */
[----:B------:R-:W-:Y:S01]  /*6350*/  HMMA.16816.F32 R96, R248, R26, R96 ;  /* 0x0000001af860723c */ /* 0x000fe20000001860 */
[----:B------:R-:W-:Y:S04]  /*6360*/  LDSM.16.MT88.4 R248, [R0+0xf000] ;  /* 0x00f0000000f8783b */ /* 0x000fe80000004200 */
[----:B------:R-:W-:Y:S01]  /*6370*/  LDSM.16.MT88.4 R24, [R0+0x11000] ;  /* 0x011000000018783b */ /* 0x000fe20000004200 */
[----:B--2---:R-:W-:Y:S11]  /*6380*/  ISETP.NE.AND P0, PT, R46, RZ, PT ;  /* 0x000000ff2e00720c */ /* 0x004ff60003f05270 */
[----:B------:R-:W-:Y:S02]  /*6390*/  @!UPT UIADD3 URZ, UPT, UPT, URZ, URZ, URZ ;  /* 0x000000fffffff290 */ /* 0x000fe4000fffe0ff */
[----:B------:R-:W-:Y:S05]  /*63a0*/  @P0 VIADD R2, R3, 0xffffffc0 ;  /* 0xffffffc003020836 */ /* 0x000fea0000000000 */
[----:B------:R-:W1:Y:S04]  /*63b0*/  LDSM.16.M88.4 R244, [R2] ;  /* 0x0000000002f4783b */ /* 0x000e680000000200 */
[----:B------:R2:W1:Y:S02]  /*63c0*/  LDSM.16.M88.4 R32, [R2+0x1000] ;  /* 0x001000000220783b */ /* 0x0004640000000200 */
[----:B--2---:R-:W-:Y:S05]  /*63d0*/  IMAD.IADD R2, R47, 0x1, R2 ;  /* 0x000000012f027824 */ /* 0x004fea00078e0202 */
[----:B------:R-:W-:Y:S01]  /*63e0*/  LDSM.16.M88.4 R44, [R2+0x1000] ;  /* 0x00100000022c783b */ /* 0x000fe20000000200 */
[-C--:B-1----:R-:W-:Y:S08]  /*63f0*/  HMMA.16816.F32 R4, R244, R28.reuse, R4 ;  /* 0x0000001cf404723c */ /* 0x082ff00000001804 */
[C---:B------:R-:W-:Y:S08]  /*6400*/  HMMA.16816.F32 R8, R32.reuse, R28, R8 ;  /* 0x0000001c2008723c */ /* 0x040ff00000001808 */
[-C--:B------:R-:W-:Y:S08]  /*6410*/  HMMA.16816.F32 R12, R32, R30.reuse, R12 ;  /* 0x0000001e200c723c */ /* 0x080ff0000000180c */
[C---:B------:R-:W-:Y:S01]  /*6420*/  HMMA.16816.F32 R16, R244.reuse, R30, R16 ;  /* 0x0000001ef410723c */ /* 0x040fe20000001810 */
[----:B------:R-:W-:Y:S07]  /*6430*/  LDSM.16.MT88.4 R28, [R0+0xd800] ;  /* 0x00d80000001c783b */ /* 0x000fee0000004200 */
[-C--:B------:R-:W-:Y:S08]  /*6440*/  HMMA.16816.F32 R68, R244, R248.reuse, R68 ;  /* 0x000000f8f444723c */ /* 0x080ff00000001844 */
[C---:B------:R-:W-:Y:S08]  /*6450*/  HMMA.16816.F32 R72, R32.reuse, R248, R72 ;  /* 0x000000f82048723c */ /* 0x040ff00000001848 */
[-C--:B------:R-:W-:Y:S08]  /*6460*/  HMMA.16816.F32 R76, R32, R250.reuse, R76 ;  /* 0x000000fa204c723c */ /* 0x080ff0000000184c */
[C---:B------:R-:W-:Y:S01]  /*6470*/  HMMA.16816.F32 R80, R244.reuse, R250, R80 ;  /* 0x000000faf450723c */ /* 0x040fe20000001850 */
[----:B------:R1:W2:Y:S07]  /*6480*/  LDSM.16.M88.4 R248, [R2] ;  /* 0x0000000002f8783b */ /* 0x0002ae0000000200 */
[-C--:B------:R-:W-:Y:S08]  /*6490*/  HMMA.16816.F32 R84, R244, R24.reuse, R84 ;  /* 0x00000018f454723c */ /* 0x080ff00000001854 */
[C---:B------:R-:W-:Y:S08]  /*64a0*/  HMMA.16816.F32 R88, R32.reuse, R24, R88 ;  /* 0x000000182058723c */ /* 0x040ff00000001858 */
[-C--:B------:R-:W-:Y:S01]  /*64b0*/  HMMA.16816.F32 R92, R32, R26.reuse, R92 ;  /* 0x0000001a205c723c */ /* 0x080fe2000000185c */
[----:B-1----:R-:W1:Y:S01]  /*64c0*/  LDC R2, c[0x0][0x44c] ;  /* 0x00011300ff027b82 */ /* 0x002e620000000800 */
[----:B------:R-:W4:Y:S06]  /*64d0*/  LDL R35, [R1+0x1c] ;  /* 0x00001c0001237983 */ /* 0x000f2c0000100800 */
[----:B------:R-:W-:Y:S01]  /*64e0*/  HMMA.16816.F32 R96, R244, R26, R96 ;  /* 0x0000001af460723c */ /* 0x000fe20000001860 */
[----:B------:R-:W3:Y:S04]  /*64f0*/  LDSM.16.MT88.4 R244, [R0+0xf800] ;  /* 0x00f8000000f4783b */ /* 0x000ee80000004200 */
[----:B------:R-:W3:Y:S03]  /*6500*/  LDSM.16.MT88.4 R24, [R0+0x11800] ;  /* 0x011800000018783b */ /* 0x000ee60000004200 */
[-C--:B--2---:R-:W-:Y:S08]  /*6510*/  HMMA.16816.F32 R4, R248, R28.reuse, R4 ;  /* 0x0000001cf804723c */ /* 0x084ff00000001804 */
[C---:B------:R-:W-:Y:S04]  /*6520*/  HMMA.16816.F32 R8, R44.reuse, R28, R8 ;  /* 0x0000001c2c08723c */ /* 0x040fe80000001808 */
[----:B-1----:R-:W-:Y:S04]  /*6530*/  IMAD R34, R2, UR9, RZ ;  /* 0x0000000902227c24 */ /* 0x002fe8000f8e02ff */
[-C--:B------:R-:W-:Y:S03]  /*6540*/  HMMA.16816.F32 R12, R44, R30.reuse, R12 ;  /* 0x0000001e2c0c723c */ /* 0x080fe6000000180c */
[----:B------:R-:W-:Y:S05]  /*6550*/  IMAD.U32 R2, R34, -0x40, RZ ;  /* 0xffffffc022027824 */ /* 0x000fea00078e00ff */
[C---:B------:R-:W-:Y:S04]  /*6560*/  HMMA.16816.F32 R16, R248.reuse, R30, R16 ;  /* 0x0000001ef810723c */ /* 0x040fe80000001810 */
[----:B---3--:R-:W-:Y:S01]  /*6570*/  LEA R3, P0, R2, R20, 0x2 ;  /* 0x0000001402037211 */ /* 0x008fe200078010ff */
[----:B------:R-:W-:Y:S03]  /*6580*/  IMAD.SHL.U32 R20, R34, 0x8, RZ ;  /* 0x0000000822147824 */ /* 0x000fe600078e00ff */
[-C--:B------:R-:W-:Y:S03]  /*6590*/  HMMA.16816.F32 R68, R248, R244.reuse, R68 ;  /* 0x000000f4f844723c */ /* 0x080fe60000001844 */
[----:B------:R-:W-:Y:S01]  /*65a0*/  LEA.HI.X.SX32 R2, R2, R21, 0x2, P0 ;  /* 0x0000001502027211 */ /* 0x000fe200000f16ff */
[----:B------:R-:W-:Y:S04]  /*65b0*/  IMAD.MOV.U32 R22, RZ, RZ, R3 ;  /* 0x000000ffff167224 */ /* 0x000fe800078e0003 */
[C---:B------:R-:W-:Y:S04]  /*65c0*/  HMMA.16816.F32 R72, R44.reuse, R244, R72 ;  /* 0x000000f42c48723c */ /* 0x040fe80000001848 */
[----:B------:R-:W-:Y:S01]  /*65d0*/  IMAD.MOV.U32 R23, RZ, RZ, R2 ;  /* 0x000000ffff177224 */ /* 0x000fe200078e0002 */
[C---:B------:R-:W-:Y:S03]  /*65e0*/  LEA R38, P0, R20.reuse, R22, 0x2 ;  /* 0x0000001614267211 */ /* 0x040fe600078010ff */
[-C--:B------:R-:W-:Y:S01]  /*65f0*/  HMMA.16816.F32 R76, R44, R246.reuse, R76 ;  /* 0x000000f62c4c723c */ /* 0x080fe2000000184c */
[----:B------:R-:W-:Y:S02]  /*6600*/  STL.64 [R1+0x30], R22 ;  /* 0x0000301601007387 */ /* 0x000fe40000100a00 */
[----:B------:R-:W-:Y:S02]  /*6610*/  LEA.HI.X.SX32 R39, R20, R23, 0x2, P0 ;  /* 0x0000001714277211 */ /* 0x000fe400000f16ff */
[----:B------:R-:W2:Y:S01]  /*6620*/  LDL R43, [R1+0x48] ;  /* 0x00004800012b7983 */ /* 0x000ea20000100800 */
[C---:B------:R-:W-:Y:S02]  /*6630*/  LEA R36, P0, R34.reuse, R38, 0x5 ;  /* 0x0000002622247211 */ /* 0x040fe400078028ff */
[C---:B------:R-:W-:Y:S01]  /*6640*/  HMMA.16816.F32 R80, R248.reuse, R246, R80 ;  /* 0x000000f6f850723c */ /* 0x040fe20000001850 */
[----:B------:R-:W3:Y:S03]  /*6650*/  LDL R42, [R1+0x4c] ;  /* 0x00004c00012a7983 */ /* 0x000ee60000100800 */
[C---:B------:R-:W-:Y:S02]  /*6660*/  LEA.HI.X.SX32 R37, R34.reuse, R39, 0x5, P0 ;  /* 0x0000002722257211 */ /* 0x040fe400000f2eff */
[C---:B------:R-:W-:Y:S02]  /*6670*/  LEA R20, P0, R34.reuse, R36, 0x5 ;  /* 0x0000002422147211 */ /* 0x040fe400078028ff */
[-C--:B------:R-:W-:Y:S03]  /*6680*/  HMMA.16816.F32 R84, R248, R24.reuse, R84 ;  /* 0x00000018f854723c */ /* 0x080fe60000001854 */
[C---:B------:R-:W-:Y:S02]  /*6690*/  LEA.HI.X.SX32 R21, R34.reuse, R37, 0x5, P0 ;  /* 0x0000002522157211 */ /* 0x040fe400000f2eff */
[C---:B------:R-:W-:Y:S03]  /*66a0*/  LEA R32, P0, R34.reuse, R20, 0x5 ;  /* 0x0000001422207211 */ /* 0x040fe600078028ff */
[C---:B------:R-:W-:Y:S04]  /*66b0*/  HMMA.16816.F32 R88, R44.reuse, R24, R88 ;  /* 0x000000182c58723c */ /* 0x040fe80000001858 */
[C---:B------:R-:W-:Y:S02]  /*66c0*/  LEA.HI.X.SX32 R33, R34.reuse, R21, 0x5, P0 ;  /* 0x0000001522217211 */ /* 0x040fe400000f2eff */
[C---:B------:R-:W-:Y:S02]  /*66d0*/  LEA R30, P0, R34.reuse, R32, 0x5 ;  /* 0x00000020221e7211 */ /* 0x040fe400078028ff */
[-C--:B------:R-:W-:Y:S01]  /*66e0*/  HMMA.16816.F32 R92, R44, R26.reuse, R92 ;  /* 0x0000001a2c5c723c */ /* 0x080fe2000000185c */
[----:B------:R-:W5:Y:S02]  /*66f0*/  LDL.LU.64 R46, [R1+0xc0] ;  /* 0x0000c000012e7983 */ /* 0x000f640000300a00 */
[C---:B------:R-:W-:Y:S02]  /*6700*/  LEA.HI.X.SX32 R31, R34.reuse, R33, 0x5, P0 ;  /* 0x00000021221f7211 */ /* 0x040fe400000f2eff */
[C---:B------:R-:W-:Y:S01]  /*6710*/  LEA R246, P0, R34.reuse, R30, 0x5 ;  /* 0x0000001e22f67211 */ /* 0x040fe200078028ff */
[----:B------:R-:W5:Y:S02]  /*6720*/  LDL.LU.64 R44, [R1+0xb8] ;  /* 0x0000b800012c7983 */ /* 0x000f640000300a00 */
[----:B------:R-:W-:Y:S04]  /*6730*/  HMMA.16816.F32 R96, R248, R26, R96 ;  /* 0x0000001af860723c */ /* 0x000fe80000001860 */
[C---:B------:R-:W-:Y:S02]  /*6740*/  LEA.HI.X.SX32 R247, R34.reuse, R31, 0x5, P0 ;  /* 0x0000001f22f77211 */ /* 0x040fe400000f2eff */
[C---:B------:R-:W-:Y:S04]  /*6750*/  LEA R28, P0, R34.reuse, R246, 0x5 ;  /* 0x000000f6221c7211 */ /* 0x040fe800078028ff */
[C---:B------:R-:W-:Y:S03]  /*6760*/  LEA.HI.X.SX32 R29, R34.reuse, R247, 0x5, P0 ;  /* 0x000000f7221d7211 */ /* 0x040fe600000f2eff */
[C---:B------:R-:W-:Y:S03]  /*6770*/  IMAD.WIDE R248, R34.reuse, -0xc0, R28 ;  /* 0xffffff4022f87825 */ /* 0x040fe600078e021c */
[C---:B------:R-:W-:Y:S04]  /*6780*/  LEA R2, P0, R34.reuse, R248, 0x5 ;  /* 0x000000f822027211 */ /* 0x040fe800078028ff */
[C---:B------:R-:W-:Y:S02]  /*6790*/  LEA.HI.X.SX32 R3, R34.reuse, R249, 0x5, P0 ;  /* 0x000000f922037211 */ /* 0x040fe400000f2eff */
[C---:B------:R-:W-:Y:S04]  /*67a0*/  LEA R26, P0, R34.reuse, R2, 0x5 ;  /* 0x00000002221a7211 */ /* 0x040fe800078028ff */
[C---:B------:R-:W-:Y:S02]  /*67b0*/  LEA.HI.X.SX32 R27, R34.reuse, R3, 0x5, P0 ;  /* 0x00000003221b7211 */ /* 0x040fe400000f2eff */
[C---:B------:R-:W-:Y:S04]  /*67c0*/  LEA R24, P0, R34.reuse, R26, 0x5 ;  /* 0x0000001a22187211 */ /* 0x040fe800078028ff */
[----:B------:R-:W-:Y:S02]  /*67d0*/  LEA.HI.X.SX32 R25, R34, R27, 0x5, P0 ;  /* 0x0000001b22197211 */ /* 0x000fe400000f2eff */
[----:B----4-:R-:W-:Y:S04]  /*67e0*/  @P1 LOP3.LUT R244, R35, 0x30, RZ, 0xc0, !PT ;  /* 0x0000003023f41812 */ /* 0x010fe800078ec0ff */
[----:B------:R-:W-:Y:S01]  /*67f0*/  @P1 LOP3.LUT R41, R244, 0x7, R40, 0xf8, !PT ;  /* 0x00000007f4291812 */ /* 0x000fe200078ef828 */
[----:B------:R-:W-:Y:S04]  /*6800*/  IMAD.MOV.U32 R244, RZ, RZ, 0x4 ;  /* 0x00000004fff47424 */ /* 0x000fe800078e00ff */
[----:B------:R-:W-:Y:S01]  /*6810*/  @P1 IMAD.WIDE.U32 R244, R41, R244, UR18 ;  /* 0x0000001229f41e25 */ /* 0x000fe2000f8e00f4 */
[----:B------:R-:W-:Y:S01]  /*6820*/  @P1 STL [R1+0x44], R41 ;  /* 0x0000442901001387 */ /* 0x000fe20000100800 */
[----:B------:R-:W-:Y:S01]  /*6830*/  @UP0 UMOV UR18, UR40 ;  /* 0x0000002800120c82 */ /* 0x000fe20008000000 */
[----:B------:R-:W-:Y:S02]  /*6840*/  @UP0 UMOV UR19, UR17 ;  /* 0x0000001100130c82 */ /* 0x000fe40008000000 */
[----:B--2---:R-:W2:Y:S04]  /*6850*/  @P1 LDG.E R43, desc[UR34][R244.64+-0xe0] ;  /* 0xffff2022f42b1981 */ /* 0x004ea8000c1e1900 */
[----:B---3--:R1:W3:Y:S04]  /*6860*/  @P1 LDG.E R42, desc[UR34][R244.64+-0x100] ;  /* 0xffff0022f42a1981 */ /* 0x0082e8000c1e1900 */
[----:B------:R4:W-:Y:S04]  /*6870*/  REDG.E.ADD.F32.FTZ.RN.STRONG.GPU desc[UR34][R22.64], R4 ;  /* 0x00000004160079a6 */ /* 0x0009e8000c12f322 */
[----:B------:R4:W-:Y:S04]  /*6880*/  REDG.E.ADD.F32.FTZ.RN.STRONG.GPU desc[UR34][R38.64], R5 ;  /* 0x00000005260079a6 */ /* 0x0009e8000c12f322 */
[----:B------:R-:W-:Y:S04]  /*6890*/  REDG.E.ADD.F32.FTZ.RN.STRONG.GPU desc[UR34][R36.64], R6 ;  /* 0x00000006240079a6 */ /* 0x000fe8000c12f322 */
[----:B------:R-:W-:Y:S04]  /*68a0*/  REDG.E.ADD.F32.FTZ.RN.STRONG.GPU desc[UR34][R20.64], R7 ;  /* 0x00000007140079a6 */ /* 0x000fe8000c12f322 */
[----:B------:R4:W-:Y:S04]  /*68b0*/  REDG.E.ADD.F32.FTZ.RN.STRONG.GPU desc[UR34][R32.64], R8 ;  /* 0x00000008200079a6 */ /* 0x0009e8000c12f322 */
[----:B------:R-:W-:Y:S01]  /*68c0*/  REDG.E.ADD.F32.FTZ.RN.STRONG.GPU desc[UR34][R30.64], R9 ;  /* 0x000000091e0079a6 */ /* 0x000fe2000c12f322 */
[C---:B-1----:R-:W-:Y:S03]  /*68d0*/  LEA R244, P0, R34.reuse, R24, 0x5 ;  /* 0x0000001822f47211 */ /* 0x042fe600078028ff */
[----:B------:R-:W-:Y:S01]  /*68e0*/  REDG.E.ADD.F32.FTZ.RN.STRONG.GPU desc[UR34][R246.64], R10 ;  /* 0x0000000af60079a6 */ /* 0x000fe2000c12f322 */
[C---:B------:R-:W-:Y:S02]  /*68f0*/  LEA.HI.X.SX32 R245, R34.reuse, R25, 0x5, P0 ;  /* 0x0000001922f57211 */ /* 0x040fe400000f2eff */
[C---:B----4-:R-:W-:Y:S01]  /*6900*/  LEA R4, P0, R34.reuse, R244, 0x5 ;  /* 0x000000f422047211 */ /* 0x050fe200078028ff */
[----:B------:R-:W-:Y:S03]  /*6910*/  REDG.E.ADD.F32.FTZ.RN.STRONG.GPU desc[UR34][R28.64], R11 ;  /* 0x0000000b1c0079a6 */ /* 0x000fe6000c12f322 */
[----:B------:R-:W-:Y:S01]  /*6920*/  LEA.HI.X.SX32 R5, R34, R245, 0x5, P0 ;  /* 0x000000f522057211 */ /* 0x000fe200000f2eff */
[----:B------:R-:W-:Y:S04]  /*6930*/  REDG.E.ADD.F32.FTZ.RN.STRONG.GPU desc[UR34][R22.64+0x80], R16 ;  /* 0x00008010160079a6 */ /* 0x000fe8000c12f322 */
[----:B------:R-:W-:Y:S04]  /*6940*/  REDG.E.ADD.F32.FTZ.RN.STRONG.GPU desc[UR34][R248.64+0x80], R17 ;  /* 0x00008011f80079a6 */ /* 0x000fe8000c12f322 */
[----:B------:R-:W-:Y:S01]  /*6950*/  REDG.E.ADD.F32.FTZ.RN.STRONG.GPU desc[UR34][R2.64+0x80], R18 ;  /* 0x00008012020079a6 */ /* 0x000fe2000c12f322 */
[----:B------:R-:W1:Y:S03]  /*6960*/  LDC R8, c[0x0][0x44c] ;  /* 0x00011300ff087b82 */ /* 0x000e660000000800 */
[----:B------:R-:W-:Y:S04]  /*6970*/  REDG.E.ADD.F32.FTZ.RN.STRONG.GPU desc[UR34][R26.64+0x80], R19 ;  /* 0x000080131a0079a6 */ /* 0x000fe8000c12f322 */
[----:B------:R-:W-:Y:S04]  /*6980*/  REDG.E.ADD.F32.FTZ.RN.STRONG.GPU desc[UR34][R24.64+0x80], R12 ;  /* 0x0000800c180079a6 */ /* 0x000fe8000c12f322 */
[----:B------:R-:W-:Y:S04]  /*6990*/  REDG.E.ADD.F32.FTZ.RN.STRONG.GPU desc[UR34][R244.64+0x80], R13 ;  /* 0x0000800df40079a6 */ /* 0x000fe8000c12f322 */
[----:B------:R-:W-:Y:S01]  /*69a0*/  REDG.E.ADD.F32.FTZ.RN.STRONG.GPU desc[UR34][R4.64+0x80], R14 ;  /* 0x0000800e040079a6 */ /* 0x000fe2000c12f322 */
[----:B-1----:R-:W-:Y:S03]  /*69b0*/  IMAD R8, R8, UR9, RZ ;  /* 0x0000000908087c24 */ /* 0x002fe6000f8e02ff */
        /* <DEDUP_REMOVED lines=8> */
[----:B------:R-:W-:Y:S03]  /*6a40*/  LEA.HI.X.SX32 R21, R34, R41, 0x5, P0 ;  /* 0x0000002922157211 */ /* 0x000fe600000f2eff */
[----:B------:R-:W-:Y:S01]  /*6a50*/  REDG.E.ADD.F32.FTZ.RN.STRONG.GPU desc[UR34][R40.64+0x100], R69 ;  /* 0x00010045280079a6 */ /* 0x000fe2000c12f322 */
[C---:B------:R-:W-:Y:S03]  /*6a60*/  LEA R6, P0, R8.reuse, R20, 0x5 ;  /* 0x0000001408067211 */ /* 0x040fe600078028ff */
[----:B------:R2:W-:Y:S01]  /*6a70*/  REDG.E.ADD.F32.FTZ.RN.STRONG.GPU desc[UR34][R20.64+0x100], R70 ;  /* 0x00010046140079a6 */ /* 0x0005e2000c12f322 */
[C---:B------:R-:W-:Y:S02]  /*6a80*/  LEA.HI.X.SX32 R7, R8.reuse, R21, 0x5, P0 ;  /* 0x0000001508077211 */ /* 0x040fe400000f2eff */
[C---:B------:R-:W-:Y:S03]  /*6a90*/  LEA R38, P0, R8.reuse, R6, 0x5 ;  /* 0x0000000608267211 */ /* 0x040fe600078028ff */
[----:B------:R-:W-:Y:S01]  /*6aa0*/  REDG.E.ADD.F32.FTZ.RN.STRONG.GPU desc[UR34][R6.64+0x100], R71 ;  /* 0x00010047060079a6 */ /* 0x000fe2000c12f322 */
[C---:B------:R-:W-:Y:S02]  /*6ab0*/  LEA.HI.X.SX32 R39, R8.reuse, R7, 0x5, P0 ;  /* 0x0000000708277211 */ /* 0x040fe400000f2eff */
[C---:B------:R-:W-:Y:S03]  /*6ac0*/  LEA R36, P0, R8.reuse, R38, 0x5 ;  /* 0x0000002608247211 */ /* 0x040fe600078028ff */
[----:B------:R3:W-:Y:S01]  /*6ad0*/  REDG.E.ADD.F32.FTZ.RN.STRONG.GPU desc[UR34][R38.64+0x100], R72 ;  /* 0x00010048260079a6 */ /* 0x0007e2000c12f322 */
[C---:B------:R-:W-:Y:S02]  /*6ae0*/  LEA.HI.X.SX32 R37, R8.reuse, R39, 0x5, P0 ;  /* 0x0000002708257211 */ /* 0x040fe400000f2eff */
[C---:B------:R-:W-:Y:S01]  /*6af0*/  LEA R34, P0, R8.reuse, R36, 0x5 ;  /* 0x0000002408227211 */ /* 0x040fe200078028ff */
[----:B-1----:R1:W5:Y:S03]  /*6b00*/  LDL.LU.64 R42, [R1+0xb0] ;  /* 0x0000b000012a7983 */ /* 0x0023660000300a00 */
[C---:B------:R-:W-:Y:S01]  /*6b10*/  LEA.HI.X.SX32 R35, R8.reuse, R37, 0x5, P0 ;  /* 0x0000002508237211 */ /* 0x040fe200000f2eff */
[----:B------:R4:W-:Y:S01]  /*6b20*/  REDG.E.ADD.F32.FTZ.RN.STRONG.GPU desc[UR34][R36.64+0x100], R73 ;  /* 0x00010049240079a6 */ /* 0x0009e2000c12f322 */
[C---:B------:R-:W-:Y:S03]  /*6b30*/  LEA R32, P0, R8.reuse, R34, 0x5 ;  /* 0x0000002208207211 */ /* 0x040fe600078028ff */
[----:B------:R-:W-:Y:S01]  /*6b40*/  REDG.E.ADD.F32.FTZ.RN.STRONG.GPU desc[UR34][R34.64+0x100], R74 ;  /* 0x0001004a220079a6 */ /* 0x000fe2000c12f322 */
[C---:B------:R-:W-:Y:S01]  /*6b50*/  LEA.HI.X.SX32 R33, R8.reuse, R35, 0x5, P0 ;  /* 0x0000002308217211 */ /* 0x040fe200000f2eff */
[----:B--2---:R-:W2:Y:S02]  /*6b60*/  LDC R70, c[0x0][0x44c] ;  /* 0x00011300ff467b82 */ /* 0x004ea40000000800 */
[----:B------:R1:W5:Y:S01]  /*6b70*/  LDL.LU.64 R40, [R1+0xa8] ;  /* 0x0000a80001287983 */ /* 0x0003620000300a00 */
        /* <DEDUP_REMOVED lines=12> */
[----:B------:R1:W-:Y:S01]  /*6c40*/  REDG.E.ADD.F32.FTZ.RN.STRONG.GPU desc[UR34][R250.64+0x180], R83 ;  /* 0x00018053fa0079a6 */ /* 0x0003e2000c12f322 */
[----:B------:R-:W-:Y:S01]  /*6c50*/  LEA R246, P0, R8, R248, 0x5 ;  /* 0x000000f808f67211 */ /* 0x000fe200078028ff */
[----:B--2---:R-:W-:Y:S02]  /*6c60*/  IMAD R70, R70, UR9, RZ ;  /* 0x0000000946467c24 */ /* 0x004fe4000f8e02ff */
[----:B------:R-:W-:Y:S01]  /*6c70*/  REDG.E.ADD.F32.FTZ.RN.STRONG.GPU desc[UR34][R248.64+0x180], R76 ;  /* 0x0001804cf80079a6 */ /* 0x000fe2000c12f322 */
[C---:B------:R-:W-:Y:S02]  /*6c80*/  LEA.HI.X.SX32 R247, R8.reuse, R249, 0x5, P0 ;  /* 0x000000f908f77211 */ /* 0x040fe400000f2eff */
[C---:B------:R-:W-:Y:S01]  /*6c90*/  LEA R2, P0, R8.reuse, R246, 0x5 ;  /* 0x000000f608027211 */ /* 0x040fe200078028ff */
[----:B---3--:R2:W5:Y:S03]  /*6ca0*/  LDL.LU.64 R38, [R1+0xa0] ;  /* 0x0000a00001267983 */ /* 0x0085660000300a00 */
[C---:B------:R-:W-:Y:S01]  /*6cb0*/  LEA.HI.X.SX32 R3, R8.reuse, R247, 0x5, P0 ;  /* 0x000000f708037211 */ /* 0x040fe200000f2eff */
[----:B------:R-:W-:Y:S01]  /*6cc0*/  REDG.E.ADD.F32.FTZ.RN.STRONG.GPU desc[UR34][R246.64+0x180], R77 ;  /* 0x0001804df60079a6 */ /* 0x000fe2000c12f322 */
        /* <DEDUP_REMOVED lines=14> */
[----:B-1----:R-:W1:Y:S03]  /*6db0*/  S2R R250, SR_TID.X ;  /* 0x0000000000fa7919 */ /* 0x002e660000002100 */
        /* <DEDUP_REMOVED lines=11> */
[----:B------:R-:W-:Y:S03]  /*6e70*/  LEA.HI.X.SX32 R69, R8, R13, 0x5, P0 ;  /* 0x0000000d08457211 */ /* 0x000fe600000f2eff */
[----:B------:R-:W-:Y:S01]  /*6e80*/  LDSM.16.MT88.4 R76, [R0+0x800] ;  /* 0x00080000004c783b */ /* 0x000fe20000004200 */
[C---:B------:R-:W-:Y:S03]  /*6e90*/  IMAD.WIDE R20, R70.reuse, -0xc0, R68 ;  /* 0xffffff4046147825 */ /* 0x040fe600078e0244 */
[----:B------:R-:W-:Y:S01]  /*6ea0*/  REDG.E.ADD.F32.FTZ.RN.STRONG.GPU desc[UR34][R68.64+0x200], R91 ;  /* 0x0002005b440079a6 */ /* 0x000fe2000c12f322 */
[----:B------:R-:W-:Y:S03]  /*6eb0*/  LEA R10, P0, R70, R20, 0x5 ;  /* 0x00000014460a7211 */ /* 0x000fe600078028ff */
[----:B------:R-:W-:Y:S01]  /*6ec0*/  REDG.E.ADD.F32.FTZ.RN.STRONG.GPU desc[UR34][R22.64+0x280], R96 ;  /* 0x00028060160079a6 */ /* 0x000fe2000c12f322 */
[----:B-1----:R-:W-:Y:S01]  /*6ed0*/  IMAD.SHL.U32 R251, R250, 0x8, RZ ;  /* 0x00000008fafb7824 */ /* 0x002fe200078e00ff */
[C---:B------:R-:W-:Y:S02]  /*6ee0*/  LEA.HI.X.SX32 R11, R70.reuse, R21, 0x5, P0 ;  /* 0x00000015460b7211 */ /* 0x040fe400000f2eff */
        /* <DEDUP_REMOVED lines=16> */
[----:B------:R-:W3:Y:S01]  /*6ff0*/  LDSM.16.MT88.4 R4, [R252+0x12000] ;  /* 0x01200000fc04783b */ /* 0x000ee20000004200 */
[----:B------:R-:W-:Y:S02]  /*7000*/  LEA.HI.X.SX32 R13, R70, R3, 0x5, P0 ;  /* 0x00000003460d7211 */ /* 0x000fe400000f2eff */
[----:B------:R-:W-:Y:S01]  /*7010*/  LOP3.LUT P0, RZ, R250, 0x4, RZ, 0xc0, !PT ;  /* 0x00000004faff7812 */ /* 0x000fe2000780c0ff */
[----:B------:R-:W-:Y:S04]  /*7020*/  REDG.E.ADD.F32.FTZ.RN.STRONG.GPU desc[UR34][R2.64+0x280], R94 ;  /* 0x0002805e020079a6 */ /* 0x000fe8000c12f322 */
[----:B------:R-:W-:Y:S04]  /*7030*/  REDG.E.ADD.F32.FTZ.RN.STRONG.GPU desc[UR34][R12.64+0x280], R95 ;  /* 0x0002805f0c0079a6 */ /* 0x000fe8000c12f322 */
[----:B------:R-:W-:Y:S01]  /*7040*/  LDSM.16.MT88.4 R68, [R0+0x4000] ;  /* 0x004000000044783b */ /* 0x000fe20000004200 */
[C---:B-1----:R-:W-:Y:S03]  /*7050*/  VIADD R92, R252.reuse, 0x40 ;  /* 0x00000040fc5c7836 */ /* 0x042fe60000000000 */
[----:B------:R-:W-:Y:S01]  /*7060*/  LDSM.16.MT88.4 R88, [R0+0x1800] ;  /* 0x001800000058783b */ /* 0x000fe20000004200 */
[----:B------:R-:W-:Y:S03]  /*7070*/  @P0 VIADD R92, R252, 0xffffffc0 ;  /* 0xffffffc0fc5c0836 */ /* 0x000fe60000000000 */
[----:B------:R-:W-:Y:S04]  /*7080*/  LDSM.16.MT88.4 R96, [R0+0x5800] ;  /* 0x005800000060783b */ /* 0x000fe80000004200 */
[----:B------:R-:W1:Y:S04]  /*7090*/  LDSM.16.MT88.4 R12, [R92+0x12000] ;  /* 0x012000005c0c783b */ /* 0x000e680000004200 */
[----:B------:R-:W4:Y:S04]  /*70a0*/  LDSM.16.MT88.4 R80, [R92+0x12800] ;  /* 0x012800005c50783b */ /* 0x000f280000004200 */
[----:B------:R2:W5:Y:S04]  /*70b0*/  LDL.LU.64 R34, [R1+0x90] ;  /* 0x0000900001227983 */ /* 0x0005680000300a00 */
[----:B------:R2:W5:Y:S01]  /*70c0*/  LDL.LU.64 R32, [R1+0x88] ;  /* 0x0000880001207983 */ /* 0x0005620000300a00 */
[-C--:B---3--:R-:W-:Y:S03]  /*70d0*/  HMMA.16816.F32 R100, R4, R8.reuse, R100 ;  /* 0x000000080464723c */ /* 0x088fe60000001864 */
[----:B------:R2:W5:Y:S04]  /*70e0*/  LDL.LU.64 R30, [R1+0x80] ;  /* 0x00008000011e7983 */ /* 0x0005680000300a00 */
[----:B------:R2:W5:Y:S04]  /*70f0*/  LDL.LU.64 R28, [R1+0x78] ;  /* 0x00007800011c7983 */ /* 0x0005680000300a00 */
[----:B------:R2:W5:Y:S04]  /*7100*/  LDL.LU.64 R26, [R1+0x70] ;  /* 0x00007000011a7983 */ /* 0x0005680000300a00 */
[----:B------:R2:W5:Y:S04]  /*7110*/  LDL.LU.64 R24, [R1+0x68] ;  /* 0x0000680001187983 */ /* 0x0005680000300a00 */
[----:B------:R2:W5:Y:S04]  /*7120*/  LDL.LU.64 R22, [R1+0x60] ;  /* 0x0000600001167983 */ /* 0x0005680000300a00 */
[----:B------:R2:W5:Y:S01]  /*7130*/  LDL.LU.64 R20, [R1+0x58] ;  /* 0x0000580001147983 */ /* 0x0005620000300a00 */
[C---:B-1----:R-:W-:Y:S01]  /*7140*/  HMMA.16816.F32 R104, R12.reuse, R8, R104 ;  /* 0x000000080c68723c */ /* 0x042fe20000001868 */
[----:B------:R-:W1:Y:S07]  /*7150*/  S2R R248, SR_TID.X ;  /* 0x0000000000f87919 */ /* 0x000e6e0000002100 */
[-C--:B------:R-:W-:Y:S08]  /*7160*/  HMMA.16816.F32 R108, R12, R10.reuse, R108 ;  /* 0x0000000a0c6c723c */ /* 0x080ff0000000186c */
[C---:B------:R-:W-:Y:S01]  /*7170*/  HMMA.16816.F32 R112, R4.reuse, R10, R112 ;  /* 0x0000000a0470723c */ /* 0x040fe20000001870 */
[----:B------:R-:W3:Y:S07]  /*7180*/  LDSM.16.MT88.4 R8, [R0+0x4800] ;  /* 0x004800000008783b */ /* 0x000eee0000004200 */
[-C--:B------:R-:W-:Y:S08]  /*7190*/  HMMA.16816.F32 R116, R4, R16.reuse, R116 ;  /* 0x000000100474723c */ /* 0x080ff00000001874 */
[C---:B------:R-:W-:Y:S04]  /*71a0*/  HMMA.16816.F32 R120, R12.reuse, R16, R120 ;  /* 0x000000100c78723c */ /* 0x040fe80000001878 */
[C---:B-1----:R-:W-:Y:S02]  /*71b0*/  IMAD.SHL.U32 R249, R248.reuse, 0x8, RZ ;  /* 0x00000008f8f97824 */ /* 0x042fe400078e00ff */
[----:B------:R-:W-:Y:S02]  /*71c0*/  IMAD.SHL.U32 R248, R248, 0x20, RZ ;  /* 0x00000020f8f87824 */ /* 0x000fe400078e00ff */
[-C--:B------:R-:W-:Y:S03]  /*71d0*/  HMMA.16816.F32 R124, R12, R18.reuse, R124 ;  /* 0x000000120c7c723c */ /* 0x080fe6000000187c */
[----:B------:R-:W-:Y:S05]  /*71e0*/  LOP3.LUT R249, R249, 0x38, RZ, 0xc0, !PT ;  /* 0x00000038f9f97812 */ /* 0x000fea00078ec0ff */
        /* <DEDUP_REMOVED lines=8> */
[----:B------:R-:W1:Y:S04]  /*7270*/  LDSM.16.MT88.4 R4, [R252+0x13000] ;  /* 0x01300000fc04783b */ /* 0x000e680000004200 */
[----:B------:R-:W2:Y:S03]  /*7280*/  LDSM.16.MT88.4 R68, [R0+0x3000] ;  /* 0x003000000044783b */ /* 0x000ea60000004200 */
        /* <DEDUP_REMOVED lines=10> */
[-C--:B---3--:R-:W-:Y:S08]  /*7330*/  HMMA.16816.F32 R132, R72, R8.reuse, R132 ;  /* 0x000000084884723c */ /* 0x088ff00000001884 */
[C---:B------:R-:W-:Y:S08]  /*7340*/  HMMA.16816.F32 R136, R80.reuse, R8, R136 ;  /* 0x000000085088723c */ /* 0x040ff00000001888 */
[-C--:B------:R-:W-:Y:S01]  /*7350*/  HMMA.16816.F32 R140, R80, R10.reuse, R140 ;  /* 0x0000000a508c723c */ /* 0x080fe2000000188c */
[----:B------:R3:W4:Y:S07]  /*7360*/  LDSM.16.MT88.4 R80, [R0+0x3800] ;  /* 0x003800000050783b */ /* 0x00072e0000004200 */
[----:B------:R-:W-:Y:S04]  /*7370*/  HMMA.16816.F32 R144, R72, R10, R144 ;  /* 0x0000000a4890723c */ /* 0x000fe80000001890 */
[C---:B------:R-:W-:Y:S02]  /*7380*/  LOP3.LUT R11, R249.reuse, 0x80, RZ, 0xfc, !PT ;  /* 0x00000080f90b7812 */ /* 0x040fe400078efcff */
[----:B------:R-:W-:Y:S02]  /*7390*/  LOP3.LUT R10, R249, 0x40, RZ, 0xfc, !PT ;  /* 0x00000040f90a7812 */ /* 0x000fe400078efcff */
[-C--:B-1----:R-:W-:Y:S08]  /*73a0*/  HMMA.16816.F32 R100, R4, R12.reuse, R100 ;  /* 0x0000000c0464723c */ /* 0x082ff00000001864 */
[C---:B------:R-:W-:Y:S04]  /*73b0*/  HMMA.16816.F32 R104, R16.reuse, R12, R104 ;  /* 0x0000000c1068723c */ /* 0x040fe80000001868 */
[C---:B---3--:R-:W-:Y:S04]  /*73c0*/  LOP3.LUT R0, R251.reuse, 0x1f8, RZ, 0xc0, !PT ;  /* 0x000001f8fb007812 */ /* 0x048fe800078ec0ff */
[-C--:B------:R-:W-:Y:S03]  /*73d0*/  HMMA.16816.F32 R108, R16, R14.reuse, R108 ;  /* 0x0000000e106c723c */ /* 0x080fe6000000186c */
[----:B------:R-:W-:Y:S04]  /*73e0*/  LOP3.LUT R0, R0, 0x38, R250, 0x78, !PT ;  /* 0x0000003800007812 */ /* 0x000fe800078e78fa */
[----:B------:R-:W-:Y:S01]  /*73f0*/  LOP3.LUT R0, R0, 0x1e00, R251, 0xf8, !PT ;  /* 0x00001e0000007812 */ /* 0x000fe200078ef8fb */
[C---:B------:R-:W-:Y:S04]  /*7400*/  HMMA.16816.F32 R112, R4.reuse, R14, R112 ;  /* 0x0000000e0470723c */ /* 0x040fe80000001870 */
[----:B------:R-:W-:Y:S02]  /*7410*/  LOP3.LUT R14, R248, 0x400, RZ, 0xc0, !PT ;  /* 0x00000400f80e7812 */ /* 0x000fe400078ec0ff */
[----:B------:R-:W-:Y:S02]  /*7420*/  LEA R0, R0, UR4, 0x1 ;  /* 0x0000000400007c11 */ /* 0x000fe4000f8e08ff */
[-C--:B--2---:R-:W-:Y:S08]  /*7430*/  HMMA.16816.F32 R116, R4, R68.reuse, R116 ;  /* 0x000000440474723c */ /* 0x084ff00000001874 */
[C---:B------:R-:W-:Y:S04]  /*7440*/  HMMA.16816.F32 R120, R16.reuse, R68, R120 ;  /* 0x000000441078723c */ /* 0x040fe80000001878 */
[----:B------:R-:W-:Y:S04]  /*7450*/  LOP3.LUT R68, R251, 0x38, RZ, 0xc0, !PT ;  /* 0x00000038fb447812 */ /* 0x000fe800078ec0ff */
        /* <DEDUP_REMOVED lines=29> */
[----:B-1----:R-:W-:Y:S04]  /*7630*/  IMAD.SHL.U32 R3, R12, 0x40, RZ ;  /* 0x000000400c037824 */ /* 0x002fe800078e00ff */
[----:B------:R-:W-:Y:S05]  /*7640*/  IMAD.X R3, RZ, RZ, ~R3, P0 ;  /* 0x000000ffff037224 */ /* 0x000fea00000e0e03 */
[----:B------:R-:W-:Y:S04]  /*7650*/  SHF.R.S64 R2, R2, 0x1f, R3 ;  /* 0x0000001f02027819 */ /* 0x000fe80000001003 */
[----:B---3--:R-:W-:Y:S02]  /*7660*/  IADD3 R244, P4, PT, R2, R244, RZ ;  /* 0x000000f402f47210 */ /* 0x008fe40007f9e0ff */
[----:B------:R-:W-:Y:S02]  /*7670*/  LEA R2, P0, R12, RZ, 0x6 ;  /* 0x000000ff0c027211 */ /* 0x000fe400078030ff */
[----:B--2---:R-:W-:Y:S01]  /*7680*/  LEA.HI.X.SX32 R245, R3, R245, 0x1, P4 ;  /* 0x000000f503f57211 */ /* 0x004fe200020f0eff */
[----:B------:R1:W-:Y:S01]  /*7690*/  STL [R1+0x38], R244 ;  /* 0x000038f401007387 */ /* 0x0003e20000100800 */
[--C-:B------:R-:W-:Y:S01]  /*76a0*/  @!P3 IMAD.MOV.U32 R4, RZ, RZ, R244.reuse ;  /* 0x000000ffff04b224 */ /* 0x100fe200078e00f4 */
[----:B------:R-:W-:Y:S01]  /*76b0*/  @!P3 IADD3 R6, P5, PT, R244, R2, RZ ;  /* 0x00000002f406b210 */ /* 0x000fe20007fbe0ff */
[--C-:B------:R-:W-:Y:S01]  /*76c0*/  @!P2 IMAD.MOV.U32 R8, RZ, RZ, R244.reuse ;  /* 0x000000ffff08a224 */ /* 0x100fe200078e00f4 */
[----:B------:R1:W-:Y:S01]  /*76d0*/  STL [R1+0x28], R245 ;  /* 0x000028f501007387 */ /* 0x0003e20000100800 */
[--C-:B------:R-:W-:Y:S01]  /*76e0*/  @!P3 IMAD.MOV.U32 R5, RZ, RZ, R245.reuse ;  /* 0x000000ffff05b224 */ /* 0x100fe200078e00f5 */
[C---:B------:R-:W-:Y:S01]  /*76f0*/  LEA.HI.X R3, R12.reuse, RZ, RZ, 0x6, P0 ;  /* 0x000000ff0c037211 */ /* 0x040fe200000f34ff */
[----:B------:R-:W-:Y:S01]  /*7700*/  @!P2 IMAD.MOV.U32 R9, RZ, RZ, R245 ;  /* 0x000000ffff09a224 */ /* 0x000fe200078e00f5 */
[CC--:B------:R-:W-:Y:S02]  /*7710*/  @!P1 LEA R2, P0, R12.reuse, R244.reuse, 0x6 ;  /* 0x000000f40c029211 */ /* 0x0c0fe400078030ff */
        /* <DEDUP_REMOVED lines=10> */
[----:B----4-:R-:W-:Y:S01]  /*77c0*/  IMAD.SHL.U32 R5, R13, 0x40, RZ ;  /* 0x000000400d057824 */ /* 0x010fe200078e00ff */
[C---:B------:R-:W-:Y:S04]  /*77d0*/  @!P2 LEA R4, P4, R12.reuse, R244, 0x6 ;  /* 0x000000f40c04a211 */ /* 0x040fe800078830ff */
[----:B------:R-:W-:Y:S02]  /*77e0*/  @!P3 IADD3.X R7, PT, PT, R245, R3, R5, P5, !PT ;  /* 0x00000003f507b210 */ /* 0x000fe40002ffe405 */
[CCC-:B------:R-:W-:Y:S01]  /*77f0*/  @!P2 LEA.HI.X R5, R12.reuse, R245.reuse, R13.reuse, 0x6, P4 ;  /* 0x000000f50c05a211 */ /* 0x1c0fe200020f340d */
[----:B--2---:R-:W-:Y:S01]  /*7800*/  @!P1 IMAD.MOV.U32 R8, RZ, RZ, R244 ;  /* 0x000000ffff089224 */ /* 0x004fe200078e00f4 */
[----:B------:R-:W-:Y:S01]  /*7810*/  @!P1 LEA.HI.X R3, R12, R245, R13, 0x6, P0 ;  /* 0x000000f50c039211 */ /* 0x000fe200000f340d */
        /* <DEDUP_REMOVED lines=22> */
.L_x_122:
[----:B------:R-:W-:Y:S02]  /*7980*/  UISETP.GT.AND UP0, UPT, UR47, UR43, UPT ;  /* 0x0000002b2f00728c */ /* 0x000fe4000bf04270 */
[----:B------:R-:W-:Y:S07]  /*7990*/  UIADD3 UR47, UPT, UPT, UR47, -0x1, URZ ;  /* 0xffffffff2f2f7890 */ /* 0x000fee000fffe0ff */
[----:B------:R-:W-:Y:S05]  /*79a0*/  BRA.U UP0, `(.L_x_123) ;  /* 0xffffffc1003c7547 */ /* 0x000fea000b83ffff */
[----:B-1----:R-:W1:Y:S01]  /*79b0*/  S2R R2, SR_TID.X ;  /* 0x0000000000027919 */ /* 0x002e620000002100 */
[----:B------:R-:W-:Y:S01]  /*79c0*/  SHF.R.U32.HI R73, RZ, 0x3, R250 ;  /* 0x00000003ff497819 */ /* 0x000fe200000116fa */
[----:B------:R-:W2:Y:S01]  /*79d0*/  LDCU UR8, c[0x0][0x500] ;  /* 0x0000a000ff0877ac */ /* 0x000ea20008000800 */
[C---:B------:R-:W-:Y:S01]  /*79e0*/  IMAD.SHL.U32 R4, R250.reuse, 0x2, RZ ;  /* 0x00000002fa047824 */ /* 0x040fe200078e00ff */
[----:B------:R-:W-:Y:S02]  /*79f0*/  LOP3.LUT P0, RZ, R250, 0x10, RZ, 0xc0, !PT ;  /* 0x00000010faff7812 */ /* 0x000fe4000780c0ff */
[----:B-----5:R-:W-:Y:S01]  /*7a00*/  F2FP.F16.F32.PACK_AB R33, R33, R32 ;  /* 0x000000202121723e */ /* 0x020fe200000000ff */
[----:B------:R-:W-:Y:S01]  /*7a10*/  UISETP.NE.AND UP0, UPT, UR41, -0x1, UPT ;  /* 0xffffffff2900788c */ /* 0x000fe2000bf05270 */
[----:B------:R-:W-:Y:S01]  /*7a20*/  LOP3.LUT R3, R14, 0x6, R4, 0xf8, !PT ;  /* 0x000000060e037812 */ /* 0x000fe200078ef804 */
[----:B------:R-:W-:Y:S01]  /*7a30*/  UMOV UR40, UR7 ;  /* 0x0000000700287c82 */ /* 0x000fe20008000000 */
[----:B------:R-:W-:Y:S01]  /*7a40*/  F2FP.F16.F32.PACK_AB R32, R29, R28 ;  /* 0x0000001c1d20723e */ /* 0x000fe200000000ff */
[----:B------:R-:W-:Y:S01]  /*7a50*/  UISETP.NE.AND UP1, UPT, UR41, -0x1, UPT ;  /* 0xffffffff2900788c */ /* 0x000fe2000bf25270 */
[----:B------:R-:W-:-:S02]  /*7a60*/  F2FP.F16.F32.PACK_AB R70, R25, R24 ;  /* 0x000000181946723e */ /* 0x000fc400000000ff */
[----:B------:R-:W-:Y:S02]  /*7a70*/  F2FP.F16.F32.PACK_AB R69, R27, R26 ;  /* 0x0000001a1b45723e */ /* 0x000fe400000000ff */
[----:B------:R-:W-:Y:S02]  /*7a80*/  F2FP.F16.F32.PACK_AB R71, R23, R22 ;  /* 0x000000161747723e */ /* 0x000fe400000000ff */
[----:B------:R-:W-:Y:S01]  /*7a90*/  F2FP.F16.F32.PACK_AB R72, R21, R20 ;  /* 0x000000141548723e */ /* 0x000fe200000000ff */
[----:B------:R-:W3:Y:S01]  /*7aa0*/  @UP0 LDCU.64 UR10, c[0x0][0x5c0] ;  /* 0x0000b800ff0a07ac */ /* 0x000ee20008000a00 */
[----:B--2---:R-:W-:Y:S01]  /*7ab0*/  FMUL.FTZ R100, R100, UR8 ;  /* 0x0000000864647c20 */ /* 0x004fe20008410000 */
        /* <DEDUP_REMOVED lines=11> */
[----:B-1----:R-:W-:-:S02]  /*7b70*/  IMAD.SHL.U32 R2, R2, 0x10, RZ ;  /* 0x0000001002027824 */ /* 0x002fc400078e00ff */
[----:B------:R-:W-:Y:S01]  /*7b80*/  FMUL.FTZ R108, R108, UR8 ;  /* 0x000000086c6c7c20 */ /* 0x000fe20008410000 */
[----:B------:R-:W-:Y:S01]  /*7b90*/  FMUL.FTZ R23, R109, UR8 ;  /* 0x000000086d177c20 */ /* 0x000fe20008410000 */
[----:B------:R-:W-:Y:S01]  /*7ba0*/  FMUL.FTZ R110, R110, UR8 ;  /* 0x000000086e6e7c20 */ /* 0x000fe20008410000 */
[----:B------:R-:W-:Y:S01]  /*7bb0*/  FMUL.FTZ R22, R111, UR8 ;  /* 0x000000086f167c20 */ /* 0x000fe20008410000 */
[----:B------:R-:W-:Y:S01]  /*7bc0*/  LOP3.LUT R2, R2, 0x1c0, RZ, 0xc0, !PT ;  /* 0x000001c002027812 */ /* 0x000fe200078ec0ff */
        /* <DEDUP_REMOVED lines=10> */
[----:B------:R-:W-:Y:S01]  /*7c70*/  F2FP.F16.F32.PACK_AB R29, R29, R100 ;  /* 0x000000641d1d723e */ /* 0x000fe200000000ff */
[----:B------:R-:W-:Y:S01]  /*7c80*/  FMUL.FTZ R120, R120, UR8 ;  /* 0x0000000878787c20 */ /* 0x000fe20008410000 */
[----:B------:R-:W-:Y:S01]  /*7c90*/  LOP3.LUT R2, R3, R2, RZ, 0xfc, !PT ;  /* 0x0000000203027212 */ /* 0x000fe200078efcff */
[----:B------:R-:W-:Y:S01]  /*7ca0*/  FMUL.FTZ R19, R121, UR8 ;  /* 0x0000000879137c20 */ /* 0x000fe20008410000 */
[----:B------:R-:W-:Y:S01]  /*7cb0*/  F2FP.F16.F32.PACK_AB R28, R28, R102 ;  /* 0x000000661c1c723e */ /* 0x000fe200000000ff */
[----:B------:R-:W-:Y:S01]  /*7cc0*/  FMUL.FTZ R122, R122, UR8 ;  /* 0x000000087a7a7c20 */ /* 0x000fe20008410000 */
[----:B------:R-:W-:Y:S01]  /*7cd0*/  LEA R2, R2, UR4, 0x1 ;  /* 0x0000000402027c11 */ /* 0x000fe2000f8e08ff */
[----:B------:R-:W-:Y:S01]  /*7ce0*/  BAR.SYNC.DEFER_BLOCKING 0x0 ;  /* 0x0000000000007b1d */ /* 0x000fe20000010000 */
[----:B------:R-:W-:Y:S01]  /*7cf0*/  FMUL.FTZ R18, R123, UR8 ;  /* 0x000000087b127c20 */ /* 0x000fe20008410000 */
[----:B------:R-:W-:Y:S01]  /*7d00*/  F2FP.F16.F32.PACK_AB R25, R25, R112 ;  /* 0x000000701919723e */ /* 0x000fe200000000ff */
[----:B------:R-:W-:Y:S01]  /*7d10*/  FMUL.FTZ R124, R124, UR8 ;  /* 0x000000087c7c7c20 */ /* 0x000fe20008410000 */
[----:B------:R-:W-:Y:S01]  /*7d20*/  VIADD R4, R2, 0xc000 ;  /* 0x0000c00002047836 */ /* 0x000fe20000000000 */
[----:B------:R-:W-:Y:S01]  /*7d30*/  F2FP.F16.F32.PACK_AB R24, R24, R114 ;  /* 0x000000721818723e */ /* 0x000fe200000000ff */
[----:B------:R-:W-:-:S02]  /*7d40*/  VIADD R3, R2, 0xc040 ;  /* 0x0000c04002037836 */ /* 0x000fc40000000000 */
[----:B------:R-:W-:Y:S01]  /*7d50*/  FMUL.FTZ R15, R125, UR8 ;  /* 0x000000087d0f7c20 */ /* 0x000fe20008410000 */
[----:B------:R-:W-:Y:S02]  /*7d60*/  @P0 VIADD R3, R4, 0xffffffc0 ;  /* 0xffffffc004030836 */ /* 0x000fe40000000000 */
        /* <DEDUP_REMOVED lines=30> */
[----:B------:R-:W-:Y:S01]  /*7f50*/  F2FP.F16.F32.PACK_AB R18, R18, R122 ;  /* 0x0000007a1212723e */ /* 0x000fe200000000ff */
[----:B------:R-:W-:Y:S01]  /*7f60*/  @UP0 UIADD3 UR18, UPT, UPT, UR37, UR41, URZ ;  /* 0x0000002925120290 */ /* 0x000fe2000fffe0ff */
[----:B------:R-:W-:Y:S01]  /*7f70*/  F2FP.F16.F32.PACK_AB R15, R15, R124 ;  /* 0x0000007c0f0f723e */ /* 0x000fe200000000ff */
[----:B------:R1:W-:Y:S01]  /*7f80*/  STS [R3+0x400], R24 ;  /* 0x0004001803007388 */ /* 0x0003e20000000800 */
[----:B------:R-:W-:Y:S01]  /*7f90*/  F2FP.F16.F32.PACK_AB R14, R14, R126 ;  /* 0x0000007e0e0e723e */ /* 0x000fe200000000ff */
[----:B---3--:R-:W-:Y:S01]  /*7fa0*/  @UP0 UIMAD.WIDE.U32 UR8, UR18, UR10, URZ ;  /* 0x0000000a120802a5 */ /* 0x008fe2000f8e00ff */
[----:B------:R-:W-:Y:S01]  /*7fb0*/  F2FP.F16.F32.PACK_AB R13, R13, R132 ;  /* 0x000000840d0d723e */ /* 0x000fe200000000ff */
[----:B------:R1:W-:Y:S01]  /*7fc0*/  STS [R2+0xd000], R27 ;  /* 0x00d0001b02007388 */ /* 0x0003e20000000800 */
[----:B------:R-:W-:Y:S01]  /*7fd0*/  F2FP.F16.F32.PACK_AB R12, R12, R134 ;  /* 0x000000860c0c723e */ /* 0x000fe200000000ff */
[----:B------:R-:W-:Y:S01]  /*7fe0*/  @UP0 UIMAD UR18, UR18, UR11, URZ ;  /* 0x0000000b121202a4 */ /* 0x000fe2000f8e02ff */
[----:B------:R-:W-:Y:S01]  /*7ff0*/  F2FP.F16.F32.PACK_AB R7, R7, R144 ;  /* 0x000000900707723e */ /* 0x000fe200000000ff */
[----:B------:R1:W-:Y:S01]  /*8000*/  STS [R2+0xd400], R26 ;  /* 0x00d4001a02007388 */ /* 0x0003e20000000800 */
[----:B------:R-:W-:Y:S01]  /*8010*/  F2FP.F16.F32.PACK_AB R6, R6, R146 ;  /* 0x000000920606723e */ /* 0x000fe200000000ff */
[----:B------:R-:W-:Y:S01]  /*8020*/  @UP0 UIADD3 UR18, UPT, UPT, UR9, UR18, URZ ;  /* 0x0000001209120290 */ /* 0x000fe2000fffe0ff */
[----:B------:R-:W-:Y:S01]  /*8030*/  F2FP.F16.F32.PACK_AB R9, R9, R136 ;  /* 0x000000880909723e */ /* 0x000fe200000000ff */
[----:B------:R1:W-:Y:S01]  /*8040*/  STS [R3+0x1000], R23 ;  /* 0x0010001703007388 */ /* 0x0003e20000000800 */
[----:B------:R-:W-:Y:S01]  /*8050*/  F2FP.F16.F32.PACK_AB R8, R8, R138 ;  /* 0x0000008a0808723e */ /* 0x000fe200000000ff */
[----:B------:R-:W-:Y:S01]  /*8060*/  @UP0 UMOV UR30, UR8 ;  /* 0x00000008001e0c82 */ /* 0x000fe20008000000 */
        /* <DEDUP_REMOVED lines=29> */
[----:B------:R-:W-:-:S03]  /*8240*/  F2FP.F16.F32.PACK_AB R62, R63, R62 ;  /* 0x0000003e3f3e723e */ /* 0x000fc600000000ff */
        /* <DEDUP_REMOVED lines=41> */
[----:B------:R-:W-:-:S03]  /*84e0*/  UIMAD UR18, UR40, UR9, UR15 ;  /* 0x00000009281272a4 */ /* 0x000fc6000f8e020f */
[----:B------:R-:W-:-:S09]  /*84f0*/  UMOV UR30, UR14 ;  /* 0x0000000e001e7c82 */ /* 0x000fd20008000000 */
.L_x_124:
[----:B------:R-:W-:Y:S05]  /*8500*/  BRA.U UP1, `(.L_x_125) ;  /* 0x00000001012c7547 */ /* 0x000fea000b800000 */
[----:B------:R-:W2:Y:S01]  /*8510*/  LDCU.64 UR8, c[0x0][0x5c8] ;  /* 0x0000b900ff0877ac */ /* 0x000ea20008000a00 */
[----:B------:R-:W3:Y:S01]  /*8520*/  LDCU.64 UR14, c[0x0][0x5b0] ;  /* 0x0000b600ff0e77ac */ /* 0x000ee20008000a00 */
[----:B------:R-:W-:-:S04]  /*8530*/  USHF.R.S32.HI UR16, URZ, 0x1f, UR37 ;  /* 0x0000001fff107899 */ /* 0x000fc80008011425 */
[----:B--2---:R-:W-:Y:S02]  /*8540*/  UIMAD UR16, UR16, UR8, URZ ;  /* 0x00000008101072a4 */ /* 0x004fe4000f8e02ff */
[----:B------:R-:W-:Y:S02]  /*8550*/  UIMAD.WIDE.U32 UR42, UR37, UR8, URZ ;  /* 0x00000008252a72a5 */ /* 0x000fe4000f8e00ff */
[----:B------:R-:W-:-:S04]  /*8560*/  UIMAD UR16, UR37, UR9, UR16 ;  /* 0x00000009251072a4 */ /* 0x000fc8000f8e0210 */
[----:B------:R-:W-:-:S04]  /*8570*/  UIADD3 UR43, UPT, UPT, UR43, UR16, URZ ;  /* 0x000000102b2b7290 */ /* 0x000fc8000fffe0ff */
[----:B---3--:R-:W-:-:S04]  /*8580*/  UIMAD.WIDE.U32 UR42, UR40, UR14, UR42 ;  /* 0x0000000e282a72a5 */ /* 0x008fc8000f8e002a */
[----:B------:R-:W-:-:S06]  /*8590*/  UIMAD UR15, UR40, UR15, UR43 ;  /* 0x0000000f280f72a4 */ /* 0x000fcc000f8e022b */
[----:B-1----:R-:W-:Y:S01]  /*85a0*/  MOV R32, UR15 ;  /* 0x0000000f00207c02 */ /* 0x002fe20008000f00 */
[----:B------:R-:W-:Y:S06]  /*85b0*/  BRA `(.L_x_126) ;  /* 0x0000000000187947 */ /* 0x000fec0003800000 */
.L_x_125:
[----:B------:R-:W2:Y:S01]  /*85c0*/  LDCU.64 UR8, c[0x0][0x5c8] ;  /* 0x0000b900ff0877ac */ /* 0x000ea20008000a00 */
[----:B------:R-:W-:-:S04]  /*85d0*/  UIADD3 UR14, UPT, UPT, UR37, UR41, URZ ;  /* 0x00000029250e7290 */ /* 0x000fc8000fffe0ff */
[----:B--2---:R-:W-:Y:S02]  /*85e0*/  UIMAD.WIDE.U32 UR42, UR14, UR8, URZ ;  /* 0x000000080e2a72a5 */ /* 0x004fe4000f8e00ff */
[----:B------:R-:W-:-:S04]  /*85f0*/  UIMAD UR14, UR14, UR9, URZ ;  /* 0x000000090e0e72a4 */ /* 0x000fc8000f8e02ff */
[----:B------:R-:W-:-:S06]  /*8600*/  UIADD3 UR14, UPT, UPT, UR43, UR14, URZ ;  /* 0x0000000e2b0e7290 */ /* 0x000fcc000fffe0ff */
[----:B-1----:R-:W-:-:S07]  /*8610*/  MOV R32, UR14 ;  /* 0x0000000e00207c02 */ /* 0x002fce0008000f00 */
.L_x_126:
        /* <DEDUP_REMOVED lines=14> */
[----:B------:R-:W-:Y:S01]  /*8700*/  ISETP.GE.AND P3, PT, R73, UR33, PT ;  /* 0x0000002149007c0c */ /* 0x000fe2000bf66270 */
[----:B------:R-:W-:Y:S01]  /*8710*/  IMAD.U32 R3, RZ, RZ, UR45 ;  /* 0x0000002dff037e24 */ /* 0x000fe2000f8e00ff */
[----:B------:R-:W-:-:S02]  /*8720*/  LOP3.LUT R4, R2, 0x38, R251, 0xf8, !PT ;  /* 0x0000003802047812 */ /* 0x000fc400078ef8fb */
[----:B------:R-:W-:Y:S02]  /*8730*/  ISETP.GE.AND P5, PT, R5, UR33, PT ;  /* 0x0000002105007c0c */ /* 0x000fe4000bfa6270 */
[----:B------:R-:W-:Y:S01]  /*8740*/  IADD3 R2, P0, PT, R4, UR30, RZ ;  /* 0x0000001e04027c10 */ /* 0x000fe2000ff1e0ff */
[----:B------:R-:W-:Y:S01]  /*8750*/  IMAD.U32 R4, RZ, RZ, UR14 ;  /* 0x0000000eff047e24 */ /* 0x000fe2000f8e00ff */
[----:B------:R3:W4:Y:S04]  /*8760*/  LDS.128 R28, [R0+0xd000] ;  /* 0x00d00000001c7984 */ /* 0x0007280000000c00 */
[----:B------:R3:W2:Y:S01]  /*8770*/  LDS.128 R24, [R0+0xf000] ;  /* 0x00f0000000187984 */ /* 0x0006a20000000c00 */
[----:B------:R-:W-:Y:S02]  /*8780*/  IADD3.X R3, PT, PT, R3, UR18, R4, P0, !PT ;  /* 0x0000001203037c10 */ /* 0x000fe400087fe404 */
[----:B------:R-:W-:Y:S01]  /*8790*/  IADD3 R9, P0, PT, R73, 0x20, RZ ;  /* 0x0000002049097810 */ /* 0x000fe20007f1e0ff */
[----:B------:R3:W2:Y:S01]  /*87a0*/  LDS.128 R44, [R0+0x12000] ;  /* 0x01200000002c7984 */ /* 0x0006a20000000c00 */
[----:B-1----:R-:W-:-:S02]  /*87b0*/  IMAD.WIDE.U32 R4, R6, UR21, R2 ;  /* 0x0000001506047c25 */ /* 0x002fc4000f8e0002 */
[----:B------:R-:W-:Y:S01]  /*87c0*/  IADD3.X R33, PT, PT, RZ, RZ, RZ, P0, !PT ;  /* 0x000000ffff217210 */ /* 0x000fe200007fe4ff */
        /* <DEDUP_REMOVED lines=24> */
.L_x_128:
[----:B------:R-:W-:Y:S05]  /*8950*/  BSYNC.RECONVERGENT B0 ;  /* 0x0000000000007941 */ /* 0x000fea0003800200 */
.L_x_127:
[----:B----4-:R2:W4:Y:S01]  /*8960*/  LDS.128 R12, [R0+0x11000] ;  /* 0x01100000000c7984 */ /* 0x0105220000000c00 */
[----:B------:R-:W-:Y:S04]  /*8970*/  BSSY.RECONVERGENT B0, `(.L_x_129) ;  /* 0x0000012000007945 */ /* 0x000fe80003800200 */
[----:B------:R-:W-:Y:S05]  /*8980*/  @P5 BRA `(.L_x_130) ;  /* 0x0000000000405947 */ /* 0x000fea0003800000 */
[----:B------:R-:W5:Y:S01]  /*8990*/  LDCU UR18, c[0x0][0x440] ;  /* 0x00008800ff1277ac */ /* 0x000f620008000800 */
[----:B------:R-:W-:Y:S01]  /*89a0*/  MOV R3, R8 ;  /* 0x0000000800037202 */ /* 0x000fe20000000f00 */
[----:B--23--:R-:W-:Y:S01]  /*89b0*/  IMAD R0, R33, UR10, RZ ;  /* 0x0000000a21007c24 */ /* 0x00cfe2000f8e02ff */
[----:B------:R-:W2:Y:S01]  /*89c0*/  LDCU.64 UR14, c[0x0][0x560] ;  /* 0x0000ac00ff0e77ac */ /* 0x000ea20008000a00 */
[----:B------:R-:W-:Y:S02]  /*89d0*/  IMAD.MOV.U32 R2, RZ, RZ, R4 ;  /* 0x000000ffff027224 */ /* 0x000fe400078e0004 */
[C---:B------:R-:W-:Y:S02]  /*89e0*/  IMAD R0, R9.reuse, UR11, R0 ;  /* 0x0000000b09007c24 */ /* 0x040fe4000f8e0200 */
[----:B------:R-:W-:-:S04]  /*89f0*/  IMAD.WIDE.U32 R4, R9, UR10, R2 ;  /* 0x0000000a09047c25 */ /* 0x000fc8000f8e0002 */
[----:B------:R-:W-:Y:S01]  /*8a00*/  IMAD.IADD R0, R0, 0x1, R5 ;  /* 0x0000000100007824 */ /* 0x000fe200078e0205 */
[----:B-----5:R-:W-:Y:S02]  /*8a10*/  ISETP.GE.AND P2, PT, R68, UR18, PT ;  /* 0x0000001244007c0c */ /* 0x020fe4000bf46270 */
[----:B------:R-:W-:Y:S02]  /*8a20*/  ISETP.GE.AND P1, PT, R10, UR18, PT ;  /* 0x000000120a007c0c */ /* 0x000fe4000bf26270 */
[----:B------:R-:W-:Y:S02]  /*8a30*/  ISETP.GE.AND P0, PT, R11, UR18, PT ;  /* 0x000000120b007c0c */ /* 0x000fe4000bf06270 */
[----:B--2---:R-:W-:-:S04]  /*8a40*/  LEA R2, P4, R4, UR14, 0x1 ;  /* 0x0000000e04027c11 */ /* 0x004fc8000f8808ff */
[----:B------:R-:W-:-:S05]  /*8a50*/  LEA.HI.X R3, R4, UR15, R0, 0x1, P4 ;  /* 0x0000000f04037c11 */ /* 0x000fca000a0f0c00 */
[----:B------:R2:W-:Y:S04]  /*8a60*/  @!P2 STG.E.128 desc[UR34][R2.64], R28 ;  /* 0x0000001c0200a986 */ /* 0x0005e8000c101d22 */
[----:B------:R2:W-:Y:S04]  /*8a70*/  @!P1 STG.E.128 desc[UR34][R2.64+0x80], R24 ;  /* 0x0000801802009986 */ /* 0x0005e8000c101d22 */
[----:B----4-:R2:W-:Y:S02]  /*8a80*/  @!P0 STG.E.128 desc[UR34][R2.64+0x100], R12 ;  /* 0x0001000c02008986 */ /* 0x0105e4000c101d22 */
.L_x_130:
[----:B------:R-:W-:Y:S05]  /*8a90*/  BSYNC.RECONVERGENT B0 ;  /* 0x0000000000007941 */ /* 0x000fea0003800200 */
.L_x_129:
[----:B--2---:R-:W-:Y:S01]  /*8aa0*/  MOV R2, R68 ;  /* 0x0000004400027202 */ /* 0x004fe20000000f00 */
        /* <DEDUP_REMOVED lines=8> */
[----:B---3--:R-:W-:Y:S01]  /*8b30*/  IMAD R0, R61, UR21, R5 ;  /* 0x000000153d007c24 */ /* 0x008fe2000f8e0205 */
[----:B------:R-:W-:Y:S06]  /*8b40*/  @P3 BRA `(.L_x_132) ;  /* 0x0000000000383947 */ /* 0x000fec0003800000 */
[----:B------:R-:W2:Y:S01]  /*8b50*/  LDCU UR14, c[0x0][0x440] ;  /* 0x00008800ff0e77ac */ /* 0x000ea20008000800 */
[----:B------:R-:W-:Y:S02]  /*8b60*/  IMAD.MOV.U32 R2, RZ, RZ, R4 ;  /* 0x000000ffff027224 */ /* 0x000fe400078e0004 */
[----:B------:R-:W-:Y:S01]  /*8b70*/  IMAD.MOV.U32 R3, RZ, RZ, R0 ;  /* 0x000000ffff037224 */ /* 0x000fe200078e0000 */
[----:B------:R-:W3:Y:S01]  /*8b80*/  LDCU.64 UR10, c[0x0][0x568] ;  /* 0x0000ad00ff0a77ac */ /* 0x000ee20008000a00 */
[----:B------:R-:W-:-:S04]  /*8b90*/  IMAD.WIDE.U32 R6, R73, UR8, R2 ;  /* 0x0000000849067c25 */ /* 0x000fc8000f8e0002 */
[----:B------:R-:W-:Y:S01]  /*8ba0*/  IMAD R3, R73, UR9, R7 ;  /* 0x0000000949037c24 */ /* 0x000fe2000f8e0207 */
[----:B--2---:R-:W-:Y:S02]  /*8bb0*/  ISETP.GE.AND P2, PT, R68, UR14, PT ;  /* 0x0000000e44007c0c */ /* 0x004fe4000bf46270 */
[----:B------:R-:W-:Y:S02]  /*8bc0*/  ISETP.GE.AND P1, PT, R10, UR14, PT ;  /* 0x0000000e0a007c0c */ /* 0x000fe4000bf26270 */
[----:B------:R-:W-:Y:S02]  /*8bd0*/  ISETP.GE.AND P0, PT, R11, UR14, PT ;  /* 0x0000000e0b007c0c */ /* 0x000fe4000bf06270 */
[----:B---3--:R-:W-:-:S04]  /*8be0*/  LEA R2, P3, R6, UR10, 0x1 ;  /* 0x0000000a06027c11 */ /* 0x008fc8000f8608ff */
[----:B------:R-:W-:-:S05]  /*8bf0*/  LEA.HI.X R3, R6, UR11, R3, 0x1, P3 ;  /* 0x0000000b06037c11 */ /* 0x000fca00098f0c03 */
[----:B------:R2:W-:Y:S04]  /*8c00*/  @!P2 STG.E.128 desc[UR34][R2.64], R44 ;  /* 0x0000002c0200a986 */ /* 0x0005e8000c101d22 */
[----:B-1----:R2:W-:Y:S04]  /*8c10*/  @!P1 STG.E.128 desc[UR34][R2.64+0x80], R40 ;  /* 0x0000802802009986 */ /* 0x0025e8000c101d22 */
[----:B------:R2:W-:Y:S02]  /*8c20*/  @!P0 STG.E.128 desc[UR34][R2.64+0x100], R36 ;  /* 0x0001002402008986 */ /* 0x0005e4000c101d22 */
.L_x_132:
[----:B------:R-:W-:Y:S05]  /*8c30*/  BSYNC.RECONVERGENT B0 ;  /* 0x0000000000007941 */ /* 0x000fea0003800200 */
.L_x_131:
[----:B------:R-:W-:Y:S05]  /*8c40*/  @P5 BRA `(.L_x_90) ;  /* 0x0000000000405947 */ /* 0x000fea0003800000 */
[----:B------:R-:W3:Y:S01]  /*8c50*/  LDCU UR14, c[0x0][0x440] ;  /* 0x00008800ff0e77ac */ /* 0x000ee20008000800 */
[----:B--2---:R-:W-:Y:S01]  /*8c60*/  MOV R3, R0 ;  /* 0x0000000000037202 */ /* 0x004fe20000000f00 */
[----:B------:R-:W-:Y:S01]  /*8c70*/  IMAD R6, R33, UR8, RZ ;  /* 0x0000000821067c24 */ /* 0x000fe2000f8e02ff */
[----:B------:R-:W2:Y:S01]  /*8c80*/  LDCU.64 UR10, c[0x0][0x568] ;  /* 0x0000ad00ff0a77ac */ /* 0x000ea20008000a00 */
[----:B------:R-:W-:Y:S02]  /*8c90*/  IMAD.MOV.U32 R2, RZ, RZ, R4 ;  /* 0x000000ffff027224 */ /* 0x000fe400078e0004 */
[C---:B------:R-:W-:Y:S02]  /*8ca0*/  IMAD R0, R9.reuse, UR9, R6 ;  /* 0x0000000909007c24 */ /* 0x040fe4000f8e0206 */
[----:B------:R-:W-:-:S04]  /*8cb0*/  IMAD.WIDE.U32 R4, R9, UR8, R2 ;  /* 0x0000000809047c25 */ /* 0x000fc8000f8e0002 */
[----:B------:R-:W-:Y:S01]  /*8cc0*/  IMAD.IADD R0, R0, 0x1, R5 ;  /* 0x0000000100007824 */ /* 0x000fe200078e0205 */
[----:B---3--:R-:W-:Y:S02]  /*8cd0*/  ISETP.GE.AND P2, PT, R68, UR14, PT ;  /* 0x0000000e44007c0c */ /* 0x008fe4000bf46270 */
[----:B------:R-:W-:Y:S02]  /*8ce0*/  ISETP.GE.AND P1, PT, R10, UR14, PT ;  /* 0x0000000e0a007c0c */ /* 0x000fe4000bf26270 */
[----:B------:R-:W-:Y:S02]  /*8cf0*/  ISETP.GE.AND P0, PT, R11, UR14, PT ;  /* 0x0000000e0b007c0c */ /* 0x000fe4000bf06270 */
[----:B--2---:R-:W-:-:S04]  /*8d00*/  LEA R2, P3, R4, UR10, 0x1 ;  /* 0x0000000a04027c11 */ /* 0x004fc8000f8608ff */
[----:B------:R-:W-:-:S05]  /*8d10*/  LEA.HI.X R3, R4, UR11, R0, 0x1, P3 ;  /* 0x0000000b04037c11 */ /* 0x000fca00098f0c00 */
[----:B-1----:R3:W-:Y:S04]  /*8d20*/  @!P2 STG.E.128 desc[UR34][R2.64], R56 ;  /* 0x000000380200a986 */ /* 0x0027e8000c101d22 */
[----:B------:R3:W-:Y:S04]  /*8d30*/  @!P1 STG.E.128 desc[UR34][R2.64+0x80], R52 ;  /* 0x0000803402009986 */ /* 0x0007e8000c101d22 */
[----:B------:R3:W-:Y:S02]  /*8d40*/  @!P0 STG.E.128 desc[UR34][R2.64+0x100], R48 ;  /* 0x0001003002008986 */ /* 0x0007e4000c101d22 */
.L_x_90:
[----:B------:R-:W-:Y:S05]  /*8d50*/  BSYNC.RECONVERGENT B1 ;  /* 0x0000000000017941 */ /* 0x000fea0003800200 */
.L_x_68:
[----:B------:R-:W5:Y:S01]  /*8d60*/  LDCU UR9, c[0x0][0x438] ;  /* 0x00008700ff0977ac */ /* 0x000f620008000800 */
[----:B------:R-:W4:Y:S01]  /*8d70*/  LDCU UR10, c[0x0][0x370] ;  /* 0x00006e00ff0a77ac */ /* 0x000f220008000800 */
[----:B-----5:R-:W-:-:S04]  /*8d80*/  UIADD3 UR9, UPT, UPT, UR9, 0x3f, URZ ;  /* 0x0000003f09097890 */ /* 0x020fc8000fffe0ff */
[----:B------:R-:W-:Y:S02]  /*8d90*/  USHF.R.S32.HI UR8, URZ, 0x1f, UR9 ;  /* 0x0000001fff087899 */ /* 0x000fe40008011409 */
[----:B----4-:R-:W-:Y:S02]  /*8da0*/  UIADD3 UR36, UPT, UPT, UR10, UR36, URZ ;  /* 0x000000240a247290 */ /* 0x010fe4000fffe0ff */
[----:B------:R-:W-:Y:S01]  /*8db0*/  ULEA.HI UR8, UR8, UR9, URZ, 0x6 ;  /* 0x0000000908087291 */ /* 0x000fe2000f8f30ff */
[----:B------:R-:W-:-:S03]  /*8dc0*/  UMOV UR10, UR20 ;  /* 0x00000014000a7c82 */ /* 0x000fc60008000000 */
[----:B------:R-:W-:-:S04]  /*8dd0*/  USHF.R.S32.HI UR8, URZ, 0x6, UR8 ;  /* 0x00000006ff087899 */ /* 0x000fc80008011408 */
[----:B------:R-:W-:-:S09]  /*8de0*/  UISETP.GE.AND UP0, UPT, UR36, UR8, UPT ;  /* 0x000000082400728c */ /* 0x000fd2000bf06270 */
[----:B------:R-:W-:Y:S05]  /*8df0*/  BRA.U !UP0, `(.L_x_133) ;  /* 0xffffff7508447547 */ /* 0x000fea000b83ffff */
[----:B------:R-:W-:Y:S05]  /*8e00*/  EXIT ;  /* 0x000000000000794d */ /* 0x000fea0003800000 */
.L_x_134:
        /* <DEDUP_REMOVED lines=15> */
.L_x_2153:


//--------------------- .text._ZN5flash44flash_bwd_dq_dk_dv_loop_seqk_parallel_kernelI23Flash_bwd_kernel_traitsILi192ELi64ELi64ELi8ELi4ELi2ELi2ELb1ELb1EN7cutlass6half_tE19Flash_kernel_traitsILi192ELi64ELi64ELi8ES3_EELb0ELb0ELb0ELb0ELb0ELb1ELb0EEEvNS_16Flash_bwd_paramsE --------------------------
	.section	.text._ZN5flash44flash_bwd_dq_dk_dv_loop_seqk_parallel_kernelI23Flash_bwd_kernel_traitsILi192ELi64ELi64ELi8ELi4ELi2ELi2ELb1ELb1EN7cutlass6half_tE19Flash_kernel_traitsILi192ELi64ELi64ELi8ES3_EELb0ELb0ELb0ELb0ELb0ELb1ELb0EEEvNS_16Flash_bwd_paramsE,"ax",@progbits
	.align	128
        .global         _ZN5flash44flash_bwd_dq_dk_dv_loop_seqk_parallel_kernelI23Flash_bwd_kernel_traitsILi192ELi64ELi64ELi8ELi4ELi2ELi2ELb1ELb1EN7cutlass6half_tE19Flash_kernel_traitsILi192ELi64ELi64ELi8ES3_EELb0ELb0ELb0ELb0ELb0ELb1ELb0EEEvNS_16Flash_bwd_paramsE
        .type           _ZN5flash44flash_bwd_dq_dk_dv_loop_seqk_parallel_kernelI23Flash_bwd_kernel_traitsILi192ELi64ELi64ELi8ELi4ELi2ELi2ELb1ELb1EN7cutlass6half_tE19Flash_kernel_traitsILi192ELi64ELi64ELi8ES3_EELb0ELb0ELb0ELb0ELb0ELb1ELb0EEEvNS_16Flash_bwd_paramsE,@function
        .size           _ZN5flash44flash_bwd_dq_dk_dv_loop_seqk_parallel_kernelI23Flash_bwd_kernel_traitsILi192ELi64ELi64ELi8ELi4ELi2ELi2ELb1ELb1EN7cutlass6half_tE19Flash_kernel_traitsILi192ELi64ELi64ELi8ES3_EELb0ELb0ELb0ELb0ELb0ELb1ELb0EEEvNS_16Flash_bwd_paramsE,(.L_x_2154 - _ZN5flash44flash_bwd_dq_dk_dv_loop_seqk_parallel_kernelI23Flash_bwd_kernel_traitsILi192ELi64ELi64ELi8ELi4ELi2ELi2ELb1ELb1EN7cutlass6half_tE19Flash_kernel_traitsILi192ELi64ELi64ELi8ES3_EELb0ELb0ELb0ELb0ELb0ELb1ELb0EEEvNS_16Flash_bwd_paramsE)
        .other          _ZN5flash44flash_bwd_dq_dk_dv_loop_seqk_parallel_kernelI23Flash_bwd_kernel_traitsILi192ELi64ELi64ELi8ELi4ELi2ELi2ELb1ELb1EN7cutlass6half_tE19Flash_kernel_traitsILi192ELi64ELi64ELi8ES3_EELb0ELb0ELb0ELb0ELb0ELb1ELb0EEEvNS_16Flash_bwd_paramsE,@"STO_CUDA_ENTRY STV_DEFAULT"
_ZN5flash44flash_bwd_dq_dk_dv_loop_seqk_parallel_kernelI23Flash_bwd_kernel_traitsILi192ELi64ELi64ELi8ELi4ELi2ELi2ELb1ELb1EN7cutlass6half_tE19Flash_kernel_traitsILi192ELi64ELi64ELi8ES3_EELb0ELb0ELb0ELb0ELb0ELb1ELb0EEEvNS_16Flash_bwd_paramsE:
.text._ZN5flash44flash_bwd_dq_dk_dv_loop_seqk_parallel_kernelI23Flash_bwd_kernel_traitsILi192ELi64ELi64ELi8ELi4ELi2ELi2ELb1ELb1EN7cutlass6half_tE19Flash_kernel_traitsILi192ELi64ELi64ELi8ES3_EELb0ELb0ELb0ELb0ELb0ELb1ELb0EEEvNS_16Flash_bwd_paramsE:
        /* <DEDUP_REMOVED lines=49> */
.L_x_172:
        /* <DEDUP_REMOVED lines=18> */
[----:B------:R-:W-:Y:S01]  /*0430*/  IMAD.U32 R2, RZ, RZ, UR16 ;  /* 0x00000010ff027e24 */ /* 0x000fe2000f8e00ff */
        /* <DEDUP_REMOVED lines=33> */
.L_x_135:
        /* <DEDUP_REMOVED lines=17> */
[----:B------:R-:W-:-:S03]  /*0760*/  @!UP1 UIMAD UR45, UR37, UR11, UR45 ;  /* 0x0000000b252d92a4 */ /* 0x000fc6000f8e022d */
[----:B------:R-:W-:Y:S01]  /*0770*/  @!UP1 UMOV UR48, UR44 ;  /* 0x0000002c00309c82 */ /* 0x000fe20008000000 */
[----:B------:R-:W-:Y:S01]  /*0780*/  @UP1 UIMAD UR45, UR18, UR9, UR17 ;  /* 0x00000009122d12a4 */ /* 0x000fe2000f8e0211 */
        /* <DEDUP_REMOVED lines=15> */
.L_x_137:
[----:B------:R-:W1:Y:S01]  /*0880*/  LDCU.64 UR16, c[0x0][0x3b8] ;  /* 0x00007700ff1077ac */ /* 0x000e620008000a00 */
[----:B------:R-:W-:-:S04]  /*0890*/  UIADD3 UR8, UPT, UPT, UR40, UR41, URZ ;  /* 0x0000002928087290 */ /* 0x000fc8000fffe0ff */
[----:B-1----:R-:W-:Y:S02]  /*08a0*/  UIMAD.WIDE.U32 UR10, UR8, UR16, URZ ;  /* 0x00000010080a72a5 */ /* 0x002fe4000f8e00ff */
[----:B------:R-:W-:-:S04]  /*08b0*/  UIMAD UR8, UR8, UR17, URZ ;  /* 0x00000011080872a4 */ /* 0x000fc8000f8e02ff */
[----:B------:R-:W-:Y:S01]  /*08c0*/  UIADD3 UR8, UPT, UPT, UR11, UR8, URZ ;  /* 0x000000080b087290 */ /* 0x000fe2000fffe0ff */
[----:B------:R-:W-:-:S05]  /*08d0*/  UMOV UR44, UR10 ;  /* 0x0000000a002c7c82 */ /* 0x000fca0008000000 */
[----:B------:R-:W-:Y:S02]  /*08e0*/  MOV R21, UR8 ;  /* 0x0000000800157c02 */ /* 0x000fe40008000f00 */
.L_x_138:
        /* <DEDUP_REMOVED lines=44> */
.L_x_139:
[----:B------:R-:W1:Y:S01]  /*0bb0*/  LDCU.64 UR14, c[0x0][0x3c0] ;  /* 0x00007800ff0e77ac */ /* 0x000e620008000a00 */
[----:B------:R-:W-:-:S04]  /*0bc0*/  UIADD3 UR8, UPT, UPT, UR40, UR41, URZ ;  /* 0x0000002928087290 */ /* 0x000fc8000fffe0ff */
[----:B-1----:R-:W-:Y:S02]  /*0bd0*/  UIMAD.WIDE.U32 UR10, UR8, UR14, URZ ;  /* 0x0000000e080a72a5 */ /* 0x002fe4000f8e00ff */
[----:B------:R-:W-:-:S04]  /*0be0*/  UIMAD UR8, UR8, UR15, URZ ;  /* 0x0000000f080872a4 */ /* 0x000fc8000f8e02ff */
[----:B------:R-:W-:Y:S01]  /*0bf0*/  UIADD3 UR8, UPT, UPT, UR11, UR8, URZ ;  /* 0x000000080b087290 */ /* 0x000fe2000fffe0ff */
[----:B------:R-:W-:-:S05]  /*0c00*/  UMOV UR46, UR10 ;  /* 0x0000000a002e7c82 */ /* 0x000fca0008000000 */
[----:B------:R-:W-:-:S07]  /*0c10*/  MOV R18, UR8 ;  /* 0x0000000800127c02 */ /* 0x000fce0008000f00 */
.L_x_140:
        /* <DEDUP_REMOVED lines=27> */
.L_x_141:
[----:B------:R-:W-:Y:S02]  /*0dd0*/  UIMAD.WIDE.U32 UR52, UR62, UR18, URZ ;  /* 0x000000123e3472a5 */ /* 0x000fe4000f8e00ff */
[----:B------:R-:W-:-:S04]  /*0de0*/  UIMAD UR8, UR63, UR18, URZ ;  /* 0x000000123f0872a4 */ /* 0x000fc8000f8e02ff */
[----:B------:R-:W-:Y:S02]  /*0df0*/  UIADD3 UR8, UPT, UPT, UR53, UR8, URZ ;  /* 0x0000000835087290 */ /* 0x000fe4000fffe0ff */
.L_x_142:
        /* <DEDUP_REMOVED lines=20> */
.L_x_143:
[----:B------:R-:W1:Y:S01]  /*0f40*/  LDCU UR54, c[0x0][0x434] ;  /* 0x00008680ff3677ac */ /* 0x000e620008000800 */
[----:B------:R-:W-:-:S04]  /*0f50*/  UIMAD UR11, UR37, UR19, UR24 ;  /* 0x00000013250b72a4 */ /* 0x000fc8000f8e0218 */
[----:B-1----:R-:W-:Y:S02]  /*0f60*/  UIMAD UR54, UR11, UR54, URZ ;  /* 0x000000360b3672a4 */ /* 0x002fe4000f8e02ff */
.L_x_144:
        /* <DEDUP_REMOVED lines=11> */
.L_x_145:
[----:B------:R-:W1:Y:S01]  /*1020*/  LDCU UR53, c[0x0][0x444] ;  /* 0x00008880ff3577ac */ /* 0x000e620008000800 */
[----:B------:R-:W-:-:S04]  /*1030*/  UIMAD UR10, UR37, UR19, UR24 ;  /* 0x00000013250a72a4 */ /* 0x000fc8000f8e0218 */
[----:B-1----:R-:W-:-:S12]  /*1040*/  UIMAD UR53, UR10, UR53, URZ ;  /* 0x000000350a3572a4 */ /* 0x002fd8000f8e02ff */
.L_x_146:
[----:B------:R-:W1:Y:S01]  /*1050*/  S2R R25, SR_TID.X ;  /* 0x0000000000197919 */ /* 0x000e620000002100 */
[----:B------:R-:W-:Y:S01]  /*1060*/  USHF.R.S32.HI UR10, URZ, 0x1f, UR9 ;  /* 0x0000001fff0a7899 */ /* 0x000fe20008011409 */
[----:B------:R-:W2:Y:S01]  /*1070*/  LDC.64 R12, c[0x0][0x3b0] ;  /* 0x0000ec00ff0c7b82 */ /* 0x000ea20000000a00 */
[----:B------:R-:W-:Y:S01]  /*1080*/  UIADD3 UR52, UP1, UP0, UR60, UR52, UR9 ;  /* 0x000000343c347290 */ /* 0x000fe2000f83e009 */
[----:B------:R-:W-:Y:S01]  /*1090*/  MOV R9, RZ ;  /* 0x000000ff00097202 */ /* 0x000fe20000000f00 */
        /* <DEDUP_REMOVED lines=9> */
[----:B------:R-:W-:-:S04]  /*1130*/  ULEA UR54, UR49, UR54, 0x6 ;  /* 0x0000003631367291 */ /* 0x000fc8000f8e30ff */
[----:B---3--:R-:W-:Y:S02]  /*1140*/  UIMAD.WIDE UR56, UR54, 0x4, UR56 ;  /* 0x00000004363878a5 */ /* 0x008fe4000f8e0238 */
[----:B-----5:R-:W-:Y:S01]  /*1150*/  UIMAD UR18, UR47, UR8, URZ ;  /* 0x000000082f1272a4 */ /* 0x020fe2000f8e02ff */
[----:B-1----:R-:W-:Y:S01]  /*1160*/  IMAD.SHL.U32 R26, R25, 0x8, RZ ;  /* 0x00000008191a7824 */ /* 0x002fe200078e00ff */
[--C-:B------:R-:W-:Y:S01]  /*1170*/  SHF.R.U32.HI R24, RZ, 0x3, R25.reuse ;  /* 0x00000003ff187819 */ /* 0x100fe20000011619 */
[----:B------:R-:W-:Y:S01]  /*1180*/  IMAD.U32 R0, RZ, RZ, UR8 ;  /* 0x00000008ff007e24 */ /* 0x000fe2000f8e00ff */
[----:B------:R-:W-:Y:S01]  /*1190*/  UIMAD UR18, UR43, UR9, UR18 ;  /* 0x000000092b1272a4 */ /* 0x000fe2000f8e0212 */
[----:B------:R-:W-:Y:S01]  /*11a0*/  IMAD.U32 R4, RZ, RZ, UR10 ;  /* 0x0000000aff047e24 */ /* 0x000fe2000f8e00ff */
[----:B------:R-:W-:Y:S02]  /*11b0*/  LOP3.LUT R8, R26, 0x38, RZ, 0xc0, !PT ;  /* 0x000000381a087812 */ /* 0x000fe400078ec0ff */
[----:B------:R-:W-:-:S02]  /*11c0*/  SHF.R.U32.HI R16, RZ, 0x5, R25 ;  /* 0x00000005ff107819 */ /* 0x000fc40000011619 */
[----:B------:R-:W-:Y:S01]  /*11d0*/  IADD3 R2, P0, PT, R8, UR58, RZ ;  /* 0x0000003a08027c10 */ /* 0x000fe2000ff1e0ff */
[----:B------:R-:W1:Y:S01]  /*11e0*/  LDCU.64 UR58, c[0x0][0x5e8] ;  /* 0x0000bd00ff3a77ac */ /* 0x000e620008000a00 */
[----:B------:R-:W-:-:S03]  /*11f0*/  LOP3.LUT R11, R25, 0x1f, RZ, 0xc0, !PT ;  /* 0x0000001f190b7812 */ /* 0x000fc600078ec0ff */
[----:B------:R-:W-:Y:S01]  /*1200*/  IMAD.X R3, RZ, RZ, UR50, P0 ;  /* 0x00000032ff037e24 */ /* 0x000fe200080e06ff */
[----:B------:R-:W-:Y:S01]  /*1210*/  USHF.L.U64.HI UR50, UR8, 0x5, UR9 ;  /* 0x0000000508327899 */ /* 0x000fe20008010209 */
[----:B------:R-:W-:Y:S01]  /*1220*/  IMAD R11, R16, UR55, R11 ;  /* 0x00000037100b7c24 */ /* 0x000fe2000f8e020b */
[----:B------:R-:W-:Y:S01]  /*1230*/  USHF.L.U32 UR55, UR55, 0x6, URZ ;  /* 0x0000000637377899 */ /* 0x000fe200080006ff */
[----:B------:R-:W-:-:S04]  /*1240*/  IMAD.WIDE.U32 R2, R0, UR43, R2 ;  /* 0x0000002b00027c25 */ /* 0x000fc8000f8e0002 */
[----:B------:R-:W-:Y:S01]  /*1250*/  IMAD.U32 R0, RZ, RZ, UR11 ;  /* 0x0000000bff007e24 */ /* 0x000fe2000f8e00ff */
[----:B------:R-:W-:Y:S01]  /*1260*/  IADD3 R3, PT, PT, R3, UR18, RZ ;  /* 0x0000001203037c10 */ /* 0x000fe2000fffe0ff */
[----:B------:R-:W3:Y:S02]  /*1270*/  LDCU.64 UR18, c[0x0][0x3c8] ;  /* 0x00007900ff1277ac */ /* 0x000ee40008000a00 */
[----:B------:R-:W-:Y:S01]  /*1280*/  IMAD.WIDE.U32 R2, R4, UR24, R2 ;  /* 0x0000001804027c25 */ /* 0x000fe2000f8e0002 */
[----:B------:R-:W5:Y:S03]  /*1290*/  LDCU.64 UR10, c[0x0][0x550] ;  /* 0x0000aa00ff0a77ac */ /* 0x000f660008000a00 */
[----:B------:R-:W-:Y:S01]  /*12a0*/  IMAD R3, R0, UR24, R3 ;  /* 0x0000001800037c24 */ /* 0x000fe2000f8e0203 */
[----:B-1----:R-:W-:Y:S01]  /*12b0*/  UIMAD.WIDE UR58, UR53, 0x4, UR58 ;  /* 0x00000004353a78a5 */ /* 0x002fe2000f8e023a */
        /* <DEDUP_REMOVED lines=8> */
[----:B---3--:R-:W-:Y:S01]  /*1340*/  IMAD.U32 R0, RZ, RZ, UR18 ;  /* 0x00000012ff007e24 */ /* 0x008fe2000f8e00ff */
[----:B------:R-:W1:Y:S01]  /*1350*/  LDCU.64 UR8, c[0x0][0x380] ;  /* 0x00007000ff0877ac */ /* 0x000e620008000a00 */
[----:B----4-:R-:W-:Y:S01]  /*1360*/  IMAD.WIDE.U32 R4, R14, UR22, RZ ;  /* 0x000000160e047c25 */ /* 0x010fe2000f8e00ff */
[----:B-----5:R-:W-:-:S03]  /*1370*/  LEA R32, P2, R6, UR10, 0x1 ;  /* 0x0000000a06207c11 */ /* 0x020fc6000f8408ff */
[----:B------:R-:W-:Y:S01]  /*1380*/  IMAD.WIDE.U32 R2, R0, UR24, R2 ;  /* 0x0000001800027c25 */ /* 0x000fe2000f8e0002 */
[----:B------:R-:W-:Y:S02]  /*1390*/  SEL R4, R4, RZ, P5 ;  /* 0x000000ff04047207 */ /* 0x000fe40002800000 */
[----:B------:R-:W-:Y:S01]  /*13a0*/  LEA.HI.X R33, R6, UR11, R16, 0x1, P2 ;  /* 0x0000000b06217c11 */ /* 0x000fe200090f0c10 */
[----:B------:R-:W-:Y:S01]  /*13b0*/  IMAD.U32 R0, RZ, RZ, UR19 ;  /* 0x00000013ff007e24 */ /* 0x000fe2000f8e00ff */
[----:B------:R-:W2:Y:S01]  /*13c0*/  LDCU.64 UR18, c[0x0][0x570] ;  /* 0x0000ae00ff1277ac */ /* 0x000ea20008000a00 */
[----:B------:R-:W-:Y:S01]  /*13d0*/  IMAD R7, R15, UR22, R5 ;  /* 0x000000160f077c24 */ /* 0x000fe2000f8e0205 */
[----:B------:R-:W-:Y:S01]  /*13e0*/  IADD3 R14, P1, P0, R11, UR52, R4 ;  /* 0x000000340b0e7c10 */ /* 0x000fe2000f83e004 */
[----:B------:R-:W-:Y:S01]  /*13f0*/  IMAD R3, R0, UR24, R3 ;  /* 0x0000001800037c24 */ /* 0x000fe2000f8e0203 */
[----:B------:R-:W-:Y:S01]  /*1400*/  SHF.R.S32.HI R5, RZ, 0x1f, R11 ;  /* 0x0000001fff057819 */ /* 0x000fe2000001140b */
[----:B------:R3:W-:Y:S01]  /*1410*/  STL.64 [R1+0x48], R32 ;  /* 0x0000482001007387 */ /* 0x0007e20000100a00 */
[----:B------:R-:W-:Y:S01]  /*1420*/  SEL R0, R7, RZ, P5 ;  /* 0x000000ff07007207 */ /* 0x000fe20002800000 */
[----:B------:R-:W-:Y:S01]  /*1430*/  IMAD.WIDE.U32 R2, R24, R12, R2 ;  /* 0x0000000c18027225 */ /* 0x000fe200078e0002 */
[----:B------:R-:W-:-:S02]  /*1440*/  MOV R4, UR55 ;  /* 0x0000003700047c02 */ /* 0x000fc40008000f00 */
[----:B------:R-:W-:Y:S01]  /*1450*/  IADD3.X R5, PT, PT, R5, UR51, R0, P1, P0 ;  /* 0x0000003305057c10 */ /* 0x000fe20008fe0400 */
[----:B------:R-:W-:Y:S01]  /*1460*/  IMAD R3, R24, R13, R3 ;  /* 0x0000000d18037224 */ /* 0x000fe200078e0203 */
[----:B------:R-:W-:Y:S01]  /*1470*/  IADD3 R0, P0, PT, R14, UR55, RZ ;  /* 0x000000370e007c10 */ /* 0x000fe2000ff1e0ff */
[----:B------:R-:W-:Y:S01]  /*1480*/  IMAD.SHL.U32 R11, R12, 0x20, RZ ;  /* 0x000000200c0b7824 */ /* 0x000fe200078e00ff */
[----:B-1----:R-:W-:Y:S02]  /*1490*/  LEA R30, P1, R2, UR8, 0x1 ;  /* 0x00000008021e7c11 */ /* 0x002fe4000f8208ff */
[----:B------:R-:W-:Y:S01]  /*14a0*/  LEA.HI.X.SX32 R4, R4, R5, 0x1, P0 ;  /* 0x0000000504047211 */ /* 0x000fe200000f0eff */
[----:B------:R-:W-:Y:S01]  /*14b0*/  VIADD R5, R24, 0x20 ;  /* 0x0000002018057836 */ /* 0x000fe20000000000 */
[----:B--2---:R-:W-:Y:S01]  /*14c0*/  LEA R22, P0, R0, UR18, 0x2 ;  /* 0x0000001200167c11 */ /* 0x004fe2000f8010ff */
[----:B------:R-:W-:Y:S01]  /*14d0*/  UMOV UR18, UR58 ;  /* 0x0000003a00127c82 */ /* 0x000fe20008000000 */
[----:B------:R-:W-:-:S02]  /*14e0*/  LEA.HI.X R31, R2, UR9, R3, 0x1, P1 ;  /* 0x00000009021f7c11 */ /* 0x000fc400088f0c03 */
[----:B------:R-:W-:Y:S01]  /*14f0*/  LEA.HI.X R23, R0, UR19, R4, 0x2, P0 ;  /* 0x0000001300177c11 */ /* 0x000fe200080f1404 */
[----:B------:R-:W-:Y:S01]  /*1500*/  UMOV UR19, UR59 ;  /* 0x0000003b00137c82 */ /* 0x000fe20008000000 */
[----:B------:R-:W-:Y:S01]  /*1510*/  IADD3 R17, P0, PT, R24, 0x20, RZ ;  /* 0x0000002018117810 */ /* 0x000fe20007f1e0ff */
[----:B------:R3:W-:Y:S01]  /*1520*/  STL.64 [R1+0x40], R30 ;  /* 0x0000401e01007387 */ /* 0x0007e20000100a00 */
[----:B------:R-:W-:Y:S02]  /*1530*/  SHF.L.U64.HI R13, R12, 0x5, R13 ;  /* 0x000000050c0d7819 */ /* 0x000fe4000001020d */
[----:B------:R-:W-:Y:S01]  /*1540*/  IADD3.X R19, PT, PT, RZ, RZ, RZ, P0, !PT ;  /* 0x000000ffff137210 */ /* 0x000fe200007fe4ff */
[----:B------:R3:W-:Y:S01]  /*1550*/  STL.64 [R1+0x30], R22 ;  /* 0x0000301601007387 */ /* 0x0007e20000100a00 */
        /* <DEDUP_REMOVED lines=14> */
.L_x_148:
[----:B------:R-:W1:Y:S01]  /*1640*/  LDCU.64 UR14, c[0x0][0x5c0] ;  /* 0x0000b800ff0e77ac */ /* 0x000e620008000a00 */
[----:B------:R-:W-:-:S04]  /*1650*/  UIADD3 UR8, UPT, UPT, UR40, UR41, URZ ;  /* 0x0000002928087290 */ /* 0x000fc8000fffe0ff */
[----:B-1----:R-:W-:Y:S02]  /*1660*/  UIMAD.WIDE.U32 UR18, UR8, UR14, URZ ;  /* 0x0000000e081272a5 */ /* 0x002fe4000f8e00ff */
[----:B------:R-:W-:-:S04]  /*1670*/  UIMAD UR8, UR8, UR15, URZ ;  /* 0x0000000f080872a4 */ /* 0x000fc8000f8e02ff */
[----:B------:R-:W-:-:S06]  /*1680*/  UIADD3 UR8, UPT, UPT, UR19, UR8, URZ ;  /* 0x0000000813087290 */ /* 0x000fcc000fffe0ff */
[----:B------:R-:W-:Y:S02]  /*1690*/  MOV R0, UR8 ;  /* 0x0000000800007c02 */ /* 0x000fe40008000f00 */
.L_x_149:
        /* <DEDUP_REMOVED lines=13> */
.L_x_150:
[----:B------:R-:W1:Y:S01]  /*1770*/  LDCU.64 UR10, c[0x0][0x5c8] ;  /* 0x0000b900ff0a77ac */ /* 0x000e620008000a00 */
[----:B------:R-:W-:-:S04]  /*1780*/  UIADD3 UR40, UPT, UPT, UR40, UR41, URZ ;  /* 0x0000002928287290 */ /* 0x000fc8000fffe0ff */
[----:B-1----:R-:W-:Y:S02]  /*1790*/  UIMAD.WIDE.U32 UR16, UR40, UR10, URZ ;  /* 0x0000000a281072a5 */ /* 0x002fe4000f8e00ff */
[----:B------:R-:W-:-:S04]  /*17a0*/  UIMAD UR40, UR40, UR11, URZ ;  /* 0x0000000b282872a4 */ /* 0x000fc8000f8e02ff */
[----:B------:R-:W-:-:S06]  /*17b0*/  UIADD3 UR40, UPT, UPT, UR17, UR40, URZ ;  /* 0x0000002811287290 */ /* 0x000fcc000fffe0ff */
[----:B------:R-:W-:-:S07]  /*17c0*/  MOV R10, UR40 ;  /* 0x00000028000a7c02 */ /* 0x000fce0008000f00 */
.L_x_151:
        /* <DEDUP_REMOVED lines=16> */
[----:B------:R-:W1:Y:S01]  /*18d0*/  LDCU.64 UR8, c[0x0][0x560] ;  /* 0x0000ac00ff0877ac */ /* 0x000e620008000a00 */
[----:B------:R-:W-:Y:S02]  /*18e0*/  MOV R2, R4 ;  /* 0x0000000400027202 */ /* 0x000fe40000000f00 */
[----:B------:R-:W-:-:S03]  /*18f0*/  MOV R3, R0 ;  /* 0x0000000000037202 */ /* 0x000fc60000000f00 */
[----:B------:R-:W-:-:S04]  /*1900*/  IMAD.WIDE.U32 R6, R24, UR14, R2 ;  /* 0x0000000e18067c25 */ /* 0x000fc8000f8e0002 */
[----:B------:R-:W-:Y:S01]  /*1910*/  IMAD R3, R24, UR15, R7 ;  /* 0x0000000f18037c24 */ /* 0x000fe2000f8e0207 */
[----:B-1----:R-:W-:-:S04]  /*1920*/  LEA R2, P0, R6, UR8, 0x1 ;  /* 0x0000000806027c11 */ /* 0x002fc8000f8008ff */
[----:B------:R-:W-:-:S05]  /*1930*/  LEA.HI.X R3, R6, UR9, R3, 0x1, P0 ;  /* 0x0000000906037c11 */ /* 0x000fca00080f0c03 */
[----:B------:R1:W-:Y:S04]  /*1940*/  STG.E.128 desc[UR34][R2.64], RZ ;  /* 0x000000ff02007986 */ /* 0x0003e8000c101d22 */
[----:B------:R1:W-:Y:S04]  /*1950*/  STG.E.128 desc[UR34][R2.64+0x80], RZ ;  /* 0x000080ff02007986 */ /* 0x0003e8000c101d22 */
[----:B------:R1:W-:Y:S02]  /*1960*/  STG.E.128 desc[UR34][R2.64+0x100], RZ ;  /* 0x000100ff02007986 */ /* 0x0003e4000c101d22 */
.L_x_153:
[----:B------:R-:W-:Y:S05]  /*1970*/  BSYNC.RECONVERGENT B0 ;  /* 0x0000000000007941 */ /* 0x000fea0003800200 */
.L_x_152:
[----:B------:R-:W-:Y:S04]  /*1980*/  BSSY.RECONVERGENT B0, `(.L_x_154) ;  /* 0x000000d000007945 */ /* 0x000fe80003800200 */
[----:B------:R-:W-:Y:S05]  /*1990*/  @P1 BRA `(.L_x_155) ;  /* 0x00000000002c1947 */ /* 0x000fea0003800000 */
[----:B------:R-:W2:Y:S01]  /*19a0*/  LDCU.64 UR8, c[0x0][0x560] ;  /* 0x0000ac00ff0877ac */ /* 0x000ea20008000a00 */
[----:B------:R-:W-:Y:S01]  /*19b0*/  MOV R5, R0 ;  /* 0x0000000000057202 */ /* 0x000fe20000000f00 */
[----:B-1----:R-:W-:Y:S02]  /*19c0*/  IMAD R2, R19, UR14, RZ ;  /* 0x0000000e13027c24 */ /* 0x002fe4000f8e02ff */
[----:B------:R-:W-:-:S04]  /*19d0*/  IMAD.WIDE.U32 R4, R17, UR14, R4 ;  /* 0x0000000e11047c25 */ /* 0x000fc8000f8e0004 */
[----:B------:R-:W-:-:S05]  /*19e0*/  IMAD R0, R17, UR15, R2 ;  /* 0x0000000f11007c24 */ /* 0x000fca000f8e0202 */
[----:B------:R-:W-:Y:S02]  /*19f0*/  IADD3 R0, PT, PT, R5, R0, RZ ;  /* 0x0000000005007210 */ /* 0x000fe40007ffe0ff */
[----:B--2---:R-:W-:-:S04]  /*1a00*/  LEA R2, P0, R4, UR8, 0x1 ;  /* 0x0000000804027c11 */ /* 0x004fc8000f8008ff */
[----:B------:R-:W-:-:S05]  /*1a10*/  LEA.HI.X R3, R4, UR9, R0, 0x1, P0 ;  /* 0x0000000904037c11 */ /* 0x000fca00080f0c00 */
[----:B------:R2:W-:Y:S04]  /*1a20*/  STG.E.128 desc[UR34][R2.64], RZ ;  /* 0x000000ff02007986 */ /* 0x0005e8000c101d22 */
[----:B------:R2:W-:Y:S04]  /*1a30*/  STG.E.128 desc[UR34][R2.64+0x80], RZ ;  /* 0x000080ff02007986 */ /* 0x0005e8000c101d22 */
[----:B------:R2:W-:Y:S02]  /*1a40*/  STG.E.128 desc[UR34][R2.64+0x100], RZ ;  /* 0x000100ff02007986 */ /* 0x0005e4000c101d22 */
.L_x_155:
[----:B------:R-:W-:Y:S05]  /*1a50*/  BSYNC.RECONVERGENT B0 ;  /* 0x0000000000007941 */ /* 0x000fea0003800200 */
.L_x_154:
[----:B------:R-:W4:Y:S01]  /*1a60*/  LDCU.64 UR8, c[0x0][0x5e0] ;  /* 0x0000bc00ff0877ac */ /* 0x000f220008000a00 */
[----:B-12---:R-:W-:Y:S01]  /*1a70*/  MOV R2, UR10 ;  /* 0x0000000a00027c02 */ /* 0x006fe20008000f00 */
[----:B------:R-:W-:Y:S01]  /*1a80*/  BSSY.RECONVERGENT B0, `(.L_x_156) ;  /* 0x0000015000007945 */ /* 0x000fe20003800200 */
[----:B------:R-:W-:-:S03]  /*1a90*/  UIMAD UR27, UR27, UR10, URZ ;  /* 0x0000000a1b1b72a4 */ /* 0x000fc6000f8e02ff */
[----:B------:R-:W-:Y:S01]  /*1aa0*/  IMAD.WIDE.U32 R2, R2, UR30, R8 ;  /* 0x0000001e02027c25 */ /* 0x000fe2000f8e0008 */
[----:B------:R-:W-:Y:S02]  /*1ab0*/  UIMAD UR27, UR30, UR11, UR27 ;  /* 0x0000000b1e1b72a4 */ /* 0x000fe4000f8e021b */
[----:B------:R-:W-:-:S04]  /*1ac0*/  IADD3 R2, P0, PT, R2, UR16, RZ ;  /* 0x0000001002027c10 */ /* 0x000fc8000ff1e0ff */
[----:B------:R-:W-:Y:S02]  /*1ad0*/  IADD3.X R3, PT, PT, R10, UR27, R3, P0, !PT ;  /* 0x0000001b0a037c10 */ /* 0x000fe400087fe403 */
[----:B----4-:R-:W-:Y:S02]  /*1ae0*/  MOV R4, UR8 ;  /* 0x0000000800047c02 */ /* 0x010fe40008000f00 */
[----:B------:R-:W-:-:S03]  /*1af0*/  MOV R0, UR9 ;  /* 0x0000000900007c02 */ /* 0x000fc60008000f00 */
        /* <DEDUP_REMOVED lines=13> */
.L_x_157:
[----:B------:R-:W-:Y:S05]  /*1bd0*/  BSYNC.RECONVERGENT B0 ;  /* 0x0000000000007941 */ /* 0x000fea0003800200 */
.L_x_156:
        /* <DEDUP_REMOVED lines=11> */
[----:B------:R1:W-:Y:S01]  /*1c90*/  STG.E.128 desc[UR34][R2.64+0x100], RZ ;  /* 0x000100ff02007986 */ /* 0x0003e2000c101d22 */
[----:B------:R-:W-:Y:S05]  /*1ca0*/  BRA `(.L_x_158) ;  /* 0x0000005800ec7947 */ /* 0x000fea0003800000 */
.L_x_147:
[----:B------:R-:W-:Y:S01]  /*1cb0*/  UIADD3 UR37, UPT, UPT, -UR30, UR33, URZ ;  /* 0x000000211e257290 */ /* 0x000fe2000fffe1ff */
[----:B------:R-:W-:Y:S01]  /*1cc0*/  IMAD.U32 R0, RZ, RZ, UR14 ;  /* 0x0000000eff007e24 */ /* 0x000fe2000f8e00ff */
[----:B------:R-:W1:Y:S01]  /*1cd0*/  LDCU.64 UR10, c[0x0][0x3d8] ;  /* 0x00007b00ff0a77ac */ /* 0x000e620008000a00 */
[----:B------:R-:W-:Y:S01]  /*1ce0*/  IMAD.U32 R2, RZ, RZ, UR16 ;  /* 0x00000010ff027e24 */ /* 0x000fe2000f8e00ff */
[----:B------:R-:W-:Y:S01]  /*1cf0*/  SHF.R.U32.HI R27, RZ, 0x1, R25 ;  /* 0x00000001ff1b7819 */ /* 0x000fe20000011619 */
[----:B------:R-:W-:Y:S01]  /*1d00*/  IMAD.U32 R14, RZ, RZ, UR43 ;  /* 0x0000002bff0e7e24 */ /* 0x000fe2000f8e00ff */
[----:B------:R-:W2:Y:S01]  /*1d10*/  LDCU.64 UR8, c[0x0][0x3d0] ;  /* 0x00007a00ff0877ac */ /* 0x000ea20008000a00 */
[----:B------:R-:W-:Y:S01]  /*1d20*/  ISETP.GE.AND P4, PT, R24, UR37, PT ;  /* 0x0000002518007c0c */ /* 0x000fe2000bf86270 */
[----:B------:R-:W-:Y:S01]  /*1d30*/  IMAD.WIDE.U32 R2, R2, UR30, R8 ;  /* 0x0000001e02027c25 */ /* 0x000fe2000f8e0008 */
[----:B------:R-:W-:Y:S01]  /*1d40*/  ISETP.GE.AND P3, PT, R5, UR37, PT ;  /* 0x0000002505007c0c */ /* 0x000fe2000bf66270 */
[----:B------:R-:W-:Y:S01]  /*1d50*/  UIMAD UR42, UR49, -0x40, UR42 ;  /* 0xffffffc0312a78a4 */ /* 0x000fe2000f8e022a */
[----:B------:R-:W-:Y:S01]  /*1d60*/  @P5 BAR.SYNC.DEFER_BLOCKING 0x0 ;  /* 0x0000000000005b1d */ /* 0x000fe20000010000 */
[----:B------:R-:W-:Y:S01]  /*1d70*/  UIMAD UR45, UR27, UR14, URZ ;  /* 0x0000000e1b2d72a4 */ /* 0x000fe2000f8e02ff */
[----:B------:R-:W-:Y:S01]  /*1d80*/  LOP3.LUT R16, R26, 0x1f8, RZ, 0xc0, !PT ;  /* 0x000001f81a107812 */ /* 0x000fe200078ec0ff */
[----:B------:R-:W-:-:S02]  /*1d90*/  UIMAD UR27, UR27, UR16, URZ ;  /* 0x000000101b1b72a4 */ /* 0x000fc4000f8e02ff */
[----:B------:R-:W-:Y:S01]  /*1da0*/  ISETP.GE.AND P2, PT, R5, UR42, PT ;  /* 0x0000002a05007c0c */ /* 0x000fe2000bf46270 */
[----:B------:R-:W-:Y:S01]  /*1db0*/  IMAD.WIDE.U32 R4, R0, UR30, R8 ;  /* 0x0000001e00047c25 */ /* 0x000fe2000f8e0008 */
[----:B------:R-:W-:Y:S01]  /*1dc0*/  UIMAD UR45, UR30, UR15, UR45 ;  /* 0x0000000f1e2d72a4 */ /* 0x000fe2000f8e022d */
[----:B------:R-:W-:Y:S01]  /*1dd0*/  SHF.R.U32.HI R8, RZ, 0x2, R25 ;  /* 0x00000002ff087819 */ /* 0x000fe20000011619 */
[----:B------:R-:W-:Y:S01]  /*1de0*/  UIMAD UR27, UR30, UR17, UR27 ;  /* 0x000000111e1b72a4 */ /* 0x000fe2000f8e021b */
[----:B------:R-:W-:Y:S01]  /*1df0*/  LOP3.LUT R0, R27, 0x30, RZ, 0xc0, !PT ;  /* 0x000000301b007812 */ /* 0x000fe200078ec0ff */
[----:B---3--:R-:W3:Y:S01]  /*1e00*/  @!P3 LDC.64 R22, c[0x0][0x390] ;  /* 0x0000e400ff16bb82 */ /* 0x008ee20000000a00 */
[----:B------:R-:W-:Y:S01]  /*1e10*/  IADD3 R6, P1, PT, R4, UR46, RZ ;  /* 0x0000002e04067c10 */ /* 0x000fe2000ff3e0ff */
[----:B------:R-:W-:Y:S01]  /*1e20*/  IMAD.U32 R9, RZ, RZ, UR43 ;  /* 0x0000002bff097e24 */ /* 0x000fe2000f8e00ff */
[----:B------:R-:W-:Y:S01]  /*1e30*/  IADD3 R4, P0, PT, R2, UR44, RZ ;  /* 0x0000002c02047c10 */ /* 0x000fe2000ff1e0ff */
[----:B-1----:R-:W-:Y:S01]  /*1e40*/  IMAD R2, R20, UR10, RZ ;  /* 0x0000000a14027c24 */ /* 0x002fe2000f8e02ff */
[----:B------:R-:W-:-:S02]  /*1e50*/  IADD3.X R7, PT, PT, R18, UR45, R5, P1, !PT ;  /* 0x0000002d12077c10 */ /* 0x000fc40008ffe405 */
[----:B------:R-:W-:Y:S01]  /*1e60*/  LOP3.LUT R28, R0, 0x7, R8, 0xf8, !PT ;  /* 0x00000007001c7812 */ /* 0x000fe200078ef808 */
[----:B--2---:R-:W-:Y:S01]  /*1e70*/  IMAD R0, R20, UR8, RZ ;  /* 0x0000000814007c24 */ /* 0x004fe2000f8e02ff */
[----:B------:R-:W-:Y:S01]  /*1e80*/  IADD3.X R5, PT, PT, R21, UR27, R3, P0, !PT ;  /* 0x0000001b15057c10 */ /* 0x000fe200087fe403 */
[C---:B------:R-:W-:Y:S01]  /*1e90*/  IMAD R8, R10.reuse, UR11, R2 ;  /* 0x0000000b0a087c24 */ /* 0x040fe2000f8e0202 */
[----:B------:R-:W1:Y:S01]  /*1ea0*/  @!P4 LDC.64 R20, c[0x0][0x390] ;  /* 0x0000e400ff14cb82 */ /* 0x000e620000000a00 */
[----:B------:R-:W-:Y:S01]  /*1eb0*/  IMAD.WIDE.U32 R2, R10, UR10, R6 ;  /* 0x0000000a0a027c25 */ /* 0x000fe2000f8e0006 */
[----:B------:R-:W-:Y:S01]  /*1ec0*/  @!P2 LEA R14, P1, R14, R32, 0x1 ;  /* 0x000000200e0ea211 */ /* 0x000fe200078208ff */
[----:B------:R2:W-:Y:S01]  /*1ed0*/  STL [R1+0x38], R28 ;  /* 0x0000381c01007387 */ /* 0x0005e20000100800 */
[C---:B------:R-:W-:Y:S01]  /*1ee0*/  @!P2 LEA R12, P0, R11.reuse, R30, 0x1 ;  /* 0x0000001e0b0ca211 */ /* 0x040fe200078008ff */
[----:B------:R-:W-:Y:S01]  /*1ef0*/  IMAD.U32 R7, RZ, RZ, UR50 ;  /* 0x00000032ff077e24 */ /* 0x000fe2000f8e00ff */
[----:B------:R-:W-:Y:S01]  /*1f00*/  LOP3.LUT R16, R16, 0x38, R25, 0x78, !PT ;  /* 0x0000003810107812 */ /* 0x000fe200078e7819 */
[----:B------:R-:W-:Y:S01]  /*1f10*/  IMAD R6, R10, UR9, R0 ;  /* 0x000000090a067c24 */ /* 0x000fe2000f8e0200 */
[----:B------:R-:W-:Y:S01]  /*1f20*/  @!P2 LEA.HI.X R13, R11, R31, R13, 0x1, P0 ;  /* 0x0000001f0b0da211 */ /* 0x000fe200000f0c0d */
[----:B------:R-:W-:Y:S01]  /*1f30*/  IMAD.IADD R3, R3, 0x1, R8 ;  /* 0x0000000103037824 */ /* 0x000fe200078e0208 */
[----:B------:R-:W-:Y:S01]  /*1f40*/  @!P2 LEA.HI.X R15, R9, R33, R7, 0x1, P1 ;  /* 0x00000021090fa211 */ /* 0x000fe200008f0c07 */
[----:B------:R-:W-:Y:S01]  /*1f50*/  VIADD R0, R28, 0x8 ;  /* 0x000000081c007836 */ /* 0x000fe20000000000 */
[----:B------:R-:W-:Y:S01]  /*1f60*/  ISETP.GE.AND P5, PT, R24, UR42, PT ;  /* 0x0000002a18007c0c */ /* 0x000fe2000bfa6270 */
[----:B------:R-:W-:Y:S01]  /*1f70*/  IMAD.WIDE.U32 R4, R10, UR8, R4 ;  /* 0x000000080a047c25 */ /* 0x000fe2000f8e0004 */
[----:B------:R-:W4:Y:S02]  /*1f80*/  LDCU UR10, c[0x0][0x590] ;  /* 0x0000b200ff0a77ac */ /* 0x000f240008000800 */
[----:B------:R-:W-:Y:S01]  /*1f90*/  ISETP.GE.AND P1, PT, R0, UR42, PT ;  /* 0x0000002a00007c0c */ /* 0x000fe2000bf26270 */
[--C-:B------:R-:W-:Y:S01]  /*1fa0*/  @!P3 IMAD.MOV.U32 R8, RZ, RZ, R2.reuse ;  /* 0x000000ffff08b224 */ /* 0x100fe200078e0002 */
[----:B------:R-:W-:Y:S01]  /*1fb0*/  UIADD3 UR30, UPT, UPT, UR30, 0x40, URZ ;  /* 0x000000401e1e7890 */ /* 0x000fe2000fffe0ff */
[--C-:B------:R-:W-:Y:S01]  /*1fc0*/  @!P3 IMAD.MOV.U32 R9, RZ, RZ, R3.reuse ;  /* 0x000000ffff09b224 */ /* 0x100fe200078e0003 */
[----:B------:R-:W-:Y:S01]  /*1fd0*/  CS2R R142, SRZ ;  /* 0x00000000008e7805 */ /* 0x000fe2000001ff00 */
[----:B------:R-:W-:Y:S01]  /*1fe0*/  @!P4 IMAD.WIDE.U32 R2, R24, UR14, R2 ;  /* 0x0000000e1802cc25 */ /* 0x000fe2000f8e0002 */
[----:B------:R-:W-:-:S02]  /*1ff0*/  CS2R R140, SRZ ;  /* 0x00000000008c7805 */ /* 0x000fc4000001ff00 */
[----:B------:R-:W-:Y:S02]  /*2000*/  CS2R R146, SRZ ;  /* 0x0000000000927805 */ /* 0x000fe4000001ff00 */
[----:B------:R-:W-:Y:S01]  /*2010*/  CS2R R144, SRZ ;  /* 0x0000000000907805 */ /* 0x000fe2000001ff00 */
[----:B------:R-:W-:Y:S01]  /*2020*/  @!P3 IMAD R0, R19, UR14, RZ ;  /* 0x0000000e1300bc24 */ /* 0x000fe2000f8e02ff */
[----:B------:R-:W-:Y:S01]  /*2030*/  CS2R R138, SRZ ;  /* 0x00000000008a7805 */ /* 0x000fe2000001ff00 */
[----:B------:R-:W-:Y:S01]  /*2040*/  IMAD.IADD R7, R5, 0x1, R6 ;  /* 0x0000000105077824 */ /* 0x000fe200078e0206 */
[----:B------:R-:W-:Y:S01]  /*2050*/  CS2R R136, SRZ ;  /* 0x0000000000887805 */ /* 0x000fe2000001ff00 */
[--C-:B------:R-:W-:Y:S01]  /*2060*/  @!P4 IMAD.MOV.U32 R6, RZ, RZ, R4.reuse ;  /* 0x000000ffff06c224 */ /* 0x100fe200078e0004 */
[----:B------:R-:W-:Y:S01]  /*2070*/  CS2R R134, SRZ ;  /* 0x0000000000867805 */ /* 0x000fe2000001ff00 */
[----:B------:R-:W-:Y:S01]  /*2080*/  @!P3 IMAD.MOV.U32 R10, RZ, RZ, R4 ;  /* 0x000000ffff0ab224 */ /* 0x000fe200078e0004 */
[----:B-1----:R-:W-:Y:S01]  /*2090*/  @!P4 LEA R4, P0, R2, R20, 0x1 ;  /* 0x000000140204c211 */ /* 0x002fe200078008ff */
[----:B------:R-:W-:Y:S01]  /*20a0*/  @!P4 IMAD R3, R24, UR15, R3 ;  /* 0x0000000f1803cc24 */ /* 0x000fe2000f8e0203 */
[----:B------:R-:W-:Y:S01]  /*20b0*/  CS2R R132, SRZ ;  /* 0x0000000000847805 */ /* 0x000fe2000001ff00 */
[C---:B------:R-:W-:Y:S01]  /*20c0*/  @!P3 IMAD R18, R17.reuse, UR15, R0 ;  /* 0x0000000f1112bc24 */ /* 0x040fe2000f8e0200 */
[----:B------:R-:W-:Y:S01]  /*20d0*/  LOP3.LUT R0, R16, 0x1e00, R26, 0xf8, !PT ;  /* 0x00001e0010007812 */ /* 0x000fe200078ef81a */
[----:B------:R-:W-:Y:S01]  /*20e0*/  @!P3 IMAD.WIDE.U32 R8, R17, UR14, R8 ;  /* 0x0000000e1108bc25 */ /* 0x000fe2000f8e0008 */
[----:B------:R-:W-:-:S02]  /*20f0*/  @!P4 LEA.HI.X R5, R2, R21, R3, 0x1, P0 ;  /* 0x000000150205c211 */ /* 0x000fc400000f0c03 */
[----:B------:R-:W-:Y:S01]  /*2100*/  CS2R R126, SRZ ;  /* 0x00000000007e7805 */ /* 0x000fe2000001ff00 */
[----:B------:R-:W1:Y:S01]  /*2110*/  @!P4 LDC.64 R20, c[0x0][0x388] ;  /* 0x0000e200ff14cb82 */ /* 0x000e620000000a00 */
[----:B------:R-:W-:Y:S01]  /*2120*/  @!P3 IMAD R3, R19, UR16, RZ ;  /* 0x000000101303bc24 */ /* 0x000fe2000f8e02ff */
[----:B---3--:R-:W-:Y:S01]  /*2130*/  @!P3 LEA R2, P0, R8, R22, 0x1 ;  /* 0x000000160802b211 */ /* 0x008fe200078008ff */
[----:B------:R-:W-:Y:S01]  /*2140*/  @!P3 IMAD.IADD R9, R9, 0x1, R18 ;  /* 0x000000010909b824 */ /* 0x000fe200078e0212 */
[----:B------:R-:W-:Y:S01]  /*2150*/  LEA R0, R0, UR6, 0x1 ;  /* 0x0000000600007c11 */ /* 0x000fe2000f8e08ff */
[C---:B------:R-:W-:Y:S01]  /*2160*/  @!P3 IMAD R16, R17.reuse, UR17, R3 ;  /* 0x000000111110bc24 */ /* 0x040fe2000f8e0203 */
[----:B------:R-:W-:Y:S01]  /*2170*/  CS2R R124, SRZ ;  /* 0x00000000007c7805 */ /* 0x000fe2000001ff00 */
[----:B------:R-:W-:Y:S01]  /*2180*/  @!P3 IMAD.MOV.U32 R11, RZ, RZ, R7 ;  /* 0x000000ffff0bb224 */ /* 0x000fe200078e0007 */
[----:B------:R-:W-:Y:S01]  /*2190*/  @!P3 LEA.HI.X R3, R8, R23, R9, 0x1, P0 ;  /* 0x000000170803b211 */ /* 0x000fe200000f0c09 */
[----:B------:R-:W-:Y:S01]  /*21a0*/  @!PT LDS RZ, [RZ] ;  /* 0x00000000fffff984 */ /* 0x000fe20000000800 */
[----:B------:R-:W-:Y:S01]  /*21b0*/  @!PT LDS RZ, [RZ] ;  /* 0x00000000fffff984 */ /* 0x000fe20000000800 */
[----:B------:R-:W-:Y:S01]  /*21c0*/  @!PT LDS RZ, [RZ] ;  /* 0x00000000fffff984 */ /* 0x000fe20000000800 */
[----:B------:R-:W-:Y:S01]  /*21d0*/  @!P4 LDGSTS.E.BYPASS.LTC128B.128 [R0+0x12000], desc[UR34][R4.64] ;  /* 0x120000000400cfae */ /* 0x000fe2000b981a22 */
[----:B------:R-:W3:Y:S01]  /*21e0*/  @!P3 LDC.64 R8, c[0x0][0x388] ;  /* 0x0000e200ff08bb82 */ /* 0x000ee20000000a00 */
[----:B------:R-:W-:Y:S01]  /*21f0*/  @!P4 IMAD.WIDE.U32 R6, R24, UR16, R6 ;  /* 0x000000101806cc25 */ /* 0x000fe2000f8e0006 */
[----:B------:R-:W-:Y:S01]  /*2200*/  CS2R R130, SRZ ;  /* 0x0000000000827805 */ /* 0x000fe2000001ff00 */
[----:B------:R-:W-:Y:S01]  /*2210*/  @!P4 LDGSTS.E.BYPASS.LTC128B.128 [R0+0x14000], desc[UR34][R4.64+0x80] ;  /* 0x140000800400cfae */ /* 0x000fe2000b981a22 */
[----:B------:R-:W-:Y:S01]  /*2220*/  CS2R R128, SRZ ;  /* 0x0000000000807805 */ /* 0x000fe2000001ff00 */
[----:B------:R-:W-:Y:S01]  /*2230*/  @!P3 IMAD.WIDE.U32 R10, R17, UR16, R10 ;  /* 0x00000010110abc25 */ /* 0x000fe2000f8e000a */
[----:B------:R-:W-:Y:S01]  /*2240*/  CS2R R122, SRZ ;  /* 0x00000000007a7805 */ /* 0x000fe2000001ff00 */
[----:B------:R1:W-:Y:S01]  /*2250*/  @!P4 LDGSTS.E.BYPASS.LTC128B.128 [R0+0x16000], desc[UR34][R4.64+0x100] ;  /* 0x160001000400cfae */ /* 0x0003e2000b981a22 */
[----:B------:R-:W-:-:S02]  /*2260*/  CS2R R120, SRZ ;  /* 0x0000000000787805 */ /* 0x000fc4000001ff00 */
[----:B------:R-:W-:Y:S02]  /*2270*/  CS2R R118, SRZ ;  /* 0x0000000000767805 */ /* 0x000fe4000001ff00 */
[----:B------:R-:W-:Y:S01]  /*2280*/  CS2R R116, SRZ ;  /* 0x0000000000747805 */ /* 0x000fe2000001ff00 */
[----:B------:R-:W-:Y:S01]  /*2290*/  @P4 STS.128 [R0+0x12000], RZ ;  /* 0x012000ff00004388 */ /* 0x000fe20000000c00 */
[----:B------:R-:W-:Y:S02]  /*22a0*/  CS2R R110, SRZ ;  /* 0x00000000006e7805 */ /* 0x000fe4000001ff00 */
[----:B------:R-:W-:Y:S02]  /*22b0*/  CS2R R108, SRZ ;  /* 0x00000000006c7805 */ /* 0x000fe4000001ff00 */
[----:B------:R-:W-:Y:S01]  /*22c0*/  CS2R R114, SRZ ;  /* 0x0000000000727805 */ /* 0x000fe2000001ff00 */
[----:B------:R-:W-:Y:S01]  /*22d0*/  @P4 STS.128 [R0+0x14000], RZ ;  /* 0x014000ff00004388 */ /* 0x000fe20000000c00 */
        /* <DEDUP_REMOVED lines=18> */
[----:B-1----:R-:W-:Y:S01]  /*2400*/  @!P4 LEA R4, P0, R6, R20, 0x1 ;  /* 0x000000140604c211 */ /* 0x002fe200078008ff */
[----:B------:R-:W-:Y:S01]  /*2410*/  @!PT LDS RZ, [RZ] ;  /* 0x00000000fffff984 */ /* 0x000fe20000000800 */
[----:B------:R-:W-:Y:S01]  /*2420*/  @!PT LDS RZ, [RZ] ;  /* 0x00000000fffff984 */ /* 0x000fe20000000800 */
[----:B------:R-:W-:Y:S01]  /*2430*/  @!PT LDS RZ, [RZ] ;  /* 0x00000000fffff984 */ /* 0x000fe20000000800 */
[----:B------:R-:W-:Y:S01]  /*2440*/  @!P3 LDGSTS.E.BYPASS.LTC128B.128 [R0+0x13000], desc[UR34][R2.64] ;  /* 0x130000000200bfae */ /* 0x000fe2000b981a22 */
[----:B------:R-:W-:Y:S02]  /*2450*/  CS2R R44, SRZ ;  /* 0x00000000002c7805 */ /* 0x000fe4000001ff00 */
[----:B------:R-:W-:Y:S02]  /*2460*/  CS2R R50, SRZ ;  /* 0x0000000000327805 */ /* 0x000fe4000001ff00 */
[----:B------:R-:W-:Y:S01]  /*2470*/  CS2R R48, SRZ ;  /* 0x0000000000307805 */ /* 0x000fe2000001ff00 */
[----:B------:R-:W-:Y:S01]  /*2480*/  @!P3 LDGSTS.E.BYPASS.LTC128B.128 [R0+0x15000], desc[UR34][R2.64+0x80] ;  /* 0x150000800200bfae */ /* 0x000fe2000b981a22 */
[----:B------:R-:W-:-:S02]  /*2490*/  CS2R R42, SRZ ;  /* 0x00000000002a7805 */ /* 0x000fc4000001ff00 */
[----:B------:R-:W-:Y:S02]  /*24a0*/  CS2R R40, SRZ ;  /* 0x0000000000287805 */ /* 0x000fe4000001ff00 */
[----:B------:R-:W-:Y:S01]  /*24b0*/  CS2R R38, SRZ ;  /* 0x0000000000267805 */ /* 0x000fe2000001ff00 */
[----:B------:R1:W-:Y:S01]  /*24c0*/  @!P3 LDGSTS.E.BYPASS.LTC128B.128 [R0+0x17000], desc[UR34][R2.64+0x100] ;  /* 0x170001000200bfae */ /* 0x0003e2000b981a22 */
[----:B------:R-:W-:Y:S02]  /*24d0*/  CS2R R36, SRZ ;  /* 0x0000000000247805 */ /* 0x000fe4000001ff00 */
[----:B------:R-:W-:Y:S01]  /*24e0*/  CS2R R34, SRZ ;  /* 0x0000000000227805 */ /* 0x000fe2000001ff00 */
[----:B------:R-:W1:Y:S01]  /*24f0*/  LDCU UR8, c[0x0][0x3e0] ;  /* 0x00007c00ff0877ac */ /* 0x000e620008000800 */
[----:B------:R-:W0:Y:S01]  /*2500*/  LDGDEPBAR ;  /* 0x00000000000079af */ /* 0x000e220000000000 */
[----:B------:R-:W1:Y:S03]  /*2510*/  LDCU UR9, c[0x0][0x45c] ;  /* 0x00008b80ff0977ac */ /* 0x000e660008000800 */
[----:B------:R-:W-:Y:S04]  /*2520*/  @!P5 LDGSTS.E.BYPASS.LTC128B.128 [R0+0x6000], desc[UR34][R32.64] ;  /* 0x060000002000dfae */ /* 0x000fe8000b981a22 */
[----:B------:R-:W-:Y:S04]  /*2530*/  @!P5 LDGSTS.E.BYPASS.LTC128B.128 [R0+0x8000], desc[UR34][R32.64+0x80] ;  /* 0x080000802000dfae */ /* 0x000fe8000b981a22 */
[----:B------:R-:W-:Y:S04]  /*2540*/  @!P5 LDGSTS.E.BYPASS.LTC128B.128 [R0+0xa000], desc[UR34][R32.64+0x100] ;  /* 0x0a0001002000dfae */ /* 0x000fe8000b981a22 */
[----:B------:R-:W-:Y:S04]  /*2550*/  @P5 STS.128 [R0+0x6000], RZ ;  /* 0x006000ff00005388 */ /* 0x000fe80000000c00 */
[----:B------:R-:W-:Y:S01]  /*2560*/  @P5 STS.128 [R0+0x8000], RZ ;  /* 0x008000ff00005388 */ /* 0x000fe20000000c00 */
[----:B-1----:R-:W-:-:S03]  /*2570*/  @!P4 IMAD R2, R24, UR17, R7 ;  /* 0x000000111802cc24 */ /* 0x002fc6000f8e0207 */
[----:B------:R-:W-:Y:S01]  /*2580*/  @P5 STS.128 [R0+0xa000], RZ ;  /* 0x00a000ff00005388 */ /* 0x000fe20000000c00 */
[----:B------:R-:W-:Y:S02]  /*2590*/  @!P3 IMAD.IADD R3, R11, 0x1, R16 ;  /* 0x000000010b03b824 */ /* 0x000fe400078e0210 */
[----:B------:R-:W-:Y:S01]  /*25a0*/  IMAD.MOV.U32 R7, RZ, RZ, 0x7f800000 ;  /* 0x7f800000ff077424 */ /* 0x000fe200078e00ff */
[----:B------:R-:W-:Y:S01]  /*25b0*/  @P2 STS.128 [R0+0x7000], RZ ;  /* 0x007000ff00002388 */ /* 0x000fe20000000c00 */
[----:B------:R-:W-:Y:S01]  /*25c0*/  @!P4 LEA.HI.X R5, R6, R21, R2, 0x1, P0 ;  /* 0x000000150605c211 */ /* 0x000fe200000f0c02 */
[----:B------:R-:W-:Y:S01]  /*25d0*/  IMAD.MOV.U32 R6, RZ, RZ, 0x7f800000 ;  /* 0x7f800000ff067424 */ /* 0x000fe200078e00ff */
[C---:B---3--:R-:W-:Y:S01]  /*25e0*/  @!P3 LEA R2, P0, R10.reuse, R8, 0x1 ;  /* 0x000000080a02b211 */ /* 0x048fe200078008ff */
[----:B------:R-:W-:Y:S03]  /*25f0*/  @P2 STS.128 [R0+0x9000], RZ ;  /* 0x009000ff00002388 */ /* 0x000fe60000000c00 */
[----:B------:R-:W-:Y:S01]  /*2600*/  @!P3 LEA.HI.X R3, R10, R9, R3, 0x1, P0 ;  /* 0x000000090a03b211 */ /* 0x000fe200000f0c03 */
[----:B------:R-:W-:Y:S01]  /*2610*/  @P2 STS.128 [R0+0xb000], RZ ;  /* 0x00b000ff00002388 */ /* 0x000fe20000000c00 */
[----:B------:R-:W-:-:S03]  /*2620*/  ISETP.GE.AND P0, PT, R28, UR42, PT ;  /* 0x0000002a1c007c0c */ /* 0x000fc6000bf06270 */
[----:B------:R-:W-:Y:S01]  /*2630*/  @!PT LDS RZ, [RZ] ;  /* 0x00000000fffff984 */ /* 0x000fe20000000800 */
[----:B------:R-:W-:Y:S01]  /*2640*/  @!PT LDS RZ, [RZ] ;  /* 0x00000000fffff984 */ /* 0x000fe20000000800 */
[----:B------:R-:W-:Y:S01]  /*2650*/  @!PT LDS RZ, [RZ] ;  /* 0x00000000fffff984 */ /* 0x000fe20000000800 */
[----:B------:R-:W-:Y:S04]  /*2660*/  @!P2 LDGSTS.E.BYPASS.LTC128B.128 [R0+0x7000], desc[UR34][R14.64] ;  /* 0x070000000e00afae */ /* 0x000fe8000b981a22 */
[----:B------:R-:W-:Y:S04]  /*2670*/  @!P2 LDGSTS.E.BYPASS.LTC128B.128 [R0+0x9000], desc[UR34][R14.64+0x80] ;  /* 0x090000800e00afae */ /* 0x000fe8000b981a22 */
[----:B------:R-:W-:Y:S04]  /*2680*/  @!P2 LDGSTS.E.BYPASS.LTC128B.128 [R0+0xb000], desc[UR34][R14.64+0x100] ;  /* 0x0b0001000e00afae */ /* 0x000fe8000b981a22 */
[----:B------:R-:W-:Y:S04]  /*2690*/  @!P5 LDGSTS.E.BYPASS.LTC128B.128 [R0], desc[UR34][R30.64] ;  /* 0x000000001e00dfae */ /* 0x000fe8000b981a22 */
[----:B------:R-:W-:Y:S04]  /*26a0*/  @!P5 LDGSTS.E.BYPASS.LTC128B.128 [R0+0x2000], desc[UR34][R30.64+0x80] ;  /* 0x020000801e00dfae */ /* 0x000fe8000b981a22 */
[----:B------:R-:W-:Y:S04]  /*26b0*/  @!P5 LDGSTS.E.BYPASS.LTC128B.128 [R0+0x4000], desc[UR34][R30.64+0x100] ;  /* 0x040001001e00dfae */ /* 0x000fe8000b981a22 */
[----:B------:R-:W-:Y:S04]  /*26c0*/  @P5 STS.128 [R0], RZ ;  /* 0x000000ff00005388 */ /* 0x000fe80000000c00 */
[----:B------:R-:W-:Y:S04]  /*26d0*/  @P5 STS.128 [R0+0x2000], RZ ;  /* 0x002000ff00005388 */ /* 0x000fe80000000c00 */
[----:B------:R-:W-:Y:S04]  /*26e0*/  @P5 STS.128 [R0+0x4000], RZ ;  /* 0x004000ff00005388 */ /* 0x000fe80000000c00 */
[----:B------:R-:W-:Y:S04]  /*26f0*/  @P2 STS.128 [R0+0x1000], RZ ;  /* 0x001000ff00002388 */ /* 0x000fe80000000c00 */
[----:B------:R-:W-:Y:S04]  /*2700*/  @P2 STS.128 [R0+0x3000], RZ ;  /* 0x003000ff00002388 */ /* 0x000fe80000000c00 */
[----:B------:R-:W-:Y:S04]  /*2710*/  @P2 STS.128 [R0+0x5000], RZ ;  /* 0x005000ff00002388 */ /* 0x000fe80000000c00 */
[----:B------:R-:W-:Y:S01]  /*2720*/  @!PT LDS RZ, [RZ] ;  /* 0x00000000fffff984 */ /* 0x000fe20000000800 */
[----:B------:R-:W-:Y:S01]  /*2730*/  @!PT LDS RZ, [RZ] ;  /* 0x00000000fffff984 */ /* 0x000fe20000000800 */
[----:B------:R-:W-:Y:S01]  /*2740*/  @!PT LDS RZ, [RZ] ;  /* 0x00000000fffff984 */ /* 0x000fe20000000800 */
[----:B------:R-:W-:Y:S04]  /*2750*/  @!P2 LDGSTS.E.BYPASS.LTC128B.128 [R0+0x1000], desc[UR34][R12.64] ;  /* 0x010000000c00afae */ /* 0x000fe8000b981a22 */
[----:B------:R-:W-:Y:S04]  /*2760*/  @!P2 LDGSTS.E.BYPASS.LTC128B.128 [R0+0x3000], desc[UR34][R12.64+0x80] ;  /* 0x030000800c00afae */ /* 0x000fe8000b981a22 */
[----:B------:R1:W-:Y:S04]  /*2770*/  @!P2 LDGSTS.E.BYPASS.LTC128B.128 [R0+0x5000], desc[UR34][R12.64+0x100] ;  /* 0x050001000c00afae */ /* 0x0003e8000b981a22 */
[----:B------:R-:W-:Y:S04]  /*2780*/  @!P4 LDGSTS.E.BYPASS.LTC128B.128 [R0+0xc000], desc[UR34][R4.64] ;  /* 0x0c0000000400cfae */ /* 0x000fe8000b981a22 */
[----:B------:R-:W-:Y:S04]  /*2790*/  @!P4 LDGSTS.E.BYPASS.LTC128B.128 [R0+0xe000], desc[UR34][R4.64+0x80] ;  /* 0x0e0000800400cfae */ /* 0x000fe8000b981a22 */
[----:B------:R3:W-:Y:S04]  /*27a0*/  @!P4 LDGSTS.E.BYPASS.LTC128B.128 [R0+0x10000], desc[UR34][R4.64+0x100] ;  /* 0x100001000400cfae */ /* 0x0007e8000b981a22 */
[----:B------:R-:W-:Y:S04]  /*27b0*/  @P4 STS.128 [R0+0xc000], RZ ;  /* 0x00c000ff00004388 */ /* 0x000fe80000000c00 */
[----:B------:R-:W-:Y:S04]  /*27c0*/  @P4 STS.128 [R0+0xe000], RZ ;  /* 0x00e000ff00004388 */ /* 0x000fe80000000c00 */
[----:B------:R-:W-:Y:S01]  /*27d0*/  @P4 STS.128 [R0+0x10000], RZ ;  /* 0x010000ff00004388 */ /* 0x000fe20000000c00 */
[----:B-1----:R-:W1:Y:S03]  /*27e0*/  S2R R13, SR_TID.X ;  /* 0x00000000000d7919 */ /* 0x002e660000002100 */
[----:B------:R-:W-:Y:S04]  /*27f0*/  @P3 STS.128 [R0+0xd000], RZ ;  /* 0x00d000ff00003388 */ /* 0x000fe80000000c00 */
[----:B------:R-:W-:Y:S01]  /*2800*/  @P3 STS.128 [R0+0xf000], RZ ;  /* 0x00f000ff00003388 */ /* 0x000fe20000000c00 */
[----:B---3--:R-:W-:-:S03]  /*2810*/  IMAD.MOV.U32 R4, RZ, RZ, 0x4 ;  /* 0x00000004ff047424 */ /* 0x008fc600078e00ff */
[----:B------:R3:W-:Y:S01]  /*2820*/  @P3 STS.128 [R0+0x11000], RZ ;  /* 0x011000ff00003388 */ /* 0x0007e20000000c00 */
[----:B------:R-:W-:-:S03]  /*2830*/  IMAD.WIDE.U32 R4, R28, R4, UR56 ;  /* 0x000000381c047e25 */ /* 0x000fc6000f8e0004 */
[----:B------:R-:W-:Y:S01]  /*2840*/  @!PT LDS RZ, [RZ] ;  /* 0x00000000fffff984 */ /* 0x000fe20000000800 */
[----:B------:R-:W-:Y:S01]  /*2850*/  @!PT LDS RZ, [RZ] ;  /* 0x00000000fffff984 */ /* 0x000fe20000000800 */
[----:B------:R-:W-:Y:S01]  /*2860*/  @!PT LDS RZ, [RZ] ;  /* 0x00000000fffff984 */ /* 0x000fe20000000800 */
[----:B------:R-:W-:Y:S04]  /*2870*/  @!P3 LDGSTS.E.BYPASS.LTC128B.128 [R0+0xd000], desc[UR34][R2.64] ;  /* 0x0d0000000200bfae */ /* 0x000fe8000b981a22 */
[----:B------:R-:W-:Y:S04]  /*2880*/  @!P3 LDGSTS.E.BYPASS.LTC128B.128 [R0+0xf000], desc[UR34][R2.64+0x80] ;  /* 0x0f0000800200bfae */ /* 0x000fe8000b981a22 */
[----:B------:R5:W-:Y:S04]  /*2890*/  @!P3 LDGSTS.E.BYPASS.LTC128B.128 [R0+0x11000], desc[UR34][R2.64+0x100] ;  /* 0x110001000200bfae */ /* 0x000be8000b981a22 */
[----:B------:R-:W0:Y:S04]  /*28a0*/  LDGDEPBAR ;  /* 0x00000000000079af */ /* 0x000e280000000000 */
[----:B------:R-:W4:Y:S04]  /*28b0*/  @!P0 LDG.E R7, desc[UR34][R4.64] ;  /* 0x0000002204078981 */ /* 0x000f28000c1e1900 */
[----:B------:R4:W4:Y:S01]  /*28c0*/  @!P1 LDG.E R6, desc[UR34][R4.64+0x20] ;  /* 0x0000202204069981 */ /* 0x000922000c1e1900 */
[C---:B-1----:R-:W-:Y:S01]  /*28d0*/  IMAD.SHL.U32 R15, R13.reuse, 0x2, RZ ;  /* 0x000000020d0f7824 */ /* 0x042fe200078e00ff */
[----:B------:R-:W-:Y:S01]  /*28e0*/  SHF.R.U32.HI R11, RZ, 0x2, R13 ;  /* 0x00000002ff0b7819 */ /* 0x000fe2000001160d */
[----:B------:R-:W-:Y:S01]  /*28f0*/  IMAD.SHL.U32 R12, R13, 0x20, RZ ;  /* 0x000000200d0c7824 */ /* 0x000fe200078e00ff */
[----:B------:R-:W-:Y:S01]  /*2900*/  LOP3.LUT P5, RZ, R25, 0x2, RZ, 0xc0, !PT ;  /* 0x0000000219ff7812 */ /* 0x000fe200078ac0ff */
[----:B------:R-:W-:Y:S01]  /*2910*/  IMAD.SHL.U32 R14, R13, 0x8, RZ ;  /* 0x000000080d0e7824 */ /* 0x000fe200078e00ff */
[----:B------:R-:W-:-:S02]  /*2920*/  LOP3.LUT R8, R15, 0x20, RZ, 0xc0, !PT ;  /* 0x000000200f087812 */ /* 0x000fc400078ec0ff */
[----:B------:R-:W-:Y:S02]  /*2930*/  CS2R R30, SRZ ;  /* 0x00000000001e7805 */ /* 0x000fe4000001ff00 */
[C---:B------:R-:W-:Y:S02]  /*2940*/  LOP3.LUT P4, RZ, R25.reuse, 0x4, RZ, 0xc0, !PT ;  /* 0x0000000419ff7812 */ /* 0x040fe4000788c0ff */
[----:B--2---:R-:W-:Y:S02]  /*2950*/  CS2R R28, SRZ ;  /* 0x00000000001c7805 */ /* 0x004fe4000001ff00 */
[----:B------:R-:W-:Y:S02]  /*2960*/  CS2R R32, SRZ ;  /* 0x0000000000207805 */ /* 0x000fe4000001ff00 */
[----:B------:R-:W-:Y:S02]  /*2970*/  CS2R R22, SRZ ;  /* 0x0000000000167805 */ /* 0x000fe4000001ff00 */
[----:B------:R-:W-:Y:S01]  /*2980*/  CS2R R20, SRZ ;  /* 0x0000000000147805 */ /* 0x000fe2000001ff00 */
[----:B------:R-:W-:Y:S01]  /*2990*/  UISETP.GE.AND UP1, UPT, UR30, UR33, UPT ;  /* 0x000000211e00728c */ /* 0x000fe2000bf26270 */
[----:B-----5:R-:W-:Y:S01]  /*29a0*/  IMAD.SHL.U32 R2, R25, 0x40, RZ ;  /* 0x0000004019027824 */ /* 0x020fe200078e00ff */
[----:B------:R-:W-:Y:S01]  /*29b0*/  LOP3.LUT P2, R3, R13, 0x4, RZ, 0xc0, !PT ;  /* 0x000000040d037812 */ /* 0x000fe2000784c0ff */
[----:B------:R-:W-:-:S04]  /*29c0*/  DEPBAR.LE SB0, 0x1 ;  /* 0x000080400000791a */ /* 0x000fc80000000000 */
[----:B---3--:R-:W-:Y:S01]  /*29d0*/  LOP3.LUT R0, R2, 0x1c0, RZ, 0xc0, !PT ;  /* 0x000001c002007812 */ /* 0x008fe200078ec0ff */
[----:B----4-:R-:W-:Y:S01]  /*29e0*/  USHF.L.U32 UR10, UR10, 0x6, URZ ;  /* 0x000000060a0a7899 */ /* 0x010fe200080006ff */
[----:B------:R-:W-:Y:S01]  /*29f0*/  BAR.SYNC.DEFER_BLOCKING 0x0 ;  /* 0x0000000000007b1d */ /* 0x000fe20000010000 */
[----:B------:R-:W-:Y:S01]  /*2a00*/  ISETP.NE.AND P3, PT, R3, RZ, PT ;  /* 0x000000ff0300720c */ /* 0x000fe20003f65270 */
[----:B------:R-:W-:Y:S01]  /*2a10*/  IMAD.SHL.U32 R5, R25, 0x20, RZ ;  /* 0x0000002019057824 */ /* 0x000fe200078e00ff */
[----:B------:R-:W-:Y:S02]  /*2a20*/  LOP3.LUT R0, R0, 0x38, R26, 0xf8, !PT ;  /* 0x0000003800007812 */ /* 0x000fe400078ef81a */
[----:B------:R-:W-:Y:S02]  /*2a30*/  SHF.R.U32.HI R3, RZ, 0x3, R13 ;  /* 0x00000003ff037819 */ /* 0x000fe4000001160d */
[----:B------:R-:W-:Y:S02]  /*2a40*/  LOP3.LUT R4, R5, 0x200, RZ, 0xc0, !PT ;  /* 0x0000020005047812 */ /* 0x000fe400078ec0ff */
[----:B------:R-:W-:-:S02]  /*2a50*/  LOP3.LUT R8, R8, 0x18, R3, 0xf8, !PT ;  /* 0x0000001808087812 */ /* 0x000fc400078ef803 */
[----:B------:R-:W-:Y:S01]  /*2a60*/  SHF.R.U32.HI R3, RZ, 0x1, R13 ;  /* 0x00000001ff037819 */ /* 0x000fe2000001160d */
[----:B------:R1:W-:Y:S04]  /*2a70*/  STL [R1+0x54], R7 ;  /* 0x0000540701007387 */ /* 0x0003e80000100800 */
[----:B------:R2:W-:Y:S01]  /*2a80*/  STL [R1+0x50], R6 ;  /* 0x0000500601007387 */ /* 0x0005e20000100800 */
[----:B-1----:R-:W-:Y:S01]  /*2a90*/  IMAD.SHL.U32 R7, R25, 0x10, RZ ;  /* 0x0000001019077824 */ /* 0x002fe200078e00ff */
[----:B--2---:R-:W-:Y:S02]  /*2aa0*/  LOP3.LUT R6, R2, 0x200, RZ, 0xc0, !PT ;  /* 0x0000020002067812 */ /* 0x004fe400078ec0ff */
[----:B------:R-:W-:Y:S02]  /*2ab0*/  LOP3.LUT P1, R2, R13, 0x2, RZ, 0xc0, !PT ;  /* 0x000000020d027812 */ /* 0x000fe4000782c0ff */
[----:B------:R-:W-:-:S02]  /*2ac0*/  LOP3.LUT R5, R6, 0xc00, R5, 0xf8, !PT ;  /* 0x00000c0006057812 */ /* 0x000fc400078ef805 */
[----:B------:R-:W-:Y:S02]  /*2ad0*/  ISETP.NE.AND P0, PT, R2, RZ, PT ;  /* 0x000000ff0200720c */ /* 0x000fe40003f05270 */
[C---:B------:R-:W-:Y:S02]  /*2ae0*/  LOP3.LUT R2, R0.reuse, 0x8, R25, 0x78, !PT ;  /* 0x0000000800027812 */ /* 0x040fe400078e7819 */
[----:B------:R-:W-:Y:S02]  /*2af0*/  CS2R R24, SRZ ;  /* 0x0000000000187805 */ /* 0x000fe4000001ff00 */
[----:B------:R-:W-:Y:S02]  /*2b00*/  LOP3.LUT R0, R0, 0x8, R27, 0x78, !PT ;  /* 0x0000000800007812 */ /* 0x000fe400078e781b */
[----:B------:R-:W-:Y:S02]  /*2b10*/  CS2R R26, SRZ ;  /* 0x00000000001a7805 */ /* 0x000fe4000001ff00 */
[----:B------:R-:W-:-:S02]  /*2b20*/  LOP3.LUT R4, R4, 0x3800, R7, 0xf8, !PT ;  /* 0x0000380004047812 */ /* 0x000fc400078ef807 */
[----:B------:R-:W-:Y:S01]  /*2b30*/  LOP3.LUT R252, R5, R0, RZ, 0xfc, !PT ;  /* 0x0000000005fc7212 */ /* 0x000fe200078efcff */
[C---:B------:R-:W-:Y:S01]  /*2b40*/  IMAD.SHL.U32 R0, R13.reuse, 0x10, RZ ;  /* 0x000000100d007824 */ /* 0x040fe200078e00ff */
[----:B------:R-:W-:Y:S01]  /*2b50*/  LOP3.LUT R2, R4, R2, RZ, 0xfc, !PT ;  /* 0x0000000204027212 */ /* 0x000fe200078efcff */
[----:B------:R-:W-:Y:S01]  /*2b60*/  IMAD.SHL.U32 R5, R13, 0x40, RZ ;  /* 0x000000400d057824 */ /* 0x000fe200078e00ff */
[----:B------:R-:W-:Y:S02]  /*2b70*/  LOP3.LUT R4, R3, 0x10, RZ, 0xc0, !PT ;  /* 0x0000001003047812 */ /* 0x000fe400078ec0ff */
[----:B------:R-:W-:Y:S02]  /*2b80*/  LOP3.LUT R9, R0, 0x1c0, RZ, 0xc0, !PT ;  /* 0x000001c000097812 */ /* 0x000fe400078ec0ff */
[----:B------:R-:W-:Y:S02]  /*2b90*/  LOP3.LUT R0, R5, 0x1c0, RZ, 0xc0, !PT ;  /* 0x000001c005007812 */ /* 0x000fe400078ec0ff */
[----:B------:R-:W-:-:S02]  /*2ba0*/  LOP3.LUT R6, R12, 0xc00, RZ, 0xc0, !PT ;  /* 0x00000c000c067812 */ /* 0x000fc400078ec0ff */
[----:B------:R-:W-:Y:S02]  /*2bb0*/  LOP3.LUT R7, R15, 0x38, RZ, 0xc0, !PT ;  /* 0x000000380f077812 */ /* 0x000fe400078ec0ff */
[----:B------:R-:W-:Y:S02]  /*2bc0*/  LOP3.LUT R0, R0, 0x38, R14, 0xf8, !PT ;  /* 0x0000003800007812 */ /* 0x000fe400078ef80e */
[----:B------:R-:W-:Y:S02]  /*2bd0*/  LEA R10, R2, UR6, 0x1 ;  /* 0x00000006020a7c11 */ /* 0x000fe4000f8e08ff */
[----:B------:R-:W-:Y:S02]  /*2be0*/  LOP3.LUT R4, R4, 0x8, R13, 0xf8, !PT ;  /* 0x0000000804047812 */ /* 0x000fe400078ef80d */
[----:B------:R-:W-:Y:S01]  /*2bf0*/  LOP3.LUT R6, R6, 0x6, R15, 0xf8, !PT ;  /* 0x0000000606067812 */ /* 0x000fe200078ef80f */
[----:B------:R-:W-:Y:S01]  /*2c00*/  STL [R1], R10 ;  /* 0x0000000a01007387 */ /* 0x000fe20000100800 */
[----:B------:R-:W-:Y:S01]  /*2c10*/  LOP3.LUT R2, R7, 0x20, R11, 0x78, !PT ;  /* 0x0000002007027812 */ /* 0x000fe200078e780b */
[----:B------:R-:W-:Y:S01]  /*2c20*/  VIADD R7, R10, 0x12000 ;  /* 0x000120000a077836 */ /* 0x000fe20000000000 */
[----:B------:R-:W-:Y:S01]  /*2c30*/  LOP3.LUT R4, R4, R0, RZ, 0x3c, !PT ;  /* 0x0000000004047212 */ /* 0x000fe200078e3cff */
[----:B------:R-:W-:Y:S01]  /*2c40*/  VIADD R232, R10, 0x12040 ;  /* 0x000120400ae87836 */ /* 0x000fe20000000000 */
[----:B------:R-:W-:Y:S01]  /*2c50*/  LOP3.LUT R11, R0, 0x8, R3, 0x78, !PT ;  /* 0x00000008000b7812 */ /* 0x000fe200078e7803 */
[----:B------:R-:W-:Y:S01]  /*2c60*/  @P4 VIADD R232, R7, 0xffffffc0 ;  /* 0xffffffc007e84836 */ /* 0x000fe20000000000 */
[----:B------:R-:W-:Y:S01]  /*2c70*/  LOP3.LUT R0, R6, R2, R9, 0xfe, !PT ;  /* 0x0000000206007212 */ /* 0x000fe200078efe09 */
[----:B------:R-:W-:Y:S01]  /*2c80*/  IMAD.MOV.U32 R0, RZ, RZ, 0x20 ;  /* 0x00000020ff007424 */ /* 0x000fe200078e00ff */
[----:B------:R-:W1:Y:S01]  /*2c90*/  LDSM.16.M88.4 R148, [R10+0x12000] ;  /* 0x012000000a94783b */ /* 0x000e620000000200 */
[----:B------:R-:W-:Y:S01]  /*2ca0*/  IMAD.MOV.U32 R2, RZ, RZ, 0x40 ;  /* 0x00000040ff027424 */ /* 0x000fe200078e00ff */
[----:B------:R-:W-:Y:S01]  /*2cb0*/  LEA R252, R252, UR6, 0x1 ;  /* 0x00000006fcfc7c11 */ /* 0x000fe2000f8e08ff */
[----:B------:R-:W-:Y:S01]  /*2cc0*/  IMAD.MOV.U32 R7, RZ, RZ, 0x40 ;  /* 0x00000040ff077424 */ /* 0x000fe200078e00ff */
[----:B------:R-:W-:Y:S01]  /*2cd0*/  SEL R0, R0, 0xffffffe0, !P5 ;  /* 0xffffffe000007807 */ /* 0x000fe20006800000 */
[----:B------:R-:W-:Y:S01]  /*2ce0*/  IMAD.MOV.U32 R9, RZ, RZ, 0x10 ;  /* 0x00000010ff097424 */ /* 0x000fe200078e00ff */
[----:B------:R-:W-:Y:S01]  /*2cf0*/  SEL R2, R2, 0xffffffc0, !P4 ;  /* 0xffffffc002027807 */ /* 0x000fe20006000000 */
[----:B------:R-:W-:Y:S01]  /*2d00*/  IMAD.MOV.U32 R6, RZ, RZ, 0x20 ;  /* 0x00000020ff067424 */ /* 0x000fe200078e00ff */
[----:B------:R-:W-:Y:S01]  /*2d10*/  LOP3.LUT P4, RZ, R13, 0x8, RZ, 0xc0, !PT ;  /* 0x000000080dff7812 */ /* 0x000fe2000788c0ff */
[C---:B------:R-:W-:Y:S01]  /*2d20*/  IMAD.IADD R3, R0.reuse, 0x1, R10 ;  /* 0x0000000100037824 */ /* 0x040fe200078e020a */
[----:B------:R-:W2:Y:S01]  /*2d30*/  LDSM.16.M88.4 R164, [R232] ;  /* 0x00000000e8a4783b */ /* 0x000ea20000000200 */
[----:B------:R-:W-:-:S03]  /*2d40*/  IMAD.IADD R240, R0, 0x1, R232 ;  /* 0x0000000100f07824 */ /* 0x000fc600078e02e8 */
[----:B------:R-:W-:Y:S04]  /*2d50*/  STL [R1+0x4], R3 ;  /* 0x0000040301007387 */ /* 0x000fe80000100800 */
[----:B------:R-:W3:Y:S04]  /*2d60*/  LDSM.16.M88.4 R156, [R3+0x12000] ;  /* 0x01200000039c783b */ /* 0x000ee80000000200 */
[----:B------:R-:W4:Y:S04]  /*2d70*/  LDSM.16.M88.4 R160, [R3+0x12800] ;  /* 0x0128000003a0783b */ /* 0x000f280000000200 */
[----:B------:R-:W1:Y:S04]  /*2d80*/  LDSM.16.M88.4 R188, [R3+0x14000] ;  /* 0x0140000003bc783b */ /* 0x000e680000000200 */
[----:B------:R-:W1:Y:S04]  /*2d90*/  LDSM.16.M88.4 R192, [R3+0x14800] ;  /* 0x0148000003c0783b */ /* 0x000e680000000200 */
[----:B------:R-:W1:Y:S04]  /*2da0*/  LDSM.16.M88.4 R220, [R3+0x16000] ;  /* 0x0160000003dc783b */ /* 0x000e680000000200 */
[----:B------:R5:W1:Y:S04]  /*2db0*/  LDSM.16.M88.4 R224, [R3+0x16800] ;  /* 0x0168000003e0783b */ /* 0x000a680000000200 */
[----:B------:R-:W1:Y:S04]  /*2dc0*/  LDSM.16.M88.4 R168, [R232+0x800] ;  /* 0x00080000e8a8783b */ /* 0x000e680000000200 */
[----:B------:R-:W1:Y:S04]  /*2dd0*/  LDSM.16.M88.4 R196, [R232+0x2000] ;  /* 0x00200000e8c4783b */ /* 0x000e680000000200 */
[----:B------:R-:W1:Y:S04]  /*2de0*/  LDSM.16.M88.4 R200, [R232+0x2800] ;  /* 0x00280000e8c8783b */ /* 0x000e680000000200 */
[----:B------:R-:W1:Y:S04]  /*2df0*/  LDSM.16.M88.4 R228, [R232+0x4000] ;  /* 0x00400000e8e4783b */ /* 0x000e680000000200 */
[----:B------:R-:W1:Y:S01]  /*2e00*/  LDSM.16.M88.4 R172, [R240] ;  /* 0x00000000f0ac783b */ /* 0x000e620000000200 */
[----:B-----5:R-:W-:-:S03]  /*2e10*/  LOP3.LUT R3, R8, 0x1c0, R5, 0xf8, !PT ;  /* 0x000001c008037812 */ /* 0x020fc600078ef805 */
[----:B------:R-:W1:Y:S01]  /*2e20*/  LDSM.16.M88.4 R176, [R240+0x800] ;  /* 0x00080000f0b0783b */ /* 0x000e620000000200 */
        /* <DEDUP_REMOVED lines=18> */
[----:B--2---:R-:W-:Y:S02]  /*2f50*/  SEL R5, R6, 0xffffffe0, !P0 ;  /* 0xffffffe006057807 */ /* 0x004fe40004000000 */
[----:B------:R-:W-:Y:S01]  /*2f60*/  LOP3.LUT R6, R4, 0x200, R12, 0xf8, !PT ;  /* 0x0000020004067812 */ /* 0x000fe200078ef80c */
[----:B------:R-:W2:Y:S01]  /*2f70*/  LDSM.16.M88.4 R212, [R10+0x16000] ;  /* 0x016000000ad4783b */ /* 0x000ea20000000200 */
[----:B------:R-:W-:-:S03]  /*2f80*/  IMAD.IADD R4, R10, 0x1, R2 ;  /* 0x000000010a047824 */ /* 0x000fc600078e0202 */
        /* <DEDUP_REMOVED lines=15> */
.L_x_161:
[----:B------:R-:W2:Y:S01]  /*3080*/  LDL R249, [R1] ;  /* 0x0000000001f97983 */ /* 0x000ea20000100800 */
[----:B------:R-:W-:Y:S01]  /*3090*/  PLOP3.LUT P2, PT, PT, PT, UP1, 0x80, 0x8 ;  /* 0x000000000008781c */ /* 0x000fe20003f4f018 */
[----:B------:R-:W-:Y:S01]  /*30a0*/  IMAD.U32 R244, RZ, RZ, UR18 ;  /* 0x00000012fff47e24 */ /* 0x000fe2000f8e00ff */
        /* <DEDUP_REMOVED lines=260> */
[----:B---3--:R-:W-:Y:S03]  /*40f0*/  IMAD.IADD R3, R252, 0x1, R76 ;  /* 0x00000001fc037824 */ /* 0x008fe600078e024c */
        /* <DEDUP_REMOVED lines=192> */
[----:B------:R-:W2:Y:S01]  /*4d00*/  LDL.LU.64 R250, [R1+0x48] ;  /* 0x0000480001fa7983 */ /* 0x000ea20000300a00 */
[----:B------:R-:W-:Y:S01]  /*4d10*/  IMAD.U32 R6, RZ, RZ, UR43 ;  /* 0x0000002bff067e24 */ /* 0x000fe2000f8e00ff */
[----:B------:R-:W-:Y:S01]  /*4d20*/  IADD3 R5, P0, PT, RZ, -UR31, RZ ;  /* 0x8000001fff057c10 */ /* 0x000fe2000ff1e0ff */
[----:B------:R-:W-:Y:S01]  /*4d30*/  IMAD.U32 R10, RZ, RZ, UR43 ;  /* 0x0000002bff0a7e24 */ /* 0x000fe2000f8e00ff */
[----:B------:R-:W1:Y:S01]  /*4d40*/  S2R R249, SR_TID.X ;  /* 0x0000000000f97919 */ /* 0x000e620000002100 */
[----:B------:R-:W-:Y:S02]  /*4d50*/  IMAD.U32 R9, RZ, RZ, UR50 ;  /* 0x00000032ff097e24 */ /* 0x000fe4000f8e00ff */
[----:B------:R-:W-:Y:S05]  /*4d60*/  IMAD.X R4, RZ, RZ, ~UR10, P0 ;  /* 0x8000000aff047e24 */ /* 0x000fea00080e06ff */
[----:B------:R-:W-:Y:S04]  /*4d70*/  SHF.R.S64 R5, R5, 0x1f, R4 ;  /* 0x0000001f05057819 */ /* 0x000fe80000001004 */
[----:B--2---:R-:W-:Y:S01]  /*4d80*/  IADD3 R8, P0, PT, R250, R5, RZ ;  /* 0x00000005fa087210 */ /* 0x004fe20007f1e0ff */
[----:B-1----:R-:W-:Y:S03]  /*4d90*/  IMAD.SHL.U32 R248, R249, 0x8, RZ ;  /* 0x00000008f9f87824 */ /* 0x002fe600078e00ff */
[----:B------:R-:W-:Y:S01]  /*4da0*/  LEA.HI.X.SX32 R5, R4, R251, 0x1, P0 ;  /* 0x000000fb04057211 */ /* 0x000fe200000f0eff */
[----:B------:R-:W-:Y:S01]  /*4db0*/  IMAD.MOV.U32 R12, RZ, RZ, R8 ;  /* 0x000000ffff0c7224 */ /* 0x000fe200078e0008 */
[----:B------:R-:W-:Y:S02]  /*4dc0*/  LOP3.LUT R7, R248, 0x1f8, RZ, 0xc0, !PT ;  /* 0x000001f8f8077812 */ /* 0x000fe400078ec0ff */
[----:B------:R-:W-:Y:S01]  /*4dd0*/  LEA R6, P0, R6, R8, 0x1 ;  /* 0x0000000806067211 */ /* 0x000fe200078008ff */
[----:B------:R-:W-:Y:S01]  /*4de0*/  IMAD.MOV.U32 R13, RZ, RZ, R5 ;  /* 0x000000ffff0d7224 */ /* 0x000fe200078e0005 */
[----:B------:R-:W-:Y:S04]  /*4df0*/  LOP3.LUT R7, R7, 0x38, R249, 0x78, !PT ;  /* 0x0000003807077812 */ /* 0x000fe800078e78f9 */
[----:B------:R1:W-:Y:S01]  /*4e00*/  STL.64 [R1+0x48], R12 ;  /* 0x0000480c01007387 */ /* 0x0003e20000100a00 */
[----:B------:R-:W-:Y:S02]  /*4e10*/  LOP3.LUT R4, R7, 0x1e00, R248, 0xf8, !PT ;  /* 0x00001e0007047812 */ /* 0x000fe400078ef8f8 */
[----:B------:R-:W-:Y:S02]  /*4e20*/  LEA.HI.X R7, R10, R5, R9, 0x1, P0 ;  /* 0x000000050a077211 */ /* 0x000fe400000f0c09 */
[----:B------:R-:W-:Y:S05]  /*4e30*/  LEA R4, R4, UR4, 0x1 ;  /* 0x0000000404047c11 */ /* 0x000fea000f8e08ff */
[----:B------:R-:W-:Y:S01]  /*4e40*/  @!PT LDS RZ, [RZ] ;  /* 0x00000000fffff984 */ /* 0x000fe20000000800 */
[----:B------:R-:W-:Y:S01]  /*4e50*/  @!PT LDS RZ, [RZ] ;  /* 0x00000000fffff984 */ /* 0x000fe20000000800 */
[----:B------:R-:W-:Y:S01]  /*4e60*/  @!PT LDS RZ, [RZ] ;  /* 0x00000000fffff984 */ /* 0x000fe20000000800 */
[----:B------:R1:W-:Y:S04]  /*4e70*/  LDGSTS.E.BYPASS.LTC128B.128 [R4+0x6000], desc[UR34][R12.64] ;  /* 0x060000000c047fae */ /* 0x0003e8000b981a22 */
[----:B------:R1:W-:Y:S04]  /*4e80*/  LDGSTS.E.BYPASS.LTC128B.128 [R4+0x8000], desc[UR34][R12.64+0x80] ;  /* 0x080000800c047fae */ /* 0x0003e8000b981a22 */
[----:B------:R1:W-:Y:S04]  /*4e90*/  LDGSTS.E.BYPASS.LTC128B.128 [R4+0xa000], desc[UR34][R12.64+0x100] ;  /* 0x0a0001000c047fae */ /* 0x0003e8000b981a22 */
[----:B------:R1:W-:Y:S04]  /*4ea0*/  LDGSTS.E.BYPASS.LTC128B.128 [R4+0x7000], desc[UR34][R6.64] ;  /* 0x0700000006047fae */ /* 0x0003e8000b981a22 */
[----:B------:R1:W-:Y:S04]  /*4eb0*/  LDGSTS.E.BYPASS.LTC128B.128 [R4+0x9000], desc[UR34][R6.64+0x80] ;  /* 0x0900008006047fae */ /* 0x0003e8000b981a22 */
[----:B------:R1:W-:Y:S04]  /*4ec0*/  LDGSTS.E.BYPASS.LTC128B.128 [R4+0xb000], desc[UR34][R6.64+0x100] ;  /* 0x0b00010006047fae */ /* 0x0003e8000b981a22 */
[----:B------:R-:W0:Y:S02]  /*4ed0*/  LDGDEPBAR ;  /* 0x00000000000079af */ /* 0x000e240000000000 */
.L_x_159:
        /* <DEDUP_REMOVED lines=227> */
[----:B------:R-:W-:Y:S03]  /*5d10*/  LEA R12, P0, R2, R70, 0x5 ;  /* 0x00000046020c7211 */ /* 0x000fe600078028ff */
[----:B------:R-:W-:Y:S01]  /*5d20*/  REDG.E.ADD.F32.FTZ.RN.STRONG.GPU desc[UR34][R20.64+0x280], R96 ;  /* 0x00028060140079a6 */ /* 0x000fe2000c12f322 */
[----:B--2---:R-:W-:Y:S01]  /*5d30*/  IMAD.SHL.U32 R251, R250, 0x8, RZ ;  /* 0x00000008fafb7824 */ /* 0x004fe200078e00ff */
        /* <DEDUP_REMOVED lines=79> */
[C---:B------:R-:W-:Y:S08]  /*6230*/  HMMA.16816.F32 R120, R16.reuse, R68, R120 ;  /* 0x000000441078723c */ /* 0x040ff00000001878 */
        /* <DEDUP_REMOVED lines=21> */
[----:B------:R-:W1:Y:S08]  /*6390*/  LDC R3, c[0x0][0x3b0] ;  /* 0x0000ec00ff037b82 */ /* 0x000e700000000800 */
[----:B------:R-:W-:Y:S01]  /*63a0*/  BAR.SYNC.DEFER_BLOCKING 0x0 ;  /* 0x0000000000007b1d */ /* 0x000fe20000010000 */
[----:B------:R-:W-:Y:S07]  /*63b0*/  IADD3 R2, P0, PT, RZ, -UR32, RZ ;  /* 0x80000020ff027c10 */ /* 0x000fee000ff1e0ff */
[----:B------:R-:W3:Y:S01]  /*63c0*/  LDC R5, c[0x0][0x3b4] ;  /* 0x0000ed00ff057b82 */ /* 0x000ee20000000800 */
[C---:B-1----:R-:W-:Y:S04]  /*63d0*/  IMAD.SHL.U32 R0, R3.reuse, 0x40, RZ ;  /* 0x0000004003007824 */ /* 0x042fe800078e00ff */
[----:B------:R-:W-:Y:S05]  /*63e0*/  IMAD.X R0, RZ, RZ, ~R0, P0 ;  /* 0x000000ffff007224 */ /* 0x000fea00000e0e00 */
[----:B------:R-:W-:Y:S04]  /*63f0*/  SHF.R.S64 R2, R2, 0x1f, R0 ;  /* 0x0000001f02027819 */ /* 0x000fe80000001000 */
[----:B--2---:R-:W-:Y:S04]  /*6400*/  IADD3 R4, P0, PT, R244, R2, RZ ;  /* 0x00000002f4047210 */ /* 0x004fe80007f1e0ff */
[----:B------:R-:W-:Y:S01]  /*6410*/  LEA.HI.X.SX32 R0, R0, R245, 0x1, P0 ;  /* 0x000000f500007211 */ /* 0x000fe200000f0eff */
[----:B------:R-:W-:Y:S01]  /*6420*/  IMAD.MOV.U32 R6, RZ, RZ, R4 ;  /* 0x000000ffff067224 */ /* 0x000fe200078e0004 */
[C---:B------:R-:W-:Y:S03]  /*6430*/  LEA R2, P0, R3.reuse, R4, 0x6 ;  /* 0x0000000403027211 */ /* 0x040fe600078030ff */
[----:B------:R-:W-:Y:S01]  /*6440*/  IMAD.MOV.U32 R7, RZ, RZ, R0 ;  /* 0x000000ffff077224 */ /* 0x000fe200078e0000 */
[----:B---3--:R-:W-:Y:S04]  /*6450*/  LEA.HI.X R3, R3, R0, R5, 0x6, P0 ;  /* 0x0000000003037211 */ /* 0x008fe800000f3405 */
[----:B------:R-:W-:Y:S01]  /*6460*/  @!PT LDS RZ, [RZ] ;  /* 0x00000000fffff984 */ /* 0x000fe20000000800 */
[----:B------:R-:W-:Y:S01]  /*6470*/  @!PT LDS RZ, [RZ] ;  /* 0x00000000fffff984 */ /* 0x000fe20000000800 */
[----:B------:R-:W-:Y:S01]  /*6480*/  @!PT LDS RZ, [RZ] ;  /* 0x00000000fffff984 */ /* 0x000fe20000000800 */
[----:B------:R1:W-:Y:S04]  /*6490*/  LDGSTS.E.BYPASS.LTC128B.128 [R8], desc[UR34][R6.64] ;  /* 0x0000000006087fae */ /* 0x0003e8000b981a22 */
[----:B------:R1:W-:Y:S04]  /*64a0*/  LDGSTS.E.BYPASS.LTC128B.128 [R8+0x2000], desc[UR34][R6.64+0x80] ;  /* 0x0200008006087fae */ /* 0x0003e8000b981a22 */
[----:B------:R1:W-:Y:S04]  /*64b0*/  LDGSTS.E.BYPASS.LTC128B.128 [R8+0x4000], desc[UR34][R6.64+0x100] ;  /* 0x0400010006087fae */ /* 0x0003e8000b981a22 */
[----:B------:R1:W-:Y:S04]  /*64c0*/  LDGSTS.E.BYPASS.LTC128B.128 [R8+0x1000], desc[UR34][R2.64] ;  /* 0x0100000002087fae */ /* 0x0003e8000b981a22 */
[----:B------:R1:W-:Y:S04]  /*64d0*/  LDGSTS.E.BYPASS.LTC128B.128 [R8+0x3000], desc[UR34][R2.64+0x80] ;  /* 0x0300008002087fae */ /* 0x0003e8000b981a22 */
[----:B------:R1:W-:Y:S04]  /*64e0*/  LDGSTS.E.BYPASS.LTC128B.128 [R8+0x5000], desc[UR34][R2.64+0x100] ;  /* 0x0500010002087fae */ /* 0x0003e8000b981a22 */
[----:B------:R1:W-:Y:S04]  /*64f0*/  STL.64 [R1+0x40], R6 ;  /* 0x0000400601007387 */ /* 0x0003e80000100a00 */
[----:B------:R-:W0:Y:S02]  /*6500*/  LDGDEPBAR ;  /* 0x00000000000079af */ /* 0x000e240000000000 */
.L_x_160:
[----:B------:R-:W-:Y:S02]  /*6510*/  UISETP.GT.AND UP0, UPT, UR49, URZ, UPT ;  /* 0x000000ff3100728c */ /* 0x000fe4000bf04270 */
[----:B------:R-:W-:Y:S07]  /*6520*/  UIADD3 UR11, UPT, UPT, UR49, -0x1, URZ ;  /* 0xffffffff310b7890 */ /* 0x000fee000fffe0ff */
[----:B------:R-:W-:Y:S01]  /*6530*/  UMOV UR49, UR11 ;  /* 0x0000000b00317c82 */ /* 0x000fe20008000000 */
[----:B------:R-:W-:Y:S05]  /*6540*/  BRA.U UP0, `(.L_x_161) ;  /* 0xffffffc900cc7547 */ /* 0x000fea000b83ffff */
[----:B------:R-:W-:Y:S01]  /*6550*/  F2FP.F16.F32.PACK_AB R60, R61, R60 ;  /* 0x0000003c3d3c723e */ /* 0x000fe200000000ff */
[C---:B------:R-:W-:Y:S01]  /*6560*/  IMAD.SHL.U32 R0, R250.reuse, 0x10, RZ ;  /* 0x00000010fa007824 */ /* 0x040fe200078e00ff */
[----:B------:R-:W2:Y:S01]  /*6570*/  S2R R61, SR_TID.X ;  /* 0x00000000003d7919 */ /* 0x000ea20000002100 */
[----:B------:R-:W-:Y:S01]  /*6580*/  F2FP.F16.F32.PACK_AB R64, R65, R64 ;  /* 0x000000404140723e */ /* 0x000fe200000000ff */
[----:B-1----:R-:W-:Y:S01]  /*6590*/  IMAD.SHL.U32 R2, R250, 0x20, RZ ;  /* 0x00000020fa027824 */ /* 0x002fe200078e00ff */
[----:B------:R-:W1:Y:S01]  /*65a0*/  LDCU UR8, c[0x0][0x500] ;  /* 0x0000a000ff0877ac */ /* 0x000e620008000800 */
[----:B------:R-:W-:Y:S01]  /*65b0*/  LOP3.LUT R0, R0, 0x1c0, RZ, 0xc0, !PT ;  /* 0x000001c000007812 */ /* 0x000fe200078ec0ff */
[C---:B------:R-:W-:Y:S01]  /*65c0*/  IMAD.SHL.U32 R3, R250.reuse, 0x2, RZ ;  /* 0x00000002fa037824 */ /* 0x040fe200078e00ff */
[----:B------:R-:W-:Y:S01]  /*65d0*/  LOP3.LUT P0, RZ, R250, 0x10, RZ, 0xc0, !PT ;  /* 0x00000010faff7812 */ /* 0x000fe2000780c0ff */
[----:B------:R-:W-:Y:S01]  /*65e0*/  UISETP.NE.AND UP0, UPT, UR41, -0x1, UPT ;  /* 0xffffffff2900788c */ /* 0x000fe2000bf05270 */
[----:B------:R-:W-:Y:S01]  /*65f0*/  LOP3.LUT R2, R2, 0x400, RZ, 0xc0, !PT ;  /* 0x0000040002027812 */ /* 0x000fe200078ec0ff */
[----:B------:R-:W-:Y:S01]  /*6600*/  UMOV UR37, UR7 ;  /* 0x0000000700257c82 */ /* 0x000fe20008000000 */
[----:B-----5:R-:W-:-:S02]  /*6610*/  F2FP.F16.F32.PACK_AB R68, R27, R26 ;  /* 0x0000001a1b44723e */ /* 0x020fc400000000ff */
[----:B------:R-:W-:Y:S02]  /*6620*/  LOP3.LUT R2, R2, 0x6, R3, 0xf8, !PT ;  /* 0x0000000602027812 */ /* 0x000fe400078ef803 */
[----:B------:R-:W-:Y:S02]  /*6630*/  F2FP.F16.F32.PACK_AB R70, R23, R22 ;  /* 0x000000161746723e */ /* 0x000fe400000000ff */
        /* <DEDUP_REMOVED lines=162> */
.L_x_162:
[----:B------:R-:W2:Y:S01]  /*7060*/  LDCU.64 UR10, c[0x0][0x5c0] ;  /* 0x0000b800ff0a77ac */ /* 0x000ea20008000a00 */
[----:B------:R-:W-:-:S04]  /*7070*/  UIADD3 UR8, UPT, UPT, UR40, UR41, URZ ;  /* 0x0000002928087290 */ /* 0x000fc8000fffe0ff */
[----:B--2---:R-:W-:Y:S02]  /*7080*/  UIMAD.WIDE.U32 UR18, UR8, UR10, URZ ;  /* 0x0000000a081272a5 */ /* 0x004fe4000f8e00ff */
[----:B------:R-:W-:-:S04]  /*7090*/  UIMAD UR8, UR8, UR11, URZ ;  /* 0x0000000b080872a4 */ /* 0x000fc8000f8e02ff */
[----:B------:R-:W-:-:S06]  /*70a0*/  UIADD3 UR8, UPT, UPT, UR19, UR8, URZ ;  /* 0x0000000813087290 */ /* 0x000fcc000fffe0ff */
[----:B-1----:R-:W-:Y:S02]  /*70b0*/  MOV R0, UR8 ;  /* 0x0000000800007c02 */ /* 0x002fe40008000f00 */
.L_x_163:
        /* <DEDUP_REMOVED lines=14> */
.L_x_164:
[----:B------:R-:W1:Y:S01]  /*71a0*/  LDCU.64 UR8, c[0x0][0x5c8] ;  /* 0x0000b900ff0877ac */ /* 0x000e620008000a00 */
[----:B------:R-:W-:-:S04]  /*71b0*/  UIADD3 UR14, UPT, UPT, UR40, UR41, URZ ;  /* 0x00000029280e7290 */ /* 0x000fc8000fffe0ff */
[----:B-1----:R-:W-:Y:S02]  /*71c0*/  UIMAD.WIDE.U32 UR16, UR14, UR8, URZ ;  /* 0x000000080e1072a5 */ /* 0x002fe4000f8e00ff */
[----:B------:R-:W-:-:S04]  /*71d0*/  UIMAD UR14, UR14, UR9, URZ ;  /* 0x000000090e0e72a4 */ /* 0x000fc8000f8e02ff */
[----:B------:R-:W-:Y:S01]  /*71e0*/  UIADD3 UR14, UPT, UPT, UR17, UR14, URZ ;  /* 0x0000000e110e7290 */ /* 0x000fe2000fffe0ff */
[----:B------:R-:W-:-:S05]  /*71f0*/  UMOV UR30, UR16 ;  /* 0x00000010001e7c82 */ /* 0x000fca0008000000 */
[----:B------:R-:W-:-:S07]  /*7200*/  MOV R26, UR14 ;  /* 0x0000000e001a7c02 */ /* 0x000fce0008000f00 */
.L_x_165:
[----:B------:R-:W-:Y:S01]  /*7210*/  BAR.SYNC.DEFER_BLOCKING 0x0 ;  /* 0x0000000000007b1d */ /* 0x000fe20000010000 */
[----:B------:R-:W-:Y:S01]  /*7220*/  USHF.L.U32 UR16, UR36, 0x6, URZ ;  /* 0x0000000624107899 */ /* 0x000fe200080006ff */
[----:B------:R-:W-:Y:S01]  /*7230*/  IADD3 R4, PT, PT, R65, 0x20, RZ ;  /* 0x0000002041047810 */ /* 0x000fe20007ffe0ff */
[----:B------:R-:W-:Y:S01]  /*7240*/  USHF.L.U32 UR15, UR36, 0x6, URZ ;  /* 0x00000006240f7899 */ /* 0x000fe200080006ff */
[----:B------:R-:W-:Y:S01]  /*7250*/  IMAD.SHL.U32 R61, R61, 0x8, RZ ;  /* 0x000000083d3d7824 */ /* 0x000fe200078e00ff */
[----:B------:R-:W-:-:S03]  /*7260*/  UIMAD.WIDE.U32 UR40, UR16, UR10, URZ ;  /* 0x0000000a102872a5 */ /* 0x000fc6000f8e00ff */
[----:B------:R-:W1:Y:S01]  /*7270*/  LDC.64 R6, c[0x0][0x5d8] ;  /* 0x00017600ff067b82 */ /* 0x000e620000000a00 */
[----:B------:R-:W-:Y:S01]  /*7280*/  USHF.R.S32.HI UR17, URZ, 0x1f, UR16 ;  /* 0x0000001fff117899 */ /* 0x000fe20008011410 */
[----:B------:R-:W-:Y:S01]  /*7290*/  BSSY.RECONVERGENT B0, `(.L_x_166) ;  /* 0x0000029000007945 */ /* 0x000fe20003800200 */
[----:B------:R-:W-:Y:S01]  /*72a0*/  UIADD3 UR33, UPT, UPT, -UR15, UR33, URZ ;  /* 0x000000210f217290 */ /* 0x000fe2000fffe1ff */
[----:B------:R-:W-:Y:S01]  /*72b0*/  IMAD.U32 R60, RZ, RZ, UR8 ;  /* 0x00000008ff3c7e24 */ /* 0x000fe2000f8e00ff */
[----:B------:R-:W-:Y:S01]  /*72c0*/  UIMAD UR14, UR17, UR10, URZ ;  /* 0x0000000a110e72a4 */ /* 0x000fe2000f8e02ff */
[----:B------:R-:W-:Y:S01]  /*72d0*/  IMAD.U32 R2, RZ, RZ, UR40 ;  /* 0x00000028ff027e24 */ /* 0x000fe2000f8e00ff */
[----:B------:R-:W-:Y:S01]  /*72e0*/  LOP3.LUT R61, R61, 0x38, RZ, 0xc0, !PT ;  /* 0x000000383d3d7812 */ /* 0x000fe200078ec0ff */
        /* <DEDUP_REMOVED lines=22> */
[----:B------:R-:W2:Y:S01]  /*7450*/  LDS.128 R16, [R8+0xe000] ;  /* 0x00e0000008107984 */ /* 0x000ea20000000c00 */
[----:B------:R-:W4:Y:S01]  /*7460*/  LDCU.64 UR14, c[0x0][0x560] ;  /* 0x0000ac00ff0e77ac */ /* 0x000f220008000a00 */
[----:B------:R-:W-:Y:S02]  /*7470*/  MOV R2, R4 ;  /* 0x0000000400027202 */ /* 0x000fe40000000f00 */
[----:B------:R-:W5:Y:S01]  /*7480*/  LDS.128 R12, [R8+0xc000] ;  /* 0x00c00000080c7984 */ /* 0x000f620000000c00 */
[----:B------:R-:W-:-:S03]  /*7490*/  MOV R3, R24 ;  /* 0x0000001800037202 */ /* 0x000fc60000000f00 */
[----:B------:R-:W3:Y:S01]  /*74a0*/  LDS.128 R20, [R8+0x10000] ;  /* 0x0100000008147984 */ /* 0x000ee20000000c00 */
[----:B------:R-:W-:-:S04]  /*74b0*/  IMAD.WIDE.U32 R6, R65, UR10, R2 ;  /* 0x0000000a41067c25 */ /* 0x000fc8000f8e0002 */
[----:B------:R-:W-:Y:S01]  /*74c0*/  IMAD R0, R65, UR11, R7 ;  /* 0x0000000b41007c24 */ /* 0x000fe2000f8e0207 */
[----:B----4-:R-:W-:-:S04]  /*74d0*/  LEA R2, P0, R6, UR14, 0x1 ;  /* 0x0000000e06027c11 */ /* 0x010fc8000f8008ff */
[----:B------:R-:W-:-:S05]  /*74e0*/  LEA.HI.X R3, R6, UR15, R0, 0x1, P0 ;  /* 0x0000000f06037c11 */ /* 0x000fca00080f0c00 */
[----:B--2---:R2:W-:Y:S04]  /*74f0*/  STG.E.128 desc[UR34][R2.64+0x80], R16 ;  /* 0x0000801002007986 */ /* 0x0045e8000c101d22 */
[----:B-----5:R2:W-:Y:S04]  /*7500*/  STG.E.128 desc[UR34][R2.64], R12 ;  /* 0x0000000c02007986 */ /* 0x0205e8000c101d22 */
[----:B---3--:R2:W-:Y:S02]  /*7510*/  STG.E.128 desc[UR34][R2.64+0x100], R20 ;  /* 0x0001001402007986 */ /* 0x0085e4000c101d22 */
.L_x_167:
[----:B------:R-:W-:Y:S05]  /*7520*/  BSYNC.RECONVERGENT B0 ;  /* 0x0000000000007941 */ /* 0x000fea0003800200 */
.L_x_166:
[----:B---3--:R-:W3:Y:S01]  /*7530*/  LDS.128 R8, [R8+0x11000] ;  /* 0x0110000008087984 */ /* 0x008ee20000000c00 */
[----:B------:R-:W-:Y:S04]  /*7540*/  BSSY.RECONVERGENT B0, `(.L_x_168) ;  /* 0x000000e000007945 */ /* 0x000fe80003800200 */
[----:B------:R-:W-:Y:S05]  /*7550*/  @P2 BRA `(.L_x_169) ;  /* 0x0000000000302947 */ /* 0x000fea0003800000 */
[----:B------:R-:W4:Y:S01]  /*7560*/  LDCU.64 UR14, c[0x0][0x560] ;  /* 0x0000ac00ff0e77ac */ /* 0x000f220008000a00 */
[----:B--2---:R-:W-:Y:S01]  /*7570*/  MOV R2, R4 ;  /* 0x0000000400027202 */ /* 0x004fe20000000f00 */
[----:B------:R-:W-:Y:S01]  /*7580*/  IMAD R0, R27, UR10, RZ ;  /* 0x0000000a1b007c24 */ /* 0x000fe2000f8e02ff */
[----:B------:R-:W-:-:S03]  /*7590*/  MOV R3, R24 ;  /* 0x0000001800037202 */ /* 0x000fc60000000f00 */
[C---:B------:R-:W-:Y:S02]  /*75a0*/  IMAD R0, R25.reuse, UR11, R0 ;  /* 0x0000000b19007c24 */ /* 0x040fe4000f8e0200 */
[----:B------:R-:W-:-:S05]  /*75b0*/  IMAD.WIDE.U32 R4, R25, UR10, R2 ;  /* 0x0000000a19047c25 */ /* 0x000fca000f8e0002 */
[----:B------:R-:W-:Y:S02]  /*75c0*/  IADD3 R0, PT, PT, R0, R5, RZ ;  /* 0x0000000500007210 */ /* 0x000fe40007ffe0ff */
[----:B----4-:R-:W-:-:S04]  /*75d0*/  LEA R2, P0, R4, UR14, 0x1 ;  /* 0x0000000e04027c11 */ /* 0x010fc8000f8008ff */
[----:B------:R-:W-:-:S05]  /*75e0*/  LEA.HI.X R3, R4, UR15, R0, 0x1, P0 ;  /* 0x0000000f04037c11 */ /* 0x000fca00080f0c00 */
[----:B------:R4:W-:Y:S04]  /*75f0*/  STG.E.128 desc[UR34][R2.64], R32 ;  /* 0x0000002002007986 */ /* 0x0009e8000c101d22 */
[----:B------:R4:W-:Y:S04]  /*7600*/  STG.E.128 desc[UR34][R2.64+0x80], R28 ;  /* 0x0000801c02007986 */ /* 0x0009e8000c101d22 */
[----:B---3--:R4:W-:Y:S02]  /*7610*/  STG.E.128 desc[UR34][R2.64+0x100], R8 ;  /* 0x0001000802007986 */ /* 0x0089e4000c101d22 */
.L_x_169:
[----:B------:R-:W-:Y:S05]  /*7620*/  BSYNC.RECONVERGENT B0 ;  /* 0x0000000000007941 */ /* 0x000fea0003800200 */
.L_x_168:
[----:B--2-4-:R-:W-:Y:S01]  /*7630*/  MOV R2, R61 ;  /* 0x0000003d00027202 */ /* 0x014fe20000000f00 */
        /* <DEDUP_REMOVED lines=10> */
[----:B------:R-:W2:Y:S01]  /*76e0*/  LDCU.64 UR10, c[0x0][0x568] ;  /* 0x0000ad00ff0a77ac */ /* 0x000ea20008000a00 */
[----:B------:R-:W-:Y:S02]  /*76f0*/  MOV R2, R4 ;  /* 0x0000000400027202 */ /* 0x000fe40000000f00 */
[----:B------:R-:W-:-:S03]  /*7700*/  MOV R3, R0 ;  /* 0x0000000000037202 */ /* 0x000fc60000000f00 */
[----:B------:R-:W-:-:S04]  /*7710*/  IMAD.WIDE.U32 R6, R65, UR8, R2 ;  /* 0x0000000841067c25 */ /* 0x000fc8000f8e0002 */
[----:B------:R-:W-:Y:S01]  /*7720*/  IMAD R3, R65, UR9, R7 ;  /* 0x0000000941037c24 */ /* 0x000fe2000f8e0207 */
[----:B--2---:R-:W-:-:S04]  /*7730*/  LEA R2, P0, R6, UR10, 0x1 ;  /* 0x0000000a06027c11 */ /* 0x004fc8000f8008ff */
[----:B------:R-:W-:-:S05]  /*7740*/  LEA.HI.X R3, R6, UR11, R3, 0x1, P0 ;  /* 0x0000000b06037c11 */ /* 0x000fca00080f0c03 */
[----:B------:R2:W-:Y:S04]  /*7750*/  STG.E.128 desc[UR34][R2.64], R44 ;  /* 0x0000002c02007986 */ /* 0x0005e8000c101d22 */
[----:B-1----:R2:W-:Y:S04]  /*7760*/  STG.E.128 desc[UR34][R2.64+0x80], R40 ;  /* 0x0000802802007986 */ /* 0x0025e8000c101d22 */
[----:B------:R2:W-:Y:S02]  /*7770*/  STG.E.128 desc[UR34][R2.64+0x100], R36 ;  /* 0x0001002402007986 */ /* 0x0005e4000c101d22 */
.L_x_171:
[----:B------:R-:W-:Y:S05]  /*7780*/  BSYNC.RECONVERGENT B0 ;  /* 0x0000000000007941 */ /* 0x000fea0003800200 */
.L_x_170:
        /* <DEDUP_REMOVED lines=10> */
[----:B-1----:R4:W-:Y:S04]  /*7830*/  STG.E.128 desc[UR34][R2.64], R56 ;  /* 0x0000003802007986 */ /* 0x0029e8000c101d22 */
[----:B------:R4:W-:Y:S04]  /*7840*/  STG.E.128 desc[UR34][R2.64+0x80], R52 ;  /* 0x0000803402007986 */ /* 0x0009e8000c101d22 */
[----:B------:R4:W-:Y:S02]  /*7850*/  STG.E.128 desc[UR34][R2.64+0x100], R48 ;  /* 0x0001003002007986 */ /* 0x0009e4000c101d22 */
.L_x_158:
[----:B------:R-:W-:Y:S05]  /*7860*/  BSYNC.RECONVERGENT B1 ;  /* 0x0000000000017941 */ /* 0x000fea0003800200 */
.L_x_136:
[----:B------:R-:W5:Y:S01]  /*7870*/  LDCU UR9, c[0x0][0x438] ;  /* 0x00008700ff0977ac */ /* 0x000f620008000800 */
[----:B------:R-:W3:Y:S01]  /*7880*/  LDCU UR10, c[0x0][0x370] ;  /* 0x00006e00ff0a77ac */ /* 0x000ee20008000800 */
[----:B-----5:R-:W-:-:S04]  /*7890*/  UIADD3 UR9, UPT, UPT, UR9, 0x3f, URZ ;  /* 0x0000003f09097890 */ /* 0x020fc8000fffe0ff */
[----:B------:R-:W-:Y:S02]  /*78a0*/  USHF.R.S32.HI UR8, URZ, 0x1f, UR9 ;  /* 0x0000001fff087899 */ /* 0x000fe40008011409 */
[----:B---3--:R-:W-:Y:S02]  /*78b0*/  UIADD3 UR36, UPT, UPT, UR10, UR36, URZ ;  /* 0x000000240a247290 */ /* 0x008fe4000fffe0ff */
[----:B------:R-:W-:Y:S01]  /*78c0*/  ULEA.HI UR8, UR8, UR9, URZ, 0x6 ;  /* 0x0000000908087291 */ /* 0x000fe2000f8f30ff */
[----:B------:R-:W-:-:S03]  /*78d0*/  UMOV UR10, UR20 ;  /* 0x00000014000a7c82 */ /* 0x000fc60008000000 */
[----:B------:R-:W-:-:S04]  /*78e0*/  USHF.R.S32.HI UR8, URZ, 0x6, UR8 ;  /* 0x00000006ff087899 */ /* 0x000fc80008011408 */
[----:B------:R-:W-:-:S09]  /*78f0*/  UISETP.GE.AND UP0, UPT, UR36, UR8, UPT ;  /* 0x000000082400728c */ /* 0x000fd2000bf06270 */
[----:B------:R-:W-:Y:S05]  /*7900*/  BRA.U !UP0, `(.L_x_172) ;  /* 0xffffff8908807547 */ /* 0x000fea000b83ffff */
[----:B------:R-:W-:Y:S05]  /*7910*/  EXIT ;  /* 0x000000000000794d */ /* 0x000fea0003800000 */
.L_x_173:
        /* <DEDUP_REMOVED lines=14> */
.L_x_2154:


//--------------------- .text._ZN5flash44flash_bwd_dq_dk_dv_loop_seqk_parallel_kernelI23Flash_bwd_kernel_traitsILi192ELi64ELi64ELi8ELi4ELi2ELi2ELb1ELb1EN7cutlass6half_tE19Flash_kernel_traitsILi192ELi64ELi64ELi8ES3_EELb0ELb0ELb0ELb1ELb0ELb0ELb0EEEvNS_16Flash_bwd_paramsE --------------------------
	.section	.text._ZN5flash44flash_bwd_dq_dk_dv_loop_seqk_parallel_kernelI23Flash_bwd_kernel_traitsILi192ELi64ELi64ELi8ELi4ELi2ELi2ELb1ELb1EN7cutlass6half_tE19Flash_kernel_traitsILi192ELi64ELi64ELi8ES3_EELb0ELb0ELb0ELb1ELb0ELb0ELb0EEEvNS_16Flash_bwd_paramsE,"ax",@progbits
	.align	128
        .global         _ZN5flash44flash_bwd_dq_dk_dv_loop_seqk_parallel_kernelI23Flash_bwd_kernel_traitsILi192ELi64ELi64ELi8ELi4ELi2ELi2ELb1ELb1EN7cutlass6half_tE19Flash_kernel_traitsILi192ELi64ELi64ELi8ES3_EELb0ELb0ELb0ELb1ELb0ELb0ELb0EEEvNS_16Flash_bwd_paramsE
        .type           _ZN5flash44flash_bwd_dq_dk_dv_loop_seqk_parallel_kernelI23Flash_bwd_kernel_traitsILi192ELi64ELi64ELi8ELi4ELi2ELi2ELb1ELb1EN7cutlass6half_tE19Flash_kernel_traitsILi192ELi64ELi64ELi8ES3_EELb0ELb0ELb0ELb1ELb0ELb0ELb0EEEvNS_16Flash_bwd_paramsE,@function
        .size           _ZN5flash44flash_bwd_dq_dk_dv_loop_seqk_parallel_kernelI23Flash_bwd_kernel_traitsILi192ELi64ELi64ELi8ELi4ELi2ELi2ELb1ELb1EN7cutlass6half_tE19Flash_kernel_traitsILi192ELi64ELi64ELi8ES3_EELb0ELb0ELb0ELb1ELb0ELb0ELb0EEEvNS_16Flash_bwd_paramsE,(.L_x_2155 - _ZN5flash44flash_bwd_dq_dk_dv_loop_seqk_parallel_kernelI23Flash_bwd_kernel_traitsILi192ELi64ELi64ELi8ELi4ELi2ELi2ELb1ELb1EN7cutlass6half_tE19Flash_kernel_traitsILi192ELi64ELi64ELi8ES3_EELb0ELb0ELb0ELb1ELb0ELb0ELb0EEEvNS_16Flash_bwd_paramsE)
        .other          _ZN5flash44flash_bwd_dq_dk_dv_loop_seqk_parallel_kernelI23Flash_bwd_kernel_traitsILi192ELi64ELi64ELi8ELi4ELi2ELi2ELb1ELb1EN7cutlass6half_tE19Flash_kernel_traitsILi192ELi64ELi64ELi8ES3_EELb0ELb0ELb0ELb1ELb0ELb0ELb0EEEvNS_16Flash_bwd_paramsE,@"STO_CUDA_ENTRY STV_DEFAULT"
_ZN5flash44flash_bwd_dq_dk_dv_loop_seqk_parallel_kernelI23Flash_bwd_kernel_traitsILi192ELi64ELi64ELi8ELi4ELi2ELi2ELb1ELb1EN7cutlass6half_tE19Flash_kernel_traitsILi192ELi64ELi64ELi8ES3_EELb0ELb0ELb0ELb1ELb0ELb0ELb0EEEvNS_16Flash_bwd_paramsE:
.text._ZN5flash44flash_bwd_dq_dk_dv_loop_seqk_parallel_kernelI23Flash_bwd_kernel_traitsILi192ELi64ELi64ELi8ELi4ELi2ELi2ELb1ELb1EN7cutlass6half_tE19Flash_kernel_traitsILi192ELi64ELi64ELi8ES3_EELb0ELb0ELb0ELb1ELb0ELb0ELb0EEEvNS_16Flash_bwd_paramsE:
        /* <DEDUP_REMOVED lines=16> */
[----:B------:R-:W-:Y:S01]  /*0100*/  S2UR UR20, SR_CTAID.Y ;  /* 0x00000000001479c3 */ /* 0x000fe20000002600 */
[----:B------:R-:W5:Y:S01]  /*0110*/  LDCU.64 UR12, c[0x0][0x470] ;  /* 0x00008e00ff0c77ac */ /* 0x000f620008000a00 */
[----:B------:R-:W4:Y:S06]  /*0120*/  LDCU UR10, c[0x0][0x438] ;  /* 0x00008700ff0a77ac */ /* 0x000f2c0008000800 */
[----:B------:R-:W-:Y:S01]  /*0130*/  S2UR UR23, SR_CTAID.X ;  /* 0x00000000001779c3 */ /* 0x000fe20000002500 */
        /* <DEDUP_REMOVED lines=19> */
[----:B------:R-:W4:Y:S01]  /*0270*/  S2UR UR22, SR_CTAID.Z ;  /* 0x00000000001679c3 */ /* 0x000f220000002700 */
[----:B-1----:R-:W-:Y:S01]  /*0280*/  ULEA UR4, UR4, UR5, 0x18 ;  /* 0x0000000504047291 */ /* 0x002fe2000f8ec0ff */
[----:B------:R-:W1:Y:S01]  /*0290*/  LDCU.64 UR36, c[0x0][0x358] ;  /* 0x00006b00ff2477ac */ /* 0x000e620008000a00 */
[----:B------:R-:W1:Y:S01]  /*02a0*/  LDCU.64 UR30, c[0x0][0x460] ;  /* 0x00008c00ff1e77ac */ /* 0x000e620008000a00 */
[----:B------:R-:W1:Y:S01]  /*02b0*/  LDCU UR21, c[0x0][0x438] ;  /* 0x00008700ff1577ac */ /* 0x000e620008000800 */
[----:B------:R-:W1:Y:S01]  /*02c0*/  @!UP4 LDCU UR24, c[0x0][0x434] ;  /* 0x00008680ff18c7ac */ /* 0x000e620008000800 */
[----:B--2---:R-:W-:-:S02]  /*02d0*/  ULEA UR6, UR6, UR8, 0x18 ;  /* 0x0000000806067291 */ /* 0x004fc4000f8ec0ff */
[----:B------:R-:W-:Y:S02]  /*02e0*/  UIADD3 UR5, UPT, UPT, UR4, 0x14000, URZ ;  /* 0x0001400004057890 */ /* 0x000fe4000fffe0ff */
[----:B------:R-:W-:Y:S01]  /*02f0*/  UISETP.NE.AND.EX UP3, UPT, UR13, URZ, UPT, UP0 ;  /* 0x000000ff0d00728c */ /* 0x000fe2000bf65300 */
[----:B------:R-:W-:Y:S01]  /*0300*/  UMOV UR33, URZ ;  /* 0x000000ff00217c82 */ /* 0x000fe20008000000 */
[----:B------:R-:W-:-:S09]  /*0310*/  UMOV UR34, URZ ;  /* 0x000000ff00227c82 */ /* 0x000fd20008000000 */
.L_x_239:
        /* <DEDUP_REMOVED lines=9> */
[----:B-1----:R-:W-:Y:S02]  /*03b0*/  UIMAD.WIDE.U32 UR14, UR25, 0x4, UR30 ;  /* 0x00000004190e78a5 */ /* 0x002fe4000f8e001e */
[----:B--2---:R-:W-:Y:S02]  /*03c0*/  UISETP.NE.U32.AND UP0, UPT, UR8, URZ, UPT ;  /* 0x000000ff0800728c */ /* 0x004fe4000bf05070 */
[----:B------:R-:W2:Y:S02]  /*03d0*/  @P1 LDG.E R6, desc[UR36][R4.64] ;  /* 0x0000002404061981 */ /* 0x000ea4000c1e1900 */
[----:B------:R-:W-:-:S06]  /*03e0*/  UISETP.NE.AND.EX UP0, UPT, UR9, URZ, UPT, UP0 ;  /* 0x000000ff0900728c */ /* 0x000fcc000bf05300 */
[----:B------:R-:W-:-:S05]  /*03f0*/  PLOP3.LUT P0, PT, PT, PT, UP0, 0x80, 0x8 ;  /* 0x000000000008781c */ /* 0x000fca0003f0f008 */
[----:B------:R-:W-:Y:S01]  /*0400*/  @UP0 ULEA UR16, UP1, UR25, UR8, 0x2 ;  /* 0x0000000819100291 */ /* 0x000fe2000f8210ff */
[----:B------:R-:W-:Y:S01]  /*0410*/  PLOP3.LUT P3, PT, PT, PT, UP2, 0x80, 0x8 ;  /* 0x000000000008781c */ /* 0x000fe20003f6f028 */
[----:B------:R-:W1:Y:S02]  /*0420*/  @!UP0 LDCU UR11, c[0x0][0x43c] ;  /* 0x00008780ff0b87ac */ /* 0x000e640008000800 */
[----:B------:R-:W-:Y:S02]  /*0430*/  @UP0 ULEA.HI.X UR17, UR25, UR9, URZ, 0x2, UP1 ;  /* 0x0000000919110291 */ /* 0x000fe400088f14ff */
[----:B---34-:R-:W-:Y:S01]  /*0440*/  IMAD.U32 R2, RZ, RZ, UR16 ;  /* 0x00000010ff027e24 */ /* 0x018fe2000f8e00ff */
[----:B------:R-:W5:Y:S03]  /*0450*/  @!UP0 LDCU.64 UR8, c[0x0][0x488] ;  /* 0x00009100ff0887ac */ /* 0x000f660008000a00 */
[----:B------:R-:W-:-:S05]  /*0460*/  IMAD.U32 R3, RZ, RZ, UR17 ;  /* 0x00000011ff037e24 */ /* 0x000fca000f8e00ff */
[----:B------:R3:W4:Y:S01]  /*0470*/  @P0 LDG.E R4, desc[UR36][R2.64] ;  /* 0x0000002402040981 */ /* 0x000722000c1e1900 */
[----:B------:R-:W-:Y:S01]  /*0480*/  UMOV UR38, URZ ;  /* 0x000000ff00267c82 */ /* 0x000fe20008000000 */
[----:B------:R-:W-:Y:S01]  /*0490*/  UMOV UR18, 0xffffffff ;  /* 0xffffffff00127882 */ /* 0x000fe20000000000 */
[----:B------:R-:W-:Y:S01]  /*04a0*/  UMOV UR40, 0xffffffff ;  /* 0xffffffff00287882 */ /* 0x000fe20000000000 */
[----:B-----5:R-:W-:-:S04]  /*04b0*/  @!UP0 UISETP.NE.U32.AND UP1, UPT, UR8, URZ, UPT ;  /* 0x000000ff0800828c */ /* 0x020fc8000bf25070 */
[----:B------:R-:W-:Y:S02]  /*04c0*/  @!UP0 UISETP.NE.AND.EX UP1, UPT, UR9, URZ, UPT, UP1 ;  /* 0x000000ff0900828c */ /* 0x000fe4000bf25310 */
[----:B------:R-:W-:Y:S02]  /*04d0*/  USHF.L.U32 UR32, UR41, 0x6, URZ ;  /* 0x0000000629207899 */ /* 0x000fe400080006ff */
[----:B-1----:R-:W-:Y:S01]  /*04e0*/  @!UP0 USEL UR9, UR11, URZ, UP1 ;  /* 0x000000ff0b098287 */ /* 0x002fe20008800000 */
[----:B---3--:R-:W-:Y:S02]  /*04f0*/  IMAD.U32 R2, RZ, RZ, UR14 ;  /* 0x0000000eff027e24 */ /* 0x008fe4000f8e00ff */
[----:B------:R-:W-:-:S05]  /*0500*/  IMAD.U32 R3, RZ, RZ, UR15 ;  /* 0x0000000fff037e24 */ /* 0x000fca000f8e00ff */
[----:B------:R-:W3:Y:S04]  /*0510*/  @P4 LDG.E R5, desc[UR36][R2.64] ;  /* 0x0000002402054981 */ /* 0x000ee8000c1e1900 */
[----:B------:R1:W5:Y:S02]  /*0520*/  @P2 LDG.E R0, desc[UR36][R2.64+0x4] ;  /* 0x0000042402002981 */ /* 0x000364000c1e1900 */
[----:B-1----:R-:W-:Y:S02]  /*0530*/  IMAD.U32 R2, RZ, RZ, UR42 ;  /* 0x0000002aff027e24 */ /* 0x002fe4000f8e00ff */
[----:B------:R-:W-:-:S05]  /*0540*/  IMAD.U32 R3, RZ, RZ, UR43 ;  /* 0x0000002bff037e24 */ /* 0x000fca000f8e00ff */
[----:B------:R-:W5:Y:S01]  /*0550*/  @!P3 LDG.E R2, desc[UR36][R2.64] ;  /* 0x000000240202b981 */ /* 0x000f62000c1e1900 */
[----:B--2---:R-:W-:Y:S02]  /*0560*/  @P1 R2UR UR38, R6 ;  /* 0x00000000062612ca */ /* 0x004fe400000e0000 */
[----:B----4-:R-:W-:-:S13]  /*0570*/  @P0 R2UR UR35, R4 ;  /* 0x00000000042302ca */ /* 0x010fda00000e0000 */
[----:B------:R-:W-:Y:S01]  /*0580*/  @UP0 UIADD3 UR35, UPT, UPT, UR35, -UR38, URZ ;  /* 0x8000002623230290 */ /* 0x000fe2000fffe0ff */
[----:B---3--:R-:W-:Y:S02]  /*0590*/  @P4 R2UR UR18, R5 ;  /* 0x00000000051242ca */ /* 0x008fe400000e0000 */
        /* <DEDUP_REMOVED lines=12> */
.L_x_174:
        /* <DEDUP_REMOVED lines=33> */
.L_x_176:
[----:B------:R-:W1:Y:S01]  /*0870*/  LDCU.64 UR16, c[0x0][0x3b8] ;  /* 0x00007700ff1077ac */ /* 0x000e620008000a00 */
[----:B------:R-:W-:-:S04]  /*0880*/  UIADD3 UR8, UPT, UPT, UR38, UR40, URZ ;  /* 0x0000002826087290 */ /* 0x000fc8000fffe0ff */
[----:B-1----:R-:W-:Y:S02]  /*0890*/  UIMAD.WIDE.U32 UR46, UR8, UR16, URZ ;  /* 0x00000010082e72a5 */ /* 0x002fe4000f8e00ff */
[----:B------:R-:W-:-:S04]  /*08a0*/  UIMAD UR8, UR8, UR17, URZ ;  /* 0x00000011080872a4 */ /* 0x000fc8000f8e02ff */
[----:B------:R-:W-:-:S06]  /*08b0*/  UIADD3 UR8, UPT, UPT, UR47, UR8, URZ ;  /* 0x000000082f087290 */ /* 0x000fcc000fffe0ff */
[----:B------:R-:W-:Y:S02]  /*08c0*/  MOV R20, UR8 ;  /* 0x0000000800147c02 */ /* 0x000fe40008000f00 */
.L_x_177:
        /* <DEDUP_REMOVED lines=44> */
.L_x_178:
[----:B------:R-:W1:Y:S01]  /*0b90*/  LDCU.64 UR14, c[0x0][0x3c0] ;  /* 0x00007800ff0e77ac */ /* 0x000e620008000a00 */
[----:B------:R-:W-:-:S04]  /*0ba0*/  UIADD3 UR8, UPT, UPT, UR38, UR40, URZ ;  /* 0x0000002826087290 */ /* 0x000fc8000fffe0ff */
[----:B-1----:R-:W-:Y:S02]  /*0bb0*/  UIMAD.WIDE.U32 UR10, UR8, UR14, URZ ;  /* 0x0000000e080a72a5 */ /* 0x002fe4000f8e00ff */
[----:B------:R-:W-:-:S04]  /*0bc0*/  UIMAD UR8, UR8, UR15, URZ ;  /* 0x0000000f080872a4 */ /* 0x000fc8000f8e02ff */
[----:B------:R-:W-:Y:S01]  /*0bd0*/  UIADD3 UR8, UPT, UPT, UR11, UR8, URZ ;  /* 0x000000080b087290 */ /* 0x000fe2000fffe0ff */
[----:B------:R-:W-:-:S05]  /*0be0*/  UMOV UR50, UR10 ;  /* 0x0000000a00327c82 */ /* 0x000fca0008000000 */
[----:B------:R-:W-:-:S07]  /*0bf0*/  MOV R18, UR8 ;  /* 0x0000000800127c02 */ /* 0x000fce0008000f00 */
.L_x_179:
        /* <DEDUP_REMOVED lines=11> */
[----:B------:R-:W1:Y:S02]  /*0cb0*/  LDCU UR8, c[0x0][0x444] ;  /* 0x00008880ff0877ac */ /* 0x000e640008000800 */
[----:B-1----:R-:W-:Y:S02]  /*0cc0*/  USHF.R.S32.HI UR9, URZ, 0x1f, UR8 ;  /* 0x0000001fff097899 */ /* 0x002fe40008011408 */
[----:B------:R-:W-:Y:S02]  /*0cd0*/  UIMAD.WIDE.U32 UR54, UR25, UR8, URZ ;  /* 0x00000008193672a5 */ /* 0x000fe4000f8e00ff */
[----:B------:R-:W-:Y:S02]  /*0ce0*/  UIMAD UR8, UR9, UR25, URZ ;  /* 0x00000019090872a4 */ /* 0x000fe4000f8e02ff */
[----:B------:R-:W-:Y:S02]  /*0cf0*/  USHF.R.S32.HI UR9, URZ, 0x1f, UR19 ;  /* 0x0000001fff097899 */ /* 0x000fe40008011413 */
[----:B------:R-:W-:-:S02]  /*0d00*/  UIADD3 UR8, UPT, UPT, UR55, UR8, URZ ;  /* 0x0000000837087290 */ /* 0x000fc4000fffe0ff */
[----:B------:R-:W-:Y:S02]  /*0d10*/  UIMAD.WIDE.U32 UR10, UR54, UR19, URZ ;  /* 0x00000013360a72a5 */ /* 0x000fe4000f8e00ff */
        /* <DEDUP_REMOVED lines=9> */
.L_x_180:
[----:B------:R-:W-:Y:S02]  /*0db0*/  UIMAD.WIDE.U32 UR54, UR64, UR18, URZ ;  /* 0x00000012403672a5 */ /* 0x000fe4000f8e00ff */
[----:B------:R-:W-:-:S04]  /*0dc0*/  UIMAD UR8, UR65, UR18, URZ ;  /* 0x00000012410872a4 */ /* 0x000fc8000f8e02ff */
[----:B------:R-:W-:-:S12]  /*0dd0*/  UIADD3 UR8, UPT, UPT, UR55, UR8, URZ ;  /* 0x0000000837087290 */ /* 0x000fd8000fffe0ff */
.L_x_181:
[----:B------:R-:W1:Y:S01]  /*0de0*/  LDCU.U8 UR10, c[0x0][0x548] ;  /* 0x0000a900ff0a77ac */ /* 0x000e620008000000 */
[----:B------:R-:W-:Y:S01]  /*0df0*/  UMOV UR25, UR20 ;  /* 0x0000001400197c82 */ /* 0x000fe20008000000 */
[----:B------:R-:W2:Y:S01]  /*0e00*/  LDCU.U8 UR58, c[0x0][0x5f0] ;  /* 0x0000be00ff3a77ac */ /* 0x000ea20008000000 */
[----:B------:R-:W-:-:S04]  /*0e10*/  USHF.L.U32 UR55, UR25, 0x7, URZ ;  /* 0x0000000719377899 */ /* 0x000fc800080006ff */
        /* <DEDUP_REMOVED lines=17> */
.L_x_182:
[----:B------:R-:W1:Y:S01]  /*0f30*/  LDCU UR56, c[0x0][0x434] ;  /* 0x00008680ff3877ac */ /* 0x000e620008000800 */
[----:B------:R-:W-:-:S04]  /*0f40*/  UIMAD UR10, UR25, UR19, UR26 ;  /* 0x00000013190a72a4 */ /* 0x000fc8000f8e021a */
[----:B-1----:R-:W-:Y:S02]  /*0f50*/  UIMAD UR56, UR10, UR56, URZ ;  /* 0x000000380a3872a4 */ /* 0x002fe4000f8e02ff */
.L_x_183:
        /* <DEDUP_REMOVED lines=11> */
.L_x_184:
[----:B------:R-:W1:Y:S01]  /*1010*/  LDCU UR55, c[0x0][0x444] ;  /* 0x00008880ff3777ac */ /* 0x000e620008000800 */
[----:B------:R-:W-:-:S04]  /*1020*/  UIMAD UR10, UR25, UR19, UR26 ;  /* 0x00000013190a72a4 */ /* 0x000fc8000f8e021a */
[----:B-1----:R-:W-:-:S12]  /*1030*/  UIMAD UR55, UR10, UR55, URZ ;  /* 0x000000370a3772a4 */ /* 0x002fd8000f8e02ff */
.L_x_185:
        /* <DEDUP_REMOVED lines=48> */
[----:B------:R-:W1:Y:S01]  /*1340*/  LDCU.64 UR8, c[0x0][0x380] ;  /* 0x00007000ff0877ac */ /* 0x000e620008000a00 */
[----:B----4-:R-:W-:Y:S01]  /*1350*/  IMAD.WIDE.U32 R4, R16, UR23, RZ ;  /* 0x0000001710047c25 */ /* 0x010fe2000f8e00ff */
[----:B---3--:R-:W-:-:S03]  /*1360*/  LEA R28, P2, R6, UR10, 0x1 ;  /* 0x0000000a061c7c11 */ /* 0x008fc6000f8408ff */
[----:B------:R-:W-:Y:S01]  /*1370*/  IMAD.WIDE.U32 R2, R0, UR26, R2 ;  /* 0x0000001a00027c25 */ /* 0x000fe2000f8e0002 */
[----:B------:R-:W-:Y:S01]  /*1380*/  MOV R0, UR19 ;  /* 0x0000001300007c02 */ /* 0x000fe20008000f00 */
[----:B------:R-:W2:Y:S01]  /*1390*/  LDCU.64 UR18, c[0x0][0x570] ;  /* 0x0000ae00ff1277ac */ /* 0x000ea20008000a00 */
        /* <DEDUP_REMOVED lines=14> */
[----:B-1----:R-:W-:Y:S01]  /*1480*/  LEA R26, P1, R2, UR8, 0x1 ;  /* 0x00000008021a7c11 */ /* 0x002fe2000f8208ff */
[----:B------:R-:W-:Y:S01]  /*1490*/  IMAD.SHL.U32 R15, R12, 0x20, RZ ;  /* 0x000000200c0f7824 */ /* 0x000fe200078e00ff */
[----:B------:R-:W-:Y:S01]  /*14a0*/  LEA.HI.X.SX32 R4, R4, R5, 0x1, P0 ;  /* 0x0000000504047211 */ /* 0x000fe200000f0eff */
[----:B------:R-:W-:Y:S01]  /*14b0*/  UIMAD.WIDE UR52, UR56, 0x4, UR58 ;  /* 0x00000004383478a5 */ /* 0x000fe2000f8e023a */
[----:B--2---:R-:W-:Y:S01]  /*14c0*/  LEA R30, P0, R0, UR18, 0x2 ;  /* 0x00000012001e7c11 */ /* 0x004fe2000f8010ff */
[----:B------:R3:W-:Y:S01]  /*14d0*/  STL [R1+0x38], R26 ;  /* 0x0000381a01007387 */ /* 0x0007e20000100800 */
[----:B------:R-:W-:Y:S01]  /*14e0*/  LEA.HI.X R25, R2, UR9, R3, 0x1, P1 ;  /* 0x0000000902197c11 */ /* 0x000fe200088f0c03 */
[----:B------:R-:W-:Y:S01]  /*14f0*/  UMOV UR18, UR60 ;  /* 0x0000003c00127c82 */ /* 0x000fe20008000000 */
[----:B------:R-:W-:Y:S01]  /*1500*/  LEA.HI.X R31, R0, UR19, R4, 0x2, P0 ;  /* 0x00000013001f7c11 */ /* 0x000fe200080f1404 */
[----:B------:R-:W-:Y:S01]  /*1510*/  UMOV UR19, UR61 ;  /* 0x0000003d00137c82 */ /* 0x000fe20008000000 */
[----:B------:R-:W-:Y:S01]  /*1520*/  SHF.L.U64.HI R17, R12, 0x5, R13 ;  /* 0x000000050c117819 */ /* 0x000fe2000001020d */
[----:B------:R3:W-:Y:S01]  /*1530*/  STL [R1+0x2c], R25 ;  /* 0x00002c1901007387 */ /* 0x0007e20000100800 */
[----:B------:R-:W-:-:S02]  /*1540*/  IADD3 R13, P0, PT, R21, 0x20, RZ ;  /* 0x00000020150d7810 */ /* 0x000fc40007f1e0ff */
        /* <DEDUP_REMOVED lines=18> */
.L_x_187:
[----:B------:R-:W1:Y:S01]  /*1670*/  LDCU.64 UR10, c[0x0][0x5c0] ;  /* 0x0000b800ff0a77ac */ /* 0x000e620008000a00 */
[----:B------:R-:W-:-:S04]  /*1680*/  UIADD3 UR8, UPT, UPT, UR38, UR40, URZ ;  /* 0x0000002826087290 */ /* 0x000fc8000fffe0ff */
[----:B-1----:R-:W-:Y:S02]  /*1690*/  UIMAD.WIDE.U32 UR18, UR8, UR10, URZ ;  /* 0x0000000a081272a5 */ /* 0x002fe4000f8e00ff */
[----:B------:R-:W-:-:S04]  /*16a0*/  UIMAD UR8, UR8, UR11, URZ ;  /* 0x0000000b080872a4 */ /* 0x000fc8000f8e02ff */
[----:B------:R-:W-:-:S06]  /*16b0*/  UIADD3 UR8, UPT, UPT, UR19, UR8, URZ ;  /* 0x0000000813087290 */ /* 0x000fcc000fffe0ff */
[----:B------:R-:W-:Y:S02]  /*16c0*/  MOV R0, UR8 ;  /* 0x0000000800007c02 */ /* 0x000fe40008000f00 */
.L_x_188:
        /* <DEDUP_REMOVED lines=13> */
.L_x_189:
[----:B------:R-:W1:Y:S01]  /*17a0*/  LDCU.64 UR8, c[0x0][0x5c8] ;  /* 0x0000b900ff0877ac */ /* 0x000e620008000a00 */
[----:B------:R-:W-:-:S04]  /*17b0*/  UIADD3 UR38, UPT, UPT, UR38, UR40, URZ ;  /* 0x0000002826267290 */ /* 0x000fc8000fffe0ff */
[----:B-1----:R-:W-:Y:S02]  /*17c0*/  UIMAD.WIDE.U32 UR16, UR38, UR8, URZ ;  /* 0x00000008261072a5 */ /* 0x002fe4000f8e00ff */
[----:B------:R-:W-:-:S04]  /*17d0*/  UIMAD UR38, UR38, UR9, URZ ;  /* 0x00000009262672a4 */ /* 0x000fc8000f8e02ff */
[----:B------:R-:W-:-:S06]  /*17e0*/  UIADD3 UR38, UPT, UPT, UR17, UR38, URZ ;  /* 0x0000002611267290 */ /* 0x000fcc000fffe0ff */
[----:B------:R-:W-:-:S07]  /*17f0*/  MOV R10, UR38 ;  /* 0x00000026000a7c02 */ /* 0x000fce0008000f00 */
.L_x_190:
        /* <DEDUP_REMOVED lines=30> */
.L_x_192:
[----:B------:R-:W-:Y:S05]  /*19e0*/  BSYNC.RECONVERGENT B0 ;  /* 0x0000000000007941 */ /* 0x000fea0003800200 */
.L_x_191:
        /* <DEDUP_REMOVED lines=17> */
.L_x_194:
[----:B------:R-:W-:Y:S05]  /*1b00*/  BSYNC.RECONVERGENT B0 ;  /* 0x0000000000007941 */ /* 0x000fea0003800200 */
.L_x_193:
        /* <DEDUP_REMOVED lines=27> */
.L_x_196:
[----:B------:R-:W-:Y:S05]  /*1cc0*/  BSYNC.RECONVERGENT B0 ;  /* 0x0000000000007941 */ /* 0x000fea0003800200 */
.L_x_195:
        /* <DEDUP_REMOVED lines=18> */
.L_x_186:
        /* <DEDUP_REMOVED lines=47> */
.L_x_200:
[----:B------:R2:W-:Y:S01]  /*20e0*/  STS.128 [R0+0x16000], RZ ;  /* 0x016000ff00007388 */ /* 0x0005e20000000c00 */
[----:B------:R-:W-:Y:S05]  /*20f0*/  BRA `(.L_x_201) ;  /* 0x00000000000c7947 */ /* 0x000fea0003800000 */
.L_x_199:
[----:B------:R1:W-:Y:S04]  /*2100*/  STS.128 [R0+0x12000], RZ ;  /* 0x012000ff00007388 */ /* 0x0003e80000000c00 */
[----:B------:R1:W-:Y:S04]  /*2110*/  STS.128 [R0+0x14000], RZ ;  /* 0x014000ff00007388 */ /* 0x0003e80000000c00 */
[----:B------:R1:W-:Y:S02]  /*2120*/  STS.128 [R0+0x16000], RZ ;  /* 0x016000ff00007388 */ /* 0x0003e40000000c00 */
.L_x_201:
[----:B------:R-:W-:Y:S05]  /*2130*/  BSYNC.RECONVERGENT B0 ;  /* 0x0000000000007941 */ /* 0x000fea0003800200 */
.L_x_198:
[----:B------:R-:W-:Y:S01]  /*2140*/  ISETP.GE.AND P5, PT, R22, UR10, PT ;  /* 0x0000000a16007c0c */ /* 0x000fe2000bfa6270 */
[----:B------:R-:W-:-:S12]  /*2150*/  BSSY.RECONVERGENT B0, `(.L_x_202) ;  /* 0x0000022000007945 */ /* 0x000fd80003800200 */
[----:B------:R1:W-:Y:S04]  /*2160*/  @P5 STS.128 [R0+0x13000], RZ ;  /* 0x013000ff00005388 */ /* 0x0003e80000000c00 */
[----:B------:R1:W-:Y:S04]  /*2170*/  @P5 STS.128 [R0+0x15000], RZ ;  /* 0x015000ff00005388 */ /* 0x0003e80000000c00 */
[----:B------:R1:W-:Y:S01]  /*2180*/  @P5 STS.128 [R0+0x17000], RZ ;  /* 0x017000ff00005388 */ /* 0x0003e20000000c00 */
[----:B------:R-:W-:Y:S05]  /*2190*/  @P5 BRA `(.L_x_203) ;  /* 0x0000000000745947 */ /* 0x000fea0003800000 */
[----:B------:R-:W5:Y:S01]  /*21a0*/  LDCU UR10, c[0x0][0x440] ;  /* 0x00008800ff0a77ac */ /* 0x000f620008000800 */
[----:B-1--4-:R-:W-:Y:S02]  /*21b0*/  IMAD R2, R16, UR14, RZ ;  /* 0x0000000e10027c24 */ /* 0x012fe4000f8e02ff */
        /* <DEDUP_REMOVED lines=26> */
.L_x_204:
[----:B------:R4:W-:Y:S02]  /*2360*/  STS.128 [R0+0x17000], RZ ;  /* 0x017000ff00007388 */ /* 0x0009e40000000c00 */
.L_x_203:
[----:B------:R-:W-:Y:S05]  /*2370*/  BSYNC.RECONVERGENT B0 ;  /* 0x0000000000007941 */ /* 0x000fea0003800200 */
.L_x_202:
        /* <DEDUP_REMOVED lines=10> */
[----:B-1--4-:R-:W-:Y:S01]  /*2420*/  @!P0 MOV R2, R28 ;  /* 0x0000001c00028202 */ /* 0x012fe20000000f00 */
        /* <DEDUP_REMOVED lines=20> */
.L_x_207:
[----:B------:R4:W-:Y:S01]  /*2570*/  STS.128 [R0+0xa000], RZ ;  /* 0x00a000ff00007388 */ /* 0x0009e20000000c00 */
[----:B------:R-:W-:Y:S05]  /*2580*/  BRA `(.L_x_208) ;  /* 0x00000000000c7947 */ /* 0x000fea0003800000 */
.L_x_206:
[----:B------:R1:W-:Y:S04]  /*2590*/  STS.128 [R0+0x6000], RZ ;  /* 0x006000ff00007388 */ /* 0x0003e80000000c00 */
[----:B------:R1:W-:Y:S04]  /*25a0*/  STS.128 [R0+0x8000], RZ ;  /* 0x008000ff00007388 */ /* 0x0003e80000000c00 */
[----:B------:R1:W-:Y:S02]  /*25b0*/  STS.128 [R0+0xa000], RZ ;  /* 0x00a000ff00007388 */ /* 0x0003e40000000c00 */
.L_x_208:
[----:B------:R-:W-:Y:S05]  /*25c0*/  BSYNC.RECONVERGENT B0 ;  /* 0x0000000000007941 */ /* 0x000fea0003800200 */
.L_x_205:
[----:B------:R-:W-:Y:S01]  /*25d0*/  ISETP.GE.AND P3, PT, R22, UR9, PT ;  /* 0x0000000916007c0c */ /* 0x000fe2000bf66270 */
[----:B------:R-:W-:-:S12]  /*25e0*/  BSSY.RECONVERGENT B0, `(.L_x_209) ;  /* 0x000001f000007945 */ /* 0x000fd80003800200 */
[----:B------:R1:W-:Y:S04]  /*25f0*/  @P3 STS.128 [R0+0x7000], RZ ;  /* 0x007000ff00003388 */ /* 0x0003e80000000c00 */
[----:B------:R1:W-:Y:S04]  /*2600*/  @P3 STS.128 [R0+0x9000], RZ ;  /* 0x009000ff00003388 */ /* 0x0003e80000000c00 */
[----:B------:R1:W-:Y:S01]  /*2610*/  @P3 STS.128 [R0+0xb000], RZ ;  /* 0x00b000ff00003388 */ /* 0x0003e20000000c00 */
[----:B------:R-:W-:Y:S05]  /*2620*/  @P3 BRA `(.L_x_210) ;  /* 0x0000000000683947 */ /* 0x000fea0003800000 */
[----:B------:R-:W5:Y:S01]  /*2630*/  LDCU UR8, c[0x0][0x440] ;  /* 0x00008800ff0877ac */ /* 0x000f620008000800 */
[----:B-1--4-:R-:W-:Y:S02]  /*2640*/  IMAD.U32 R2, RZ, RZ, UR48 ;  /* 0x00000030ff027e24 */ /* 0x012fe4000f8e00ff */
        /* <DEDUP_REMOVED lines=23> */
.L_x_211:
[----:B------:R4:W-:Y:S02]  /*27c0*/  STS.128 [R0+0xb000], RZ ;  /* 0x00b000ff00007388 */ /* 0x0009e40000000c00 */
.L_x_210:
[----:B------:R-:W-:Y:S05]  /*27d0*/  BSYNC.RECONVERGENT B0 ;  /* 0x0000000000007941 */ /* 0x000fea0003800200 */
.L_x_209:
[----:B------:R-:W-:Y:S04]  /*27e0*/  BSSY.RECONVERGENT B0, `(.L_x_212) ;  /* 0x0000021000007945 */ /* 0x000fe80003800200 */
[----:B------:R-:W-:Y:S05]  /*27f0*/  @P4 BRA `(.L_x_213) ;  /* 0x0000000000704947 */ /* 0x000fea0003800000 */
[----:B------:R-:W5:Y:S02]  /*2800*/  LDCU UR8, c[0x0][0x440] ;  /* 0x00008800ff0877ac */ /* 0x000f640008000800 */
[----:B-----5:R-:W-:Y:S02]  /*2810*/  ISETP.GE.AND P1, PT, R8, UR8, PT ;  /* 0x0000000808007c0c */ /* 0x020fe4000bf26270 */
[----:B------:R-:W-:-:S11]  /*2820*/  ISETP.GE.AND P0, PT, R11, UR8, PT ;  /* 0x000000080b007c0c */ /* 0x000fd6000bf06270 */
[----:B-1----:R-:W-:Y:S02]  /*2830*/  @!P1 IMAD.MOV.U32 R4, RZ, RZ, R26 ;  /* 0x000000ffff049224 */ /* 0x002fe400078e001a */
[--C-:B------:R-:W-:Y:S01]  /*2840*/  @!P1 IMAD.MOV.U32 R5, RZ, RZ, R25.reuse ;  /* 0x000000ffff059224 */ /* 0x100fe200078e0019 */
[----:B----4-:R-:W-:Y:S01]  /*2850*/  @!P0 MOV R2, R26 ;  /* 0x0000001a00028202 */ /* 0x010fe20000000f00 */
        /* <DEDUP_REMOVED lines=20> */
.L_x_214:
[----:B------:R4:W-:Y:S01]  /*29a0*/  STS.128 [R0+0x4000], RZ ;  /* 0x004000ff00007388 */ /* 0x0009e20000000c00 */
[----:B------:R-:W-:Y:S05]  /*29b0*/  BRA `(.L_x_215) ;  /* 0x00000000000c7947 */ /* 0x000fea0003800000 */
.L_x_213:
[----:B------:R1:W-:Y:S04]  /*29c0*/  STS.128 [R0], RZ ;  /* 0x000000ff00007388 */ /* 0x0003e80000000c00 */
[----:B------:R1:W-:Y:S04]  /*29d0*/  STS.128 [R0+0x2000], RZ ;  /* 0x002000ff00007388 */ /* 0x0003e80000000c00 */
[----:B------:R1:W-:Y:S02]  /*29e0*/  STS.128 [R0+0x4000], RZ ;  /* 0x004000ff00007388 */ /* 0x0003e40000000c00 */
.L_x_215:
[----:B------:R-:W-:Y:S05]  /*29f0*/  BSYNC.RECONVERGENT B0 ;  /* 0x0000000000007941 */ /* 0x000fea0003800200 */
.L_x_212:
[----:B------:R1:W-:Y:S01]  /*2a00*/  @P3 STS.128 [R0+0x1000], RZ ;  /* 0x001000ff00003388 */ /* 0x0003e20000000c00 */
[----:B------:R-:W-:Y:S03]  /*2a10*/  BSSY.RECONVERGENT B0, `(.L_x_216) ;  /* 0x000001b000007945 */ /* 0x000fe60003800200 */
[----:B------:R1:W-:Y:S04]  /*2a20*/  @P3 STS.128 [R0+0x3000], RZ ;  /* 0x003000ff00003388 */ /* 0x0003e80000000c00 */
[----:B------:R1:W-:Y:S01]  /*2a30*/  @P3 STS.128 [R0+0x5000], RZ ;  /* 0x005000ff00003388 */ /* 0x0003e20000000c00 */
[----:B------:R-:W-:Y:S05]  /*2a40*/  @P3 BRA `(.L_x_217) ;  /* 0x00000000005c3947 */ /* 0x000fea0003800000 */
[----:B------:R-:W5:Y:S01]  /*2a50*/  LDCU UR8, c[0x0][0x440] ;  /* 0x00008800ff0877ac */ /* 0x000f620008000800 */
[----:B-1--4-:R-:W-:-:S04]  /*2a60*/  LEA R2, P2, R15, R26, 0x1 ;  /* 0x0000001a0f027211 */ /* 0x012fc800078408ff */
        /* <DEDUP_REMOVED lines=20> */
.L_x_218:
[----:B------:R4:W-:Y:S02]  /*2bb0*/  STS.128 [R0+0x5000], RZ ;  /* 0x005000ff00007388 */ /* 0x0009e40000000c00 */
.L_x_217:
[----:B------:R-:W-:Y:S05]  /*2bc0*/  BSYNC.RECONVERGENT B0 ;  /* 0x0000000000007941 */ /* 0x000fea0003800200 */
.L_x_216:
[--C-:B------:R-:W-:Y:S01]  /*2bd0*/  SHF.R.U32.HI R17, RZ, 0x1, R23.reuse ;  /* 0x00000001ff117819 */ /* 0x100fe20000011617 */
[----:B-1----:R-:W-:Y:S01]  /*2be0*/  IMAD.MOV.U32 R4, RZ, RZ, 0x7f800000 ;  /* 0x7f800000ff047424 */ /* 0x002fe200078e00ff */
[----:B------:R-:W-:Y:S02]  /*2bf0*/  SHF.R.U32.HI R15, RZ, 0x2, R23 ;  /* 0x00000002ff0f7819 */ /* 0x000fe40000011617 */
[----:B----4-:R-:W-:Y:S02]  /*2c00*/  LOP3.LUT R2, R17, 0x30, RZ, 0xc0, !PT ;  /* 0x0000003011027812 */ /* 0x010fe400078ec0ff */
[----:B------:R-:W-:Y:S02]  /*2c10*/  MOV R5, 0x7f800000 ;  /* 0x7f80000000057802 */ /* 0x000fe40000000f00 */
[----:B------:R-:W-:-:S04]  /*2c20*/  LOP3.LUT R18, R2, 0x7, R15, 0xf8, !PT ;  /* 0x0000000702127812 */ /* 0x000fc800078ef80f */
[C---:B------:R-:W-:Y:S01]  /*2c30*/  ISETP.GE.AND P1, PT, R18.reuse, UR9, PT ;  /* 0x0000000912007c0c */ /* 0x040fe2000bf26270 */
[----:B------:R-:W-:Y:S01]  /*2c40*/  VIADD R2, R18, 0x8 ;  /* 0x0000000812027836 */ /* 0x000fe20000000000 */
[----:B------:R-:W-:Y:S01]  /*2c50*/  UIMAD UR10, UR44, UR16, URZ ;  /* 0x000000102c0a72a4 */ /* 0x000fe2000f8e02ff */
[----:B------:R-:W-:Y:S03]  /*2c60*/  STL [R1+0x44], R18 ;  /* 0x0000441201007387 */ /* 0x000fe60000100800 */
[----:B------:R-:W-:Y:S01]  /*2c70*/  ISETP.GE.AND P0, PT, R2, UR9, PT ;  /* 0x0000000902007c0c */ /* 0x000fe2000bf06270 */
[----:B------:R-:W-:Y:S01]  /*2c80*/  IMAD.MOV.U32 R2, RZ, RZ, 0x4 ;  /* 0x00000004ff027424 */ /* 0x000fe200078e00ff */
[----:B------:R-:W1:Y:S03]  /*2c90*/  LDCU.64 UR8, c[0x0][0x3d0] ;  /* 0x00007a00ff0877ac */ /* 0x000e660008000a00 */
[----:B------:R-:W-:-:S05]  /*2ca0*/  IMAD.WIDE.U32 R2, R18, R2, UR52 ;  /* 0x0000003412027e25 */ /* 0x000fca000f8e0002 */
[----:B------:R-:W4:Y:S04]  /*2cb0*/  @!P1 LDG.E R5, desc[UR36][R2.64] ;  /* 0x0000002402059981 */ /* 0x000f28000c1e1900 */
[----:B------:R5:W2:Y:S01]  /*2cc0*/  @!P0 LDG.E R4, desc[UR36][R2.64+0x20] ;  /* 0x0000202402048981 */ /* 0x000aa2000c1e1900 */
[----:B------:R-:W-:Y:S01]  /*2cd0*/  UIMAD UR10, UR32, UR17, UR10 ;  /* 0x00000011200a72a4 */ /* 0x000fe2000f8e020a */
[----:B------:R-:W-:Y:S01]  /*2ce0*/  BSSY.RECONVERGENT B0, `(.L_x_219) ;  /* 0x000002c000007945 */ /* 0x000fe20003800200 */
[----:B-----5:R-:W-:-:S05]  /*2cf0*/  MOV R2, UR16 ;  /* 0x0000001000027c02 */ /* 0x020fca0008000f00 */
[----:B------:R-:W-:-:S03]  /*2d00*/  IMAD.WIDE.U32 R2, R2, UR32, R8 ;  /* 0x0000002002027c25 */ /* 0x000fc6000f8e0008 */
[----:B------:R-:W-:-:S04]  /*2d10*/  IADD3 R2, P0, PT, R2, UR46, RZ ;  /* 0x0000002e02027c10 */ /* 0x000fc8000ff1e0ff */
[----:B------:R-:W-:Y:S01]  /*2d20*/  IADD3.X R3, PT, PT, R20, UR10, R3, P0, !PT ;  /* 0x0000000a14037c10 */ /* 0x000fe200087fe403 */
[----:B--2---:R1:W-:Y:S04]  /*2d30*/  STL [R1+0x48], R4 ;  /* 0x0000480401007387 */ /* 0x0043e80000100800 */
[----:B----4-:R2:W-:Y:S01]  /*2d40*/  STL [R1+0x4c], R5 ;  /* 0x00004c0501007387 */ /* 0x0105e20000100800 */
[----:B-1----:R-:W-:-:S04]  /*2d50*/  IMAD R4, R19, UR8, RZ ;  /* 0x0000000813047c24 */ /* 0x002fc8000f8e02ff */
[C---:B------:R-:W-:Y:S02]  /*2d60*/  IMAD R10, R14.reuse, UR9, R4 ;  /* 0x000000090e0a7c24 */ /* 0x040fe4000f8e0204 */
[----:B--2---:R-:W-:-:S04]  /*2d70*/  IMAD.WIDE.U32 R4, R14, UR8, R2 ;  /* 0x000000080e047c25 */ /* 0x004fc8000f8e0002 */
        /* <DEDUP_REMOVED lines=29> */
.L_x_221:
[----:B------:R4:W-:Y:S01]  /*2f50*/  STS.128 [R0+0x10000], RZ ;  /* 0x010000ff00007388 */ /* 0x0009e20000000c00 */
[----:B------:R-:W-:Y:S05]  /*2f60*/  BRA `(.L_x_222) ;  /* 0x00000000000c7947 */ /* 0x000fea0003800000 */
.L_x_220:
[----:B------:R1:W-:Y:S04]  /*2f70*/  STS.128 [R0+0xc000], RZ ;  /* 0x00c000ff00007388 */ /* 0x0003e80000000c00 */
[----:B------:R1:W-:Y:S04]  /*2f80*/  STS.128 [R0+0xe000], RZ ;  /* 0x00e000ff00007388 */ /* 0x0003e80000000c00 */
[----:B------:R1:W-:Y:S02]  /*2f90*/  STS.128 [R0+0x10000], RZ ;  /* 0x010000ff00007388 */ /* 0x0003e40000000c00 */
.L_x_222:
[----:B------:R-:W-:Y:S05]  /*2fa0*/  BSYNC.RECONVERGENT B0 ;  /* 0x0000000000007941 */ /* 0x000fea0003800200 */
.L_x_219:
        /* <DEDUP_REMOVED lines=33> */
.L_x_225:
[----:B------:R2:W-:Y:S02]  /*31c0*/  STS.128 [R0+0x11000], RZ ;  /* 0x011000ff00007388 */ /* 0x0005e40000000c00 */
.L_x_224:
[----:B------:R-:W-:Y:S05]  /*31d0*/  BSYNC.RECONVERGENT B0 ;  /* 0x0000000000007941 */ /* 0x000fea0003800200 */
.L_x_223:
[----:B------:R-:W5:Y:S01]  /*31e0*/  LDCU.64 UR10, c[0x0][0x538] ;  /* 0x0000a700ff0a77ac */ /* 0x000f620008000a00 */
[----:B------:R-:W0:Y:S01]  /*31f0*/  LDGDEPBAR ;  /* 0x00000000000079af */ /* 0x000e220000000000 */
[----:B-----5:R-:W-:-:S04]  /*3200*/  UISETP.NE.U32.AND UP0, UPT, UR10, URZ, UPT ;  /* 0x000000ff0a00728c */ /* 0x020fc8000bf05070 */
[----:B------:R-:W-:Y:S01]  /*3210*/  UISETP.NE.AND.EX UP0, UPT, UR11, URZ, UPT, UP0 ;  /* 0x000000ff0b00728c */ /* 0x000fe2000bf05300 */
[----:B------:R-:W-:-:S05]  /*3220*/  DEPBAR.LE SB0, 0x1 ;  /* 0x000080400000791a */ /* 0x000fca0000000000 */
[----:B------:R-:W-:-:S05]  /*3230*/  PLOP3.LUT P0, PT, PT, PT, UP0, 0x80, 0x8 ;  /* 0x000000000008781c */ /* 0x000fca0003f0f008 */
[----:B------:R-:W5:Y:S01]  /*3240*/  @UP0 LDCU.64 UR8, c[0x0][0x540] ;  /* 0x0000a800ff0807ac */ /* 0x000f620008000a00 */
[----:B------:R-:W-:Y:S01]  /*3250*/  @UP0 UMOV UR14, UR26 ;  /* 0x0000001a000e0c82 */ /* 0x000fe20008000000 */
[----:B------:R-:W-:Y:S02]  /*3260*/  @UP0 UMOV UR15, URZ ;  /* 0x000000ff000f0c82 */ /* 0x000fe40008000000 */
[----:B-----5:R-:W-:Y:S01]  /*3270*/  @UP0 UIMAD.WIDE.U32 UR14, UR25, UR8, UR14 ;  /* 0x00000008190e02a5 */ /* 0x020fe2000f8e000e */
[----:B------:R-:W5:Y:S01]  /*3280*/  S2R R16, SR_TID.X ;  /* 0x0000000000107919 */ /* 0x000f620000002100 */
[----:B------:R-:W-:Y:S01]  /*3290*/  IMAD.SHL.U32 R5, R23, 0x2, RZ ;  /* 0x0000000217057824 */ /* 0x000fe200078e00ff */
[----:B------:R-:W3:Y:S01]  /*32a0*/  @UP0 LDCU UR8, c[0x0][0x458] ;  /* 0x00008b00ff0807ac */ /* 0x000ee20008000800 */
[----:B------:R-:W-:Y:S02]  /*32b0*/  @UP0 UIMAD UR9, UR25, UR9, UR15 ;  /* 0x00000009190902a4 */ /* 0x000fe4000f8e020f */
[----:B------:R-:W-:-:S04]  /*32c0*/  @UP0 ULEA UR10, UP1, UR14, UR10, 0x2 ;  /* 0x0000000a0e0a0291 */ /* 0x000fc8000f8210ff */
[----:B------:R-:W-:Y:S02]  /*32d0*/  @UP0 ULEA.HI.X UR11, UR14, UR11, UR9, 0x2, UP1 ;  /* 0x0000000b0e0b0291 */ /* 0x000fe400088f1409 */
[----:B-12---:R-:W-:Y:S01]  /*32e0*/  IMAD.U32 R2, RZ, RZ, UR10 ;  /* 0x0000000aff027e24 */ /* 0x006fe2000f8e00ff */
[----:B------:R-:W-:Y:S03]  /*32f0*/  BAR.SYNC.DEFER_BLOCKING 0x0 ;  /* 0x0000000000007b1d */ /* 0x000fe60000010000 */
[----:B------:R-:W-:Y:S02]  /*3300*/  IMAD.U32 R3, RZ, RZ, UR11 ;  /* 0x0000000bff037e24 */ /* 0x000fe4000f8e00ff */
[----:B----4-:R-:W-:Y:S01]  /*3310*/  IMAD.U32 R0, RZ, RZ, UR29 ;  /* 0x0000001dff007e24 */ /* 0x010fe2000f8e00ff */
[----:B------:R-:W-:Y:S01]  /*3320*/  LOP3.LUT R5, R5, 0x6, RZ, 0xc0, !PT ;  /* 0x0000000605057812 */ /* 0x000fe200078ec0ff */
[----:B------:R-:W-:-:S02]  /*3330*/  IMAD.SHL.U32 R10, R23, 0x20, RZ ;  /* 0x00000020170a7824 */ /* 0x000fc400078e00ff */
[C---:B------:R-:W-:Y:S01]  /*3340*/  IMAD.SHL.U32 R11, R23.reuse, 0x10, RZ ;  /* 0x00000010170b7824 */ /* 0x040fe200078e00ff */
[----:B---3--:R-:W1:Y:S01]  /*3350*/  @P0 MUFU.RCP R6, UR8 ;  /* 0x0000000800060d08 */ /* 0x008e620008001000 */
[C---:B------:R-:W-:Y:S01]  /*3360*/  LOP3.LUT P3, RZ, R23.reuse, 0x2, RZ, 0xc0, !PT ;  /* 0x0000000217ff7812 */ /* 0x040fe2000786c0ff */
[----:B------:R-:W2:Y:S01]  /*3370*/  LDCU UR14, c[0x0][0x590] ;  /* 0x0000b200ff0e77ac */ /* 0x000ea20008000800 */
[----:B------:R-:W-:Y:S02]  /*3380*/  LOP3.LUT P4, RZ, R23, 0x4, RZ, 0xc0, !PT ;  /* 0x0000000417ff7812 */ /* 0x000fe4000788c0ff */
[----:B------:R-:W-:Y:S02]  /*3390*/  CS2R R142, SRZ ;  /* 0x00000000008e7805 */ /* 0x000fe4000001ff00 */
[----:B------:R-:W-:Y:S02]  /*33a0*/  CS2R R140, SRZ ;  /* 0x00000000008c7805 */ /* 0x000fe4000001ff00 */
[----:B------:R-:W-:Y:S01]  /*33b0*/  CS2R R146, SRZ ;  /* 0x0000000000927805 */ /* 0x000fe2000001ff00 */
[----:B-----5:R-:W-:Y:S01]  /*33c0*/  IMAD.SHL.U32 R13, R16, 0x20, RZ ;  /* 0x00000020100d7824 */ /* 0x020fe200078e00ff */
[----:B------:R-:W-:-:S02]  /*33d0*/  CS2R R144, SRZ ;  /* 0x0000000000907805 */ /* 0x000fc4000001ff00 */
[----:B------:R-:W-:Y:S02]  /*33e0*/  CS2R R138, SRZ ;  /* 0x00000000008a7805 */ /* 0x000fe4000001ff00 */
[----:B------:R-:W-:Y:S02]  /*33f0*/  CS2R R136, SRZ ;  /* 0x0000000000887805 */ /* 0x000fe4000001ff00 */
[----:B------:R-:W-:Y:S02]  /*3400*/  CS2R R134, SRZ ;  /* 0x0000000000867805 */ /* 0x000fe4000001ff00 */
[----:B------:R-:W-:Y:S02]  /*3410*/  CS2R R132, SRZ ;  /* 0x0000000000847805 */ /* 0x000fe4000001ff00 */
[----:B------:R-:W-:Y:S01]  /*3420*/  CS2R R126, SRZ ;  /* 0x00000000007e7805 */ /* 0x000fe2000001ff00 */
[----:B------:R3:W1:Y:S01]  /*3430*/  @P0 LDG.E R8, desc[UR36][R2.64] ;  /* 0x0000002402080981 */ /* 0x000662000c1e1900 */
[----:B------:R-:W-:-:S02]  /*3440*/  CS2R R124, SRZ ;  /* 0x00000000007c7805 */ /* 0x000fc4000001ff00 */
[----:B------:R-:W-:Y:S02]  /*3450*/  CS2R R130, SRZ ;  /* 0x0000000000827805 */ /* 0x000fe4000001ff00 */
[----:B------:R-:W-:Y:S02]  /*3460*/  CS2R R128, SRZ ;  /* 0x0000000000807805 */ /* 0x000fe4000001ff00 */
        /* <DEDUP_REMOVED lines=21> */
[----:B---3--:R-:W-:Y:S01]  /*35c0*/  IMAD.SHL.U32 R3, R23, 0x40, RZ ;  /* 0x0000004017037824 */ /* 0x008fe200078e00ff */
[----:B------:R-:W-:Y:S01]  /*35d0*/  CS2R R44, SRZ ;  /* 0x00000000002c7805 */ /* 0x000fe2000001ff00 */
[----:B------:R-:W-:Y:S01]  /*35e0*/  VIADD R2, R18, UR35 ;  /* 0x0000002312027c36 */ /* 0x000fe20008000000 */
[----:B------:R-:W-:Y:S01]  /*35f0*/  CS2R R50, SRZ ;  /* 0x0000000000327805 */ /* 0x000fe2000001ff00 */
[----:B------:R-:W-:Y:S01]  /*3600*/  IMAD.SHL.U32 R18, R16, 0x2, RZ ;  /* 0x0000000210127824 */ /* 0x000fe200078e00ff */
[C---:B------:R-:W-:Y:S01]  /*3610*/  LOP3.LUT R4, R3.reuse, 0x1c0, RZ, 0xc0, !PT ;  /* 0x000001c003047812 */ /* 0x040fe200078ec0ff */
[----:B------:R-:W-:Y:S01]  /*3620*/  IMAD R7, R0, 0x40, R2 ;  /* 0x0000004000077824 */ /* 0x000fe200078e0202 */
[----:B------:R-:W-:Y:S01]  /*3630*/  LOP3.LUT R9, R3, 0x200, RZ, 0xc0, !PT ;  /* 0x0000020003097812 */ /* 0x000fe200078ec0ff */
[----:B------:R-:W-:Y:S01]  /*3640*/  IMAD.U32 R2, RZ, RZ, UR32 ;  /* 0x00000020ff027e24 */ /* 0x000fe2000f8e00ff */
[----:B------:R-:W-:Y:S01]  /*3650*/  LOP3.LUT R0, R4, 0x38, R24, 0xf8, !PT ;  /* 0x0000003804007812 */ /* 0x000fe200078ef818 */
[----:B------:R-:W-:Y:S01]  /*3660*/  UIADD3 UR32, UPT, UPT, UR32, 0x40, URZ ;  /* 0x0000004020207890 */ /* 0x000fe2000fffe0ff */
[----:B------:R-:W-:-:S02]  /*3670*/  LOP3.LUT P1, R3, R16, 0x4, RZ, 0xc0, !PT ;  /* 0x0000000410037812 */ /* 0x000fc4000782c0ff */
[----:B------:R-:W-:Y:S02]  /*3680*/  CS2R R48, SRZ ;  /* 0x0000000000307805 */ /* 0x000fe4000001ff00 */
[----:B------:R-:W-:Y:S02]  /*3690*/  LOP3.LUT R4, R5, 0xe0, R15, 0xf8, !PT ;  /* 0x000000e005047812 */ /* 0x000fe400078ef80f */
[----:B------:R-:W-:Y:S02]  /*36a0*/  CS2R R42, SRZ ;  /* 0x00000000002a7805 */ /* 0x000fe4000001ff00 */
[----:B------:R-:W-:Y:S02]  /*36b0*/  LOP3.LUT R5, R10, 0x200, RZ, 0xc0, !PT ;  /* 0x000002000a057812 */ /* 0x000fe400078ec0ff */
[----:B------:R-:W-:Y:S02]  /*36c0*/  CS2R R40, SRZ ;  /* 0x0000000000287805 */ /* 0x000fe4000001ff00 */
[----:B------:R-:W-:-:S02]  /*36d0*/  ISETP.NE.AND P2, PT, R3, RZ, PT ;  /* 0x000000ff0300720c */ /* 0x000fc40003f45270 */
[----:B------:R-:W-:Y:S02]  /*36e0*/  CS2R R38, SRZ ;  /* 0x0000000000267805 */ /* 0x000fe4000001ff00 */
[----:B------:R-:W-:Y:S02]  /*36f0*/  IADD3 R3, PT, PT, R4, UR39, R2 ;  /* 0x0000002704037c10 */ /* 0x000fe4000fffe002 */
[----:B------:R-:W-:Y:S02]  /*3700*/  CS2R R36, SRZ ;  /* 0x0000000000247805 */ /* 0x000fe4000001ff00 */
[----:B------:R-:W-:Y:S02]  /*3710*/  LOP3.LUT R5, R5, 0x3800, R11, 0xf8, !PT ;  /* 0x0000380005057812 */ /* 0x000fe400078ef80b */
[----:B------:R-:W-:Y:S02]  /*3720*/  CS2R R30, SRZ ;  /* 0x00000000001e7805 */ /* 0x000fe4000001ff00 */
[----:B------:R-:W-:-:S02]  /*3730*/  LOP3.LUT R2, R0, 0x8, R23, 0x78, !PT ;  /* 0x0000000800027812 */ /* 0x000fc400078e7817 */
[----:B------:R-:W-:Y:S02]  /*3740*/  CS2R R28, SRZ ;  /* 0x00000000001c7805 */ /* 0x000fe4000001ff00 */
[----:B------:R-:W-:Y:S02]  /*3750*/  LOP3.LUT R10, R9, 0xc00, R10, 0xf8, !PT ;  /* 0x00000c00090a7812 */ /* 0x000fe400078ef80a */
[----:B------:R-:W-:Y:S02]  /*3760*/  CS2R R34, SRZ ;  /* 0x0000000000227805 */ /* 0x000fe4000001ff00 */
[----:B------:R-:W-:Y:S02]  /*3770*/  LOP3.LUT R9, R0, 0x8, R17, 0x78, !PT ;  /* 0x0000000800097812 */ /* 0x000fe400078e7811 */
[----:B------:R-:W-:Y:S02]  /*3780*/  CS2R R32, SRZ ;  /* 0x0000000000207805 */ /* 0x000fe4000001ff00 */
[----:B------:R-:W-:Y:S01]  /*3790*/  LOP3.LUT R0, R5, R2, RZ, 0xfc, !PT ;  /* 0x0000000205007212 */ /* 0x000fe200078efcff */
[----:B------:R-:W-:Y:S01]  /*37a0*/  IMAD.SHL.U32 R5, R16, 0x10, RZ ;  /* 0x0000001010057824 */ /* 0x000fe200078e00ff */
[----:B------:R-:W-:-:S02]  /*37b0*/  IADD3 R2, PT, PT, R7, -0x59, -R3 ;  /* 0xffffffa707027810 */ /* 0x000fc40007ffe803 */
[----:B------:R-:W-:Y:S02]  /*37c0*/  CS2R R26, SRZ ;  /* 0x00000000001a7805 */ /* 0x000fe4000001ff00 */
[----:B------:R-:W-:Y:S02]  /*37d0*/  SHF.R.U32.HI R15, RZ, 0x2, R16 ;  /* 0x00000002ff0f7819 */ /* 0x000fe40000011610 */
[----:B------:R-:W-:Y:S02]  /*37e0*/  CS2R R24, SRZ ;  /* 0x0000000000187805 */ /* 0x000fe4000001ff00 */
[----:B------:R-:W-:Y:S01]  /*37f0*/  LOP3.LUT R3, R18, 0x38, RZ, 0xc0, !PT ;  /* 0x0000003812037812 */ /* 0x000fe200078ec0ff */
[----:B------:R3:W-:Y:S01]  /*3800*/  STL [R1+0x28], R2 ;  /* 0x0000280201007387 */ /* 0x0007e20000100800 */
[----:B------:R-:W-:Y:S02]  /*3810*/  LEA R12, R0, UR6, 0x1 ;  /* 0x00000006000c7c11 */ /* 0x000fe4000f8e08ff */
[----:B------:R-:W-:-:S02]  /*3820*/  CS2R R22, SRZ ;  /* 0x0000000000167805 */ /* 0x000fc4000001ff00 */
[----:B------:R-:W-:Y:S01]  /*3830*/  LOP3.LUT R14, R5, 0x1c0, RZ, 0xc0, !PT ;  /* 0x000001c0050e7812 */ /* 0x000fe200078ec0ff */
[----:B------:R-:W-:Y:S01]  /*3840*/  IMAD.MOV.U32 R5, RZ, RZ, 0x40 ;  /* 0x00000040ff057424 */ /* 0x000fe200078e00ff */
[----:B------:R-:W-:Y:S01]  /*3850*/  LOP3.LUT R0, R3, 0x20, R15, 0x78, !PT ;  /* 0x0000002003007812 */ /* 0x000fe200078e780f */
[----:B------:R-:W-:Y:S01]  /*3860*/  STL [R1+0x4], R12 ;  /* 0x0000040c01007387 */ /* 0x000fe20000100800 */
[----:B------:R-:W-:Y:S01]  /*3870*/  SHF.R.U32.HI R4, RZ, 0x3, R16 ;  /* 0x00000003ff047819 */ /* 0x000fe20000011610 */
[----:B------:R-:W-:Y:S01]  /*3880*/  IMAD.SHL.U32 R15, R16, 0x8, RZ ;  /* 0x00000008100f7824 */ /* 0x000fe200078e00ff */
[----:B------:R-:W-:Y:S01]  /*3890*/  LOP3.LUT R11, R18, 0x20, RZ, 0xc0, !PT ;  /* 0x00000020120b7812 */ /* 0x000fe200078ec0ff */
[----:B------:R-:W-:Y:S01]  /*38a0*/  VIADD R3, R12, 0x12000 ;  /* 0x000120000c037836 */ /* 0x000fe20000000000 */
[----:B------:R-:W-:Y:S01]  /*38b0*/  LOP3.LUT R9, R10, R9, RZ, 0xfc, !PT ;  /* 0x000000090a097212 */ /* 0x000fe200078efcff */
[----:B------:R-:W-:Y:S01]  /*38c0*/  IMAD.MOV.U32 R10, RZ, RZ, 0x10 ;  /* 0x00000010ff0a7424 */ /* 0x000fe200078e00ff */
[----:B------:R-:W-:Y:S01]  /*38d0*/  LOP3.LUT R11, R11, 0x18, R4, 0xf8, !PT ;  /* 0x000000180b0b7812 */ /* 0x000fe200078ef804 */
[----:B------:R-:W-:Y:S01]  /*38e0*/  VIADD R232, R12, 0x12040 ;  /* 0x000120400ce87836 */ /* 0x000fe20000000000 */
[----:B------:R-:W-:Y:S01]  /*38f0*/  SEL R5, R5, 0xffffffc0, !P1 ;  /* 0xffffffc005057807 */ /* 0x000fe20004800000 */
[----:B------:R-:W-:Y:S01]  /*3900*/  @P4 VIADD R232, R3, 0xffffffc0 ;  /* 0xffffffc003e84836 */ /* 0x000fe20000000000 */
[----:B------:R-:W4:Y:S01]  /*3910*/  LDSM.16.M88.4 R148, [R12+0x12000] ;  /* 0x012000000c94783b */ /* 0x000f220000000200 */
[----:B------:R-:W-:Y:S01]  /*3920*/  IMAD.MOV.U32 R3, RZ, RZ, 0x40 ;  /* 0x00000040ff037424 */ /* 0x000fe200078e00ff */
[----:B------:R-:W-:-:S02]  /*3930*/  LEA R252, R9, UR6, 0x1 ;  /* 0x0000000609fc7c11 */ /* 0x000fc4000f8e08ff */
[----:B------:R-:W-:Y:S01]  /*3940*/  CS2R R20, SRZ ;  /* 0x0000000000147805 */ /* 0x000fe2000001ff00 */
[----:B------:R-:W1:Y:S01]  /*3950*/  LDSM.16.M88.4 R164, [R232] ;  /* 0x00000000e8a4783b */ /* 0x000e620000000200 */
[----:B------:R-:W-:Y:S01]  /*3960*/  UMOV UR8, URZ ;  /* 0x000000ff00087c82 */ /* 0x000fe20008000000 */
[----:B------:R-:W-:Y:S01]  /*3970*/  SEL R3, R3, 0xffffffc0, !P4 ;  /* 0xffffffc003037807 */ /* 0x000fe20006000000 */
[----:B------:R-:W1:Y:S01]  /*3980*/  LDCU UR9, c[0x0][0x440] ;  /* 0x00008800ff0977ac */ /* 0x000e620008000800 */
[----:B---3--:R-:W-:Y:S01]  /*3990*/  LOP3.LUT R2, R13, 0xc00, RZ, 0xc0, !PT ;  /* 0x00000c000d027812 */ /* 0x008fe200078ec0ff */
[----:B------:R-:W3:Y:S01]  /*39a0*/  LDSM.16.M88.4 R168, [R232+0x800] ;  /* 0x00080000e8a8783b */ /* 0x000ee20000000200 */
[----:B------:R-:W1:Y:S02]  /*39b0*/  LDCU UR10, c[0x0][0x3e0] ;  /* 0x00007c00ff0a77ac */ /* 0x000e640008000800 */
[----:B------:R-:W-:Y:S01]  /*39c0*/  LOP3.LUT R2, R2, 0x6, R18, 0xf8, !PT ;  /* 0x0000000602027812 */ /* 0x000fe200078ef812 */
[----:B------:R-:W1:Y:S01]  /*39d0*/  LDSM.16.M88.4 R196, [R232+0x2000] ;  /* 0x00200000e8c4783b */ /* 0x000e620000000200 */
[----:B------:R-:W1:Y:S02]  /*39e0*/  LDCU UR11, c[0x0][0x45c] ;  /* 0x00008b80ff0b77ac */ /* 0x000e640008000800 */
[----:B------:R-:W-:Y:S01]  /*39f0*/  LOP3.LUT R0, R2, R0, R14, 0xfe, !PT ;  /* 0x0000000002007212 */ /* 0x000fe200078efe0e */
[----:B------:R-:W-:Y:S01]  /*3a00*/  IMAD.MOV.U32 R0, RZ, RZ, 0x20 ;  /* 0x00000020ff007424 */ /* 0x000fe200078e00ff */
[----:B------:R-:W-:Y:S01]  /*3a10*/  SHF.R.U32.HI R14, RZ, 0x1, R16 ;  /* 0x00000001ff0e7819 */ /* 0x000fe20000011610 */
[----:B------:R-:W1:Y:S01]  /*3a20*/  LDSM.16.M88.4 R200, [R232+0x2800] ;  /* 0x00280000e8c8783b */ /* 0x000e620000000200 */
[----:B------:R-:W-:-:S02]  /*3a30*/  UISETP.GE.AND UP1, UPT, UR32, UR35, UPT ;  /* 0x000000232000728c */ /* 0x000fc4000bf26270 */
[----:B------:R-:W-:Y:S01]  /*3a40*/  SEL R0, R0, 0xffffffe0, !P3 ;  /* 0xffffffe000007807 */ /* 0x000fe20005800000 */
[----:B------:R-:W1:Y:S01]  /*3a50*/  LDSM.16.M88.4 R228, [R232+0x4000] ;  /* 0x00400000e8e4783b */ /* 0x000e620000000200 */
[----:B------:R-:W-:Y:S01]  /*3a60*/  LOP3.LUT P3, RZ, R16, 0x8, RZ, 0xc0, !PT ;  /* 0x0000000810ff7812 */ /* 0x000fe2000786c0ff */
[----:B--2---:R-:W-:Y:S02]  /*3a70*/  USHF.L.U32 UR14, UR14, 0x6, URZ ;  /* 0x000000060e0e7899 */ /* 0x004fe400080006ff */
[----:B------:R-:W-:Y:S01]  /*3a80*/  IMAD.IADD R2, R12, 0x1, R0 ;  /* 0x000000010c027824 */ /* 0x000fe200078e0200 */
[----:B------:R-:W2:Y:S01]  /*3a90*/  LDSM.16.M88.4 R152, [R12+0x12800] ;  /* 0x012800000c98783b */ /* 0x000ea20000000200 */
[----:B------:R-:W-:-:S03]  /*3aa0*/  IMAD.IADD R240, R0, 0x1, R232 ;  /* 0x0000000100f07824 */ /* 0x000fc600078e02e8 */
[----:B------:R-:W-:Y:S04]  /*3ab0*/  STL [R1+0x8], R2 ;  /* 0x0000080201007387 */ /* 0x000fe80000100800 */
[----:B------:R-:W1:Y:S04]  /*3ac0*/  LDSM.16.M88.4 R156, [R2+0x12000] ;  /* 0x01200000029c783b */ /* 0x000e680000000200 */
[----:B------:R-:W1:Y:S04]  /*3ad0*/  LDSM.16.M88.4 R160, [R2+0x12800] ;  /* 0x0128000002a0783b */ /* 0x000e680000000200 */
[----:B------:R-:W1:Y:S04]  /*3ae0*/  LDSM.16.M88.4 R188, [R2+0x14000] ;  /* 0x0140000002bc783b */ /* 0x000e680000000200 */
[----:B------:R-:W1:Y:S04]  /*3af0*/  LDSM.16.M88.4 R192, [R2+0x14800] ;  /* 0x0148000002c0783b */ /* 0x000e680000000200 */
[----:B------:R-:W1:Y:S04]  /*3b00*/  LDSM.16.M88.4 R220, [R2+0x16000] ;  /* 0x0160000002dc783b */ /* 0x000e680000000200 */
[----:B------:R5:W1:Y:S04]  /*3b10*/  LDSM.16.M88.4 R224, [R2+0x16800] ;  /* 0x0168000002e0783b */ /* 0x000a680000000200 */
[----:B------:R-:W1:Y:S04]  /*3b20*/  LDSM.16.M88.4 R172, [R240] ;  /* 0x00000000f0ac783b */ /* 0x000e680000000200 */
[----:B------:R-:W1:Y:S04]  /*3b30*/  LDSM.16.M88.4 R176, [R240+0x800] ;  /* 0x00080000f0b0783b */ /* 0x000e680000000200 */
        /* <DEDUP_REMOVED lines=8> */
[----:B------:R-:W1:Y:S02]  /*3bc0*/  LDSM.16.M88.4 R240, [R240+0x4800] ;  /* 0x00480000f0f0783b */ /* 0x000e640000000200 */
[----:B-1----:R-:W-:Y:S01]  /*3bd0*/  @P0 FMUL.FTZ R4, R8, R6 ;  /* 0x0000000608040220 */ /* 0x002fe20000410000 */
[----:B------:R-:W-:Y:S01]  /*3be0*/  IMAD.MOV.U32 R6, RZ, RZ, 0x20 ;  /* 0x00000020ff067424 */ /* 0x000fe200078e00ff */
[----:B------:R-:W-:-:S03]  /*3bf0*/  LOP3.LUT R8, R14, 0x10, RZ, 0xc0, !PT ;  /* 0x000000100e087812 */ /* 0x000fc600078ec0ff */
[----:B------:R-:W-:Y:S01]  /*3c00*/  @P0 R2UR UR15, R4 ;  /* 0x00000000040f02ca */ /* 0x000fe200000e0000 */
[C---:B------:R-:W-:Y:S01]  /*3c10*/  IMAD.SHL.U32 R4, R16.reuse, 0x40, RZ ;  /* 0x0000004010047824 */ /* 0x040fe200078e00ff */
[----:B------:R-:W-:-:S04]  /*3c20*/  LOP3.LUT P0, RZ, R16, 0x2, RZ, 0xc0, !PT ;  /* 0x0000000210ff7812 */ /* 0x000fc8000780c0ff */
[--C-:B-----5:R-:W-:Y:S02]  /*3c30*/  LOP3.LUT R2, R11, 0x1c0, R4.reuse, 0xf8, !PT ;  /* 0x000001c00b027812 */ /* 0x120fe400078ef804 */
[----:B------:R-:W-:Y:S02]  /*3c40*/  LOP3.LUT R7, R4, 0x1c0, RZ, 0xc0, !PT ;  /* 0x000001c004077812 */ /* 0x000fe400078ec0ff */
[----:B------:R-:W-:Y:S02]  /*3c50*/  LOP3.LUT R2, R2, 0x38, R15, 0x78, !PT ;  /* 0x0000003802027812 */ /* 0x000fe400078e780f */
[----:B------:R-:W-:Y:S01]  /*3c60*/  LOP3.LUT R11, R4, 0x200, RZ, 0xc0, !PT ;  /* 0x00000200040b7812 */ /* 0x000fe200078ec0ff */
[----:B------:R-:W-:Y:S01]  /*3c70*/  @UP0 UMOV UR8, UR15 ;  /* 0x0000000f00080c82 */ /* 0x000fe20008000000 */
[----:B------:R-:W-:Y:S02]  /*3c80*/  LOP3.LUT R2, R2, 0x200, R4, 0xf8, !PT ;  /* 0x0000020002027812 */ /* 0x000fe400078ef804 */
[----:B------:R-:W-:-:S03]  /*3c90*/  LOP3.LUT R4, R8, 0x8, R16, 0xf8, !PT ;  /* 0x0000000808047812 */ /* 0x000fc600078ef810 */
[----:B------:R1:W-:Y:S04]  /*3ca0*/  STL [R1+0x24], R2 ;  /* 0x0000240201007387 */ /* 0x0003e80000100800 */
[----:B------:R5:W-:Y:S01]  /*3cb0*/  STL [R1+0x20], R5 ;  /* 0x0000200501007387 */ /* 0x000be20000100800 */
[----:B-1----:R-:W-:Y:S02]  /*3cc0*/  LOP3.LUT R2, R7, 0x38, R15, 0xf8, !PT ;  /* 0x0000003807027812 */ /* 0x002fe400078ef80f */
[----:B------:R-:W-:Y:S02]  /*3cd0*/  SEL R7, R6, 0xffffffe0, !P0 ;  /* 0xffffffe006077807 */ /* 0x000fe40004000000 */
[----:B------:R-:W-:Y:S02]  /*3ce0*/  SEL R6, R10, 0xfffffff0, !P1 ;  /* 0xfffffff00a067807 */ /* 0x000fe40004800000 */
[----:B------:R-:W-:-:S02]  /*3cf0*/  LOP3.LUT R4, R4, R2, RZ, 0x3c, !PT ;  /* 0x0000000204047212 */ /* 0x000fc400078e3cff */
[--C-:B-----5:R-:W-:Y:S01]  /*3d00*/  LOP3.LUT R5, R11, 0xc00, R13.reuse, 0xf8, !PT ;  /* 0x00000c000b057812 */ /* 0x120fe200078ef80d */
[----:B------:R1:W-:Y:S02]  /*3d10*/  STL [R1+0x50], R6 ;  /* 0x0000500601007387 */ /* 0x0003e40000100800 */
[----:B-1----:R-:W-:Y:S02]  /*3d20*/  LOP3.LUT R6, R2, 0x8, R14, 0x78, !PT ;  /* 0x0000000802067812 */ /* 0x002fe400078e780e */
[----:B------:R-:W-:Y:S01]  /*3d30*/  LOP3.LUT R2, R4, 0x200, R13, 0xf8, !PT ;  /* 0x0000020004027812 */ /* 0x000fe200078ef80d */
[----:B------:R-:W-:Y:S01]  /*3d40*/  IMAD.IADD R4, R12, 0x1, R3 ;  /* 0x000000010c047824 */ /* 0x000fe200078e0203 */
[----:B------:R-:W-:-:S03]  /*3d50*/  LOP3.LUT R5, R5, R6, RZ, 0xfc, !PT ;  /* 0x0000000605057212 */ /* 0x000fc600078efcff */
[----:B------:R1:W-:Y:S04]  /*3d60*/  STL [R1+0x1c], R2 ;  /* 0x00001c0201007387 */ /* 0x0003e80000100800 */
[----:B------:R5:W-:Y:S04]  /*3d70*/  STL [R1+0x54], R5 ;  /* 0x0000540501007387 */ /* 0x000be80000100800 */
[----:B------:R2:W-:Y:S01]  /*3d80*/  STL [R1+0xc], R4 ;  /* 0x00000c0401007387 */ /* 0x0005e20000100800 */
[----:B-1----:R-:W-:Y:S02]  /*3d90*/  IMAD.IADD R2, R3, 0x1, R252 ;  /* 0x0000000103027824 */ /* 0x002fe400078e02fc */
[----:B------:R-:W-:-:S02]  /*3da0*/  IMAD.IADD R3, R0, 0x1, R4 ;  /* 0x0000000100037824 */ /* 0x000fc400078e0204 */
[C---:B-----5:R-:W-:Y:S02]  /*3db0*/  IMAD.IADD R5, R0.reuse, 0x1, R252 ;  /* 0x0000000100057824 */ /* 0x060fe400078e02fc */
[----:B------:R-:W-:-:S03]  /*3dc0*/  IMAD.IADD R0, R0, 0x1, R2 ;  /* 0x0000000100007824 */ /* 0x000fc600078e0202 */
[----:B------:R1:W-:Y:S04]  /*3dd0*/  STL [R1], R5 ;  /* 0x0000000501007387 */ /* 0x0003e80000100800 */
[----:B------:R1:W-:Y:S04]  /*3de0*/  STL [R1+0x14], R2 ;  /* 0x0000140201007387 */ /* 0x0003e80000100800 */
[----:B------:R1:W-:Y:S04]  /*3df0*/  STL [R1+0x10], R3 ;  /* 0x0000100301007387 */ /* 0x0003e80000100800 */
[----:B--234-:R1:W-:Y:S02]  /*3e00*/  STL [R1+0x18], R0 ;  /* 0x0000180001007387 */ /* 0x01c3e40000100800 */
.L_x_228:
[----:B--2---:R-:W2:Y:S01]  /*3e10*/  LDL R249, [R1+0x4] ;  /* 0x0000040001f97983 */ /* 0x004ea20000100800 */
[----:B------:R-:W-:Y:S01]  /*3e20*/  PLOP3.LUT P5, PT, PT, PT, UP1, 0x80, 0x8 ;  /* 0x000000000008781c */ /* 0x000fe20003faf018 */
[----:B-1----:R-:W-:Y:S01]  /*3e30*/  IMAD.U32 R244, RZ, RZ, UR18 ;  /* 0x00000012fff47e24 */ /* 0x002fe2000f8e00ff */
[----:B------:R-:W-:Y:S02]  /*3e40*/  PLOP3.LUT P4, PT, PT, PT, UP1, 0x80, 0x8 ;  /* 0x000000000008781c */ /* 0x000fe40003f8f018 */
[----:B------:R-:W3:Y:S01]  /*3e50*/  LDL.LU R248, [R1] ;  /* 0x0000000001f87983 */ /* 0x000ee20000300800 */
[----:B------:R-:W-:Y:S01]  /*3e60*/  PLOP3.LUT P1, PT, PT, PT, UP1, 0x80, 0x8 ;  /* 0x000000000008781c */ /* 0x000fe20003f2f018 */
[----:B------:R-:W-:Y:S01]  /*3e70*/  IMAD.U32 R245, RZ, RZ, UR19 ;  /* 0x00000013fff57e24 */ /* 0x000fe2000f8e00ff */
[----:B------:R-:W-:Y:S02]  /*3e80*/  PLOP3.LUT P0, PT, PT, PT, UP1, 0x80, 0x8 ;  /* 0x000000000008781c */ /* 0x000fe40003f0f018 */
[----:B------:R-:W4:Y:S01]  /*3e90*/  LDL R247, [R1+0x8] ;  /* 0x0000080001f77983 */ /* 0x000f220000100800 */
[----:B------:R-:W-:Y:S01]  /*3ea0*/  PLOP3.LUT P6, PT, PT, PT, UP1, 0x80, 0x8 ;  /* 0x000000000008781c */ /* 0x000fe20003fcf018 */
[----:B------:R-:W-:Y:S03]  /*3eb0*/  UISETP.NE.AND UP2, UPT, UR45, URZ, UPT ;  /* 0x000000ff2d00728c */ /* 0x000fe6000bf45270 */
[----:B-1---5:R-:W5:Y:S05]  /*3ec0*/  LDL R3, [R1+0x14] ;  /* 0x0000140001037983 */ /* 0x022f6a0000100800 */
[----:B------:R-:W5:Y:S05]  /*3ed0*/  LDL R2, [R1+0xc] ;  /* 0x00000c0001027983 */ /* 0x000f6a0000100800 */
[----:B------:R-:W5:Y:S01]  /*3ee0*/  LDL R0, [R1+0x18] ;  /* 0x0000180001007983 */ /* 0x000f620000100800 */
[----:B------:R-:W-:Y:S04]  /*3ef0*/  @UP2 UIADD3 UR16, UP0, UPT, UR52, -0x100, URZ ;  /* 0xffffff0034102890 */ /* 0x000fe8000ff1e0ff */
[----:B------:R-:W5:Y:S01]  /*3f00*/  LDL R246, [R1+0x10] ;  /* 0x0000100001f67983 */ /* 0x000f620000100800 */
[----:B------:R-:W-:Y:S02]  /*3f10*/  @UP2 UIADD3.X UR15, UPT, UPT, UR53, -0x1, URZ, UP0, !UPT ;  /* 0xffffffff350f2890 */ /* 0x000fe400087fe4ff */
[----:B------:R-:W-:Y:S02]  /*3f20*/  @UP2 UIADD3 UR18, UP0, UPT, UR18, -0x100, URZ ;  /* 0xffffff0012122890 */ /* 0x000fe4000ff1e0ff */
[----:B------:R-:W0:Y:S02]  /*3f30*/  LDGDEPBAR ;  /* 0x00000000000079af */ /* 0x000e240000000000 */
[----:B------:R-:W-:Y:S01]  /*3f40*/  @UP2 UIADD3.X UR19, UPT, UPT, UR19, -0x1, URZ, UP0, !UPT ;  /* 0xffffffff13132890 */ /* 0x000fe200087fe4ff */
[----:B------:R-:W-:Y:S04]  /*3f50*/  DEPBAR.LE SB0, 0x0 ;  /* 0x000080000000791a */ /* 0x000fe80000000000 */
[----:B------:R-:W-:Y:S06]  /*3f60*/  BAR.SYNC.DEFER_BLOCKING 0x0 ;  /* 0x0000000000007b1d */ /* 0x000fec0000010000 */
[----:B------:R-:W-:Y:S05]  /*3f70*/  LDSM.16.M88.4 R16, [R252] ;  /* 0x00000000fc10783b */ /* 0x000fea0000000200 */
[----:B--2---:R-:W1:Y:S05]  /*3f80*/  LDSM.16.M88.4 R8, [R249+0xc000] ;  /* 0x00c00000f908783b */ /* 0x004e6a0000000200 */
[----:B------:R-:W2:Y:S05]  /*3f90*/  LDSM.16.M88.4 R68, [R249+0xc800] ;  /* 0x00c80000f944783b */ /* 0x000eaa0000000200 */
[----:B---3--:R-:W-:Y:S05]  /*3fa0*/  LDSM.16.M88.4 R72, [R248] ;  /* 0x00000000f848783b */ /* 0x008fea0000000200 */
[----:B----4-:R-:W3:Y:S05]  /*3fb0*/  LDSM.16.M88.4 R76, [R247+0xc000] ;  /* 0x00c00000f74c783b */ /* 0x010eea0000000200 */
[----:B------:R-:W4:Y:S05]  /*3fc0*/  LDSM.16.M88.4 R80, [R247+0xc800] ;  /* 0x00c80000f750783b */ /* 0x000f2a0000000200 */
[----:B-----5:R-:W-:Y:S05]  /*3fd0*/  LDSM.16.M88.4 R84, [R3] ;  /* 0x000000000354783b */ /* 0x020fea0000000200 */
[----:B------:R-:W5:Y:S05]  /*3fe0*/  LDSM.16.M88.4 R88, [R2+0xc000] ;  /* 0x00c000000258783b */ /* 0x000f6a0000000200 */
[----:B------:R-:W-:Y:S01]  /*3ff0*/  LDSM.16.M88.4 R92, [R0] ;  /* 0x00000000005c783b */ /* 0x000fe20000000200 */
[C---:B-1----:R-:W-:Y:S04]  /*4000*/  HMMA.16816.F32 R4, R16.reuse, R8, RZ ;  /* 0x000000081004723c */ /* 0x042fe800000018ff */
[----:B------:R-:W-:Y:S04]  /*4010*/  LDSM.16.M88.4 R96, [R246+0xc000] ;  /* 0x00c00000f660783b */ /* 0x000fe80000000200 */
[C---:B------:R-:W-:Y:S08]  /*4020*/  HMMA.16816.F32 R8, R16.reuse, R10, RZ ;  /* 0x0000000a1008723c */ /* 0x040ff000000018ff */
[C---:B--2---:R-:W-:Y:S08]  /*4030*/  HMMA.16816.F32 R12, R16.reuse, R68, RZ ;  /* 0x00000044100c723c */ /* 0x044ff000000018ff */
        /* <DEDUP_REMOVED lines=42> */
[----:B------:R1:W5:Y:S05]  /*42e0*/  LDSM.16.M88.4 R68, [R249+0x10800] ;  /* 0x01080000f944783b */ /* 0x00036a0000000200 */
[----:B------:R-:W5:Y:S02]  /*42f0*/  LDSM.16.M88.4 R92, [R248+0x4000] ;  /* 0x00400000f85c783b */ /* 0x000f640000000200 */
[C---:B---3--:R-:W-:Y:S08]  /*4300*/  HMMA.16816.F32 R4, R76.reuse, R80, R4 ;  /* 0x000000504c04723c */ /* 0x048ff00000001804 */
[C---:B------:R-:W-:Y:S01]  /*4310*/  HMMA.16816.F32 R8, R76.reuse, R82, R8 ;  /* 0x000000524c08723c */ /* 0x040fe20000001808 */
[----:B------:R3:W5:Y:S07]  /*4320*/  LDSM.16.M88.4 R80, [R247+0x10800] ;  /* 0x01080000f750783b */ /* 0x00076e0000000200 */
[C---:B--2---:R-:W-:Y:S01]  /*4330*/  HMMA.16816.F32 R12, R76.reuse, R72, R12 ;  /* 0x000000484c0c723c */ /* 0x044fe2000000180c */
[----:B-1----:R-:W2:Y:S07]  /*4340*/  LDL R249, [R1+0x28] ;  /* 0x0000280001f97983 */ /* 0x002eae0000100800 */
[----:B------:R-:W-:Y:S01]  /*4350*/  HMMA.16816.F32 R16, R76, R74, R16 ;  /* 0x0000004a4c10723c */ /* 0x000fe20000001810 */
[----:B------:R1:W-:Y:S05]  /*4360*/  LDSM.16.M88.4 R72, [R3+0x4000] ;  /* 0x004000000348783b */ /* 0x0003ea0000000200 */
[----:B------:R-:W1:Y:S02]  /*4370*/  LDSM.16.M88.4 R76, [R2+0x10000] ;  /* 0x01000000024c783b */ /* 0x000e640000000200 */
[C---:B----4-:R-:W-:Y:S01]  /*4380*/  HMMA.16816.F32 R4, R84.reuse, R88, R4 ;  /* 0x000000585404723c */ /* 0x050fe20000001804 */
[----:B---3--:R-:W3:Y:S07]  /*4390*/  S2R R247, SR_TID.X ;  /* 0x0000000000f77919 */ /* 0x008eee0000002100 */
[C---:B------:R-:W-:Y:S01]  /*43a0*/  HMMA.16816.F32 R8, R84.reuse, R90, R8 ;  /* 0x0000005a5408723c */ /* 0x040fe20000001808 */
[----:B------:R-:W4:Y:S07]  /*43b0*/  LDSM.16.M88.4 R88, [R2+0x10800] ;  /* 0x010800000258783b */ /* 0x000f2e0000000200 */
[C---:B-----5:R-:W-:Y:S01]  /*43c0*/  HMMA.16816.F32 R12, R84.reuse, R68, R12 ;  /* 0x00000044540c723c */ /* 0x060fe2000000180c */
[----:B-1----:R-:W-:Y:S07]  /*43d0*/  IMAD.U32 R3, RZ, RZ, UR41 ;  /* 0x00000029ff037e24 */ /* 0x002fee000f8e00ff */
[----:B------:R-:W-:Y:S01]  /*43e0*/  HMMA.16816.F32 R16, R84, R70, R16 ;  /* 0x000000465410723c */ /* 0x000fe20000001810 */
[----:B------:R1:W-:Y:S05]  /*43f0*/  LDSM.16.M88.4 R68, [R0+0x4000] ;  /* 0x004000000044783b */ /* 0x0003ea0000000200 */
[----:B------:R-:W5:Y:S02]  /*4400*/  LDSM.16.M88.4 R84, [R246+0x10000] ;  /* 0x01000000f654783b */ /* 0x000f640000000200 */
[C---:B------:R-:W-:Y:S05]  /*4410*/  HMMA.16816.F32 R4, R92.reuse, R96, R4 ;  /* 0x000000605c04723c */ /* 0x040fea0000001804 */
[----:B---3--:R-:W-:Y:S01]  /*4420*/  SHF.R.U32.HI R250, RZ, 0x2, R247 ;  /* 0x00000002fffa7819 */ /* 0x008fe200000116f7 */
[----:B------:R-:W-:Y:S02]  /*4430*/  IMAD.SHL.U32 R248, R247, 0x2, RZ ;  /* 0x00000002f7f87824 */ /* 0x000fe400078e00ff */
[C---:B------:R-:W-:Y:S08]  /*4440*/  HMMA.16816.F32 R8, R92.reuse, R98, R8 ;  /* 0x000000625c08723c */ /* 0x040ff00000001808 */
[C---:B------:R-:W-:Y:S01]  /*4450*/  HMMA.16816.F32 R12, R92.reuse, R80, R12 ;  /* 0x000000505c0c723c */ /* 0x040fe2000000180c */
[----:B------:R-:W3:Y:S02]  /*4460*/  LDL R80, [R1+0x4c] ;  /* 0x00004c0001507983 */ /* 0x000ee40000100800 */
[----:B-1----:R-:W-:Y:S02]  /*4470*/  @P5 LOP3.LUT R0, R248, 0x6, RZ, 0xc0, !PT ;  /* 0x00000006f8005812 */ /* 0x002fe400078ec0ff */
[----:B------:R-:W-:Y:S02]  /*4480*/  PLOP3.LUT P5, PT, PT, PT, UP1, 0x80, 0x8 ;  /* 0x000000000008781c */ /* 0x000fe40003faf018 */
[----:B------:R-:W-:Y:S01]  /*4490*/  @P4 LOP3.LUT R0, R0, 0xe0, R250, 0xf8, !PT ;  /* 0x000000e000004812 */ /* 0x000fe200078ef8fa */
[----:B------:R-:W-:Y:S01]  /*44a0*/  HMMA.16816.F32 R16, R92, R82, R16 ;  /* 0x000000525c10723c */ /* 0x000fe20000001810 */
[----:B------:R-:W-:Y:S03]  /*44b0*/  PLOP3.LUT P4, PT, PT, PT, UP1, 0x80, 0x8 ;  /* 0x000000000008781c */ /* 0x000fe60003f8f018 */
[----:B------:R-:W-:Y:S01]  /*44c0*/  @P1 IMAD R0, R3, 0x40, R0 ;  /* 0x0000004003001824 */ /* 0x000fe200078e0200 */
[----:B------:R-:W-:Y:S03]  /*44d0*/  PLOP3.LUT P1, PT, PT, PT, UP1, 0x80, 0x8 ;  /* 0x000000000008781c */ /* 0x000fe60003f2f018 */
[C---:B------:R-:W-:Y:S05]  /*44e0*/  HMMA.16816.F32 R4, R72.reuse, R76, R4 ;  /* 0x0000004c4804723c */ /* 0x040fea0000001804 */
[C---:B------:R-:W-:Y:S01]  /*44f0*/  @P0 VIADD R3, R0.reuse, 0x1 ;  /* 0x0000000100030836 */ /* 0x040fe20000000000 */
[----:B------:R-:W-:Y:S02]  /*4500*/  PLOP3.LUT P0, PT, PT, PT, UP1, 0x80, 0x8 ;  /* 0x000000000008781c */ /* 0x000fe40003f0f018 */
[C---:B------:R-:W-:Y:S01]  /*4510*/  HMMA.16816.F32 R8, R72.reuse, R78, R8 ;  /* 0x0000004e4808723c */ /* 0x040fe20000001808 */
[----:B------:R-:W3:Y:S02]  /*4520*/  LDL R79, [R1+0x48] ;  /* 0x00004800014f7983 */ /* 0x000ee40000100800 */
[----:B------:R-:W-:Y:S02]  /*4530*/  @P5 ISETP.GE.AND P5, PT, R3, UR35, PT ;  /* 0x0000002303005c0c */ /* 0x000fe4000bfa6270 */
[----:B------:R-:W-:Y:S03]  /*4540*/  @P6 ISETP.GE.AND P6, PT, R0, UR35, PT ;  /* 0x0000002300006c0c */ /* 0x000fe6000bfc6270 */
[C---:B----4-:R-:W-:Y:S08]  /*4550*/  HMMA.16816.F32 R12, R72.reuse, R88, R12 ;  /* 0x00000058480c723c */ /* 0x050ff0000000180c */
[----:B------:R-:W-:Y:S08]  /*4560*/  HMMA.16816.F32 R16, R72, R90, R16 ;  /* 0x0000005a4810723c */ /* 0x000ff00000001810 */
[C---:B-----5:R-:W-:Y:S08]  /*4570*/  HMMA.16816.F32 R4, R68.reuse, R84, R4 ;  /* 0x000000544404723c */ /* 0x060ff00000001804 */
[C---:B------:R-:W-:Y:S03]  /*4580*/  HMMA.16816.F32 R8, R68.reuse, R86, R8 ;  /* 0x000000564408723c */ /* 0x040fe60000001808 */
[C---:B--2---:R-:W-:Y:S02]  /*4590*/  VIADD R2, R249.reuse, 0x21 ;  /* 0x00000021f9027836 */ /* 0x044fe40000000000 */
[C---:B------:R-:W-:Y:S03]  /*45a0*/  VIADD R72, R249.reuse, 0x19 ;  /* 0x00000019f9487836 */ /* 0x040fe60000000000 */
[----:B------:R-:W-:Y:S02]  /*45b0*/  IABS R2, R2 ;  /* 0x0000000200027213 */ /* 0x000fe40000000000 */
[----:B------:R-:W-:Y:S01]  /*45c0*/  IABS R3, R72 ;  /* 0x0000004800037213 */ /* 0x000fe20000000000 */
[C---:B------:R-:W-:Y:S01]  /*45d0*/  VIADD R72, R249.reuse, 0x20 ;  /* 0x00000020f9487836 */ /* 0x040fe20000000000 */
[----:B------:R-:W-:Y:S02]  /*45e0*/  I2FP.F32.S32 R2, R2 ;  /* 0x0000000200027245 */ /* 0x000fe40000201400 */
[----:B------:R-:W-:Y:S02]  /*45f0*/  I2FP.F32.S32 R3, R3 ;  /* 0x0000000300037245 */ /* 0x000fe40000201400 */
[----:B------:R-:W-:Y:S01]  /*4600*/  IABS R76, R72 ;  /* 0x00000048004c7213 */ /* 0x000fe20000000000 */
[----:B------:R-:W-:Y:S01]  /*4610*/  FFMA.FTZ R6, R2, -UR8, R6 ;  /* 0x8000000802067c23 */ /* 0x000fe20008010006 */
[----:B------:R-:W-:Y:S02]  /*4620*/  VIADD R2, R249, 0x18 ;  /* 0x00000018f9027836 */ /* 0x000fe40000000000 */
[C---:B------:R-:W-:Y:S01]  /*4630*/  FFMA.FTZ R4, R3.reuse, -UR8, R4 ;  /* 0x8000000803047c23 */ /* 0x040fe20008010004 */
[----:B------:R-:W1:Y:S01]  /*4640*/  LDSM.16.M88.4 R72, [R246+0x10800] ;  /* 0x01080000f648783b */ /* 0x000e620000000200 */
[----:B------:R-:W-:Y:S01]  /*4650*/  IMAD.MOV.U32 R77, RZ, RZ, R76 ;  /* 0x000000ffff4d7224 */ /* 0x000fe200078e004c */
[----:B------:R-:W-:Y:S01]  /*4660*/  @P1 FSEL R6, R6, -INF , !P6 ;  /* 0xff80000006061808 */ /* 0x000fe20007000000 */
[----:B------:R-:W-:Y:S01]  /*4670*/  FFMA.FTZ R10, R3, -UR8, R10 ;  /* 0x80000008030a7c23 */ /* 0x000fe2000801000a */
[----:B------:R-:W-:Y:S01]  /*4680*/  IABS R2, R2 ;  /* 0x0000000200027213 */ /* 0x000fe20000000000 */
[C---:B------:R-:W-:Y:S01]  /*4690*/  VIADD R3, R249.reuse, 0x9 ;  /* 0x00000009f9037836 */ /* 0x040fe20000000000 */
[----:B------:R-:W-:Y:S02]  /*46a0*/  @P0 FSEL R4, R4, -INF , !P6 ;  /* 0xff80000004040808 */ /* 0x000fe40007000000 */
[----:B------:R-:W-:Y:S02]  /*46b0*/  PLOP3.LUT P0, PT, PT, PT, UP1, 0x80, 0x8 ;  /* 0x000000000008781c */ /* 0x000fe40003f0f018 */
[----:B------:R-:W-:Y:S02]  /*46c0*/  I2FP.F32.S32 R76, R2 ;  /* 0x00000002004c7245 */ /* 0x000fe40000201400 */
[----:B------:R-:W-:Y:S01]  /*46d0*/  I2FP.F32.S32 R2, R77 ;  /* 0x0000004d00027245 */ /* 0x000fe20000201400 */
[C---:B------:R-:W-:Y:S01]  /*46e0*/  VIADD R77, R249.reuse, 0x11 ;  /* 0x00000011f94d7836 */ /* 0x040fe20000000000 */
[----:B------:R-:W-:Y:S01]  /*46f0*/  PLOP3.LUT P1, PT, PT, PT, UP1, 0x80, 0x8 ;  /* 0x000000000008781c */ /* 0x000fe20003f2f018 */
[----:B------:R-:W-:Y:S01]  /*4700*/  FFMA.FTZ R5, R76, -UR8, R5 ;  /* 0x800000084c057c23 */ /* 0x000fe20008010005 */
[----:B------:R-:W-:Y:S01]  /*4710*/  PLOP3.LUT P6, PT, PT, PT, UP1, 0x80, 0x8 ;  /* 0x000000000008781c */ /* 0x000fe20003fcf018 */
[----:B------:R-:W-:Y:S01]  /*4720*/  FFMA.FTZ R7, R2, -UR8, R7 ;  /* 0x8000000802077c23 */ /* 0x000fe20008010007 */
[----:B------:R-:W-:Y:S01]  /*4730*/  IABS R2, R77 ;  /* 0x0000004d00027213 */ /* 0x000fe20000000000 */
[----:B------:R-:W-:Y:S01]  /*4740*/  VIADD R77, R249, 0x10 ;  /* 0x00000010f94d7836 */ /* 0x000fe20000000000 */
[----:B------:R-:W-:Y:S01]  /*4750*/  @P4 FSEL R5, R5, -INF , !P5 ;  /* 0xff80000005054808 */ /* 0x000fe20006800000 */
[----:B------:R-:W-:Y:S01]  /*4760*/  FFMA.FTZ R11, R76, -UR8, R11 ;  /* 0x800000084c0b7c23 */ /* 0x000fe2000801000b */
[----:B------:R-:W-:Y:S02]  /*4770*/  @P0 FSEL R7, R7, -INF , !P5 ;  /* 0xff80000007070808 */ /* 0x000fe40006800000 */
[----:B------:R-:W-:Y:S02]  /*4780*/  PLOP3.LUT P0, PT, PT, PT, UP1, 0x80, 0x8 ;  /* 0x000000000008781c */ /* 0x000fe40003f0f018 */
[----:B------:R-:W-:Y:S01]  /*4790*/  I2FP.F32.S32 R2, R2 ;  /* 0x0000000200027245 */ /* 0x000fe20000201400 */
[----:B------:R-:W-:Y:S01]  /*47a0*/  @P1 VIADD R78, R0, 0x8 ;  /* 0x00000008004e1836 */ /* 0x000fe20000000000 */
[----:B------:R-:W-:Y:S02]  /*47b0*/  PLOP3.LUT P4, PT, PT, PT, UP1, 0x80, 0x8 ;  /* 0x000000000008781c */ /* 0x000fe40003f8f018 */
[----:B------:R-:W-:Y:S01]  /*47c0*/  PLOP3.LUT P5, PT, PT, PT, UP1, 0x80, 0x8 ;  /* 0x000000000008781c */ /* 0x000fe20003faf018 */
[----:B------:R-:W-:Y:S01]  /*47d0*/  FFMA.FTZ R8, R2, -UR8, R8 ;  /* 0x8000000802087c23 */ /* 0x000fe20008010008 */
[----:B------:R-:W-:Y:S02]  /*47e0*/  @P6 ISETP.GE.AND P6, PT, R78, UR35, PT ;  /* 0x000000234e006c0c */ /* 0x000fe4000bfc6270 */
[----:B------:R-:W-:Y:S02]  /*47f0*/  PLOP3.LUT P1, PT, PT, PT, UP1, 0x80, 0x8 ;  /* 0x000000000008781c */ /* 0x000fe40003f2f018 */
[----:B------:R-:W-:Y:S02]  /*4800*/  IABS R77, R77 ;  /* 0x0000004d004d7213 */ /* 0x000fe40000000000 */
[----:B------:R-:W-:Y:S01]  /*4810*/  @P0 FSEL R8, R8, -INF , !P6 ;  /* 0xff80000008080808 */ /* 0x000fe20007000000 */
[C---:B-1----:R-:W-:Y:S01]  /*4820*/  HMMA.16816.F32 R12, R68.reuse, R72, R12 ;  /* 0x00000048440c723c */ /* 0x042fe2000000180c */
[----:B------:R-:W-:Y:S02]  /*4830*/  PLOP3.LUT P0, PT, PT, PT, UP1, 0x80, 0x8 ;  /* 0x000000000008781c */ /* 0x000fe40003f0f018 */
[----:B------:R-:W-:Y:S01]  /*4840*/  @P4 VIADD R78, R0, 0x9 ;  /* 0x00000009004e4836 */ /* 0x000fe20000000000 */
[----:B------:R-:W-:Y:S02]  /*4850*/  PLOP3.LUT P4, PT, PT, PT, UP1, 0x80, 0x8 ;  /* 0x000000000008781c */ /* 0x000fe40003f8f018 */
[----:B------:R-:W-:Y:S02]  /*4860*/  I2FP.F32.S32 R77, R77 ;  /* 0x0000004d004d7245 */ /* 0x000fe40000201400 */
[----:B------:R-:W-:Y:S01]  /*4870*/  HMMA.16816.F32 R16, R68, R74, R16 ;  /* 0x0000004a4410723c */ /* 0x000fe20000001810 */
[----:B------:R-:W2:Y:S02]  /*4880*/  LDL R69, [R1+0x50] ;  /* 0x0000500001457983 */ /* 0x000ea40000100800 */
[----:B------:R-:W-:Y:S01]  /*4890*/  @P5 ISETP.GE.AND P5, PT, R78, UR35, PT ;  /* 0x000000234e005c0c */ /* 0x000fe2000bfa6270 */
[----:B------:R-:W-:Y:S01]  /*48a0*/  FFMA.FTZ R9, R77, -UR8, R9 ;  /* 0x800000084d097c23 */ /* 0x000fe20008010009 */
[----:B------:R-:W-:Y:S01]  /*48b0*/  @P1 FSEL R10, R10, -INF , !P6 ;  /* 0xff8000000a0a1808 */ /* 0x000fe20007000000 */
[----:B------:R-:W4:Y:S01]  /*48c0*/  LDL R68, [R1+0x54] ;  /* 0x0000540001447983 */ /* 0x000f220000100800 */
[----:B------:R-:W-:Y:S02]  /*48d0*/  PLOP3.LUT P6, PT, PT, PT, UP1, 0x80, 0x8 ;  /* 0x000000000008781c */ /* 0x000fe40003fcf018 */
[----:B------:R-:W-:Y:S02]  /*48e0*/  @P0 FSEL R11, R11, -INF , !P5 ;  /* 0xff8000000b0b0808 */ /* 0x000fe40006800000 */
[----:B------:R-:W-:Y:S01]  /*48f0*/  PLOP3.LUT P0, PT, PT, PT, UP1, 0x80, 0x8 ;  /* 0x000000000008781c */ /* 0x000fe20003f0f018 */
[----:B------:R-:W-:Y:S01]  /*4900*/  FFMA.FTZ R14, R2, -UR8, R14 ;  /* 0x80000008020e7c23 */ /* 0x000fe2000801000e */
[----:B------:R-:W-:Y:S01]  /*4910*/  @P4 FSEL R9, R9, -INF , !P5 ;  /* 0xff80000009094808 */ /* 0x000fe20006800000 */
[----:B---3--:R-:W-:Y:S01]  /*4920*/  FMUL.FTZ R2, R80, 1.4426950216293334961 ;  /* 0x3fb8aa3b50027820 */ /* 0x008fe20000410000 */
[----:B------:R-:W-:Y:S01]  /*4930*/  PLOP3.LUT P1, PT, PT, PT, UP1, 0x80, 0x8 ;  /* 0x000000000008781c */ /* 0x000fe20003f2f018 */
[----:B------:R-:W-:Y:S01]  /*4940*/  FFMA.FTZ R15, R77, -UR8, R15 ;  /* 0x800000084d0f7c23 */ /* 0x000fe2000801000f */
[----:B------:R-:W-:Y:S02]  /*4950*/  PLOP3.LUT P5, PT, PT, PT, UP1, 0x80, 0x8 ;  /* 0x000000000008781c */ /* 0x000fe40003faf018 */
[----:B------:R-:W-:Y:S01]  /*4960*/  PLOP3.LUT P4, PT, PT, PT, UP1, 0x80, 0x8 ;  /* 0x000000000008781c */ /* 0x000fe20003f8f018 */
[C---:B------:R-:W-:Y:S01]  /*4970*/  @P6 VIADD R73, R0.reuse, 0x10 ;  /* 0x0000001000496836 */ /* 0x040fe20000000000 */
[----:B------:R-:W-:Y:S02]  /*4980*/  IABS R3, R3 ;  /* 0x0000000300037213 */ /* 0x000fe40000000000 */
[----:B------:R-:W-:Y:S01]  /*4990*/  PLOP3.LUT P6, PT, PT, PT, UP1, 0x80, 0x8 ;  /* 0x000000000008781c */ /* 0x000fe20003fcf018 */
[C---:B------:R-:W-:Y:S01]  /*49a0*/  @P0 VIADD R76, R0.reuse, 0x19 ;  /* 0x00000019004c0836 */ /* 0x040fe20000000000 */
[----:B------:R-:W-:Y:S02]  /*49b0*/  PLOP3.LUT P0, PT, PT, PT, UP1, 0x80, 0x8 ;  /* 0x000000000008781c */ /* 0x000fe40003f0f018 */
[----:B------:R-:W-:Y:S02]  /*49c0*/  I2FP.F32.S32 R72, R3 ;  /* 0x0000000300487245 */ /* 0x000fe40000201400 */
[----:B------:R-:W-:Y:S01]  /*49d0*/  @P1 ISETP.GE.AND P1, PT, R73, UR35, PT ;  /* 0x0000002349001c0c */ /* 0x000fe2000bf26270 */
[C---:B------:R-:W-:Y:S01]  /*49e0*/  @P5 VIADD R73, R0.reuse, 0x18 ;  /* 0x0000001800495836 */ /* 0x040fe20000000000 */
[----:B------:R-:W-:Y:S01]  /*49f0*/  PLOP3.LUT P5, PT, PT, PT, UP1, 0x80, 0x8 ;  /* 0x000000000008781c */ /* 0x000fe20003faf018 */
[----:B------:R-:W-:Y:S01]  /*4a00*/  @P4 VIADD R3, R0, 0x11 ;  /* 0x0000001100034836 */ /* 0x000fe20000000000 */
[----:B------:R-:W-:Y:S01]  /*4a10*/  PLOP3.LUT P4, PT, PT, PT, UP1, 0x80, 0x8 ;  /* 0x000000000008781c */ /* 0x000fe20003f8f018 */
[----:B------:R-:W-:Y:S02]  /*4a20*/  VIADD R0, R249, 0x8 ;  /* 0x00000008f9007836 */ /* 0x000fe40000000000 */
[C---:B------:R-:W-:Y:S01]  /*4a30*/  FFMA.FTZ R12, R72.reuse, -UR8, R12 ;  /* 0x80000008480c7c23 */ /* 0x040fe2000801000c */
[----:B------:R-:W-:Y:S01]  /*4a40*/  FFMA.FTZ R18, R72, -UR8, R18 ;  /* 0x8000000848127c23 */ /* 0x000fe20008010012 */
[----:B------:R-:W-:Y:S02]  /*4a50*/  LOP3.LUT R71, R248, 0x38, RZ, 0xc0, !PT ;  /* 0x00000038f8477812 */ /* 0x000fe400078ec0ff */
[----:B------:R-:W-:Y:S02]  /*4a60*/  @P0 FSEL R14, R14, -INF , !P1 ;  /* 0xff8000000e0e0808 */ /* 0x000fe40004800000 */
[----:B------:R-:W-:Y:S02]  /*4a70*/  FSETP.NEU.FTZ.AND P0, PT, R80, -INF , PT ;  /* 0xff8000005000780b */ /* 0x000fe40003f1d000 */
[----:B------:R-:W-:Y:S02]  /*4a80*/  IABS R0, R0 ;  /* 0x0000000000007213 */ /* 0x000fe40000000000 */
[----:B------:R-:W-:Y:S01]  /*4a90*/  @P5 ISETP.GE.AND P5, PT, R73, UR35, PT ;  /* 0x0000002349005c0c */ /* 0x000fe2000bfa6270 */
[C---:B------:R-:W-:Y:S01]  /*4aa0*/  FMUL.FTZ R73, R79.reuse, 1.4426950216293334961 ;  /* 0x3fb8aa3b4f497820 */ /* 0x040fe20000410000 */
[----:B------:R-:W-:Y:S02]  /*4ab0*/  FSEL R2, R2, RZ, P0 ;  /* 0x000000ff02027208 */ /* 0x000fe40000000000 */
[----:B------:R-:W-:Y:S02]  /*4ac0*/  FSETP.NEU.FTZ.AND P0, PT, R79, -INF , PT ;  /* 0xff8000004f00780b */ /* 0x000fe40003f1d000 */
[----:B------:R-:W-:Y:S01]  /*4ad0*/  @P4 ISETP.GE.AND P4, PT, R3, UR35, PT ;  /* 0x0000002303004c0c */ /* 0x000fe2000bf86270 */
[--C-:B------:R-:W-:Y:S01]  /*4ae0*/  FFMA.FTZ R4, R4, UR11, -R2.reuse ;  /* 0x0000000b04047c23 */ /* 0x100fe20008010802 */
[----:B------:R-:W-:Y:S01]  /*4af0*/  I2FP.F32.S32 R3, R0 ;  /* 0x0000000000037245 */ /* 0x000fe20000201400 */
[----:B------:R-:W-:Y:S01]  /*4b00*/  FFMA.FTZ R5, R5, UR11, -R2 ;  /* 0x0000000b05057c23 */ /* 0x000fe20008010802 */
[----:B------:R-:W-:Y:S01]  /*4b10*/  FSEL R0, R73, RZ, P0 ;  /* 0x000000ff49007208 */ /* 0x000fe20000000000 */
[----:B------:R1:W-:Y:S01]  /*4b20*/  MUFU.EX2 R96, R4 ;  /* 0x0000000400607308 */ /* 0x0003e20000000800 */
[----:B------:R-:W3:Y:S01]  /*4b30*/  LDL R73, [R1+0x44] ;  /* 0x0000440001497983 */ /* 0x000ee20000100800 */
[----:B------:R-:W-:Y:S01]  /*4b40*/  PLOP3.LUT P0, PT, PT, PT, UP1, 0x80, 0x8 ;  /* 0x000000000008781c */ /* 0x000fe20003f0f018 */
[C---:B------:R-:W-:Y:S07]  /*4b50*/  FFMA.FTZ R13, R3.reuse, -UR8, R13 ;  /* 0x80000008030d7c23 */ /* 0x040fee000801000d */
[----:B------:R5:W5:Y:S01]  /*4b60*/  MUFU.EX2 R95, R5 ;  /* 0x00000005005f7308 */ /* 0x000b620000000800 */
[--C-:B------:R-:W-:Y:S01]  /*4b70*/  FFMA.FTZ R6, R6, UR11, -R0.reuse ;  /* 0x0000000b06067c23 */ /* 0x100fe20008010800 */
[----:B------:R-:W-:Y:S01]  /*4b80*/  @P6 FSEL R12, R12, -INF , !P1 ;  /* 0xff8000000c0c6808 */ /* 0x000fe20004800000 */
[----:B------:R-:W-:Y:S01]  /*4b90*/  FFMA.FTZ R19, R3, -UR8, R19 ;  /* 0x8000000803137c23 */ /* 0x000fe20008010013 */
[----:B------:R-:W-:Y:S06]  /*4ba0*/  PLOP3.LUT P6, PT, PT, PT, UP1, 0x80, 0x8 ;  /* 0x000000000008781c */ /* 0x000fec0003fcf018 */
[----:B------:R5:W-:Y:S01]  /*4bb0*/  MUFU.EX2 R246, R6 ;  /* 0x0000000600f67308 */ /* 0x000be20000000800 */
[----:B------:R-:W-:Y:S01]  /*4bc0*/  PLOP3.LUT P1, PT, PT, PT, UP1, 0x80, 0x8 ;  /* 0x000000000008781c */ /* 0x000fe20003f2f018 */
[----:B------:R-:W-:Y:S01]  /*4bd0*/  FFMA.FTZ R7, R7, UR11, -R0 ;  /* 0x0000000b07077c23 */ /* 0x000fe20008010800 */
[--C-:B------:R-:W-:Y:S01]  /*4be0*/  FFMA.FTZ R8, R8, UR11, -R2.reuse ;  /* 0x0000000b08087c23 */ /* 0x100fe20008010802 */
[----:B------:R-:W-:Y:S01]  /*4bf0*/  FFMA.FTZ R9, R9, UR11, -R2 ;  /* 0x0000000b09097c23 */ /* 0x000fe20008010802 */
[----:B-1----:R-:W-:Y:S01]  /*4c00*/  IABS R4, R249 ;  /* 0x000000f900047213 */ /* 0x002fe20000000000 */
[--C-:B------:R-:W-:Y:S01]  /*4c10*/  FFMA.FTZ R10, R10, UR11, -R0.reuse ;  /* 0x0000000b0a0a7c23 */ /* 0x100fe20008010800 */
[----:B------:R-:W-:Y:S01]  /*4c20*/  @P0 FSEL R15, R15, -INF , !P4 ;  /* 0xff8000000f0f0808 */ /* 0x000fe20006000000 */
[----:B------:R-:W-:Y:S01]  /*4c30*/  FFMA.FTZ R11, R11, UR11, -R0 ;  /* 0x0000000b0b0b7c23 */ /* 0x000fe20008010800 */
[----:B-----5:R-:W-:Y:S01]  /*4c40*/  VIADD R5, R249, 0x1 ;  /* 0x00000001f9057836 */ /* 0x020fe20000000000 */
[----:B------:R-:W-:Y:S01]  /*4c50*/  PLOP3.LUT P0, PT, PT, PT, UP1, 0x80, 0x8 ;  /* 0x000000000008781c */ /* 0x000fe20003f0f018 */
[----:B------:R-:W-:Y:S01]  /*4c60*/  IMAD.SHL.U32 R249, R247, 0x20, RZ ;  /* 0x00000020f7f97824 */ /* 0x000fe200078e00ff */
[----:B------:R-:W-:Y:S01]  /*4c70*/  @P6 ISETP.GE.AND P6, PT, R76, UR35, PT ;  /* 0x000000234c006c0c */ /* 0x000fe2000bfc6270 */
[----:B------:R-:W-:Y:S01]  /*4c80*/  FFMA.FTZ R12, R12, UR11, -R2 ;  /* 0x0000000b0c0c7c23 */ /* 0x000fe20008010802 */
[----:B------:R-:W-:Y:S01]  /*4c90*/  I2FP.F32.S32 R6, R4 ;  /* 0x0000000400067245 */ /* 0x000fe20000201400 */
[--C-:B------:R-:W-:Y:S01]  /*4ca0*/  FFMA.FTZ R14, R14, UR11, -R0.reuse ;  /* 0x0000000b0e0e7c23 */ /* 0x100fe20008010800 */
[----:B------:R-:W-:Y:S01]  /*4cb0*/  IABS R5, R5 ;  /* 0x0000000500057213 */ /* 0x000fe20000000000 */
[----:B------:R-:W-:Y:S01]  /*4cc0*/  FFMA.FTZ R15, R15, UR11, -R0 ;  /* 0x0000000b0f0f7c23 */ /* 0x000fe20008010800 */
[----:B------:R-:W-:Y:S01]  /*4cd0*/  @P1 FSEL R13, R13, -INF , !P4 ;  /* 0xff8000000d0d1808 */ /* 0x000fe20006000000 */
[----:B------:R-:W-:Y:S01]  /*4ce0*/  FFMA.FTZ R17, R6, -UR8, R17 ;  /* 0x8000000806117c23 */ /* 0x000fe20008010011 */
[----:B------:R-:W-:Y:S01]  /*4cf0*/  I2FP.F32.S32 R4, R5 ;  /* 0x0000000500047245 */ /* 0x000fe20000201400 */
[----:B------:R1:W5:Y:S01]  /*4d00*/  MUFU.EX2 R99, R7 ;  /* 0x0000000700637308 */ /* 0x0003620000000800 */
[----:B------:R-:W-:Y:S01]  /*4d10*/  PLOP3.LUT P1, PT, PT, PT, UP1, 0x80, 0x8 ;  /* 0x000000000008781c */ /* 0x000fe20003f2f018 */
[----:B------:R-:W-:Y:S01]  /*4d20*/  FFMA.FTZ R13, R13, UR11, -R2 ;  /* 0x0000000b0d0d7c23 */ /* 0x000fe20008010802 */
[----:B------:R-:W-:Y:S01]  /*4d30*/  @P0 FSEL R17, R17, -INF , !P6 ;  /* 0xff80000011110808 */ /* 0x000fe20007000000 */
[----:B------:R-:W-:Y:S01]  /*4d40*/  FFMA.FTZ R16, R4, -UR8, R16 ;  /* 0x8000000804107c23 */ /* 0x000fe20008010010 */
[----:B------:R-:W-:Y:S01]  /*4d50*/  PLOP3.LUT P4, PT, PT, PT, UP1, 0x80, 0x8 ;  /* 0x000000000008781c */ /* 0x000fe20003f8f018 */
[----:B------:R-:W-:Y:S01]  /*4d60*/  IMAD.SHL.U32 R247, R247, 0x10, RZ ;  /* 0x00000010f7f77824 */ /* 0x000fe200078e00ff */
[----:B------:R-:W-:Y:S03]  /*4d70*/  LOP3.LUT R70, R249, 0xc00, RZ, 0xc0, !PT ;  /* 0x00000c00f9467812 */ /* 0x000fe600078ec0ff */
[----:B------:R-:W-:Y:S01]  /*4d80*/  MUFU.EX2 R93, R8 ;  /* 0x00000008005d7308 */ /* 0x000fe20000000800 */
[----:B------:R-:W-:Y:S01]  /*4d90*/  LOP3.LUT R71, R71, 0x20, R250, 0x78, !PT ;  /* 0x0000002047477812 */ /* 0x000fe200078e78fa */
[----:B------:R-:W-:Y:S01]  /*4da0*/  IMAD.MOV.U32 R76, RZ, RZ, 0x20 ;  /* 0x00000020ff4c7424 */ /* 0x000fe200078e00ff */
[----:B------:R-:W-:Y:S07]  /*4db0*/  LOP3.LUT R247, R247, 0x1c0, RZ, 0xc0, !PT ;  /* 0x000001c0f7f77812 */ /* 0x000fee00078ec0ff */
[----:B------:R-:W5:Y:S01]  /*4dc0*/  MUFU.EX2 R91, R9 ;  /* 0x00000009005b7308 */ /* 0x000f620000000800 */
[----:B------:R-:W-:Y:S01]  /*4dd0*/  LOP3.LUT R70, R70, 0x6, R248, 0xf8, !PT ;  /* 0x0000000646467812 */ /* 0x000fe200078ef8f8 */
[----:B------:R-:W5:Y:S01]  /*4de0*/  S2R R250, SR_TID.X ;  /* 0x0000000000fa7919 */ /* 0x000f620000002100 */
[----:B------:R-:W-:Y:S07]  /*4df0*/  @P1 FSEL R16, R16, -INF , !P5 ;  /* 0xff80000010101808 */ /* 0x000fee0006800000 */
[----:B------:R-:W-:Y:S01]  /*4e00*/  MUFU.EX2 R98, R10 ;  /* 0x0000000a00627308 */ /* 0x000fe20000000800 */
[----:B------:R-:W-:Y:S01]  /*4e10*/  PLOP3.LUT P1, PT, PT, PT, UP1, 0x80, 0x8 ;  /* 0x000000000008781c */ /* 0x000fe20003f2f018 */
[----:B------:R-:W5:Y:S01]  /*4e20*/  S2R R248, SR_TID.X ;  /* 0x0000000000f87919 */ /* 0x000f620000002100 */
[----:B------:R-:W-:Y:S01]  /*4e30*/  @P4 FSEL R18, R18, -INF , !P5 ;  /* 0xff80000012124808 */ /* 0x000fe20006800000 */
[--C-:B------:R-:W-:Y:S01]  /*4e40*/  FFMA.FTZ R16, R16, UR11, -R2.reuse ;  /* 0x0000000b10107c23 */ /* 0x100fe20008010802 */
[----:B------:R-:W-:Y:S05]  /*4e50*/  FFMA.FTZ R2, R17, UR11, -R2 ;  /* 0x0000000b11027c23 */ /* 0x000fea0008010802 */
[----:B------:R-:W5:Y:S01]  /*4e60*/  MUFU.EX2 R97, R11 ;  /* 0x0000000b00617308 */ /* 0x000f620000000800 */
[----:B------:R-:W-:Y:S01]  /*4e70*/  LOP3.LUT R70, R70, R71, R247, 0xfe, !PT ;  /* 0x0000004746467212 */ /* 0x000fe200078efef7 */
[--C-:B------:R-:W-:Y:S01]  /*4e80*/  FFMA.FTZ R18, R18, UR11, -R0.reuse ;  /* 0x0000000b12127c23 */ /* 0x100fe20008010800 */
[----:B-1----:R-:W-:Y:S07]  /*4e90*/  F2FP.F16.F32.PACK_AB R7, R95, R96 ;  /* 0x000000605f07723e */ /* 0x002fee00000000ff */
[----:B------:R1:W-:Y:S01]  /*4ea0*/  MUFU.EX2 R85, R2 ;  /* 0x0000000200557308 */ /* 0x0003e20000000800 */
[C---:B------:R-:W-:Y:S01]  /*4eb0*/  LEA R3, R70.reuse, UR5, 0x1 ;  /* 0x0000000546037c11 */ /* 0x040fe2000f8e08ff */
[----:B------:R-:W1:Y:S01]  /*4ec0*/  S2R R247, SR_TID.X ;  /* 0x0000000000f77919 */ /* 0x000e620000002100 */
[----:B------:R-:W-:Y:S07]  /*4ed0*/  LEA R82, R70, UR4, 0x1 ;  /* 0x0000000446527c11 */ /* 0x000fee000f8e08ff */
[----:B------:R-:W-:Y:S01]  /*4ee0*/  MUFU.EX2 R94, R14 ;  /* 0x0000000e005e7308 */ /* 0x000fe20000000800 */
[----:B------:R-:W-:Y:S01]  /*4ef0*/  @P1 FSEL R19, R19, -INF , !P6 ;  /* 0xff80000013131808 */ /* 0x000fe20007000000 */
[----:B------:R-:W-:Y:S01]  /*4f00*/  VIADD R81, R3, 0x20 ;  /* 0x0000002003517836 */ /* 0x000fe20000000000 */
[----:B-----5:R-:W-:Y:S01]  /*4f10*/  F2FP.F16.F32.PACK_AB R6, R99, R246 ;  /* 0x000000f66306723e */ /* 0x020fe200000000ff */
[----:B------:R-:W-:Y:S06]  /*4f20*/  STS [R82+0x14000], R7 ;  /* 0x0140000752007388 */ /* 0x000fec0000000800 */
[----:B------:R-:W-:Y:S01]  /*4f30*/  MUFU.EX2 R92, R15 ;  /* 0x0000000f005c7308 */ /* 0x000fe20000000800 */
[----:B------:R-:W-:Y:S01]  /*4f40*/  FFMA.FTZ R0, R19, UR11, -R0 ;  /* 0x0000000b13007c23 */ /* 0x000fe20008010800 */
[----:B------:R-:W-:Y:S01]  /*4f50*/  @P3 VIADD R81, R3, 0xffffffe0 ;  /* 0xffffffe003513836 */ /* 0x000fe20000000000 */
[----:B------:R5:W-:Y:S07]  /*4f60*/  STS [R82+0x14400], R6 ;  /* 0x0144000652007388 */ /* 0x000bee0000000800 */
[----:B------:R-:W-:Y:S01]  /*4f70*/  MUFU.EX2 R88, R12 ;  /* 0x0000000c00587308 */ /* 0x000fe20000000800 */
[----:B-1----:R-:W-:Y:S09]  /*4f80*/  F2FP.F16.F32.PACK_AB R2, R91, R93 ;  /* 0x0000005d5b02723e */ /* 0x002ff200000000ff */
[----:B------:R1:W-:Y:S01]  /*4f90*/  MUFU.EX2 R89, R0 ;  /* 0x0000000000597308 */ /* 0x0003e20000000800 */
[----:B------:R-:W-:Y:S09]  /*4fa0*/  SHF.R.U32.HI R251, RZ, 0x1, R250 ;  /* 0x00000001fffb7819 */ /* 0x000ff200000116fa */
[----:B------:R-:W5:Y:S01]  /*4fb0*/  MUFU.EX2 R87, R13 ;  /* 0x0000000d00577308 */ /* 0x000f620000000800 */
[----:B------:R-:W-:Y:S09]  /*4fc0*/  IMAD.SHL.U32 R249, R248, 0x8, RZ ;  /* 0x00000008f8f97824 */ /* 0x000ff200078e00ff */
[----:B------:R-:W4:Y:S01]  /*4fd0*/  MUFU.EX2 R86, R16 ;  /* 0x0000001000567308 */ /* 0x000f220000000800 */
[----:B------:R-:W-:Y:S09]  /*4fe0*/  IMAD.SHL.U32 R248, R250, 0x40, RZ ;  /* 0x00000040faf87824 */ /* 0x000ff200078e00ff */
[----:B------:R-:W4:Y:S01]  /*4ff0*/  MUFU.EX2 R90, R18 ;  /* 0x00000012005a7308 */ /* 0x000f220000000800 */
[----:B-1----:R-:W-:Y:S02]  /*5000*/  F2FP.F16.F32.PACK_AB R0, R97, R98 ;  /* 0x000000626100723e */ /* 0x002fe400000000ff */
[----:B------:R-:W-:Y:S02]  /*5010*/  LOP3.LUT R248, R248, 0x1c0, RZ, 0xc0, !PT ;  /* 0x000001c0f8f87812 */ /* 0x000fe400078ec0ff */
[----:B------:R-:W-:Y:S02]  /*5020*/  LOP3.LUT P1, RZ, R247, 0x2, RZ, 0xc0, !PT ;  /* 0x00000002f7ff7812 */ /* 0x000fe4000782c0ff */
[----:B-----5:R-:W-:Y:S02]  /*5030*/  F2FP.F16.F32.PACK_AB R6, R87, R88 ;  /* 0x000000585706723e */ /* 0x020fe400000000ff */
[----:B------:R-:W-:Y:S02]  /*5040*/  SEL R76, R76, 0xffffffe0, !P1 ;  /* 0xffffffe04c4c7807 */ /* 0x000fe40004800000 */
[----:B------:R-:W-:Y:S01]  /*5050*/  LOP3.LUT R248, R248, 0x38, R249, 0xf8, !PT ;  /* 0x00000038f8f87812 */ /* 0x000fe200078ef8f9 */
[C---:B------:R-:W-:Y:S02]  /*5060*/  IMAD.SHL.U32 R249, R250.reuse, 0x40, RZ ;  /* 0x00000040faf97824 */ /* 0x040fe400078e00ff */
[----:B------:R-:W-:Y:S01]  /*5070*/  IMAD.SHL.U32 R250, R250, 0x20, RZ ;  /* 0x00000020fafa7824 */ /* 0x000fe200078e00ff */
[----:B------:R-:W-:Y:S02]  /*5080*/  LOP3.LUT R248, R248, 0x8, R251, 0x78, !PT ;  /* 0x00000008f8f87812 */ /* 0x000fe400078e78fb */
[----:B------:R-:W-:Y:S01]  /*5090*/  LOP3.LUT R249, R249, 0x200, RZ, 0xc0, !PT ;  /* 0x00000200f9f97812 */ /* 0x000fe200078ec0ff */
[----:B--2---:R-:W-:Y:S01]  /*50a0*/  IMAD.IADD R83, R3, 0x1, R69 ;  /* 0x0000000103537824 */ /* 0x004fe200078e0245 */
[----:B------:R-:W-:Y:S01]  /*50b0*/  F2FP.F16.F32.PACK_AB R3, R92, R94 ;  /* 0x0000005e5c03723e */ /* 0x000fe200000000ff */
[----:B------:R-:W-:Y:S03]  /*50c0*/  IMAD.IADD R84, R69, 0x1, R81 ;  /* 0x0000000145547824 */ /* 0x000fe600078e0251 */
[----:B------:R1:W-:Y:S01]  /*50d0*/  STS [R83], R2 ;  /* 0x0000000253007388 */ /* 0x0003e20000000800 */
[----:B----4-:R-:W-:Y:S04]  /*50e0*/  LEA R252, R68, UR4, 0x1 ;  /* 0x0000000444fc7c11 */ /* 0x010fe8000f8e08ff */
[----:B------:R2:W-:Y:S05]  /*50f0*/  STS [R83+0x400], R0 ;  /* 0x0004000053007388 */ /* 0x0005ea0000000800 */
[----:B------:R4:W-:Y:S05]  /*5100*/  STS [R81+0x400], R3 ;  /* 0x0004000351007388 */ /* 0x0009ea0000000800 */
[----:B------:R-:W-:Y:S01]  /*5110*/  STS [R81], R6 ;  /* 0x0000000651007388 */ /* 0x000fe20000000800 */
[----:B-1----:R-:W-:Y:S02]  /*5120*/  F2FP.F16.F32.PACK_AB R2, R85, R86 ;  /* 0x000000565502723e */ /* 0x002fe400000000ff */
[----:B--2---:R-:W-:Y:S03]  /*5130*/  F2FP.F16.F32.PACK_AB R0, R89, R90 ;  /* 0x0000005a5900723e */ /* 0x004fe600000000ff */
[----:B------:R-:W-:Y:S05]  /*5140*/  STS [R84], R2 ;  /* 0x0000000254007388 */ /* 0x000fea0000000800 */
[----:B------:R-:W-:Y:S05]  /*5150*/  STS [R84+0x400], R0 ;  /* 0x0004000054007388 */ /* 0x000fea0000000800 */
[----:B------:R-:W1:Y:S01]  /*5160*/  LDSM.16.M88.4 R16, [R252+0x6000] ;  /* 0x00600000fc10783b */ /* 0x000e620000000200 */
[C---:B---3--:R-:W-:Y:S04]  /*5170*/  LEA R4, P0, R73.reuse, R244, 0x2 ;  /* 0x000000f449047211 */ /* 0x048fe800078010ff */
[----:B------:R-:W2:Y:S01]  /*5180*/  LDL R244, [R1+0x20] ;  /* 0x0000200001f47983 */ /* 0x000ea20000100800 */
[----:B------:R-:W-:Y:S01]  /*5190*/  LEA.HI.X R5, R73, R245, RZ, 0x2, P0 ;  /* 0x000000f549057211 */ /* 0x000fe200000f14ff */
[----:B------:R-:W-:Y:S04]  /*51a0*/  IMAD.IADD R245, R76, 0x1, R252 ;  /* 0x000000014cf57824 */ /* 0x000fe800078e02fc */
[----:B------:R-:W3:Y:S05]  /*51b0*/  LDG.E R80, desc[UR36][R4.64] ;  /* 0x0000002404507981 */ /* 0x000eea000c1e1900 */
[----:B----4-:R1:W4:Y:S05]  /*51c0*/  LDG.E R3, desc[UR36][R4.64+0x20] ;  /* 0x0000202404037981 */ /* 0x01032a000c1e1900 */
[----:B------:R-:W5:Y:S05]  /*51d0*/  LDSM.16.M88.4 R68, [R245+0x6000] ;  /* 0x00600000f544783b */ /* 0x000f6a0000000200 */
[----:B------:R-:W-:Y:S05]  /*51e0*/  STL [R1], R245 ;  /* 0x000000f501007387 */ /* 0x000fea0000100800 */
[----:B------:R-:W4:Y:S01]  /*51f0*/  LDL R247, [R1+0x1c] ;  /* 0x00001c0001f77983 */ /* 0x000f220000100800 */
[C---:B-1----:R-:W-:Y:S08]  /*5200*/  HMMA.16816.F32 R4, R16.reuse, R148, RZ ;  /* 0x000000941004723c */ /* 0x042ff000000018ff */
[C---:B------:R-:W-:Y:S08]  /*5210*/  HMMA.16816.F32 R8, R16.reuse, R150, RZ ;  /* 0x000000961008723c */ /* 0x040ff000000018ff */
[C---:B------:R-:W-:Y:S08]  /*5220*/  HMMA.16816.F32 R12, R16.reuse, R152, RZ ;  /* 0x00000098100c723c */ /* 0x040ff000000018ff */
[----:B------:R-:W-:Y:S08]  /*5230*/  HMMA.16816.F32 R16, R16, R154, RZ ;  /* 0x0000009a1010723c */ /* 0x000ff000000018ff */
[C---:B-----5:R-:W-:Y:S08]  /*5240*/  HMMA.16816.F32 R4, R68.reuse, R156, R4 ;  /* 0x0000009c4404723c */ /* 0x060ff00000001804 */
[C---:B------:R-:W-:Y:S08]  /*5250*/  HMMA.16816.F32 R8, R68.reuse, R158, R8 ;  /* 0x0000009e4408723c */ /* 0x040ff00000001808 */
[C---:B------:R-:W-:Y:S08]  /*5260*/  HMMA.16816.F32 R12, R68.reuse, R160, R12 ;  /* 0x000000a0440c723c */ /* 0x040ff0000000180c */
[----:B------:R-:W-:Y:S01]  /*5270*/  HMMA.16816.F32 R16, R68, R162, R16 ;  /* 0x000000a24410723c */ /* 0x000fe20000001810 */
[----:B------:R-:W-:Y:S02]  /*5280*/  LDSM.16.M88.4 R68, [R252+0x8000] ;  /* 0x00800000fc44783b */ /* 0x000fe40000000200 */
[----:B--2---:R-:W-:Y:S04]  /*5290*/  IMAD.IADD R2, R252, 0x1, R244 ;  /* 0x00000001fc027824 */ /* 0x004fe800078e02f4 */
[----:B------:R-:W-:Y:S01]  /*52a0*/  IMAD.IADD R0, R76, 0x1, R2 ;  /* 0x000000014c007824 */ /* 0x000fe200078e0202 */
[----:B------:R-:W1:Y:S05]  /*52b0*/  LDSM.16.M88.4 R72, [R2+0x6000] ;  /* 0x006000000248783b */ /* 0x000e6a0000000200 */
[----:B------:R-:W2:Y:S01]  /*52c0*/  LDSM.16.M88.4 R76, [R0+0x6000] ;  /* 0x00600000004c783b */ /* 0x000ea20000000200 */
[C---:B-1----:R-:W-:Y:S08]  /*52d0*/  HMMA.16816.F32 R4, R72.reuse, R164, R4 ;  /* 0x000000a44804723c */ /* 0x042ff00000001804 */
[C---:B------:R-:W-:Y:S08]  /*52e0*/  HMMA.16816.F32 R8, R72.reuse, R166, R8 ;  /* 0x000000a64808723c */ /* 0x040ff00000001808 */
[C---:B------:R-:W-:Y:S08]  /*52f0*/  HMMA.16816.F32 R12, R72.reuse, R168, R12 ;  /* 0x000000a8480c723c */ /* 0x040ff0000000180c */
[----:B------:R-:W-:Y:S01]  /*5300*/  HMMA.16816.F32 R16, R72, R170, R16 ;  /* 0x000000aa4810723c */ /* 0x000fe20000001810 */
[----:B------:R-:W1:Y:S07]  /*5310*/  LDSM.16.M88.4 R72, [R245+0x8000] ;  /* 0x00800000f548783b */ /* 0x000e6e0000000200 */
[C---:B--2---:R-:W-:Y:S08]  /*5320*/  HMMA.16816.F32 R4, R76.reuse, R172, R4 ;  /* 0x000000ac4c04723c */ /* 0x044ff00000001804 */
[C---:B------:R-:W-:Y:S08]  /*5330*/  HMMA.16816.F32 R8, R76.reuse, R174, R8 ;  /* 0x000000ae4c08723c */ /* 0x040ff00000001808 */
[C---:B------:R-:W-:Y:S08]  /*5340*/  HMMA.16816.F32 R12, R76.reuse, R176, R12 ;  /* 0x000000b04c0c723c */ /* 0x040ff0000000180c */
[----:B------:R-:W-:Y:S01]  /*5350*/  HMMA.16816.F32 R16, R76, R178, R16 ;  /* 0x000000b24c10723c */ /* 0x000fe20000001810 */
[----:B------:R-:W2:Y:S07]  /*5360*/  LDSM.16.M88.4 R76, [R2+0x8000] ;  /* 0x00800000024c783b */ /* 0x000eae0000000200 */
[C---:B------:R-:W-:Y:S08]  /*5370*/  HMMA.16816.F32 R4, R68.reuse, R180, R4 ;  /* 0x000000b44404723c */ /* 0x040ff00000001804 */
[C---:B------:R-:W-:Y:S08]  /*5380*/  HMMA.16816.F32 R8, R68.reuse, R182, R8 ;  /* 0x000000b64408723c */ /* 0x040ff00000001808 */
[C---:B------:R-:W-:Y:S08]  /*5390*/  HMMA.16816.F32 R12, R68.reuse, R184, R12 ;  /* 0x000000b8440c723c */ /* 0x040ff0000000180c */
[----:B------:R-:W-:Y:S01]  /*53a0*/  HMMA.16816.F32 R16, R68, R186, R16 ;  /* 0x000000ba4410723c */ /* 0x000fe20000001810 */
[----:B------:R-:W5:Y:S07]  /*53b0*/  LDSM.16.M88.4 R68, [R0+0x8000] ;  /* 0x008000000044783b */ /* 0x000f6e0000000200 */
        /* <DEDUP_REMOVED lines=9> */
[----:B------:R2:W3:Y:S07]  /*5450*/  LDSM.16.M88.4 R76, [R245+0xa000] ;  /* 0x00a00000f54c783b */ /* 0x0004ee0000000200 */
[C---:B-----5:R-:W-:Y:S08]  /*5460*/  HMMA.16816.F32 R4, R68.reuse, R204, R4 ;  /* 0x000000cc4404723c */ /* 0x060ff00000001804 */
[C---:B------:R-:W-:Y:S08]  /*5470*/  HMMA.16816.F32 R8, R68.reuse, R206, R8 ;  /* 0x000000ce4408723c */ /* 0x040ff00000001808 */
[C---:B------:R-:W-:Y:S01]  /*5480*/  HMMA.16816.F32 R12, R68.reuse, R208, R12 ;  /* 0x000000d0440c723c */ /* 0x040fe2000000180c */
[----:B--2---:R-:W2:Y:S07]  /*5490*/  LDL R245, [R1+0x24] ;  /* 0x0000240001f57983 */ /* 0x004eae0000100800 */
[----:B------:R-:W-:Y:S01]  /*54a0*/  HMMA.16816.F32 R16, R68, R210, R16 ;  /* 0x000000d24410723c */ /* 0x000fe20000001810 */
[----:B------:R-:W5:Y:S07]  /*54b0*/  LDSM.16.M88.4 R68, [R2+0xa000] ;  /* 0x00a000000244783b */ /* 0x000f6e0000000200 */
        /* <DEDUP_REMOVED lines=8> */
[----:B------:R-:W-:Y:S08]  /*5540*/  HMMA.16816.F32 R16, R76, R226, R16 ;  /* 0x000000e24c10723c */ /* 0x000ff00000001810 */
[C---:B-----5:R-:W-:Y:S08]  /*5550*/  HMMA.16816.F32 R4, R68.reuse, R228, R4 ;  /* 0x000000e44404723c */ /* 0x060ff00000001804 */
[C---:B------:R-:W-:Y:S08]  /*5560*/  HMMA.16816.F32 R8, R68.reuse, R230, R8 ;  /* 0x000000e64408723c */ /* 0x040ff00000001808 */
[C---:B------:R-:W-:Y:S08]  /*5570*/  HMMA.16816.F32 R12, R68.reuse, R232, R12 ;  /* 0x000000e8440c723c */ /* 0x040ff0000000180c */
[----:B------:R-:W-:Y:S08]  /*5580*/  HMMA.16816.F32 R16, R68, R234, R16 ;  /* 0x000000ea4410723c */ /* 0x000ff00000001810 */
[C---:B-1----:R-:W-:Y:S08]  /*5590*/  HMMA.16816.F32 R4, R72.reuse, R236, R4 ;  /* 0x000000ec4804723c */ /* 0x042ff00000001804 */
[C---:B------:R-:W-:Y:S08]  /*55a0*/  HMMA.16816.F32 R8, R72.reuse, R238, R8 ;  /* 0x000000ee4808723c */ /* 0x040ff00000001808 */
[C---:B------:R-:W-:Y:S03]  /*55b0*/  HMMA.16816.F32 R12, R72.reuse, R240, R12 ;  /* 0x000000f0480c723c */ /* 0x040fe6000000180c */
[C---:B------:R-:W-:Y:S01]  /*55c0*/  FADD.FTZ R2, -R80.reuse, R4 ;  /* 0x0000000450027221 */ /* 0x040fe20000010100 */
[----:B------:R-:W-:Y:S01]  /*55d0*/  FADD.FTZ R0, -R80, R5 ;  /* 0x0000000550007221 */ /* 0x000fe20000010100 */
[----:B----4-:R-:W-:Y:S02]  /*55e0*/  FADD.FTZ R7, -R3, R7 ;  /* 0x0000000703077221 */ /* 0x010fe40000010100 */
[----:B------:R-:W-:Y:S01]  /*55f0*/  FMUL.FTZ R2, R96, R2 ;  /* 0x0000000260027220 */ /* 0x000fe20000410000 */
[----:B------:R-:W-:Y:S03]  /*5600*/  HMMA.16816.F32 R16, R72, R242, R16 ;  /* 0x000000f24810723c */ /* 0x000fe60000001810 */
[----:B------:R-:W-:Y:S01]  /*5610*/  FMUL.FTZ R0, R95, R0 ;  /* 0x000000005f007220 */ /* 0x000fe20000410000 */
[C---:B------:R-:W-:Y:S01]  /*5620*/  FADD.FTZ R11, -R3.reuse, R11 ;  /* 0x0000000b030b7221 */ /* 0x040fe20000010100 */
[C---:B------:R-:W-:Y:S01]  /*5630*/  FADD.FTZ R5, -R80.reuse, R8 ;  /* 0x0000000850057221 */ /* 0x040fe20000010100 */
[----:B------:R-:W-:Y:S02]  /*5640*/  FADD.FTZ R8, -R80, R9 ;  /* 0x0000000950087221 */ /* 0x000fe40000010100 */
        /* <DEDUP_REMOVED lines=15> */
[----:B------:R-:W-:Y:S01]  /*5740*/  FADD.FTZ R9, -R3, R14 ;  /* 0x0000000e03097221 */ /* 0x000fe20000010100 */
[----:B------:R-:W-:Y:S01]  /*5750*/  FADD.FTZ R17, -R80, R17 ;  /* 0x0000001150117221 */ /* 0x000fe20000010100 */
[----:B------:R-:W-:Y:S01]  /*5760*/  F2FP.F16.F32.PACK_AB R8, R8, R5 ;  /* 0x000000050808723e */ /* 0x000fe200000000ff */
[----:B------:R-:W-:Y:S01]  /*5770*/  FMUL.FTZ R12, R86, R12 ;  /* 0x0000000c560c7220 */ /* 0x000fe20000410000 */
[----:B------:R-:W-:Y:S01]  /*5780*/  FMUL.FTZ R9, R94, R9 ;  /* 0x000000095e097220 */ /* 0x000fe20000410000 */
[----:B------:R-:W-:Y:S05]  /*5790*/  FMUL.FTZ R5, R85, R17 ;  /* 0x0000001155057220 */ /* 0x000fea0000410000 */
[----:B------:R-:W-:Y:S01]  /*57a0*/  F2FP.F16.F32.PACK_AB R5, R5, R12 ;  /* 0x0000000c0505723e */ /* 0x000fe200000000ff */
[----:B-1----:R-:W-:Y:S01]  /*57b0*/  FMUL.FTZ R0, R99, R7 ;  /* 0x0000000763007220 */ /* 0x002fe20000410000 */
[C---:B------:R-:W-:Y:S01]  /*57c0*/  FADD.FTZ R7, -R3.reuse, R15 ;  /* 0x0000000f03077221 */ /* 0x040fe20000010100 */
[----:B------:R-:W-:Y:S03]  /*57d0*/  FADD.FTZ R3, -R3, R19 ;  /* 0x0000001303037221 */ /* 0x000fe60000010100 */
[----:B------:R-:W-:Y:S01]  /*57e0*/  F2FP.F16.F32.PACK_AB R0, R0, R2 ;  /* 0x000000020000723e */ /* 0x000fe200000000ff */
[----:B------:R-:W-:Y:S01]  /*57f0*/  FMUL.FTZ R2, R97, R11 ;  /* 0x0000000b61027220 */ /* 0x000fe20000410000 */
[----:B------:R-:W-:Y:S01]  /*5800*/  FMUL.FTZ R7, R92, R7 ;  /* 0x000000075c077220 */ /* 0x000fe20000410000 */
[----:B------:R-:W-:Y:S01]  /*5810*/  FMUL.FTZ R3, R89, R3 ;  /* 0x0000000359037220 */ /* 0x000fe20000410000 */
[----:B------:R-:W-:Y:S01]  /*5820*/  LEA R92, R247, UR5, 0x1 ;  /* 0x00000005f75c7c11 */ /* 0x000fe2000f8e08ff */
[----:B------:R1:W-:Y:S01]  /*5830*/  STS [R82+0x12400], R0 ;  /* 0x0124000052007388 */ /* 0x0003e20000000800 */
[----:B------:R-:W-:Y:S01]  /*5840*/  F2FP.F16.F32.PACK_AB R2, R2, R6 ;  /* 0x000000060202723e */ /* 0x000fe200000000ff */
[----:B------:R-:W-:Y:S03]  /*5850*/  FMUL.FTZ R6, R90, R18 ;  /* 0x000000125a067220 */ /* 0x000fe60000410000 */
[----:B------:R-:W-:Y:S01]  /*5860*/  STS [R83+-0x2000], R8 ;  /* 0xffe0000853007388 */ /* 0x000fe20000000800 */
[----:B------:R-:W-:Y:S04]  /*5870*/  IMAD.IADD R92, R244, 0x1, R92 ;  /* 0x00000001f45c7824 */ /* 0x000fe800078e025c */
[----:B------:R3:W-:Y:S05]  /*5880*/  STS [R83+-0x1c00], R2 ;  /* 0xffe4000253007388 */ /* 0x0007ea0000000800 */
[----:B------:R-:W-:Y:S01]  /*5890*/  STS [R81+-0x2000], R4 ;  /* 0xffe0000451007388 */ /* 0x000fe20000000800 */
[----:B-1----:R-:W-:Y:S05]  /*58a0*/  F2FP.F16.F32.PACK_AB R0, R7, R9 ;  /* 0x000000090700723e */ /* 0x002fea00000000ff */
[----:B------:R-:W-:Y:S01]  /*58b0*/  STS [R81+-0x1c00], R0 ;  /* 0xffe4000051007388 */ /* 0x000fe20000000800 */
[----:B---3--:R-:W-:Y:S04]  /*58c0*/  F2FP.F16.F32.PACK_AB R2, R3, R6 ;  /* 0x000000060302723e */ /* 0x008fe800000000ff */
[----:B------:R-:W-:Y:S01]  /*58d0*/  STS [R84+-0x2000], R5 ;  /* 0xffe0000554007388 */ /* 0x000fe20000000800 */
[----:B------:R-:W-:Y:S04]  /*58e0*/  LEA R3, R247, UR4, 0x1 ;  /* 0x00000004f7037c11 */ /* 0x000fe8000f8e08ff */
[----:B------:R1:W-:Y:S01]  /*58f0*/  STS [R84+-0x1c00], R2 ;  /* 0xffe4000254007388 */ /* 0x0003e20000000800 */
[----:B------:R-:W-:Y:S01]  /*5900*/  BAR.SYNC.DEFER_BLOCKING 0x0 ;  /* 0x0000000000007b1d */ /* 0x000fe20000010000 */
[----:B-1----:R-:W-:Y:S05]  /*5910*/  LOP3.LUT R2, R249, 0x400, R250, 0xf8, !PT ;  /* 0x00000400f9027812 */ /* 0x002fea00078ef8fa */
[----:B------:R-:W-:Y:S01]  /*5920*/  LDSM.16.MT88.4 R4, [R3+0x14000] ;  /* 0x014000000304783b */ /* 0x000fe20000004200 */
[----:B------:R-:W-:Y:S04]  /*5930*/  LOP3.LUT R2, R2, R248, RZ, 0xfc, !PT ;  /* 0x000000f802027212 */ /* 0x000fe800078efcff */
[----:B------:R-:W-:Y:S01]  /*5940*/  LDSM.16.MT88.4 R12, [R92] ;  /* 0x000000005c0c783b */ /* 0x000fe20000004200 */
[----:B------:R-:W-:Y:S04]  /*5950*/  LEA R2, R2, UR4, 0x1 ;  /* 0x0000000402027c11 */ /* 0x000fe8000f8e08ff */
[----:B------:R-:W-:Y:S05]  /*5960*/  LDSM.16.MT88.4 R72, [R3+0x14800] ;  /* 0x014800000348783b */ /* 0x000fea0000004200 */
[----:B------:R-:W-:Y:S01]  /*5970*/  LDSM.16.MT88.4 R80, [R92+0x800] ;  /* 0x000800005c50783b */ /* 0x000fe20000004200 */
[----:B--2---:R-:W-:Y:S05]  /*5980*/  LEA R0, R245, UR4, 0x1 ;  /* 0x00000004f5007c11 */ /* 0x004fea000f8e08ff */
[----:B------:R-:W1:Y:S05]  /*5990*/  LDSM.16.MT88.4 R8, [R0+0x6000] ;  /* 0x006000000008783b */ /* 0x000e6a0000004200 */
[----:B------:R-:W2:Y:S05]  /*59a0*/  LDSM.16.MT88.4 R16, [R0+0x8000] ;  /* 0x008000000010783b */ /* 0x000eaa0000004200 */
[----:B------:R-:W3:Y:S05]  /*59b0*/  LDSM.16.MT88.4 R68, [R0+0xa000] ;  /* 0x00a000000044783b */ /* 0x000eea0000004200 */
[----:B------:R-:W4:Y:S05]  /*59c0*/  LDSM.16.MT88.4 R76, [R0+0x6800] ;  /* 0x00680000004c783b */ /* 0x000f2a0000004200 */
[----:B------:R-:W5:Y:S05]  /*59d0*/  LDSM.16.MT88.4 R84, [R0+0x8800] ;  /* 0x008800000054783b */ /* 0x000f6a0000004200 */
[----:B------:R-:W-:Y:S05]  /*59e0*/  LDSM.16.MT88.4 R88, [R0+0x7800] ;  /* 0x007800000058783b */ /* 0x000fea0000004200 */
[----:B------:R-:W-:Y:S05]  /*59f0*/  LDSM.16.MT88.4 R96, [R0+0x9800] ;  /* 0x009800000060783b */ /* 0x000fea0000004200 */
[----:B------:R-:W-:Y:S01]  /*5a00*/  LDSM.16.MT88.4 R244, [R0+0xb800] ;  /* 0x00b8000000f4783b */ /* 0x000fe20000004200 */
[-C--:B-1----:R-:W-:Y:S08]  /*5a10*/  HMMA.16816.F32 R20, R4, R8.reuse, R20 ;  /* 0x000000080414723c */ /* 0x082ff00000001814 */
[C---:B------:R-:W-:Y:S08]  /*5a20*/  HMMA.16816.F32 R24, R12.reuse, R8, R24 ;  /* 0x000000080c18723c */ /* 0x040ff00000001818 */
[-C--:B------:R-:W-:Y:S08]  /*5a30*/  HMMA.16816.F32 R28, R12, R10.reuse, R28 ;  /* 0x0000000a0c1c723c */ /* 0x080ff0000000181c */
[C---:B------:R-:W-:Y:S01]  /*5a40*/  HMMA.16816.F32 R32, R4.reuse, R10, R32 ;  /* 0x0000000a0420723c */ /* 0x040fe20000001820 */
[----:B------:R-:W1:Y:S07]  /*5a50*/  LDSM.16.MT88.4 R8, [R0+0xa800] ;  /* 0x00a800000008783b */ /* 0x000e6e0000004200 */
[-C--:B--2---:R-:W-:Y:S08]  /*5a60*/  HMMA.16816.F32 R36, R4, R16.reuse, R36 ;  /* 0x000000100424723c */ /* 0x084ff00000001824 */
[C---:B------:R-:W-:Y:S08]  /*5a70*/  HMMA.16816.F32 R40, R12.reuse, R16, R40 ;  /* 0x000000100c28723c */ /* 0x040ff00000001828 */
[-C--:B------:R-:W-:Y:S08]  /*5a80*/  HMMA.16816.F32 R44, R12, R18.reuse, R44 ;  /* 0x000000120c2c723c */ /* 0x080ff0000000182c */
[C---:B------:R-:W-:Y:S01]  /*5a90*/  HMMA.16816.F32 R48, R4.reuse, R18, R48 ;  /* 0x000000120430723c */ /* 0x040fe20000001830 */
[----:B------:R-:W-:Y:S05]  /*5aa0*/  LDSM.16.MT88.4 R16, [R92+0x1000] ;  /* 0x001000005c10783b */ /* 0x000fea0000004200 */
[----:B------:R-:W-:Y:S02]  /*5ab0*/  LDSM.16.MT88.4 R92, [R92+0x1800] ;  /* 0x001800005c5c783b */ /* 0x000fe40000004200 */
[-C--:B---3--:R-:W-:Y:S08]  /*5ac0*/  HMMA.16816.F32 R52, R4, R68.reuse, R52 ;  /* 0x000000440434723c */ /* 0x088ff00000001834 */
[C---:B------:R-:W-:Y:S08]  /*5ad0*/  HMMA.16816.F32 R56, R12.reuse, R68, R56 ;  /* 0x000000440c38723c */ /* 0x040ff00000001838 */
[-C--:B------:R-:W-:Y:S01]  /*5ae0*/  HMMA.16816.F32 R60, R12, R70.reuse, R60 ;  /* 0x000000460c3c723c */ /* 0x080fe2000000183c */
[----:B------:R-:W-:Y:S07]  /*5af0*/  LDSM.16.MT88.4 R12, [R0+0x7000] ;  /* 0x00700000000c783b */ /* 0x000fee0000004200 */
[----:B------:R-:W-:Y:S01]  /*5b00*/  HMMA.16816.F32 R64, R4, R70, R64 ;  /* 0x000000460440723c */ /* 0x000fe20000001840 */
[----:B------:R-:W2:Y:S05]  /*5b10*/  LDSM.16.MT88.4 R4, [R3+0x15000] ;  /* 0x015000000304783b */ /* 0x000eaa0000004200 */
[----:B------:R-:W3:Y:S02]  /*5b20*/  LDSM.16.MT88.4 R68, [R0+0x9000] ;  /* 0x009000000044783b */ /* 0x000ee40000004200 */
[-C--:B----4-:R-:W-:Y:S08]  /*5b30*/  HMMA.16816.F32 R20, R72, R76.reuse, R20 ;  /* 0x0000004c4814723c */ /* 0x090ff00000001814 */
[C---:B------:R-:W-:Y:S08]  /*5b40*/  HMMA.16816.F32 R24, R80.reuse, R76, R24 ;  /* 0x0000004c5018723c */ /* 0x040ff00000001818 */
[-C--:B------:R-:W-:Y:S08]  /*5b50*/  HMMA.16816.F32 R28, R80, R78.reuse, R28 ;  /* 0x0000004e501c723c */ /* 0x080ff0000000181c */
[C---:B------:R-:W-:Y:S01]  /*5b60*/  HMMA.16816.F32 R32, R72.reuse, R78, R32 ;  /* 0x0000004e4820723c */ /* 0x040fe20000001820 */
[----:B------:R-:W4:Y:S07]  /*5b70*/  LDSM.16.MT88.4 R76, [R0+0xb000] ;  /* 0x00b00000004c783b */ /* 0x000f2e0000004200 */
[-C--:B-----5:R-:W-:Y:S08]  /*5b80*/  HMMA.16816.F32 R36, R72, R84.reuse, R36 ;  /* 0x000000544824723c */ /* 0x0a0ff00000001824 */
[C---:B------:R-:W-:Y:S08]  /*5b90*/  HMMA.16816.F32 R40, R80.reuse, R84, R40 ;  /* 0x000000545028723c */ /* 0x040ff00000001828 */
[-C--:B------:R-:W-:Y:S08]  /*5ba0*/  HMMA.16816.F32 R44, R80, R86.reuse, R44 ;  /* 0x00000056502c723c */ /* 0x080ff0000000182c */
[C---:B------:R-:W-:Y:S01]  /*5bb0*/  HMMA.16816.F32 R48, R72.reuse, R86, R48 ;  /* 0x000000564830723c */ /* 0x040fe20000001830 */
[----:B------:R-:W5:Y:S01]  /*5bc0*/  LDSM.16.MT88.4 R84, [R3+0x15800] ;  /* 0x015800000354783b */ /* 0x000f620000004200 */
[----:B------:R-:W-:Y:S06]  /*5bd0*/  BAR.SYNC.DEFER_BLOCKING 0x0 ;  /* 0x0000000000007b1d */ /* 0x000fec0000010000 */
[-C--:B-1----:R-:W-:Y:S08]  /*5be0*/  HMMA.16816.F32 R52, R72, R8.reuse, R52 ;  /* 0x000000084834723c */ /* 0x082ff00000001834 */
[C---:B------:R-:W-:Y:S08]  /*5bf0*/  HMMA.16816.F32 R56, R80.reuse, R8, R56 ;  /* 0x000000085038723c */ /* 0x040ff00000001838 */
[-C--:B------:R-:W-:Y:S08]  /*5c00*/  HMMA.16816.F32 R60, R80, R10.reuse, R60 ;  /* 0x0000000a503c723c */ /* 0x080ff0000000183c */
[----:B------:R-:W-:Y:S08]  /*5c10*/  HMMA.16816.F32 R64, R72, R10, R64 ;  /* 0x0000000a4840723c */ /* 0x000ff00000001840 */
[-C--:B--2---:R-:W-:Y:S08]  /*5c20*/  HMMA.16816.F32 R20, R4, R12.reuse, R20 ;  /* 0x0000000c0414723c */ /* 0x084ff00000001814 */
        /* <DEDUP_REMOVED lines=17> */
[-C--:B------:R-:W-:Y:S01]  /*5d40*/  HMMA.16816.F32 R44, R92, R98.reuse, R44 ;  /* 0x000000625c2c723c */ /* 0x080fe2000000182c */
[----:B------:R-:W1:Y:S07]  /*5d50*/  S2R R88, SR_TID.X ;  /* 0x0000000000587919 */ /* 0x000e6e0000002100 */
[C---:B------:R-:W-:Y:S08]  /*5d60*/  HMMA.16816.F32 R48, R84.reuse, R98, R48 ;  /* 0x000000625430723c */ /* 0x040ff00000001830 */
[-C--:B------:R-:W-:Y:S08]  /*5d70*/  HMMA.16816.F32 R52, R84, R244.reuse, R52 ;  /* 0x000000f45434723c */ /* 0x080ff00000001834 */
[C---:B------:R-:W-:Y:S08]  /*5d80*/  HMMA.16816.F32 R56, R92.reuse, R244, R56 ;  /* 0x000000f45c38723c */ /* 0x040ff00000001838 */
[-C--:B------:R-:W-:Y:S08]  /*5d90*/  HMMA.16816.F32 R60, R92, R246.reuse, R60 ;  /* 0x000000f65c3c723c */ /* 0x080ff0000000183c */
[----:B------:R-:W-:Y:S01]  /*5da0*/  HMMA.16816.F32 R64, R84, R246, R64 ;  /* 0x000000f65440723c */ /* 0x000fe20000001840 */
[----:B------:R-:W-:Y:S08]  /*5db0*/  @!UPT UIADD3 URZ, UPT, UPT, URZ, URZ, URZ ;  /* 0x000000fffffff290 */ /* 0x000ff0000fffe0ff */
[----:B-1----:R-:W-:Y:S11]  /*5dc0*/  BRA.U !UP2, `(.L_x_226) ;  /* 0x000000050a2c7547 */ /* 0x002ff6000b800000 */
        /* <DEDUP_REMOVED lines=12> */
[----:B------:R-:W4:Y:S01]  /*5e90*/  LDL.LU R248, [R1+0x40] ;  /* 0x0000400001f87983 */ /* 0x000f220000300800 */
[----:B---3--:R-:W-:Y:S01]  /*5ea0*/  IMAD.SHL.U32 R250, R250, 0x8, RZ ;  /* 0x00000008fafa7824 */ /* 0x008fe200078e00ff */
[C---:B------:R-:W-:Y:S02]  /*5eb0*/  ISETP.GE.AND P6, PT, R251.reuse, UR9, PT ;  /* 0x00000009fb007c0c */ /* 0x040fe4000bfc6270 */
[C---:B------:R-:W-:Y:S02]  /*5ec0*/  LOP3.LUT R6, R251.reuse, 0x40, RZ, 0xfc, !PT ;  /* 0x00000040fb067812 */ /* 0x040fe400078efcff */
[----:B------:R-:W-:Y:S02]  /*5ed0*/  LOP3.LUT R7, R250, 0x1f8, RZ, 0xc0, !PT ;  /* 0x000001f8fa077812 */ /* 0x000fe400078ec0ff */
[----:B------:R-:W-:Y:S02]  /*5ee0*/  ISETP.GE.AND P5, PT, R6, UR9, PT ;  /* 0x0000000906007c0c */ /* 0x000fe4000bfa6270 */
[----:B------:R-:W-:Y:S04]  /*5ef0*/  LOP3.LUT R6, R251, 0x80, RZ, 0xfc, !PT ;  /* 0x00000080fb067812 */ /* 0x000fe800078efcff */
[----:B------:R-:W-:Y:S01]  /*5f00*/  ISETP.GE.AND P4, PT, R6, UR9, PT ;  /* 0x0000000906007c0c */ /* 0x000fe2000bf86270 */
[----:B------:R-:W-:Y:S01]  /*5f10*/  IMAD.U32 R6, RZ, RZ, UR48 ;  /* 0x00000030ff067e24 */ /* 0x000fe2000f8e00ff */
        /* <DEDUP_REMOVED lines=54> */
.L_x_226:
[----:B------:R-:W-:Y:S01]  /*6280*/  LDSM.16.M88.4 R96, [R2+0x12000] ;  /* 0x012000000260783b */ /* 0x000fe20000000200 */
[----:B------:R-:W-:Y:S02]  /*6290*/  LOP3.LUT P0, RZ, R88, 0x2, RZ, 0xc0, !PT ;  /* 0x0000000258ff7812 */ /* 0x000fe4000780c0ff */
[----:B------:R-:W-:Y:S01]  /*62a0*/  PLOP3.LUT P1, PT, PT, PT, UP2, 0x80, 0x8 ;  /* 0x000000000008781c */ /* 0x000fe20003f2f028 */
[----:B------:R-:W1:Y:S04]  /*62b0*/  LDSM.16.MT88.4 R16, [R0+0xc000] ;  /* 0x00c000000010783b */ /* 0x000e680000004200 */
[----:B------:R-:W2:Y:S04]  /*62c0*/  LDSM.16.M88.4 R92, [R2+0x13000] ;  /* 0x01300000025c783b */ /* 0x000ea80000000200 */
[----:B------:R-:W3:Y:S04]  /*62d0*/  LDSM.16.MT88.4 R80, [R0+0xe000] ;  /* 0x00e000000050783b */ /* 0x000ee80000004200 */
[----:B------:R-:W4:Y:S04]  /*62e0*/  LDSM.16.MT88.4 R244, [R0+0x10000] ;  /* 0x0100000000f4783b */ /* 0x000f280000004200 */
[----:B------:R2:W-:Y:S04]  /*62f0*/  STL.64 [R1+0xb0], R42 ;  /* 0x0000b02a01007387 */ /* 0x0005e80000100a00 */
[----:B------:R3:W-:Y:S04]  /*6300*/  STL.64 [R1+0xa8], R40 ;  /* 0x0000a82801007387 */ /* 0x0007e80000100a00 */
[----:B------:R-:W-:Y:S04]  /*6310*/  STL.64 [R1+0xa0], R38 ;  /* 0x0000a02601007387 */ /* 0x000fe80000100a00 */
[----:B------:R-:W-:Y:S04]  /*6320*/  STL.64 [R1+0x98], R36 ;  /* 0x0000982401007387 */ /* 0x000fe80000100a00 */
[----:B------:R-:W-:Y:S04]  /*6330*/  LDSM.16.MT88.4 R36, [R0+0x11800] ;  /* 0x011800000024783b */ /* 0x000fe80000004200 */
[----:B------:R-:W-:Y:S01]  /*6340*/  STL.64 [R1+0x90], R34 ;  /* 0x0000902201007387 */ /* 0x000fe20000100a00 */
[-C--:B-1----:R-:W-:Y:S03]  /*6350*/  HMMA.16816.F32 R4, R96, R16.reuse, RZ ;  /* 0x000000106004723c */ /* 0x082fe600000018ff */
[----:B------:R-:W-:Y:S01]  /*6360*/  STL.64 [R1+0x88], R32 ;  /* 0x0000882001007387 */ /* 0x000fe20000100a00 */
[----:B--2---:R-:W-:Y:S03]  /*6370*/  IMAD.MOV.U32 R43, RZ, RZ, 0x20 ;  /* 0x00000020ff2b7424 */ /* 0x004fe600078e00ff */
[----:B------:R-:W-:Y:S01]  /*6380*/  STL.64 [R1+0x80], R30 ;  /* 0x0000801e01007387 */ /* 0x000fe20000100a00 */
[C---:B------:R-:W-:Y:S03]  /*6390*/  HMMA.16816.F32 R8, R92.reuse, R16, RZ ;  /* 0x000000105c08723c */ /* 0x040fe600000018ff */
[----:B------:R-:W-:Y:S01]  /*63a0*/  STL.64 [R1+0x78], R28 ;  /* 0x0000781c01007387 */ /* 0x000fe20000100a00 */
[----:B------:R-:W-:Y:S03]  /*63b0*/  SEL R43, R43, 0xffffffe0, !P0 ;  /* 0xffffffe02b2b7807 */ /* 0x000fe60004000000 */
[----:B------:R-:W-:Y:S01]  /*63c0*/  LDSM.16.MT88.4 R28, [R0+0xc800] ;  /* 0x00c80000001c783b */ /* 0x000fe20000004200 */
[-C--:B------:R-:W-:Y:S03]  /*63d0*/  HMMA.16816.F32 R12, R92, R18.reuse, RZ ;  /* 0x000000125c0c723c */ /* 0x080fe600000018ff */
[----:B------:R-:W-:Y:S04]  /*63e0*/  STL.64 [R1+0x70], R26 ;  /* 0x0000701a01007387 */ /* 0x000fe80000100a00 */
[----:B------:R-:W-:Y:S01]  /*63f0*/  STL.64 [R1+0x68], R24 ;  /* 0x0000681801007387 */ /* 0x000fe20000100a00 */
[C---:B------:R-:W-:Y:S03]  /*6400*/  HMMA.16816.F32 R16, R96.reuse, R18, RZ ;  /* 0x000000126010723c */ /* 0x040fe600000018ff */
[----:B------:R-:W-:Y:S04]  /*6410*/  LDSM.16.MT88.4 R24, [R0+0xe800] ;  /* 0x00e800000018783b */ /* 0x000fe80000004200 */
[----:B------:R-:W-:Y:S01]  /*6420*/  STL.64 [R1+0x60], R22 ;  /* 0x0000601601007387 */ /* 0x000fe20000100a00 */
[-C--:B---3--:R-:W-:Y:S03]  /*6430*/  HMMA.16816.F32 R68, R96, R80.reuse, RZ ;  /* 0x000000506044723c */ /* 0x088fe600000018ff */
[----:B------:R-:W-:Y:S01]  /*6440*/  STL.64 [R1+0x58], R20 ;  /* 0x0000581401007387 */ /* 0x000fe20000100a00 */
[----:B------:R-:W1:Y:S04]  /*6450*/  S2R R40, SR_TID.X ;  /* 0x0000000000287919 */ /* 0x000e680000002100 */
[C---:B------:R-:W-:Y:S08]  /*6460*/  HMMA.16816.F32 R72, R92.reuse, R80, RZ ;  /* 0x000000505c48723c */ /* 0x040ff000000018ff */
[-C--:B------:R-:W-:Y:S08]  /*6470*/  HMMA.16816.F32 R76, R92, R82.reuse, RZ ;  /* 0x000000525c4c723c */ /* 0x080ff000000018ff */
[C---:B------:R-:W-:Y:S08]  /*6480*/  HMMA.16816.F32 R80, R96.reuse, R82, RZ ;  /* 0x000000526050723c */ /* 0x040ff000000018ff */
[-C--:B----4-:R-:W-:Y:S08]  /*6490*/  HMMA.16816.F32 R84, R96, R244.reuse, RZ ;  /* 0x000000f46054723c */ /* 0x090ff000000018ff */
[C---:B------:R-:W-:Y:S02]  /*64a0*/  HMMA.16816.F32 R88, R92.reuse, R244, RZ ;  /* 0x000000f45c58723c */ /* 0x040fe400000018ff */
[C---:B------:R-:W-:Y:S05]  /*64b0*/  IMAD.IADD R244, R43.reuse, 0x1, R2 ;  /* 0x000000012bf47824 */ /* 0x040fea00078e0202 */
[----:B------:R-:W2:Y:S01]  /*64c0*/  LDSM.16.M88.4 R248, [R244+0x12000] ;  /* 0x01200000f4f8783b */ /* 0x000ea20000000200 */
[-C--:B------:R-:W-:Y:S03]  /*64d0*/  HMMA.16816.F32 R92, R92, R246.reuse, RZ ;  /* 0x000000f65c5c723c */ /* 0x080fe600000018ff */
[----:B------:R-:W3:Y:S05]  /*64e0*/  LDSM.16.M88.4 R20, [R244+0x13000] ;  /* 0x01300000f414783b */ /* 0x000eea0000000200 */
[----:B------:R-:W-:Y:S01]  /*64f0*/  HMMA.16816.F32 R96, R96, R246, RZ ;  /* 0x000000f66060723c */ /* 0x000fe200000018ff */
[----:B------:R-:W4:Y:S07]  /*6500*/  LDSM.16.MT88.4 R244, [R0+0x10800] ;  /* 0x0108000000f4783b */ /* 0x000f2e0000004200 */
[-C--:B--2---:R-:W-:Y:S08]  /*6510*/  HMMA.16816.F32 R4, R248, R28.reuse, R4 ;  /* 0x0000001cf804723c */ /* 0x084ff00000001804 */
[C---:B---3--:R-:W-:Y:S08]  /*6520*/  HMMA.16816.F32 R8, R20.reuse, R28, R8 ;  /* 0x0000001c1408723c */ /* 0x048ff00000001808 */
        /* <DEDUP_REMOVED lines=12> */
[----:B------:R-:W2:Y:S01]  /*65f0*/  LDL.LU.64 R22, [R1+0x30] ;  /* 0x0000300001167983 */ /* 0x000ea20000300a00 */
[----:B------:R-:W3:Y:S01]  /*6600*/  LDC R20, c[0x0][0x44c] ;  /* 0x00011300ff147b82 */ /* 0x000ee20000000800 */
[----:B------:R-:W-:Y:S02]  /*6610*/  @P2 VIADD R2, R244, 0xffffffc0 ;  /* 0xffffffc0f4022836 */ /* 0x000fe40000000000 */
[----:B------:R-:W4:Y:S03]  /*6620*/  LDL R41, [R1+0x44] ;  /* 0x0000440001297983 */ /* 0x000f260000100800 */
[----:B------:R-:W-:Y:S01]  /*6630*/  HMMA.16816.F32 R96, R248, R246, R96 ;  /* 0x000000f6f860723c */ /* 0x000fe20000001860 */
[----:B------:R-:W1:Y:S04]  /*6640*/  LDSM.16.M88.4 R32, [R2] ;  /* 0x000000000220783b */ /* 0x000e680000000200 */
[----:B------:R1:W3:Y:S04]  /*6650*/  LDSM.16.M88.4 R24, [R2+0x1000] ;  /* 0x001000000218783b */ /* 0x0002e80000000200 */
[----:B------:R-:W3:Y:S04]  /*6660*/  LDSM.16.MT88.4 R244, [R0+0xf000] ;  /* 0x00f0000000f4783b */ /* 0x000ee80000004200 */
[----:B------:R-:W3:Y:S01]  /*6670*/  LDSM.16.MT88.4 R248, [R0+0x11000] ;  /* 0x0110000000f8783b */ /* 0x000ee20000004200 */
[----:B-1----:R-:W-:Y:S01]  /*6680*/  IMAD.IADD R2, R43, 0x1, R2 ;  /* 0x000000012b027824 */ /* 0x002fe200078e0202 */
[-C--:B------:R-:W-:Y:S08]  /*6690*/  HMMA.16816.F32 R4, R32, R28.reuse, R4 ;  /* 0x0000001c2004723c */ /* 0x080ff00000001804 */
[C---:B---3--:R-:W-:Y:S08]  /*66a0*/  HMMA.16816.F32 R8, R24.reuse, R28, R8 ;  /* 0x0000001c1808723c */ /* 0x048ff00000001808 */
[-C--:B------:R-:W-:Y:S08]  /*66b0*/  HMMA.16816.F32 R12, R24, R30.reuse, R12 ;  /* 0x0000001e180c723c */ /* 0x080ff0000000180c */
[C---:B------:R-:W-:Y:S01]  /*66c0*/  HMMA.16816.F32 R16, R32.reuse, R30, R16 ;  /* 0x0000001e2010723c */ /* 0x040fe20000001810 */
[----:B------:R-:W-:Y:S07]  /*66d0*/  LDSM.16.MT88.4 R28, [R0+0xd800] ;  /* 0x00d80000001c783b */ /* 0x000fee0000004200 */
[-C--:B------:R-:W-:Y:S08]  /*66e0*/  HMMA.16816.F32 R68, R32, R244.reuse, R68 ;  /* 0x000000f42044723c */ /* 0x080ff00000001844 */
        /* <DEDUP_REMOVED lines=9> */
[----:B------:R-:W3:Y:S07]  /*6780*/  LDSM.16.MT88.4 R248, [R0+0xf800] ;  /* 0x00f8000000f8783b */ /* 0x000eee0000004200 */
[-C--:B-1----:R-:W-:Y:S05]  /*6790*/  HMMA.16816.F32 R4, R244, R28.reuse, R4 ;  /* 0x0000001cf404723c */ /* 0x082fea0000001804 */
[----:B---3--:R-:W-:Y:S04]  /*67a0*/  IMAD R2, R20, UR10, RZ ;  /* 0x0000000a14027c24 */ /* 0x008fe8000f8e02ff */
[C---:B------:R-:W-:Y:S02]  /*67b0*/  IMAD.U32 R21, R2.reuse, -0x40, RZ ;  /* 0xffffffc002157824 */ /* 0x040fe400078e00ff */
[----:B------:R-:W-:Y:S01]  /*67c0*/  IMAD.SHL.U32 R32, R2, 0x8, RZ ;  /* 0x0000000802207824 */ /* 0x000fe200078e00ff */
        /* <DEDUP_REMOVED lines=9> */
[-C--:B------:R-:W-:Y:S03]  /*6860*/  HMMA.16816.F32 R92, R24, R38.reuse, R92 ;  /* 0x00000026185c723c */ /* 0x080fe6000000185c */
[--C-:B------:R-:W-:Y:S05]  /*6870*/  SHF.R.U32.HI R24, RZ, 0x1, R40.reuse ;  /* 0x00000001ff187819 */ /* 0x100fea0000011628 */
[----:B------:R-:W-:Y:S01]  /*6880*/  HMMA.16816.F32 R96, R244, R38, R96 ;  /* 0x00000026f460723c */ /* 0x000fe20000001860 */
[----:B------:R-:W-:Y:S03]  /*6890*/  IMAD.MOV.U32 R246, RZ, RZ, 0x4 ;  /* 0x00000004fff67424 */ /* 0x000fe600078e00ff */
[----:B------:R-:W-:Y:S02]  /*68a0*/  SHF.R.U32.HI R245, RZ, 0x2, R40 ;  /* 0x00000002fff57819 */ /* 0x000fe40000011628 */
[----:B------:R-:W-:Y:S02]  /*68b0*/  @P1 LOP3.LUT R244, R24, 0x30, RZ, 0xc0, !PT ;  /* 0x0000003018f41812 */ /* 0x000fe400078ec0ff */
[C---:B--2---:R-:W-:Y:S04]  /*68c0*/  LEA R20, P0, R21.reuse, R22, 0x2 ;  /* 0x0000001615147211 */ /* 0x044fe800078010ff */
[----:B------:R-:W-:Y:S02]  /*68d0*/  LEA.HI.X.SX32 R21, R21, R23, 0x2, P0 ;  /* 0x0000001715157211 */ /* 0x000fe400000f16ff */
[----:B----4-:R-:W-:Y:S02]  /*68e0*/  @P1 LOP3.LUT R41, R244, 0x7, R245, 0xf8, !PT ;  /* 0x00000007f4291812 */ /* 0x010fe400078ef8f5 */
[C---:B------:R-:W-:Y:S01]  /*68f0*/  LEA R22, P0, R32.reuse, R20, 0x2 ;  /* 0x0000001420167211 */ /* 0x040fe200078010ff */
[----:B------:R-:W-:Y:S02]  /*6900*/  STL.64 [R1+0x30], R20 ;  /* 0x0000301401007387 */ /* 0x000fe40000100a00 */
[----:B------:R-:W-:Y:S01]  /*6910*/  @P1 IMAD.WIDE.U32 R246, R41, R246, UR52 ;  /* 0x0000003429f61e25 */ /* 0x000fe2000f8e00f6 */
[----:B------:R-:W-:Y:S01]  /*6920*/  LEA.HI.X.SX32 R23, R32, R21, 0x2, P0 ;  /* 0x0000001520177211 */ /* 0x000fe200000f16ff */
[----:B------:R-:W2:Y:S01]  /*6930*/  LDL R43, [R1+0x48] ;  /* 0x00004800012b7983 */ /* 0x000ea20000100800 */
[C---:B------:R-:W-:Y:S01]  /*6940*/  LEA R34, P0, R2.reuse, R22, 0x5 ;  /* 0x0000001602227211 */ /* 0x040fe200078028ff */
[----:B------:R-:W-:Y:S01]  /*6950*/  @UP2 UMOV UR52, UR16 ;  /* 0x0000001000342c82 */ /* 0x000fe20008000000 */
[----:B------:R-:W-:Y:S01]  /*6960*/  @UP2 UMOV UR53, UR15 ;  /* 0x0000000f00352c82 */ /* 0x000fe20008000000 */
[----:B------:R-:W3:Y:S01]  /*6970*/  LDL R42, [R1+0x4c] ;  /* 0x00004c00012a7983 */ /* 0x000ee20000100800 */
[C---:B------:R-:W-:Y:S02]  /*6980*/  LEA.HI.X.SX32 R35, R2.reuse, R23, 0x5, P0 ;  /* 0x0000001702237211 */ /* 0x040fe400000f2eff */
[C---:B------:R-:W-:Y:S01]  /*6990*/  LEA R32, P0, R2.reuse, R34, 0x5 ;  /* 0x0000002202207211 */ /* 0x040fe200078028ff */
[----:B------:R-:W-:Y:S03]  /*69a0*/  @P1 STL [R1+0x44], R41 ;  /* 0x0000442901001387 */ /* 0x000fe60000100800 */
[C---:B------:R-:W-:Y:S02]  /*69b0*/  LEA.HI.X.SX32 R33, R2.reuse, R35, 0x5, P0 ;  /* 0x0000002302217211 */ /* 0x040fe400000f2eff */
[C---:B------:R-:W-:Y:S04]  /*69c0*/  LEA R30, P0, R2.reuse, R32, 0x5 ;  /* 0x00000020021e7211 */ /* 0x040fe800078028ff */
[C---:B------:R-:W-:Y:S02]  /*69d0*/  LEA.HI.X.SX32 R31, R2.reuse, R33, 0x5, P0 ;  /* 0x00000021021f7211 */ /* 0x040fe400000f2eff */
[C---:B------:R-:W-:Y:S04]  /*69e0*/  LEA R28, P0, R2.reuse, R30, 0x5 ;  /* 0x0000001e021c7211 */ /* 0x040fe800078028ff */
[C---:B------:R-:W-:Y:S02]  /*69f0*/  LEA.HI.X.SX32 R29, R2.reuse, R31, 0x5, P0 ;  /* 0x0000001f021d7211 */ /* 0x040fe400000f2eff */
[C---:B------:R-:W-:Y:S04]  /*6a00*/  LEA R250, P0, R2.reuse, R28, 0x5 ;  /* 0x0000001c02fa7211 */ /* 0x040fe800078028ff */
[C---:B------:R-:W-:Y:S02]  /*6a10*/  LEA.HI.X.SX32 R251, R2.reuse, R29, 0x5, P0 ;  /* 0x0000001d02fb7211 */ /* 0x040fe400000f2eff */
[C---:B------:R-:W-:Y:S04]  /*6a20*/  LEA R26, P0, R2.reuse, R250, 0x5 ;  /* 0x000000fa021a7211 */ /* 0x040fe800078028ff */
[C---:B------:R-:W-:Y:S03]  /*6a30*/  LEA.HI.X.SX32 R27, R2.reuse, R251, 0x5, P0 ;  /* 0x000000fb021b7211 */ /* 0x040fe600000f2eff */
[C---:B------:R-:W-:Y:S03]  /*6a40*/  IMAD.WIDE R24, R2.reuse, -0xc0, R26 ;  /* 0xffffff4002187825 */ /* 0x040fe600078e021a */
[C---:B------:R-:W-:Y:S04]  /*6a50*/  LEA R244, P0, R2.reuse, R24, 0x5 ;  /* 0x0000001802f47211 */ /* 0x040fe800078028ff */
[C---:B------:R-:W-:Y:S02]  /*6a60*/  LEA.HI.X.SX32 R245, R2.reuse, R25, 0x5, P0 ;  /* 0x0000001902f57211 */ /* 0x040fe400000f2eff */
        /* <DEDUP_REMOVED lines=270> */
.L_x_227:
[----:B------:R-:W2:Y:S01]  /*7b50*/  LDL.LU R0, [R1+0x28] ;  /* 0x0000280001007983 */ /* 0x000ea20000300800 */
[----:B------:R-:W-:Y:S02]  /*7b60*/  UISETP.GT.AND UP0, UPT, UR45, URZ, UPT ;  /* 0x000000ff2d00728c */ /* 0x000fe4000bf04270 */
[----:B------:R-:W-:Y:S07]  /*7b70*/  UIADD3 UR15, UPT, UPT, UR45, -0x1, URZ ;  /* 0xffffffff2d0f7890 */ /* 0x000fee000fffe0ff */
[----:B------:R-:W-:Y:S01]  /*7b80*/  UMOV UR45, UR15 ;  /* 0x0000000f002d7c82 */ /* 0x000fe20008000000 */
[----:B--2---:R-:W-:Y:S05]  /*7b90*/  IADD3 R0, PT, PT, R0, -0x40, RZ ;  /* 0xffffffc000007810 */ /* 0x004fea0007ffe0ff */
[----:B------:R2:W-:Y:S01]  /*7ba0*/  STL [R1+0x28], R0 ;  /* 0x0000280001007387 */ /* 0x0005e20000100800 */
[----:B------:R-:W-:Y:S05]  /*7bb0*/  BRA.U UP0, `(.L_x_228) ;  /* 0xffffffc100947547 */ /* 0x000fea000b83ffff */
[----:B------:R-:W-:Y:S01]  /*7bc0*/  F2FP.F16.F32.PACK_AB R60, R61, R60 ;  /* 0x0000003c3d3c723e */ /* 0x000fe200000000ff */
[C---:B--2---:R-:W-:Y:S01]  /*7bd0*/  IMAD.SHL.U32 R0, R249.reuse, 0x10, RZ ;  /* 0x00000010f9007824 */ /* 0x044fe200078e00ff */
        /* <DEDUP_REMOVED lines=175> */
.L_x_229:
[----:B------:R-:W2:Y:S01]  /*86d0*/  LDCU.64 UR10, c[0x0][0x5c0] ;  /* 0x0000b800ff0a77ac */ /* 0x000ea20008000a00 */
[----:B------:R-:W-:-:S04]  /*86e0*/  UIADD3 UR8, UPT, UPT, UR38, UR40, URZ ;  /* 0x0000002826087290 */ /* 0x000fc8000fffe0ff */
[----:B--2---:R-:W-:Y:S02]  /*86f0*/  UIMAD.WIDE.U32 UR18, UR8, UR10, URZ ;  /* 0x0000000a081272a5 */ /* 0x004fe4000f8e00ff */
[----:B------:R-:W-:-:S04]  /*8700*/  UIMAD UR8, UR8, UR11, URZ ;  /* 0x0000000b080872a4 */ /* 0x000fc8000f8e02ff */
[----:B------:R-:W-:-:S06]  /*8710*/  UIADD3 UR8, UPT, UPT, UR19, UR8, URZ ;  /* 0x0000000813087290 */ /* 0x000fcc000fffe0ff */
[----:B-1----:R-:W-:Y:S02]  /*8720*/  MOV R0, UR8 ;  /* 0x0000000800007c02 */ /* 0x002fe40008000f00 */
.L_x_230:
        /* <DEDUP_REMOVED lines=14> */
.L_x_231:
[----:B------:R-:W1:Y:S01]  /*8810*/  LDCU.64 UR8, c[0x0][0x5c8] ;  /* 0x0000b900ff0877ac */ /* 0x000e620008000a00 */
[----:B------:R-:W-:-:S04]  /*8820*/  UIADD3 UR14, UPT, UPT, UR38, UR40, URZ ;  /* 0x00000028260e7290 */ /* 0x000fc8000fffe0ff */
[----:B-1----:R-:W-:Y:S02]  /*8830*/  UIMAD.WIDE.U32 UR16, UR14, UR8, URZ ;  /* 0x000000080e1072a5 */ /* 0x002fe4000f8e00ff */
[----:B------:R-:W-:-:S04]  /*8840*/  UIMAD UR14, UR14, UR9, URZ ;  /* 0x000000090e0e72a4 */ /* 0x000fc8000f8e02ff */
[----:B------:R-:W-:Y:S01]  /*8850*/  UIADD3 UR14, UPT, UPT, UR17, UR14, URZ ;  /* 0x0000000e110e7290 */ /* 0x000fe2000fffe0ff */
[----:B------:R-:W-:-:S05]  /*8860*/  UMOV UR32, UR16 ;  /* 0x0000001000207c82 */ /* 0x000fca0008000000 */
[----:B------:R-:W-:-:S07]  /*8870*/  MOV R26, UR14 ;  /* 0x0000000e001a7c02 */ /* 0x000fce0008000f00 */
.L_x_232:
        /* <DEDUP_REMOVED lines=51> */
.L_x_234:
[----:B------:R-:W-:Y:S05]  /*8bb0*/  BSYNC.RECONVERGENT B0 ;  /* 0x0000000000007941 */ /* 0x000fea0003800200 */
.L_x_233:
        /* <DEDUP_REMOVED lines=19> */
.L_x_236:
[----:B------:R-:W-:Y:S05]  /*8cf0*/  BSYNC.RECONVERGENT B0 ;  /* 0x0000000000007941 */ /* 0x000fea0003800200 */
.L_x_235:
        /* <DEDUP_REMOVED lines=25> */
.L_x_238:
[----:B------:R-:W-:Y:S05]  /*8e90*/  BSYNC.RECONVERGENT B0 ;  /* 0x0000000000007941 */ /* 0x000fea0003800200 */
.L_x_237:
        /* <DEDUP_REMOVED lines=17> */
.L_x_197:
[----:B------:R-:W-:Y:S05]  /*8fb0*/  BSYNC.RECONVERGENT B1 ;  /* 0x0000000000017941 */ /* 0x000fea0003800200 */
.L_x_175:
        /* <DEDUP_REMOVED lines=11> */
.L_x_240:
        /* <DEDUP_REMOVED lines=9> */
.L_x_2155:


//--------------------- .text._ZN5flash44flash_bwd_dq_dk_dv_loop_seqk_parallel_kernelI23Flash_bwd_kernel_traitsILi192ELi64ELi64ELi8ELi4ELi2ELi2ELb1ELb1EN7cutlass6half_tE19Flash_kernel_traitsILi192ELi64ELi64ELi8ES3_EELb0ELb0ELb1ELb0ELb0ELb1ELb0EEEvNS_16Flash_bwd_paramsE --------------------------
	.section	.text._ZN5flash44flash_bwd_dq_dk_dv_loop_seqk_parallel_kernelI23Flash_bwd_kernel_traitsILi192ELi64ELi64ELi8ELi4ELi2ELi2ELb1ELb1EN7cutlass6half_tE19Flash_kernel_traitsILi192ELi64ELi64ELi8ES3_EELb0ELb0ELb1ELb0ELb0ELb1ELb0EEEvNS_16Flash_bwd_paramsE,"ax",@progbits
	.align	128
        .global         _ZN5flash44flash_bwd_dq_dk_dv_loop_seqk_parallel_kernelI23Flash_bwd_kernel_traitsILi192ELi64ELi64ELi8ELi4ELi2ELi2ELb1ELb1EN7cutlass6half_tE19Flash_kernel_traitsILi192ELi64ELi64ELi8ES3_EELb0ELb0ELb1ELb0ELb0ELb1ELb0EEEvNS_16Flash_bwd_paramsE
        .type           _ZN5flash44flash_bwd_dq_dk_dv_loop_seqk_parallel_kernelI23Flash_bwd_kernel_traitsILi192ELi64ELi64ELi8ELi4ELi2ELi2ELb1ELb1EN7cutlass6half_tE19Flash_kernel_traitsILi192ELi64ELi64ELi8ES3_EELb0ELb0ELb1ELb0ELb0ELb1ELb0EEEvNS_16Flash_bwd_paramsE,@function
        .size           _ZN5flash44flash_bwd_dq_dk_dv_loop_seqk_parallel_kernelI23Flash_bwd_kernel_traitsILi192ELi64ELi64ELi8ELi4ELi2ELi2ELb1ELb1EN7cutlass6half_tE19Flash_kernel_traitsILi192ELi64ELi64ELi8ES3_EELb0ELb0ELb1ELb0ELb0ELb1ELb0EEEvNS_16Flash_bwd_paramsE,(.L_x_2156 - _ZN5flash44flash_bwd_dq_dk_dv_loop_seqk_parallel_kernelI23Flash_bwd_kernel_traitsILi192ELi64ELi64ELi8ELi4ELi2ELi2ELb1ELb1EN7cutlass6half_tE19Flash_kernel_traitsILi192ELi64ELi64ELi8ES3_EELb0ELb0ELb1ELb0ELb0ELb1ELb0EEEvNS_16Flash_bwd_paramsE)
        .other          _ZN5flash44flash_bwd_dq_dk_dv_loop_seqk_parallel_kernelI23Flash_bwd_kernel_traitsILi192ELi64ELi64ELi8ELi4ELi2ELi2ELb1ELb1EN7cutlass6half_tE19Flash_kernel_traitsILi192ELi64ELi64ELi8ES3_EELb0ELb0ELb1ELb0ELb0ELb1ELb0EEEvNS_16Flash_bwd_paramsE,@"STO_CUDA_ENTRY STV_DEFAULT"
_ZN5flash44flash_bwd_dq_dk_dv_loop_seqk_parallel_kernelI23Flash_bwd_kernel_traitsILi192ELi64ELi64ELi8ELi4ELi2ELi2ELb1ELb1EN7cutlass6half_tE19Flash_kernel_traitsILi192ELi64ELi64ELi8ES3_EELb0ELb0ELb1ELb0ELb0ELb1ELb0EEEvNS_16Flash_bwd_paramsE:
.text._ZN5flash44flash_bwd_dq_dk_dv_loop_seqk_parallel_kernelI23Flash_bwd_kernel_traitsILi192ELi64ELi64ELi8ELi4ELi2ELi2ELb1ELb1EN7cutlass6half_tE19Flash_kernel_traitsILi192ELi64ELi64ELi8ES3_EELb0ELb0ELb1ELb0ELb0ELb1ELb0EEEvNS_16Flash_bwd_paramsE:
        /* <DEDUP_REMOVED lines=49> */
.L_x_279:
        /* <DEDUP_REMOVED lines=52> */
.L_x_241:
        /* <DEDUP_REMOVED lines=44> */
.L_x_243:
[----:B------:R-:W1:Y:S01]  /*0910*/  LDCU.64 UR16, c[0x0][0x3b8] ;  /* 0x00007700ff1077ac */ /* 0x000e620008000a00 */
[----:B------:R-:W-:-:S04]  /*0920*/  UIADD3 UR8, UPT, UPT, UR40, UR41, URZ ;  /* 0x0000002928087290 */ /* 0x000fc8000fffe0ff */
[----:B-1----:R-:W-:Y:S02]  /*0930*/  UIMAD.WIDE.U32 UR10, UR8, UR16, URZ ;  /* 0x00000010080a72a5 */ /* 0x002fe4000f8e00ff */
[----:B------:R-:W-:-:S04]  /*0940*/  UIMAD UR8, UR8, UR17, URZ ;  /* 0x00000011080872a4 */ /* 0x000fc8000f8e02ff */
[----:B------:R-:W-:Y:S01]  /*0950*/  UIADD3 UR8, UPT, UPT, UR11, UR8, URZ ;  /* 0x000000080b087290 */ /* 0x000fe2000fffe0ff */
[----:B------:R-:W-:-:S05]  /*0960*/  UMOV UR44, UR10 ;  /* 0x0000000a002c7c82 */ /* 0x000fca0008000000 */
[----:B------:R-:W-:Y:S02]  /*0970*/  MOV R20, UR8 ;  /* 0x0000000800147c02 */ /* 0x000fe40008000f00 */
.L_x_244:
        /* <DEDUP_REMOVED lines=44> */
.L_x_245:
[----:B------:R-:W1:Y:S01]  /*0c40*/  LDCU.64 UR14, c[0x0][0x3c0] ;  /* 0x00007800ff0e77ac */ /* 0x000e620008000a00 */
[----:B------:R-:W-:-:S04]  /*0c50*/  UIADD3 UR8, UPT, UPT, UR40, UR41, URZ ;  /* 0x0000002928087290 */ /* 0x000fc8000fffe0ff */
[----:B-1----:R-:W-:Y:S02]  /*0c60*/  UIMAD.WIDE.U32 UR10, UR8, UR14, URZ ;  /* 0x0000000e080a72a5 */ /* 0x002fe4000f8e00ff */
[----:B------:R-:W-:-:S04]  /*0c70*/  UIMAD UR8, UR8, UR15, URZ ;  /* 0x0000000f080872a4 */ /* 0x000fc8000f8e02ff */
[----:B------:R-:W-:Y:S01]  /*0c80*/  UIADD3 UR8, UPT, UPT, UR11, UR8, URZ ;  /* 0x000000080b087290 */ /* 0x000fe2000fffe0ff */
[----:B------:R-:W-:-:S05]  /*0c90*/  UMOV UR46, UR10 ;  /* 0x0000000a002e7c82 */ /* 0x000fca0008000000 */
[----:B------:R-:W-:-:S07]  /*0ca0*/  MOV R17, UR8 ;  /* 0x0000000800117c02 */ /* 0x000fce0008000f00 */
.L_x_246:
        /* <DEDUP_REMOVED lines=28> */
.L_x_247:
[----:B------:R-:W-:Y:S02]  /*0e70*/  UIMAD.WIDE.U32 UR10, UR56, UR49, URZ ;  /* 0x00000031380a72a5 */ /* 0x000fe4000f8e00ff */
[----:B------:R-:W-:-:S04]  /*0e80*/  UIMAD UR8, UR57, UR49, URZ ;  /* 0x00000031390872a4 */ /* 0x000fc8000f8e02ff */
[----:B------:R-:W-:-:S12]  /*0e90*/  UIADD3 UR8, UPT, UPT, UR11, UR8, URZ ;  /* 0x000000080b087290 */ /* 0x000fd8000fffe0ff */
.L_x_248:
        /* <DEDUP_REMOVED lines=20> */
.L_x_249:
[----:B------:R-:W1:Y:S01]  /*0fe0*/  LDCU UR57, c[0x0][0x434] ;  /* 0x00008680ff3977ac */ /* 0x000e620008000800 */
[----:B------:R-:W-:-:S04]  /*0ff0*/  UIMAD UR9, UR37, UR19, UR24 ;  /* 0x00000013250972a4 */ /* 0x000fc8000f8e0218 */
[----:B-1----:R-:W-:Y:S02]  /*1000*/  UIMAD UR57, UR9, UR57, URZ ;  /* 0x00000039093972a4 */ /* 0x002fe4000f8e02ff */
.L_x_250:
        /* <DEDUP_REMOVED lines=11> */
.L_x_251:
[----:B------:R-:W1:Y:S01]  /*10c0*/  LDCU UR56, c[0x0][0x444] ;  /* 0x00008880ff3877ac */ /* 0x000e620008000800 */
[----:B------:R-:W-:-:S04]  /*10d0*/  UIMAD UR9, UR37, UR19, UR24 ;  /* 0x00000013250972a4 */ /* 0x000fc8000f8e0218 */
[----:B-1----:R-:W-:-:S12]  /*10e0*/  UIMAD UR56, UR9, UR56, URZ ;  /* 0x00000038093872a4 */ /* 0x002fd8000f8e02ff */
.L_x_252:
[----:B------:R-:W1:Y:S01]  /*10f0*/  LDCU UR51, c[0x0][0x508] ;  /* 0x0000a100ff3377ac */ /* 0x000e620008000800 */
[----:B------:R-:W2:Y:S01]  /*1100*/  S2R R27, SR_TID.X ;  /* 0x00000000001b7919 */ /* 0x000ea20000002100 */
[----:B------:R-:W3:Y:S01]  /*1110*/  LDC.64 R12, c[0x0][0x3b0] ;  /* 0x0000ec00ff0c7b82 */ /* 0x000ee20000000a00 */
[----:B------:R-:W-:Y:S01]  /*1120*/  MOV R9, RZ ;  /* 0x000000ff00097202 */ /* 0x000fe20000000f00 */
[----:B------:R-:W-:Y:S01]  /*1130*/  USHF.R.S32.HI UR9, URZ, 0x1f, UR55 ;  /* 0x0000001fff097899 */ /* 0x000fe20008011437 */
[----:B------:R-:W-:Y:S01]  /*1140*/  ISETP.NE.AND P5, PT, RZ, UR59, PT ;  /* 0x0000003bff007c0c */ /* 0x000fe2000bfa5270 */
[----:B------:R-:W-:Y:S01]  /*1150*/  UIADD3 UR55, UP1, UP0, UR62, UR10, UR55 ;  /* 0x0000000a3e377290 */ /* 0x000fe2000f83e037 */
[----:B------:R-:W-:Y:S01]  /*1160*/  BSSY.RECONVERGENT B1, `(.L_x_242) ;  /* 0x00006a7000017945 */ /* 0x000fe20003800200 */
[----:B------:R-:W-:Y:S02]  /*1170*/  UIMAD UR58, UR19, UR58, URZ ;  /* 0x0000003a133a72a4 */ /* 0x000fe4000f8e02ff */
[----:B------:R-:W-:Y:S01]  /*1180*/  UIADD3.X UR54, UPT, UPT, UR54, UR8, UR9, UP1, UP0 ;  /* 0x0000000836367290 */ /* 0x000fe20008fe0409 */
[----:B------:R-:W4:Y:S01]  /*1190*/  LDC.64 R14, c[0x0][0x5f8] ;  /* 0x00017e00ff0e7b82 */ /* 0x000f220000000a00 */
[----:B------:R-:W5:Y:S01]  /*11a0*/  LDCU.64 UR62, c[0x0][0x420] ;  /* 0x00008400ff3e77ac */ /* 0x000f620008000a00 */
[----:B------:R-:W-:-:S02]  /*11b0*/  ULEA UR56, UR52, UR56, 0x6 ;  /* 0x0000003834387291 */ /* 0x000fc4000f8e30ff */
[----:B-1----:R-:W-:Y:S02]  /*11c0*/  UIADD3 UR9, UPT, UPT, UR18, -UR51, -UR33 ;  /* 0x8000003312097290 */ /* 0x002fe4000fffe821 */
[----:B------:R-:W-:Y:S02]  /*11d0*/  ULEA UR57, UR52, UR57, 0x6 ;  /* 0x0000003934397291 */ /* 0x000fe4000f8e30ff */
[----:B------:R-:W-:-:S04]  /*11e0*/  UIADD3 UR9, UPT, UPT, UR9, -0x40, URZ ;  /* 0xffffffc009097890 */ /* 0x000fc8000fffe0ff */
[----:B------:R-:W-:-:S04]  /*11f0*/  USHF.R.S32.HI UR8, URZ, 0x1f, UR9 ;  /* 0x0000001fff087899 */ /* 0x000fc80008011409 */
[----:B------:R-:W-:Y:S02]  /*1200*/  ULEA.HI UR8, UR8, UR9, URZ, 0x6 ;  /* 0x0000000908087291 */ /* 0x000fe4000f8f30ff */
[----:B-----5:R-:W-:Y:S01]  /*1210*/  UIMAD.WIDE UR62, UR57, 0x4, UR62 ;  /* 0x00000004393e78a5 */ /* 0x020fe2000f8e023e */
[----:B--2---:R-:W-:Y:S01]  /*1220*/  IMAD.SHL.U32 R25, R27, 0x8, RZ ;  /* 0x000000081b197824 */ /* 0x004fe200078e00ff */
[----:B------:R-:W-:Y:S01]  /*1230*/  USHF.R.S32.HI UR49, URZ, 0x6, UR8 ;  /* 0x00000006ff317899 */ /* 0x000fe20008011408 */
[--C-:B------:R-:W-:Y:S02]  /*1240*/  SHF.R.U32.HI R24, RZ, 0x3, R27.reuse ;  /* 0x00000003ff187819 */ /* 0x100fe4000001161b */
[----:B------:R-:W-:Y:S01]  /*1250*/  SHF.R.U32.HI R16, RZ, 0x5, R27 ;  /* 0x00000005ff107819 */ /* 0x000fe2000001161b */
[----:B------:R-:W-:Y:S01]  /*1260*/  UISETP.LT.AND UP0, UPT, URZ, UR49, UPT ;  /* 0x00000031ff00728c */ /* 0x000fe2000bf01270 */
[----:B------:R-:W-:Y:S02]  /*1270*/  LOP3.LUT R8, R25, 0x38, RZ, 0xc0, !PT ;  /* 0x0000003819087812 */ /* 0x000fe400078ec0ff */
[----:B------:R-:W1:Y:S01]  /*1280*/  LDCU.128 UR8, c[0x0][0x590] ;  /* 0x0000b200ff0877ac */ /* 0x000e620008000c00 */
[----:B------:R-:W-:-:S02]  /*1290*/  LOP3.LUT R11, R27, 0x1f, RZ, 0xc0, !PT ;  /* 0x0000001f1b0b7812 */ /* 0x000fc400078ec0ff */
[----:B------:R-:W-:Y:S01]  /*12a0*/  IADD3 R2, P0, PT, R8, UR60, RZ ;  /* 0x0000003c08027c10 */ /* 0x000fe2000ff1e0ff */
[----:B------:R-:W2:Y:S02]  /*12b0*/  LDCU.64 UR60, c[0x0][0x5e8] ;  /* 0x0000bd00ff3c77ac */ /* 0x000ea40008000a00 */
[----:B------:R-:W-:Y:S02]  /*12c0*/  IMAD R11, R16, UR58, R11 ;  /* 0x0000003a100b7c24 */ /* 0x000fe4000f8e020b */
[----:B------:R-:W-:Y:S01]  /*12d0*/  IMAD.X R3, RZ, RZ, UR53, P0 ;  /* 0x00000035ff037e24 */ /* 0x000fe200080e06ff */
[----:B------:R-:W-:Y:S02]  /*12e0*/  USHF.L.U32 UR58, UR58, 0x6, URZ ;  /* 0x000000063a3a7899 */ /* 0x000fe400080006ff */
[----:B------:R-:W-:-:S04]  /*12f0*/  USEL UR49, URZ, UR49, !UP0 ;  /* 0x00000031ff317287 */ /* 0x000fc8000c000000 */
[----:B------:R-:W-:Y:S02]  /*1300*/  UISETP.GT.AND UP0, UPT, UR43, UR49, UPT ;  /* 0x000000312b00728c */ /* 0x000fe4000bf04270 */
[----:B-1----:R-:W-:Y:S01]  /*1310*/  UIMAD UR18, UR50, UR8, URZ ;  /* 0x00000008321272a4 */ /* 0x002fe2000f8e02ff */
[----:B------:R-:W-:Y:S01]  /*1320*/  IMAD.U32 R0, RZ, RZ, UR8 ;  /* 0x00000008ff007e24 */ /* 0x000fe2000f8e00ff */
[----:B------:R-:W-:Y:S01]  /*1330*/  USHF.L.U64.HI UR53, UR8, 0x5, UR9 ;  /* 0x0000000508357899 */ /* 0x000fe20008010209 */
[----:B------:R-:W-:Y:S01]  /*1340*/  IMAD.U32 R4, RZ, RZ, UR10 ;  /* 0x0000000aff047e24 */ /* 0x000fe2000f8e00ff */
[----:B------:R-:W-:Y:S01]  /*1350*/  UIMAD UR18, UR45, UR9, UR18 ;  /* 0x000000092d1272a4 */ /* 0x000fe2000f8e0212 */
[----:B------:R-:W-:Y:S01]  /*1360*/  IMAD.WIDE.U32 R2, R0, UR45, R2 ;  /* 0x0000002d00027c25 */ /* 0x000fe2000f8e0002 */
[----:B--2---:R-:W-:-:S03]  /*1370*/  UIMAD.WIDE UR60, UR56, 0x4, UR60 ;  /* 0x00000004383c78a5 */ /* 0x004fc6000f8e023c */
[----:B------:R-:W-:Y:S01]  /*1380*/  IMAD.U32 R0, RZ, RZ, UR11 ;  /* 0x0000000bff007e24 */ /* 0x000fe2000f8e00ff */
[----:B------:R-:W-:Y:S01]  /*1390*/  IADD3 R3, PT, PT, R3, UR18, RZ ;  /* 0x0000001203037c10 */ /* 0x000fe2000fffe0ff */
[----:B------:R-:W1:Y:S04]  /*13a0*/  LDCU.64 UR10, c[0x0][0x550] ;  /* 0x0000aa00ff0a77ac */ /* 0x000e680008000a00 */
[----:B------:R-:W2:Y:S01]  /*13b0*/  LDCU.64 UR18, c[0x0][0x3c8] ;  /* 0x00007900ff1277ac */ /* 0x000ea20008000a00 */
[----:B------:R-:W-:-:S04]  /*13c0*/  IMAD.WIDE.U32 R2, R4, UR24, R2 ;  /* 0x0000001804027c25 */ /* 0x000fc8000f8e0002 */
[----:B------:R-:W-:Y:S02]  /*13d0*/  IMAD R3, R0, UR24, R3 ;  /* 0x0000001800037c24 */ /* 0x000fe4000f8e0203 */
[C---:B---3--:R-:W-:Y:S02]  /*13e0*/  IMAD R0, R12.reuse, UR50, RZ ;  /* 0x000000320c007c24 */ /* 0x048fe4000f8e02ff */
[----:B------:R-:W-:-:S04]  /*13f0*/  IMAD.WIDE.U32 R4, R12, UR45, R8 ;  /* 0x0000002d0c047c25 */ /* 0x000fc8000f8e0008 */
[----:B------:R-:W-:Y:S01]  /*1400*/  IMAD R0, R13, UR45, R0 ;  /* 0x0000002d0d007c24 */ /* 0x000fe2000f8e0200 */
[----:B------:R-:W-:Y:S01]  /*1410*/  USHF.L.U32 UR45, UR8, 0x5, URZ ;  /* 0x00000005082d7899 */ /* 0x000fe200080006ff */
[----:B------:R-:W-:Y:S01]  /*1420*/  IMAD.WIDE.U32 R6, R24, UR8, R2 ;  /* 0x0000000818067c25 */ /* 0x000fe2000f8e0002 */
[----:B------:R-:W-:-:S03]  /*1430*/  IADD3 R2, P0, PT, R4, UR48, RZ ;  /* 0x0000003004027c10 */ /* 0x000fc6000ff1e0ff */
[----:B------:R-:W-:Y:S01]  /*1440*/  IMAD R16, R24, UR9, R7 ;  /* 0x0000000918107c24 */ /* 0x000fe2000f8e0207 */
[----:B------:R-:W-:Y:S01]  /*1450*/  IADD3.X R3, PT, PT, R5, UR47, R0, P0, !PT ;  /* 0x0000002f05037c10 */ /* 0x000fe200087fe400 */
[----:B--2---:R-:W-:Y:S01]  /*1460*/  IMAD.U32 R0, RZ, RZ, UR18 ;  /* 0x00000012ff007e24 */ /* 0x004fe2000f8e00ff */
[----:B------:R-:W2:Y:S01]  /*1470*/  LDCU.64 UR8, c[0x0][0x380] ;  /* 0x00007000ff0877ac */ /* 0x000ea20008000a00 */
[----:B----4-:R-:W-:Y:S01]  /*1480*/  IMAD.WIDE.U32 R4, R14, UR22, RZ ;  /* 0x000000160e047c25 */ /* 0x010fe2000f8e00ff */
[----:B-1----:R-:W-:-:S03]  /*1490*/  LEA R32, P2, R6, UR10, 0x1 ;  /* 0x0000000a06207c11 */ /* 0x002fc6000f8408ff */
[----:B------:R-:W-:Y:S01]  /*14a0*/  IMAD.WIDE.U32 R2, R0, UR24, R2 ;  /* 0x0000001800027c25 */ /* 0x000fe2000f8e0002 */
[----:B------:R-:W-:Y:S02]  /*14b0*/  SEL R4, R4, RZ, P5 ;  /* 0x000000ff04047207 */ /* 0x000fe40002800000 */
[----:B------:R-:W-:Y:S01]  /*14c0*/  LEA.HI.X R33, R6, UR11, R16, 0x1, P2 ;  /* 0x0000000b06217c11 */ /* 0x000fe200090f0c10 */
[----:B------:R-:W-:Y:S01]  /*14d0*/  IMAD.U32 R0, RZ, RZ, UR19 ;  /* 0x00000013ff007e24 */ /* 0x000fe2000f8e00ff */
[----:B------:R-:W1:Y:S01]  /*14e0*/  LDCU.64 UR18, c[0x0][0x570] ;  /* 0x0000ae00ff1277ac */ /* 0x000e620008000a00 */
        /* <DEDUP_REMOVED lines=12> */
[----:B--2---:R-:W-:Y:S02]  /*15b0*/  LEA R30, P1, R2, UR8, 0x1 ;  /* 0x00000008021e7c11 */ /* 0x004fe4000f8208ff */
[----:B------:R-:W-:Y:S01]  /*15c0*/  LEA.HI.X.SX32 R4, R4, R5, 0x1, P0 ;  /* 0x0000000504047211 */ /* 0x000fe200000f0eff */
[----:B------:R-:W-:Y:S01]  /*15d0*/  VIADD R5, R24, 0x20 ;  /* 0x0000002018057836 */ /* 0x000fe20000000000 */
[----:B-1----:R-:W-:Y:S01]  /*15e0*/  LEA R22, P0, R0, UR18, 0x2 ;  /* 0x0000001200167c11 */ /* 0x002fe2000f8010ff */
        /* <DEDUP_REMOVED lines=23> */
.L_x_254:
[----:B------:R-:W1:Y:S01]  /*1760*/  LDCU.64 UR14, c[0x0][0x5c0] ;  /* 0x0000b800ff0e77ac */ /* 0x000e620008000a00 */
[----:B------:R-:W-:-:S04]  /*1770*/  UIADD3 UR8, UPT, UPT, UR40, UR41, URZ ;  /* 0x0000002928087290 */ /* 0x000fc8000fffe0ff */
[----:B-1----:R-:W-:Y:S02]  /*1780*/  UIMAD.WIDE.U32 UR18, UR8, UR14, URZ ;  /* 0x0000000e081272a5 */ /* 0x002fe4000f8e00ff */
[----:B------:R-:W-:-:S04]  /*1790*/  UIMAD UR8, UR8, UR15, URZ ;  /* 0x0000000f080872a4 */ /* 0x000fc8000f8e02ff */
[----:B------:R-:W-:-:S06]  /*17a0*/  UIADD3 UR8, UPT, UPT, UR19, UR8, URZ ;  /* 0x0000000813087290 */ /* 0x000fcc000fffe0ff */
[----:B------:R-:W-:Y:S02]  /*17b0*/  MOV R0, UR8 ;  /* 0x0000000800007c02 */ /* 0x000fe40008000f00 */
.L_x_255:
        /* <DEDUP_REMOVED lines=13> */
.L_x_256:
[----:B------:R-:W1:Y:S01]  /*1890*/  LDCU.64 UR10, c[0x0][0x5c8] ;  /* 0x0000b900ff0a77ac */ /* 0x000e620008000a00 */
[----:B------:R-:W-:-:S04]  /*18a0*/  UIADD3 UR40, UPT, UPT, UR40, UR41, URZ ;  /* 0x0000002928287290 */ /* 0x000fc8000fffe0ff */
[----:B-1----:R-:W-:Y:S02]  /*18b0*/  UIMAD.WIDE.U32 UR16, UR40, UR10, URZ ;  /* 0x0000000a281072a5 */ /* 0x002fe4000f8e00ff */
[----:B------:R-:W-:-:S04]  /*18c0*/  UIMAD UR40, UR40, UR11, URZ ;  /* 0x0000000b282872a4 */ /* 0x000fc8000f8e02ff */
[----:B------:R-:W-:-:S06]  /*18d0*/  UIADD3 UR40, UPT, UPT, UR17, UR40, URZ ;  /* 0x0000002811287290 */ /* 0x000fcc000fffe0ff */
[----:B------:R-:W-:-:S07]  /*18e0*/  MOV R10, UR40 ;  /* 0x00000028000a7c02 */ /* 0x000fce0008000f00 */
.L_x_257:
        /* <DEDUP_REMOVED lines=26> */
.L_x_259:
[----:B------:R-:W-:Y:S05]  /*1a90*/  BSYNC.RECONVERGENT B0 ;  /* 0x0000000000007941 */ /* 0x000fea0003800200 */
.L_x_258:
        /* <DEDUP_REMOVED lines=13> */
.L_x_261:
[----:B------:R-:W-:Y:S05]  /*1b70*/  BSYNC.RECONVERGENT B0 ;  /* 0x0000000000007941 */ /* 0x000fea0003800200 */
.L_x_260:
        /* <DEDUP_REMOVED lines=23> */
.L_x_263:
[----:B------:R-:W-:Y:S05]  /*1cf0*/  BSYNC.RECONVERGENT B0 ;  /* 0x0000000000007941 */ /* 0x000fea0003800200 */
.L_x_262:
        /* <DEDUP_REMOVED lines=13> */
.L_x_253:
[----:B------:R-:W-:Y:S01]  /*1dd0*/  UIADD3 UR37, UPT, UPT, -UR30, UR33, URZ ;  /* 0x000000211e257290 */ /* 0x000fe2000fffe1ff */
[----:B------:R-:W-:Y:S01]  /*1de0*/  IMAD.U32 R0, RZ, RZ, UR14 ;  /* 0x0000000eff007e24 */ /* 0x000fe2000f8e00ff */
[----:B------:R-:W-:Y:S01]  /*1df0*/  UIMAD UR43, UR52, -0x40, UR42 ;  /* 0xffffffc0342b78a4 */ /* 0x000fe2000f8e022a */
[----:B------:R-:W-:Y:S01]  /*1e00*/  IMAD.U32 R2, RZ, RZ, UR16 ;  /* 0x00000010ff027e24 */ /* 0x000fe2000f8e00ff */
[----:B------:R-:W1:Y:S01]  /*1e10*/  LDCU.64 UR10, c[0x0][0x3d8] ;  /* 0x00007b00ff0a77ac */ /* 0x000e620008000a00 */
[----:B------:R-:W-:Y:S01]  /*1e20*/  SHF.R.U32.HI R26, RZ, 0x1, R27 ;  /* 0x00000001ff1a7819 */ /* 0x000fe2000001161b */
[----:B------:R-:W-:Y:S01]  /*1e30*/  IMAD.U32 R12, RZ, RZ, UR45 ;  /* 0x0000002dff0c7e24 */ /* 0x000fe2000f8e00ff */
[----:B------:R-:W-:Y:S01]  /*1e40*/  ISETP.GE.AND P4, PT, R24, UR37, PT ;  /* 0x0000002518007c0c */ /* 0x000fe2000bf86270 */
[----:B------:R-:W-:Y:S01]  /*1e50*/  UIMAD UR47, UR27, UR14, URZ ;  /* 0x0000000e1b2f72a4 */ /* 0x000fe2000f8e02ff */
[C---:B------:R-:W-:Y:S01]  /*1e60*/  ISETP.GE.AND P3, PT, R5.reuse, UR37, PT ;  /* 0x0000002505007c0c */ /* 0x040fe2000bf66270 */
[----:B------:R-:W-:Y:S01]  /*1e70*/  UIMAD UR27, UR27, UR16, URZ ;  /* 0x000000101b1b72a4 */ /* 0x000fe2000f8e02ff */
[----:B------:R-:W-:Y:S01]  /*1e80*/  ISETP.GE.AND P2, PT, R5, UR43, PT ;  /* 0x0000002b05007c0c */ /* 0x000fe2000bf46270 */
[--C-:B------:R-:W-:Y:S01]  /*1e90*/  IMAD.WIDE.U32 R4, R0, UR30, R8.reuse ;  /* 0x0000001e00047c25 */ /* 0x100fe2000f8e0008 */
[----:B------:R-:W-:Y:S01]  /*1ea0*/  UIMAD UR47, UR30, UR15, UR47 ;  /* 0x0000000f1e2f72a4 */ /* 0x000fe2000f8e022f */
[----:B------:R-:W-:Y:S01]  /*1eb0*/  LOP3.LUT R0, R26, 0x30, RZ, 0xc0, !PT ;  /* 0x000000301a007812 */ /* 0x000fe200078ec0ff */
[----:B------:R-:W-:Y:S01]  /*1ec0*/  UIMAD UR27, UR30, UR17, UR27 ;  /* 0x000000111e1b72a4 */ /* 0x000fe2000f8e021b */
[----:B------:R-:W-:Y:S01]  /*1ed0*/  IMAD.WIDE.U32 R2, R2, UR30, R8 ;  /* 0x0000001e02027c25 */ /* 0x000fe2000f8e0008 */
[----:B------:R-:W-:Y:S01]  /*1ee0*/  IADD3 R6, P1, PT, R4, UR46, RZ ;  /* 0x0000002e04067c10 */ /* 0x000fe2000ff3e0ff */
[----:B------:R-:W2:Y:S01]  /*1ef0*/  LDCU.64 UR8, c[0x0][0x3d0] ;  /* 0x00007a00ff0877ac */ /* 0x000ea20008000a00 */
[----:B------:R-:W-:Y:S01]  /*1f00*/  SHF.R.U32.HI R8, RZ, 0x2, R27 ;  /* 0x00000002ff087819 */ /* 0x000fe2000001161b */
[----:B------:R-:W-:Y:S01]  /*1f10*/  IMAD.U32 R9, RZ, RZ, UR45 ;  /* 0x0000002dff097e24 */ /* 0x000fe2000f8e00ff */
[----:B------:R-:W-:Y:S01]  /*1f20*/  IADD3 R4, P0, PT, R2, UR44, RZ ;  /* 0x0000002c02047c10 */ /* 0x000fe2000ff1e0ff */
[----:B-1----:R-:W-:Y:S01]  /*1f30*/  IMAD R2, R18, UR10, RZ ;  /* 0x0000000a12027c24 */ /* 0x002fe2000f8e02ff */
[----:B------:R-:W-:Y:S01]  /*1f40*/  IADD3.X R7, PT, PT, R17, UR47, R5, P1, !PT ;  /* 0x0000002f11077c10 */ /* 0x000fe20008ffe405 */
[----:B---3--:R-:W1:Y:S01]  /*1f50*/  @!P3 LDC.64 R22, c[0x0][0x390] ;  /* 0x0000e400ff16bb82 */ /* 0x008e620000000a00 */
[----:B------:R-:W-:-:S07]  /*1f60*/  IADD3.X R5, PT, PT, R20, UR27, R3, P0, !PT ;  /* 0x0000001b14057c10 */ /* 0x000fce00087fe403 */
[----:B------:R-:W-:Y:S01]  /*1f70*/  @P5 BAR.SYNC.DEFER_BLOCKING 0x0 ;  /* 0x0000000000005b1d */ /* 0x000fe20000010000 */
[----:B------:R-:W-:Y:S01]  /*1f80*/  LOP3.LUT R28, R0, 0x7, R8, 0xf8, !PT ;  /* 0x00000007001c7812 */ /* 0x000fe200078ef808 */
[----:B------:R-:W-:Y:S01]  /*1f90*/  IMAD R8, R10, UR11, R2 ;  /* 0x0000000b0a087c24 */ /* 0x000fe2000f8e0202 */
[----:B------:R-:W-:Y:S01]  /*1fa0*/  @!P2 LEA R12, P1, R12, R32, 0x1 ;  /* 0x000000200c0ca211 */ /* 0x000fe200078208ff */
[----:B------:R-:W-:Y:S01]  /*1fb0*/  IMAD.WIDE.U32 R2, R10, UR10, R6 ;  /* 0x0000000a0a027c25 */ /* 0x000fe2000f8e0006 */
[----:B------:R-:W-:-:S03]  /*1fc0*/  LOP3.LUT R17, R25, 0x1f8, RZ, 0xc0, !PT ;  /* 0x000001f819117812 */ /* 0x000fc600078ec0ff */
[----:B------:R-:W3:Y:S01]  /*1fd0*/  @!P4 LDC.64 R20, c[0x0][0x390] ;  /* 0x0000e400ff14cb82 */ /* 0x000ee20000000a00 */
[----:B------:R-:W-:Y:S01]  /*1fe0*/  ISETP.GE.AND P5, PT, R24, UR43, PT ;  /* 0x0000002b18007c0c */ /* 0x000fe2000bfa6270 */
[----:B------:R-:W-:Y:S01]  /*1ff0*/  IMAD.U32 R7, RZ, RZ, UR53 ;  /* 0x00000035ff077e24 */ /* 0x000fe2000f8e00ff */
[----:B------:R-:W-:Y:S01]  /*2000*/  LOP3.LUT R17, R17, 0x38, R27, 0x78, !PT ;  /* 0x0000003811117812 */ /* 0x000fe200078e781b */
[----:B--2---:R-:W-:Y:S01]  /*2010*/  IMAD R0, R18, UR8, RZ ;  /* 0x0000000812007c24 */ /* 0x004fe2000f8e02ff */
[----:B------:R-:W-:Y:S01]  /*2020*/  STL [R1+0x1c], R26 ;  /* 0x00001c1a01007387 */ /* 0x000fe20000100800 */
[----:B------:R-:W-:Y:S01]  /*2030*/  IMAD.IADD R3, R3, 0x1, R8 ;  /* 0x0000000103037824 */ /* 0x000fe200078e0208 */
[----:B------:R-:W-:Y:S01]  /*2040*/  @!P2 LEA.HI.X R13, R9, R33, R7, 0x1, P1 ;  /* 0x00000021090da211 */ /* 0x000fe200008f0c07 */
[C---:B------:R-:W-:Y:S01]  /*2050*/  IMAD R6, R10.reuse, UR9, R0 ;  /* 0x000000090a067c24 */ /* 0x040fe2000f8e0200 */
[----:B------:R-:W-:Y:S01]  /*2060*/  STL [R1+0x2c], R28 ;  /* 0x00002c1c01007387 */ /* 0x000fe20000100800 */
[----:B------:R-:W-:Y:S01]  /*2070*/  IMAD.WIDE.U32 R4, R10, UR8, R4 ;  /* 0x000000080a047c25 */ /* 0x000fe2000f8e0004 */
[----:B------:R-:W-:-:S02]  /*2080*/  @!P2 LEA R10, P0, R11, R30, 0x1 ;  /* 0x0000001e0b0aa211 */ /* 0x000fc400078008ff */
[----:B------:R-:W-:Y:S02]  /*2090*/  CS2R R142, SRZ ;  /* 0x00000000008e7805 */ /* 0x000fe4000001ff00 */
[----:B------:R-:W-:Y:S01]  /*20a0*/  CS2R R140, SRZ ;  /* 0x00000000008c7805 */ /* 0x000fe2000001ff00 */
[----:B------:R-:W-:Y:S01]  /*20b0*/  @!P3 IMAD.MOV.U32 R8, RZ, RZ, R2 ;  /* 0x000000ffff08b224 */ /* 0x000fe200078e0002 */
[----:B------:R-:W-:Y:S01]  /*20c0*/  @!P2 LEA.HI.X R11, R11, R31, R14, 0x1, P0 ;  /* 0x0000001f0b0ba211 */ /* 0x000fe200000f0c0e */
[--C-:B------:R-:W-:Y:S01]  /*20d0*/  @!P3 IMAD.MOV.U32 R9, RZ, RZ, R3.reuse ;  /* 0x000000ffff09b224 */ /* 0x100fe200078e0003 */
[----:B------:R-:W-:Y:S01]  /*20e0*/  CS2R R146, SRZ ;  /* 0x0000000000927805 */ /* 0x000fe2000001ff00 */
[----:B------:R-:W-:Y:S01]  /*20f0*/  @!P4 IMAD.WIDE.U32 R2, R24, UR14, R2 ;  /* 0x0000000e1802cc25 */ /* 0x000fe2000f8e0002 */
[----:B------:R-:W-:Y:S02]  /*2100*/  CS2R R144, SRZ ;  /* 0x0000000000907805 */ /* 0x000fe4000001ff00 */
[----:B------:R-:W-:-:S02]  /*2110*/  CS2R R138, SRZ ;  /* 0x00000000008a7805 */ /* 0x000fc4000001ff00 */
[----:B------:R-:W-:Y:S01]  /*2120*/  CS2R R136, SRZ ;  /* 0x0000000000887805 */ /* 0x000fe2000001ff00 */
[----:B------:R-:W-:Y:S01]  /*2130*/  VIADD R0, R28, 0x8 ;  /* 0x000000081c007836 */ /* 0x000fe20000000000 */
[----:B------:R-:W-:Y:S01]  /*2140*/  CS2R R134, SRZ ;  /* 0x0000000000867805 */ /* 0x000fe2000001ff00 */
[----:B------:R-:W-:Y:S01]  /*2150*/  IMAD.IADD R7, R5, 0x1, R6 ;  /* 0x0000000105077824 */ /* 0x000fe200078e0206 */
[----:B------:R-:W-:Y:S01]  /*2160*/  CS2R R132, SRZ ;  /* 0x0000000000847805 */ /* 0x000fe2000001ff00 */
[--C-:B------:R-:W-:Y:S01]  /*2170*/  @!P4 IMAD.MOV.U32 R6, RZ, RZ, R4.reuse ;  /* 0x000000ffff06c224 */ /* 0x100fe200078e0004 */
[----:B------:R-:W-:Y:S01]  /*2180*/  ISETP.GE.AND P1, PT, R0, UR43, PT ;  /* 0x0000002b00007c0c */ /* 0x000fe2000bf26270 */
[----:B------:R-:W-:Y:S01]  /*2190*/  @!P3 IMAD.MOV.U32 R14, RZ, RZ, R4 ;  /* 0x000000ffff0eb224 */ /* 0x000fe200078e0004 */
[----:B---3--:R-:W-:Y:S01]  /*21a0*/  @!P4 LEA R4, P0, R2, R20, 0x1 ;  /* 0x000000140204c211 */ /* 0x008fe200078008ff */
[----:B------:R-:W-:Y:S01]  /*21b0*/  @!P4 IMAD R3, R24, UR15, R3 ;  /* 0x0000000f1803cc24 */ /* 0x000fe2000f8e0203 */
[----:B------:R-:W-:Y:S01]  /*21c0*/  CS2R R126, SRZ ;  /* 0x00000000007e7805 */ /* 0x000fe2000001ff00 */
[----:B------:R-:W-:Y:S01]  /*21d0*/  @!P3 IMAD R0, R19, UR14, RZ ;  /* 0x0000000e1300bc24 */ /* 0x000fe2000f8e02ff */
[----:B------:R-:W-:Y:S01]  /*21e0*/  CS2R R124, SRZ ;  /* 0x00000000007c7805 */ /* 0x000fe2000001ff00 */
[----:B------:R-:W-:Y:S01]  /*21f0*/  @!P3 IMAD.WIDE.U32 R8, R16, UR14, R8 ;  /* 0x0000000e1008bc25 */ /* 0x000fe2000f8e0008 */
[----:B------:R-:W-:-:S02]  /*2200*/  @!P4 LEA.HI.X R5, R2, R21, R3, 0x1, P0 ;  /* 0x000000150205c211 */ /* 0x000fc400000f0c03 */
[----:B------:R-:W-:Y:S01]  /*2210*/  CS2R R130, SRZ ;  /* 0x0000000000827805 */ /* 0x000fe2000001ff00 */
[----:B------:R-:W2:Y:S01]  /*2220*/  @!P4 LDC.64 R20, c[0x0][0x388] ;  /* 0x0000e200ff14cb82 */ /* 0x000ea20000000a00 */
[----:B------:R-:W-:Y:S01]  /*2230*/  @!P3 IMAD R18, R16, UR15, R0 ;  /* 0x0000000f1012bc24 */ /* 0x000fe2000f8e0200 */
[----:B------:R-:W-:Y:S01]  /*2240*/  LOP3.LUT R0, R17, 0x1e00, R25, 0xf8, !PT ;  /* 0x00001e0011007812 */ /* 0x000fe200078ef819 */
[----:B------:R-:W-:Y:S01]  /*2250*/  @!P3 IMAD R3, R19, UR16, RZ ;  /* 0x000000101303bc24 */ /* 0x000fe2000f8e02ff */
[----:B-1----:R-:W-:Y:S01]  /*2260*/  @!P3 LEA R2, P0, R8, R22, 0x1 ;  /* 0x000000160802b211 */ /* 0x002fe200078008ff */
[----:B------:R-:W-:Y:S01]  /*2270*/  @!P3 IMAD.IADD R9, R9, 0x1, R18 ;  /* 0x000000010909b824 */ /* 0x000fe200078e0212 */
[----:B------:R-:W-:Y:S01]  /*2280*/  LEA R0, R0, UR6, 0x1 ;  /* 0x0000000600007c11 */ /* 0x000fe2000f8e08ff */
[----:B------:R-:W-:Y:S01]  /*2290*/  @!P3 IMAD R17, R16, UR17, R3 ;  /* 0x000000111011bc24 */ /* 0x000fe2000f8e0203 */
[----:B------:R-:W-:Y:S01]  /*22a0*/  CS2R R128, SRZ ;  /* 0x0000000000807805 */ /* 0x000fe2000001ff00 */
[----:B------:R-:W-:Y:S01]  /*22b0*/  @!P3 IMAD.MOV.U32 R15, RZ, RZ, R7 ;  /* 0x000000ffff0fb224 */ /* 0x000fe200078e0007 */
[----:B------:R-:W-:Y:S01]  /*22c0*/  @!P3 LEA.HI.X R3, R8, R23, R9, 0x1, P0 ;  /* 0x000000170803b211 */ /* 0x000fe200000f0c09 */
[----:B------:R-:W-:Y:S01]  /*22d0*/  @!PT LDS RZ, [RZ] ;  /* 0x00000000fffff984 */ /* 0x000fe20000000800 */
[----:B------:R-:W-:Y:S01]  /*22e0*/  @!PT LDS RZ, [RZ] ;  /* 0x00000000fffff984 */ /* 0x000fe20000000800 */
[----:B------:R-:W-:Y:S01]  /*22f0*/  @!PT LDS RZ, [RZ] ;  /* 0x00000000fffff984 */ /* 0x000fe20000000800 */
[----:B------:R-:W-:Y:S01]  /*2300*/  @!P4 LDGSTS.E.BYPASS.LTC128B.128 [R0+0x12000], desc[UR34][R4.64] ;  /* 0x120000000400cfae */ /* 0x000fe2000b981a22 */
[----:B------:R-:W-:Y:S01]  /*2310*/  @!P4 IMAD.WIDE.U32 R6, R24, UR16, R6 ;  /* 0x000000101806cc25 */ /* 0x000fe2000f8e0006 */
[----:B------:R-:W1:Y:S01]  /*2320*/  @!P3 LDC.64 R8, c[0x0][0x388] ;  /* 0x0000e200ff08bb82 */ /* 0x000e620000000a00 */
[----:B------:R-:W-:Y:S01]  /*2330*/  CS2R R122, SRZ ;  /* 0x00000000007a7805 */ /* 0x000fe2000001ff00 */
[----:B------:R-:W-:Y:S01]  /*2340*/  @!P4 LDGSTS.E.BYPASS.LTC128B.128 [R0+0x14000], desc[UR34][R4.64+0x80] ;  /* 0x140000800400cfae */ /* 0x000fe2000b981a22 */
[----:B------:R-:W-:Y:S01]  /*2350*/  @!P3 IMAD.WIDE.U32 R14, R16, UR16, R14 ;  /* 0x00000010100ebc25 */ /* 0x000fe2000f8e000e */
[----:B------:R-:W3:Y:S02]  /*2360*/  LDCU UR16, c[0x0][0x590] ;  /* 0x0000b200ff1077ac */ /* 0x000ee40008000800 */
        /* <DEDUP_REMOVED lines=27> */
[----:B--2---:R-:W-:Y:S01]  /*2520*/  @!P4 LEA R4, P0, R6, R20, 0x1 ;  /* 0x000000140604c211 */ /* 0x004fe200078008ff */
        /* <DEDUP_REMOVED lines=14> */
[----:B------:R-:W4:Y:S01]  /*2610*/  LDCU UR10, c[0x0][0x504] ;  /* 0x0000a080ff0a77ac */ /* 0x000f220008000800 */
[----:B------:R-:W0:Y:S01]  /*2620*/  LDGDEPBAR ;  /* 0x00000000000079af */ /* 0x000e220000000000 */
[----:B------:R-:W1:Y:S03]  /*2630*/  LDCU UR9, c[0x0][0x508] ;  /* 0x0000a100ff0977ac */ /* 0x000e660008000800 */
[----:B------:R-:W-:Y:S01]  /*2640*/  @!P5 LDGSTS.E.BYPASS.LTC128B.128 [R0+0x6000], desc[UR34][R32.64] ;  /* 0x060000002000dfae */ /* 0x000fe2000b981a22 */
[----:B------:R-:W1:Y:S03]  /*2650*/  LDCU UR8, c[0x0][0x3e0] ;  /* 0x00007c00ff0877ac */ /* 0x000e660008000800 */
[----:B------:R-:W-:Y:S01]  /*2660*/  @!P5 LDGSTS.E.BYPASS.LTC128B.128 [R0+0x8000], desc[UR34][R32.64+0x80] ;  /* 0x080000802000dfae */ /* 0x000fe2000b981a22 */
[----:B------:R-:W1:Y:S03]  /*2670*/  LDCU UR11, c[0x0][0x45c] ;  /* 0x00008b80ff0b77ac */ /* 0x000e660008000800 */
[----:B------:R-:W-:Y:S04]  /*2680*/  @!P5 LDGSTS.E.BYPASS.LTC128B.128 [R0+0xa000], desc[UR34][R32.64+0x100] ;  /* 0x0a0001002000dfae */ /* 0x000fe8000b981a22 */
[----:B------:R-:W-:Y:S04]  /*2690*/  @P5 STS.128 [R0+0x6000], RZ ;  /* 0x006000ff00005388 */ /* 0x000fe80000000c00 */
[----:B------:R-:W-:Y:S01]  /*26a0*/  @P5 STS.128 [R0+0x8000], RZ ;  /* 0x008000ff00005388 */ /* 0x000fe20000000c00 */
[----:B--2---:R-:W-:-:S03]  /*26b0*/  @!P4 IMAD R2, R24, UR17, R7 ;  /* 0x000000111802cc24 */ /* 0x004fc6000f8e0207 */
[----:B------:R-:W-:Y:S01]  /*26c0*/  @P5 STS.128 [R0+0xa000], RZ ;  /* 0x00a000ff00005388 */ /* 0x000fe20000000c00 */
[----:B------:R-:W-:Y:S02]  /*26d0*/  @!P3 IMAD.IADD R3, R15, 0x1, R17 ;  /* 0x000000010f03b824 */ /* 0x000fe400078e0211 */
[----:B------:R-:W-:Y:S01]  /*26e0*/  IMAD.MOV.U32 R7, RZ, RZ, 0x7f800000 ;  /* 0x7f800000ff077424 */ /* 0x000fe200078e00ff */
[----:B------:R-:W-:Y:S01]  /*26f0*/  @P2 STS.128 [R0+0x7000], RZ ;  /* 0x007000ff00002388 */ /* 0x000fe20000000c00 */
[----:B------:R-:W-:Y:S01]  /*2700*/  @!P4 LEA.HI.X R5, R6, R21, R2, 0x1, P0 ;  /* 0x000000150605c211 */ /* 0x000fe200000f0c02 */
[----:B------:R-:W-:Y:S01]  /*2710*/  IMAD.MOV.U32 R6, RZ, RZ, 0x7f800000 ;  /* 0x7f800000ff067424 */ /* 0x000fe200078e00ff */
[C---:B-1----:R-:W-:Y:S01]  /*2720*/  @!P3 LEA R2, P0, R14.reuse, R8, 0x1 ;  /* 0x000000080e02b211 */ /* 0x042fe200078008ff */
        /* <DEDUP_REMOVED lines=24> */
[----:B------:R-:W-:Y:S04]  /*28b0*/  @!P2 LDGSTS.E.BYPASS.LTC128B.128 [R0+0x5000], desc[UR34][R10.64+0x100] ;  /* 0x050001000a00afae */ /* 0x000fe8000b981a22 */
[----:B------:R-:W-:Y:S04]  /*28c0*/  @!P4 LDGSTS.E.BYPASS.LTC128B.128 [R0+0xc000], desc[UR34][R4.64] ;  /* 0x0c0000000400cfae */ /* 0x000fe8000b981a22 */
[----:B------:R-:W-:Y:S04]  /*28d0*/  @!P4 LDGSTS.E.BYPASS.LTC128B.128 [R0+0xe000], desc[UR34][R4.64+0x80] ;  /* 0x0e0000800400cfae */ /* 0x000fe8000b981a22 */
[----:B------:R1:W-:Y:S04]  /*28e0*/  @!P4 LDGSTS.E.BYPASS.LTC128B.128 [R0+0x10000], desc[UR34][R4.64+0x100] ;  /* 0x100001000400cfae */ /* 0x0003e8000b981a22 */
[----:B------:R-:W-:Y:S04]  /*28f0*/  @P4 STS.128 [R0+0xc000], RZ ;  /* 0x00c000ff00004388 */ /* 0x000fe80000000c00 */
[----:B------:R-:W-:Y:S04]  /*2900*/  @P4 STS.128 [R0+0xe000], RZ ;  /* 0x00e000ff00004388 */ /* 0x000fe80000000c00 */
[----:B------:R-:W-:Y:S04]  /*2910*/  @P4 STS.128 [R0+0x10000], RZ ;  /* 0x010000ff00004388 */ /* 0x000fe80000000c00 */
[----:B------:R-:W-:Y:S04]  /*2920*/  @P3 STS.128 [R0+0xd000], RZ ;  /* 0x00d000ff00003388 */ /* 0x000fe80000000c00 */
[----:B------:R-:W-:Y:S04]  /*2930*/  @P3 STS.128 [R0+0xf000], RZ ;  /* 0x00f000ff00003388 */ /* 0x000fe80000000c00 */
[----:B------:R2:W-:Y:S01]  /*2940*/  @P3 STS.128 [R0+0x11000], RZ ;  /* 0x011000ff00003388 */ /* 0x0005e20000000c00 */
[----:B-1----:R-:W-:-:S03]  /*2950*/  IMAD.MOV.U32 R4, RZ, RZ, 0x4 ;  /* 0x00000004ff047424 */ /* 0x002fc600078e00ff */
[----:B------:R-:W-:Y:S01]  /*2960*/  @!PT LDS RZ, [RZ] ;  /* 0x00000000fffff984 */ /* 0x000fe20000000800 */
[----:B------:R-:W-:Y:S01]  /*2970*/  @!PT LDS RZ, [RZ] ;  /* 0x00000000fffff984 */ /* 0x000fe20000000800 */
[----:B------:R-:W-:Y:S01]  /*2980*/  @!PT LDS RZ, [RZ] ;  /* 0x00000000fffff984 */ /* 0x000fe20000000800 */
[----:B------:R-:W-:Y:S01]  /*2990*/  @!P3 LDGSTS.E.BYPASS.LTC128B.128 [R0+0xd000], desc[UR34][R2.64] ;  /* 0x0d0000000200bfae */ /* 0x000fe2000b981a22 */
[----:B------:R-:W-:-:S03]  /*29a0*/  IMAD.WIDE.U32 R4, R28, R4, UR62 ;  /* 0x0000003e1c047e25 */ /* 0x000fc6000f8e0004 */
[----:B------:R-:W-:Y:S04]  /*29b0*/  @!P3 LDGSTS.E.BYPASS.LTC128B.128 [R0+0xf000], desc[UR34][R2.64+0x80] ;  /* 0x0f0000800200bfae */ /* 0x000fe8000b981a22 */
[----:B------:R1:W-:Y:S04]  /*29c0*/  @!P3 LDGSTS.E.BYPASS.LTC128B.128 [R0+0x11000], desc[UR34][R2.64+0x100] ;  /* 0x110001000200bfae */ /* 0x0003e8000b981a22 */
[----:B------:R-:W0:Y:S04]  /*29d0*/  LDGDEPBAR ;  /* 0x00000000000079af */ /* 0x000e280000000000 */
[----:B------:R-:W5:Y:S04]  /*29e0*/  @!P1 LDG.E R6, desc[UR34][R4.64+0x20] ;  /* 0x0000202204069981 */ /* 0x000f68000c1e1900 */
[----:B------:R3:W4:Y:S01]  /*29f0*/  @!P0 LDG.E R7, desc[UR34][R4.64] ;  /* 0x0000002204078981 */ /* 0x000722000c1e1900 */
[C---:B------:R-:W-:Y:S01]  /*2a00*/  R2P PR, R27.reuse, 0x6 ;  /* 0x000000061b007804 */ /* 0x040fe20000000000 */
[----:B-1----:R-:W-:Y:S01]  /*2a10*/  IMAD.SHL.U32 R3, R27, 0x10, RZ ;  /* 0x000000101b037824 */ /* 0x002fe200078e00ff */
[----:B------:R-:W-:-:S04]  /*2a20*/  DEPBAR.LE SB0, 0x1 ;  /* 0x000080400000791a */ /* 0x000fc80000000000 */
[C---:B---3--:R-:W-:Y:S02]  /*2a30*/  IMAD.SHL.U32 R4, R27.reuse, 0x40, RZ ;  /* 0x000000401b047824 */ /* 0x048fe400078e00ff */
[----:B------:R-:W-:-:S03]  /*2a40*/  IMAD.SHL.U32 R5, R27, 0x20, RZ ;  /* 0x000000201b057824 */ /* 0x000fc600078e00ff */
[----:B------:R-:W-:Y:S02]  /*2a50*/  LOP3.LUT R2, R4, 0x1c0, RZ, 0xc0, !PT ;  /* 0x000001c004027812 */ /* 0x000fe400078ec0ff */
[----:B--2---:R-:W-:Y:S02]  /*2a60*/  LOP3.LUT R0, R5, 0x200, RZ, 0xc0, !PT ;  /* 0x0000020005007812 */ /* 0x004fe400078ec0ff */
[----:B------:R-:W-:Y:S02]  /*2a70*/  LOP3.LUT R2, R2, 0x38, R25, 0xf8, !PT ;  /* 0x0000003802027812 */ /* 0x000fe400078ef819 */
[----:B------:R-:W-:Y:S02]  /*2a80*/  LOP3.LUT R0, R0, 0x3800, R3, 0xf8, !PT ;  /* 0x0000380000007812 */ /* 0x000fe400078ef803 */
[----:B------:R-:W-:-:S04]  /*2a90*/  LOP3.LUT R3, R2, 0x8, R27, 0x78, !PT ;  /* 0x0000000802037812 */ /* 0x000fc800078e781b */
[----:B------:R-:W-:Y:S02]  /*2aa0*/  LOP3.LUT R0, R0, R3, RZ, 0xfc, !PT ;  /* 0x0000000300007212 */ /* 0x000fe400078efcff */
[----:B------:R-:W-:Y:S02]  /*2ab0*/  LOP3.LUT R3, R4, 0x200, RZ, 0xc0, !PT ;  /* 0x0000020004037812 */ /* 0x000fe400078ec0ff */
[----:B------:R-:W-:Y:S02]  /*2ac0*/  LOP3.LUT R2, R2, 0x8, R26, 0x78, !PT ;  /* 0x0000000802027812 */ /* 0x000fe400078e781a */
[----:B------:R-:W-:-:S04]  /*2ad0*/  LOP3.LUT R3, R3, 0xc00, R5, 0xf8, !PT ;  /* 0x00000c0003037812 */ /* 0x000fc800078ef805 */
[----:B------:R-:W-:Y:S01]  /*2ae0*/  LOP3.LUT R3, R3, R2, RZ, 0xfc, !PT ;  /* 0x0000000203037212 */ /* 0x000fe200078efcff */
[----:B------:R-:W-:-:S03]  /*2af0*/  IMAD.MOV.U32 R2, RZ, RZ, 0x40 ;  /* 0x00000040ff027424 */ /* 0x000fc600078e00ff */
[----:B------:R-:W-:Y:S02]  /*2b00*/  LEA R5, R3, UR6, 0x1 ;  /* 0x0000000603057c11 */ /* 0x000fe4000f8e08ff */
[----:B------:R-:W-:-:S05]  /*2b10*/  SEL R2, R2, 0xffffffc0, !P2 ;  /* 0xffffffc002027807 */ /* 0x000fca0005000000 */
[----:B------:R-:W-:Y:S01]  /*2b20*/  IMAD.IADD R3, R2, 0x1, R5 ;  /* 0x0000000102037824 */ /* 0x000fe200078e0205 */
[----:B------:R-:W-:Y:S01]  /*2b30*/  ULEA UR15, UR36, UR42, 0x6 ;  /* 0x0000002a240f7291 */ /* 0x000fe2000f8e30ff */
[----:B------:R-:W-:Y:S02]  /*2b40*/  CS2R R30, SRZ ;  /* 0x00000000001e7805 */ /* 0x000fe4000001ff00 */
[----:B------:R-:W-:Y:S02]  /*2b50*/  CS2R R28, SRZ ;  /* 0x00000000001c7805 */ /* 0x000fe4000001ff00 */
[----:B------:R-:W-:Y:S01]  /*2b60*/  CS2R R32, SRZ ;  /* 0x0000000000207805 */ /* 0x000fe2000001ff00 */
[----:B------:R-:W-:Y:S01]  /*2b70*/  UIADD3 UR15, UPT, UPT, UR15, -UR51, -UR33 ;  /* 0x800000330f0f7290 */ /* 0x000fe2000fffe821 */
[----:B------:R-:W-:Y:S02]  /*2b80*/  CS2R R26, SRZ ;  /* 0x00000000001a7805 */ /* 0x000fe4000001ff00 */
[----:B------:R-:W-:-:S02]  /*2b90*/  CS2R R24, SRZ ;  /* 0x0000000000187805 */ /* 0x000fc4000001ff00 */
[----:B------:R-:W-:Y:S02]  /*2ba0*/  CS2R R22, SRZ ;  /* 0x0000000000167805 */ /* 0x000fe4000001ff00 */
[----:B------:R-:W-:Y:S01]  /*2bb0*/  CS2R R20, SRZ ;  /* 0x0000000000147805 */ /* 0x000fe2000001ff00 */
[----:B------:R-:W-:Y:S02]  /*2bc0*/  USHF.L.U32 UR16, UR16, 0x6, URZ ;  /* 0x0000000610107899 */ /* 0x000fe400080006ff */
[----:B------:R-:W-:Y:S01]  /*2bd0*/  UIADD3 UR15, UPT, UPT, UR15, 0x40, URZ ;  /* 0x000000400f0f7890 */ /* 0x000fe2000fffe0ff */
[----:B------:R-:W-:Y:S06]  /*2be0*/  BAR.SYNC.DEFER_BLOCKING 0x0 ;  /* 0x0000000000007b1d */ /* 0x000fec0000010000 */
[----:B-----5:R1:W-:Y:S02]  /*2bf0*/  STL [R1+0x48], R6 ;  /* 0x0000480601007387 */ /* 0x0203e40000100800 */
[----:B-1----:R-:W-:-:S05]  /*2c00*/  LEA R6, R0, UR6, 0x1 ;  /* 0x0000000600067c11 */ /* 0x002fca000f8e08ff */
[C---:B------:R-:W-:Y:S01]  /*2c10*/  VIADD R0, R6.reuse, 0x12000 ;  /* 0x0001200006007836 */ /* 0x040fe20000000000 */
[----:B------:R-:W1:Y:S01]  /*2c20*/  LDSM.16.M88.4 R148, [R6+0x12000] ;  /* 0x012000000694783b */ /* 0x000e620000000200 */
[----:B------:R-:W-:Y:S02]  /*2c30*/  VIADD R232, R6, 0x12040 ;  /* 0x0001204006e87836 */ /* 0x000fe40000000000 */
[----:B------:R-:W-:Y:S01]  /*2c40*/  @P2 VIADD R232, R0, 0xffffffc0 ;  /* 0xffffffc000e82836 */ /* 0x000fe20000000000 */
[----:B------:R-:W2:Y:S01]  /*2c50*/  LDSM.16.M88.4 R152, [R6+0x12800] ;  /* 0x012800000698783b */ /* 0x000ea20000000200 */
[----:B------:R-:W-:-:S03]  /*2c60*/  IMAD.MOV.U32 R0, RZ, RZ, 0x20 ;  /* 0x00000020ff007424 */ /* 0x000fc600078e00ff */
[----:B------:R-:W3:Y:S02]  /*2c70*/  LDSM.16.M88.4 R164, [R232] ;  /* 0x00000000e8a4783b */ /* 0x000ee40000000200 */
[----:B------:R-:W-:Y:S02]  /*2c80*/  SEL R0, R0, 0xffffffe0, !P1 ;  /* 0xffffffe000007807 */ /* 0x000fe40004800000 */
[----:B------:R-:W1:Y:S03]  /*2c90*/  LDSM.16.M88.4 R168, [R232+0x800] ;  /* 0x00080000e8a8783b */ /* 0x000e660000000200 */
[----:B------:R-:W-:Y:S01]  /*2ca0*/  IMAD.IADD R240, R0, 0x1, R232 ;  /* 0x0000000100f07824 */ /* 0x000fe200078e02e8 */
[----:B------:R-:W1:Y:S01]  /*2cb0*/  LDSM.16.M88.4 R196, [R232+0x2000] ;  /* 0x00200000e8c4783b */ /* 0x000e620000000200 */
[----:B------:R-:W-:-:S03]  /*2cc0*/  IMAD.IADD R4, R6, 0x1, R0 ;  /* 0x0000000106047824 */ /* 0x000fc600078e0200 */
[----:B------:R-:W1:Y:S04]  /*2cd0*/  LDSM.16.M88.4 R200, [R232+0x2800] ;  /* 0x00280000e8c8783b */ /* 0x000e680000000200 */
[----:B------:R-:W1:Y:S04]  /*2ce0*/  LDSM.16.M88.4 R228, [R232+0x4000] ;  /* 0x00400000e8e4783b */ /* 0x000e680000000200 */
        /* <DEDUP_REMOVED lines=11> */
[----:B------:R-:W-:Y:S04]  /*2da0*/  STL [R1+0xc], R6 ;  /* 0x00000c0601007387 */ /* 0x000fe80000100800 */
[----:B----4-:R-:W-:Y:S04]  /*2db0*/  STL [R1+0x4c], R7 ;  /* 0x00004c0701007387 */ /* 0x010fe80000100800 */
[----:B------:R-:W-:Y:S04]  /*2dc0*/  STL [R1+0x10], R4 ;  /* 0x0000100401007387 */ /* 0x000fe80000100800 */
[----:B------:R-:W4:Y:S04]  /*2dd0*/  LDSM.16.M88.4 R156, [R4+0x12000] ;  /* 0x01200000049c783b */ /* 0x000f280000000200 */
[----:B------:R-:W1:Y:S04]  /*2de0*/  LDSM.16.M88.4 R160, [R4+0x12800] ;  /* 0x0128000004a0783b */ /* 0x000e680000000200 */
[----:B------:R-:W1:Y:S04]  /*2df0*/  LDSM.16.M88.4 R188, [R4+0x14000] ;  /* 0x0140000004bc783b */ /* 0x000e680000000200 */
[----:B------:R-:W1:Y:S04]  /*2e00*/  LDSM.16.M88.4 R192, [R4+0x14800] ;  /* 0x0148000004c0783b */ /* 0x000e680000000200 */
[----:B------:R-:W1:Y:S04]  /*2e10*/  LDSM.16.M88.4 R220, [R4+0x16000] ;  /* 0x0160000004dc783b */ /* 0x000e680000000200 */
[----:B------:R5:W1:Y:S04]  /*2e20*/  LDSM.16.M88.4 R224, [R4+0x16800] ;  /* 0x0168000004e0783b */ /* 0x000a680000000200 */
[----:B------:R2:W-:Y:S01]  /*2e30*/  STL [R1+0x8], R5 ;  /* 0x0000080501007387 */ /* 0x0005e20000100800 */
[----:B-----5:R-:W-:-:S04]  /*2e40*/  IMAD.IADD R4, R6, 0x1, R2 ;  /* 0x0000000106047824 */ /* 0x020fc800078e0202 */
[C---:B------:R-:W-:Y:S02]  /*2e50*/  IMAD.IADD R2, R0.reuse, 0x1, R4 ;  /* 0x0000000100027824 */ /* 0x040fe400078e0204 */
[C---:B--2---:R-:W-:Y:S01]  /*2e60*/  IMAD.IADD R5, R0.reuse, 0x1, R5 ;  /* 0x0000000100057824 */ /* 0x044fe200078e0205 */
[----:B------:R2:W-:Y:S01]  /*2e70*/  STL [R1+0x14], R4 ;  /* 0x0000140401007387 */ /* 0x0005e20000100800 */
[----:B------:R-:W-:-:S03]  /*2e80*/  IMAD.IADD R0, R0, 0x1, R3 ;  /* 0x0000000100007824 */ /* 0x000fc600078e0203 */
[----:B------:R2:W-:Y:S04]  /*2e90*/  STL [R1+0x24], R5 ;  /* 0x0000240501007387 */ /* 0x0005e80000100800 */
[----:B------:R2:W-:Y:S04]  /*2ea0*/  STL [R1+0x20], R3 ;  /* 0x0000200301007387 */ /* 0x0005e80000100800 */
[----:B------:R2:W-:Y:S04]  /*2eb0*/  STL [R1+0x18], R2 ;  /* 0x0000180201007387 */ /* 0x0005e80000100800 */
[----:B-1-34-:R2:W-:Y:S02]  /*2ec0*/  STL [R1+0x28], R0 ;  /* 0x0000280001007387 */ /* 0x01a5e40000100800 */
.L_x_269:
[----:B------:R-:W3:Y:S01]  /*2ed0*/  LDL R93, [R1+0x2c] ;  /* 0x00002c00015d7983 */ /* 0x000ee20000100800 */
[----:B-12---:R-:W-:Y:S01]  /*2ee0*/  IMAD.U32 R2, RZ, RZ, UR18 ;  /* 0x00000012ff027e24 */ /* 0x006fe2000f8e00ff */
[----:B------:R-:W-:Y:S01]  /*2ef0*/  USHF.L.U32 UR14, UR52, 0x6, URZ ;  /* 0x00000006340e7899 */ /* 0x000fe200080006ff */
[----:B------:R-:W-:Y:S01]  /*2f00*/  IMAD.U32 R3, RZ, RZ, UR19 ;  /* 0x00000013ff037e24 */ /* 0x000fe2000f8e00ff */
[----:B------:R-:W2:Y:S02]  /*2f10*/  LDL.LU R244, [R1+0x8] ;  /* 0x0000080001f47983 */ /* 0x000ea40000300800 */
[----:B------:R-:W-:Y:S02]  /*2f20*/  UISETP.GE.AND UP0, UPT, UR14, UR15, UPT ;  /* 0x0000000f0e00728c */ /* 0x000fe4000bf06270 */
[----:B------:R-:W4:Y:S04]  /*2f30*/  LDL R99, [R1+0xc] ;  /* 0x00000c0001637983 */ /* 0x000f280000100800 */
[----:B------:R-:W4:Y:S04]  /*2f40*/  LDL R98, [R1+0x24] ;  /* 0x0000240001627983 */ /* 0x000f280000100800 */
        /* <DEDUP_REMOVED lines=109> */
.L_x_265:
        /* <DEDUP_REMOVED lines=93> */
.L_x_266:
[----:B------:R-:W2:Y:S01]  /*3bf0*/  LDL R3, [R1+0x4c] ;  /* 0x00004c0001037983 */ /* 0x000ea20000100800 */
[----:B------:R-:W-:Y:S01]  /*3c00*/  MOV R86, 0x10 ;  /* 0x0000001000567802 */ /* 0x000fe20000000f00 */
[----:B------:R-:W-:Y:S01]  /*3c10*/  IMAD.MOV.U32 R251, RZ, RZ, 0x20 ;  /* 0x00000020fffb7424 */ /* 0x000fe200078e00ff */
[----:B------:R-:W-:Y:S01]  /*3c20*/  MOV R81, 0x40 ;  /* 0x0000004000517802 */ /* 0x000fe20000000f00 */
[----:B------:R-:W3:Y:S01]  /*3c30*/  LDL R0, [R1+0x48] ;  /* 0x0000480001007983 */ /* 0x000ee20000100800 */
[----:B------:R-:W-:Y:S01]  /*3c40*/  UISETP.GT.AND UP0, UPT, UR52, UR49, UPT ;  /* 0x000000313400728c */ /* 0x000fe2000bf04270 */
[----:B------:R-:W1:Y:S10]  /*3c50*/  S2R R68, SR_TID.X ;  /* 0x0000000000447919 */ /* 0x000e740000002100 */
[----:B------:R-:W-:Y:S04]  /*3c60*/  @UP0 UIADD3 UR17, UP1, UPT, UR62, -0x100, URZ ;  /* 0xffffff003e110890 */ /* 0x000fe8000ff3e0ff */
        /* <DEDUP_REMOVED lines=9> */
[----:B------:R-:W-:Y:S01]  /*3d00*/  IMAD.SHL.U32 R69, R68, 0x20, RZ ;  /* 0x0000002044457824 */ /* 0x000fe200078e00ff */
[----:B------:R-:W-:Y:S01]  /*3d10*/  FSEL R2, R2, RZ, P1 ;  /* 0x000000ff02027208 */ /* 0x000fe20000800000 */
[----:B------:R-:W-:Y:S01]  /*3d20*/  IMAD.SHL.U32 R72, R68, 0x2, RZ ;  /* 0x0000000244487824 */ /* 0x000fe200078e00ff */
        /* <DEDUP_REMOVED lines=8> */
[----:B------:R-:W-:Y:S01]  /*3db0*/  LOP3.LUT R3, R3, 0x6, R72, 0xf8, !PT ;  /* 0x0000000603037812 */ /* 0x000fe200078ef848 */
[--C-:B------:R-:W-:Y:S01]  /*3dc0*/  FFMA.FTZ R4, R4, UR11, -R2.reuse ;  /* 0x0000000b04047c23 */ /* 0x100fe20008010802 */
        /* <DEDUP_REMOVED lines=8> */
[C---:B------:R-:W-:Y:S07]  /*3e50*/  LOP3.LUT R80, R82.reuse, 0x1c0, RZ, 0xc0, !PT ;  /* 0x000001c052507812 */ /* 0x040fee00078ec0ff */
[----:B------:R-:W-:Y:S01]  /*3e60*/  MUFU.EX2 R96, R4 ;  /* 0x0000000400607308 */ /* 0x000fe20000000800 */
[----:B------:R-:W-:Y:S01]  /*3e70*/  LOP3.LUT R250, R82, 0x200, RZ, 0xc0, !PT ;  /* 0x0000020052fa7812 */ /* 0x000fe200078ec0ff */
[--C-:B------:R-:W-:Y:S01]  /*3e80*/  FFMA.FTZ R10, R10, UR11, -R0.reuse ;  /* 0x0000000b0a0a7c23 */ /* 0x100fe20008010800 */
[----:B-1----:R-:W-:Y:S07]  /*3e90*/  LOP3.LUT R5, R72, 0x38, RZ, 0xc0, !PT ;  /* 0x0000003848057812 */ /* 0x002fee00078ec0ff */
[----:B------:R-:W1:Y:S01]  /*3ea0*/  MUFU.EX2 R4, R12 ;  /* 0x0000000c00047308 */ /* 0x000e620000000800 */
[--C-:B------:R-:W-:Y:S01]  /*3eb0*/  FFMA.FTZ R11, R11, UR11, -R0.reuse ;  /* 0x0000000b0b0b7c23 */ /* 0x100fe20008010800 */
[--C-:B------:R-:W-:Y:S01]  /*3ec0*/  FFMA.FTZ R18, R18, UR11, -R0.reuse ;  /* 0x0000000b12127c23 */ /* 0x100fe20008010800 */
[----:B------:R-:W-:Y:S07]  /*3ed0*/  LOP3.LUT R5, R5, 0x20, R71, 0x78, !PT ;  /* 0x0000002005057812 */ /* 0x000fee00078e7847 */
[----:B------:R3:W-:Y:S01]  /*3ee0*/  MUFU.EX2 R91, R2 ;  /* 0x00000002005b7308 */ /* 0x0007e20000000800 */
[--C-:B------:R-:W-:Y:S01]  /*3ef0*/  FFMA.FTZ R14, R14, UR11, -R0.reuse ;  /* 0x0000000b0e0e7c23 */ /* 0x100fe20008010800 */
[----:B------:R-:W-:Y:S01]  /*3f00*/  FFMA.FTZ R15, R15, UR11, -R0 ;  /* 0x0000000b0f0f7c23 */ /* 0x000fe20008010800 */
[----:B------:R-:W-:Y:S07]  /*3f10*/  LOP3.LUT R5, R3, R5, R70, 0xfe, !PT ;  /* 0x0000000503057212 */ /* 0x000fee00078efe46 */
[----:B------:R-:W-:Y:S01]  /*3f20*/  MUFU.EX2 R247, R8 ;  /* 0x0000000800f77308 */ /* 0x000fe20000000800 */
[----:B--2---:R-:W-:Y:S01]  /*3f30*/  F2FP.F16.F32.PACK_AB R3, R97, R99 ;  /* 0x000000636103723e */ /* 0x004fe200000000ff */
[----:B------:R-:W-:Y:S01]  /*3f40*/  FFMA.FTZ R0, R19, UR11, -R0 ;  /* 0x0000000b13007c23 */ /* 0x000fe20008010800 */
[----:B------:R-:W-:Y:S07]  /*3f50*/  LEA R85, R5, UR4, 0x1 ;  /* 0x0000000405557c11 */ /* 0x000fee000f8e08ff */
[----:B------:R-:W2:Y:S01]  /*3f60*/  MUFU.EX2 R246, R9 ;  /* 0x0000000900f67308 */ /* 0x000ea20000000800 */
[C---:B------:R-:W-:Y:S01]  /*3f70*/  LOP3.LUT P0, RZ, R68.reuse, 0x8, RZ, 0xc0, !PT ;  /* 0x0000000844ff7812 */ /* 0x040fe2000780c0ff */
[----:B-1----:R1:W-:Y:S01]  /*3f80*/  STL [R1], R4 ;  /* 0x0000000401007387 */ /* 0x0023e20000100800 */
[----:B------:R-:W-:Y:S07]  /*3f90*/  IMAD.SHL.U32 R92, R68, 0x8, RZ ;  /* 0x00000008445c7824 */ /* 0x000fee00078e00ff */
[----:B------:R-:W-:Y:S01]  /*3fa0*/  MUFU.EX2 R245, R10 ;  /* 0x0000000a00f57308 */ /* 0x000fe20000000800 */
[----:B------:R4:W-:Y:S01]  /*3fb0*/  STS [R85+0x14400], R3 ;  /* 0x0144000355007388 */ /* 0x0009e20000000800 */
[----:B---3--:R-:W-:Y:S08]  /*3fc0*/  SHF.R.U32.HI R2, RZ, 0x1, R68 ;  /* 0x00000001ff027819 */ /* 0x008ff00000011644 */
[----:B------:R-:W3:Y:S01]  /*3fd0*/  MUFU.EX2 R98, R11 ;  /* 0x0000000b00627308 */ /* 0x000ee20000000800 */
[----:B------:R-:W-:Y:S09]  /*3fe0*/  LOP3.LUT R80, R80, 0x38, R92, 0xf8, !PT ;  /* 0x0000003850507812 */ /* 0x000ff200078ef85c */
[----:B------:R-:W-:Y:S10]  /*3ff0*/  MUFU.EX2 R87, R0 ;  /* 0x0000000000577308 */ /* 0x000ff40000000800 */
[----:B------:R-:W-:Y:S10]  /*4000*/  MUFU.EX2 R244, R14 ;  /* 0x0000000e00f47308 */ /* 0x000ff40000000800 */
[----:B------:R-:W-:Y:S10]  /*4010*/  MUFU.EX2 R90, R15 ;  /* 0x0000000f005a7308 */ /* 0x000ff40000000800 */
[----:B------:R-:W-:Y:S01]  /*4020*/  MUFU.EX2 R252, R13 ;  /* 0x0000000d00fc7308 */ /* 0x000fe20000000800 */
[----:B-1----:R-:W-:Y:S09]  /*4030*/  F2FP.F16.F32.PACK_AB R4, R88, R96 ;  /* 0x000000605804723e */ /* 0x002ff200000000ff */
[----:B------:R-:W-:Y:S01]  /*4040*/  MUFU.EX2 R89, R18 ;  /* 0x0000001200597308 */ /* 0x000fe20000000800 */
[----:B----4-:R-:W-:Y:S01]  /*4050*/  LOP3.LUT P1, R3, R68, 0x4, RZ, 0xc0, !PT ;  /* 0x0000000444037812 */ /* 0x010fe2000782c0ff */
[----:B------:R2:W-:Y:S08]  /*4060*/  STS [R85+0x14000], R4 ;  /* 0x0140000455007388 */ /* 0x0005f00000000800 */
[----:B------:R-:W1:Y:S01]  /*4070*/  MUFU.EX2 R95, R16 ;  /* 0x00000010005f7308 */ /* 0x000e620000000800 */
[----:B------:R-:W-:Y:S01]  /*4080*/  SEL R86, R86, 0xfffffff0, !P1 ;  /* 0xfffffff056567807 */ /* 0x000fe20004800000 */
[----:B------:R3:W-:Y:S01]  /*4090*/  STL [R1+0x4], R3 ;  /* 0x0000040301007387 */ /* 0x0007e20000100800 */
[----:B------:R-:W-:Y:S03]  /*40a0*/  SEL R81, R81, 0xffffffc0, !P1 ;  /* 0xffffffc051517807 */ /* 0x000fe60004800000 */
[----:B------:R4:W-:Y:S04]  /*40b0*/  STL [R1+0x1c], R2 ;  /* 0x00001c0201007387 */ /* 0x0009e80000100800 */
[----:B------:R-:W4:Y:S01]  /*40c0*/  LDL R82, [R1+0x1c] ;  /* 0x00001c0001527983 */ /* 0x000f220000100800 */
[----:B--2---:R-:W-:Y:S02]  /*40d0*/  F2FP.F16.F32.PACK_AB R4, R246, R247 ;  /* 0x000000f7f604723e */ /* 0x004fe400000000ff */
[----:B---3--:R-:W-:Y:S02]  /*40e0*/  F2FP.F16.F32.PACK_AB R3, R98, R245 ;  /* 0x000000f56203723e */ /* 0x008fe400000000ff */
[----:B----4-:R-:W-:Y:S02]  /*40f0*/  LEA R2, R5, UR5, 0x1 ;  /* 0x0000000505027c11 */ /* 0x010fe4000f8e08ff */
[----:B------:R-:W-:Y:S02]  /*4100*/  LOP3.LUT R5, R250, 0xc00, R69, 0xf8, !PT ;  /* 0x00000c00fa057812 */ /* 0x000fe400078ef845 */
[----:B------:R-:W2:Y:S01]  /*4110*/  LDL.LU R250, [R1] ;  /* 0x0000000001fa7983 */ /* 0x000ea20000300800 */
[C---:B------:R-:W-:Y:S01]  /*4120*/  IMAD.IADD R84, R2.reuse, 0x1, R86 ;  /* 0x0000000102547824 */ /* 0x040fe200078e0256 */
[C---:B------:R-:W-:Y:S01]  /*4130*/  IADD3 R83, PT, PT, R2.reuse, 0x20, RZ ;  /* 0x0000002002537810 */ /* 0x040fe20007ffe0ff */
[----:B------:R-:W-:Y:S01]  /*4140*/  @P0 VIADD R83, R2, 0xffffffe0 ;  /* 0xffffffe002530836 */ /* 0x000fe20000000000 */
[----:B------:R-:W-:Y:S02]  /*4150*/  LOP3.LUT P0, R249, R68, 0x2, RZ, 0xc0, !PT ;  /* 0x0000000244f97812 */ /* 0x000fe4000780c0ff */
[----:B------:R-:W-:Y:S01]  /*4160*/  STS [R84], R4 ;  /* 0x0000000454007388 */ /* 0x000fe20000000800 */
[----:B-1----:R-:W-:Y:S02]  /*4170*/  F2FP.F16.F32.PACK_AB R2, R91, R95 ;  /* 0x0000005f5b02723e */ /* 0x002fe400000000ff */
[----:B------:R-:W-:Y:S01]  /*4180*/  IADD3 R86, PT, PT, R86, R83, RZ ;  /* 0x0000005356567210 */ /* 0x000fe20007ffe0ff */
[----:B------:R1:W-:Y:S02]  /*4190*/  STS [R84+0x400], R3 ;  /* 0x0004000354007388 */ /* 0x0003e40000000800 */
[----:B-1----:R-:W-:Y:S05]  /*41a0*/  F2FP.F16.F32.PACK_AB R3, R90, R244 ;  /* 0x000000f45a03723e */ /* 0x002fea00000000ff */
[----:B------:R-:W-:Y:S01]  /*41b0*/  STS [R83+0x400], R3 ;  /* 0x0004000353007388 */ /* 0x000fe20000000800 */
[----:B------:R-:W-:Y:S04]  /*41c0*/  LOP3.LUT R0, R82, 0x8, RZ, 0xc0, !PT ;  /* 0x0000000852007812 */ /* 0x000fe800078ec0ff */
[----:B------:R-:W-:Y:S02]  /*41d0*/  LOP3.LUT R248, R80, R0, RZ, 0x3c, !PT ;  /* 0x0000000050f87212 */ /* 0x000fe400078e3cff */
[----:B------:R-:W-:Y:S02]  /*41e0*/  F2FP.F16.F32.PACK_AB R0, R87, R89 ;  /* 0x000000595700723e */ /* 0x000fe400000000ff */
[----:B------:R-:W-:Y:S04]  /*41f0*/  LOP3.LUT R5, R5, R248, RZ, 0xfc, !PT ;  /* 0x000000f805057212 */ /* 0x000fe800078efcff */
[----:B------:R-:W-:Y:S05]  /*4200*/  LEA R6, R5, UR4, 0x1 ;  /* 0x0000000405067c11 */ /* 0x000fea000f8e08ff */
[----:B------:R-:W-:Y:S01]  /*4210*/  STL [R1+0x8], R6 ;  /* 0x0000080601007387 */ /* 0x000fe20000100800 */
[----:B--2---:R-:W-:Y:S05]  /*4220*/  F2FP.F16.F32.PACK_AB R4, R252, R250 ;  /* 0x000000fafc04723e */ /* 0x004fea00000000ff */
[----:B------:R-:W-:Y:S04]  /*4230*/  STS [R83], R4 ;  /* 0x0000000453007388 */ /* 0x000fe80000000800 */
[----:B------:R1:W-:Y:S04]  /*4240*/  STS [R86+0x400], R0 ;  /* 0x0004000056007388 */ /* 0x0003e80000000800 */
[----:B------:R-:W-:Y:S04]  /*4250*/  STS [R86], R2 ;  /* 0x0000000256007388 */ /* 0x000fe80000000800 */
[----:B------:R-:W2:Y:S01]  /*4260*/  LDSM.16.M88.4 R16, [R6+0x6000] ;  /* 0x006000000610783b */ /* 0x000ea20000000200 */
[----:B-1----:R-:W-:Y:S07]  /*4270*/  SEL R0, R251, 0xffffffe0, !P0 ;  /* 0xffffffe0fb007807 */ /* 0x002fee0004000000 */
[----:B------:R-:W3:Y:S01]  /*4280*/  LDL R251, [R1+0x8] ;  /* 0x0000080001fb7983 */ /* 0x000ee20000100800 */
[C---:B--2---:R-:W-:Y:S08]  /*4290*/  HMMA.16816.F32 R4, R16.reuse, R148, RZ ;  /* 0x000000941004723c */ /* 0x044ff000000018ff */
[C---:B------:R-:W-:Y:S08]  /*42a0*/  HMMA.16816.F32 R8, R16.reuse, R150, RZ ;  /* 0x000000961008723c */ /* 0x040ff000000018ff */
[C---:B------:R-:W-:Y:S08]  /*42b0*/  HMMA.16816.F32 R12, R16.reuse, R152, RZ ;  /* 0x00000098100c723c */ /* 0x040ff000000018ff */
[----:B------:R-:W-:Y:S01]  /*42c0*/  HMMA.16816.F32 R16, R16, R154, RZ ;  /* 0x0000009a1010723c */ /* 0x000fe200000018ff */
[C-C-:B---3--:R-:W-:Y:S02]  /*42d0*/  IMAD.IADD R3, R251.reuse, 0x1, R0.reuse ;  /* 0x00000001fb037824 */ /* 0x148fe400078e0200 */
[----:B------:R-:W-:Y:S03]  /*42e0*/  IMAD.IADD R2, R251, 0x1, R81 ;  /* 0x00000001fb027824 */ /* 0x000fe600078e0251 */
[----:B------:R-:W1:Y:S01]  /*42f0*/  LDSM.16.M88.4 R68, [R3+0x6000] ;  /* 0x006000000344783b */ /* 0x000e620000000200 */
[----:B------:R-:W-:Y:S07]  /*4300*/  IMAD.IADD R0, R2, 0x1, R0 ;  /* 0x0000000102007824 */ /* 0x000fee00078e0200 */
[----:B------:R-:W2:Y:S08]  /*4310*/  LDSM.16.M88.4 R72, [R2+0x6000] ;  /* 0x006000000248783b */ /* 0x000eb00000000200 */
[----:B------:R-:W3:Y:S01]  /*4320*/  LDSM.16.M88.4 R76, [R0+0x6000] ;  /* 0x00600000004c783b */ /* 0x000ee20000000200 */
        /* <DEDUP_REMOVED lines=10> */
[C---:B---3--:R-:W-:Y:S08]  /*43d0*/  HMMA.16816.F32 R4, R76.reuse, R172, R4 ;  /* 0x000000ac4c04723c */ /* 0x048ff00000001804 */
[C---:B------:R-:W-:Y:S08]  /*43e0*/  HMMA.16816.F32 R8, R76.reuse, R174, R8 ;  /* 0x000000ae4c08723c */ /* 0x040ff00000001808 */
[C---:B------:R-:W-:Y:S08]  /*43f0*/  HMMA.16816.F32 R12, R76.reuse, R176, R12 ;  /* 0x000000b04c0c723c */ /* 0x040ff0000000180c */
[----:B------:R-:W-:Y:S01]  /*4400*/  HMMA.16816.F32 R16, R76, R178, R16 ;  /* 0x000000b24c10723c */ /* 0x000fe20000001810 */
[----:B------:R-:W3:Y:S07]  /*4410*/  LDSM.16.M88.4 R76, [R2+0x8000] ;  /* 0x00800000024c783b */ /* 0x000eee0000000200 */
        /* <DEDUP_REMOVED lines=9> */
[----:B------:R2:W4:Y:S07]  /*44b0*/  LDSM.16.M88.4 R72, [R251+0xa000] ;  /* 0x00a00000fb48783b */ /* 0x00052e0000000200 */
[C---:B---3--:R-:W-:Y:S08]  /*44c0*/  HMMA.16816.F32 R4, R76.reuse, R196, R4 ;  /* 0x000000c44c04723c */ /* 0x048ff00000001804 */
[C---:B------:R-:W-:Y:S08]  /*44d0*/  HMMA.16816.F32 R8, R76.reuse, R198, R8 ;  /* 0x000000c64c08723c */ /* 0x040ff00000001808 */
[C---:B------:R-:W-:Y:S01]  /*44e0*/  HMMA.16816.F32 R12, R76.reuse, R200, R12 ;  /* 0x000000c84c0c723c */ /* 0x040fe2000000180c */
[----:B--2---:R-:W-:Y:S07]  /*44f0*/  MOV R251, 0x20 ;  /* 0x0000002000fb7802 */ /* 0x004fee0000000f00 */
[----:B------:R-:W-:Y:S01]  /*4500*/  HMMA.16816.F32 R16, R76, R202, R16 ;  /* 0x000000ca4c10723c */ /* 0x000fe20000001810 */
[----:B------:R2:W3:Y:S07]  /*4510*/  LDSM.16.M88.4 R76, [R3+0xa000] ;  /* 0x00a00000034c783b */ /* 0x0004ee0000000200 */
[C---:B-1----:R-:W-:Y:S08]  /*4520*/  HMMA.16816.F32 R4, R68.reuse, R204, R4 ;  /* 0x000000cc4404723c */ /* 0x042ff00000001804 */
[C---:B------:R-:W-:Y:S08]  /*4530*/  HMMA.16816.F32 R8, R68.reuse, R206, R8 ;  /* 0x000000ce4408723c */ /* 0x040ff00000001808 */
[C---:B------:R-:W-:Y:S01]  /*4540*/  HMMA.16816.F32 R12, R68.reuse, R208, R12 ;  /* 0x000000d0440c723c */ /* 0x040fe2000000180c */
[----:B--2---:R-:W1:Y:S07]  /*4550*/  S2R R3, SR_TID.X ;  /* 0x0000000000037919 */ /* 0x004e6e0000002100 */
[----:B------:R-:W-:Y:S01]  /*4560*/  HMMA.16816.F32 R16, R68, R210, R16 ;  /* 0x000000d24410723c */ /* 0x000fe20000001810 */
[----:B------:R2:W3:Y:S07]  /*4570*/  LDSM.16.M88.4 R68, [R2+0xa000] ;  /* 0x00a000000244783b */ /* 0x0004ee0000000200 */
[C---:B----4-:R-:W-:Y:S08]  /*4580*/  HMMA.16816.F32 R4, R72.reuse, R212, R4 ;  /* 0x000000d44804723c */ /* 0x050ff00000001804 */
[C---:B------:R-:W-:Y:S08]  /*4590*/  HMMA.16816.F32 R8, R72.reuse, R214, R8 ;  /* 0x000000d64808723c */ /* 0x040ff00000001808 */
[C---:B------:R-:W-:Y:S03]  /*45a0*/  HMMA.16816.F32 R12, R72.reuse, R216, R12 ;  /* 0x000000d8480c723c */ /* 0x040fe6000000180c */
[----:B-1----:R-:W-:Y:S05]  /*45b0*/  IMAD.SHL.U32 R3, R3, 0x2, RZ ;  /* 0x0000000203037824 */ /* 0x002fea00078e00ff */
[----:B------:R-:W-:Y:S01]  /*45c0*/  HMMA.16816.F32 R16, R72, R218, R16 ;  /* 0x000000da4810723c */ /* 0x000fe20000001810 */
[----:B------:R1:W4:Y:S02]  /*45d0*/  LDSM.16.M88.4 R72, [R0+0xa000] ;  /* 0x00a000000048783b */ /* 0x0003240000000200 */
[----:B--2---:R-:W-:Y:S05]  /*45e0*/  LOP3.LUT R2, R3, 0x20, RZ, 0xc0, !PT ;  /* 0x0000002003027812 */ /* 0x004fea00078ec0ff */
[C---:B---3--:R-:W-:Y:S08]  /*45f0*/  HMMA.16816.F32 R4, R76.reuse, R220, R4 ;  /* 0x000000dc4c04723c */ /* 0x048ff00000001804 */
[C---:B------:R-:W-:Y:S08]  /*4600*/  HMMA.16816.F32 R8, R76.reuse, R222, R8 ;  /* 0x000000de4c08723c */ /* 0x040ff00000001808 */
[C---:B------:R-:W-:Y:S03]  /*4610*/  HMMA.16816.F32 R12, R76.reuse, R224, R12 ;  /* 0x000000e04c0c723c */ /* 0x040fe6000000180c */
[----:B-1----:R-:W-:Y:S02]  /*4620*/  LOP3.LUT R0, R82, 0x10, RZ, 0xc0, !PT ;  /* 0x0000001052007812 */ /* 0x002fe400078ec0ff */
[----:B------:R-:W1:Y:S03]  /*4630*/  S2R R82, SR_TID.X ;  /* 0x0000000000527919 */ /* 0x000e660000002100 */
[----:B------:R-:W-:Y:S01]  /*4640*/  HMMA.16816.F32 R16, R76, R226, R16 ;  /* 0x000000e24c10723c */ /* 0x000fe20000001810 */
[----:B------:R-:W2:Y:S07]  /*4650*/  S2R R79, SR_TID.X ;  /* 0x00000000004f7919 */ /* 0x000eae0000002100 */
[C---:B------:R-:W-:Y:S08]  /*4660*/  HMMA.16816.F32 R4, R68.reuse, R228, R4 ;  /* 0x000000e44404723c */ /* 0x040ff00000001804 */
[C---:B------:R-:W-:Y:S08]  /*4670*/  HMMA.16816.F32 R8, R68.reuse, R230, R8 ;  /* 0x000000e64408723c */ /* 0x040ff00000001808 */
[C---:B------:R-:W-:Y:S03]  /*4680*/  HMMA.16816.F32 R12, R68.reuse, R232, R12 ;  /* 0x000000e8440c723c */ /* 0x040fe6000000180c */
[----:B-1----:R-:W-:Y:S05]  /*4690*/  IMAD.SHL.U32 R82, R82, 0x40, RZ ;  /* 0x0000004052527824 */ /* 0x002fea00078e00ff */
[----:B------:R-:W-:Y:S03]  /*46a0*/  HMMA.16816.F32 R16, R68, R234, R16 ;  /* 0x000000ea4410723c */ /* 0x000fe60000001810 */
[----:B--2---:R-:W-:Y:S02]  /*46b0*/  SHF.R.U32.HI R78, RZ, 0x3, R79 ;  /* 0x00000003ff4e7819 */ /* 0x004fe4000001164f */
[C---:B------:R-:W-:Y:S02]  /*46c0*/  LOP3.LUT R3, R79.reuse, 0x8, RZ, 0xc0, !PT ;  /* 0x000000084f037812 */ /* 0x040fe400078ec0ff */
[----:B------:R-:W-:Y:S01]  /*46d0*/  LOP3.LUT R2, R2, 0x18, R78, 0xf8, !PT ;  /* 0x0000001802027812 */ /* 0x000fe200078ef84e */
[C---:B----4-:R-:W-:Y:S05]  /*46e0*/  HMMA.16816.F32 R4, R72.reuse, R236, R4 ;  /* 0x000000ec4804723c */ /* 0x050fea0000001804 */
[----:B------:R-:W-:Y:S02]  /*46f0*/  LOP3.LUT R0, R80, R0, R3, 0x1e, !PT ;  /* 0x0000000050007212 */ /* 0x000fe400078e1e03 */
[----:B------:R-:W-:Y:S01]  /*4700*/  LOP3.LUT R2, R2, 0x1c0, R82, 0xf8, !PT ;  /* 0x000001c002027812 */ /* 0x000fe200078ef852 */
[C---:B------:R-:W-:Y:S03]  /*4710*/  HMMA.16816.F32 R8, R72.reuse, R238, R8 ;  /* 0x000000ee4808723c */ /* 0x040fe60000001808 */
[----:B------:R-:W-:Y:S02]  /*4720*/  SHF.L.U32 R79, R79, 0x5, RZ ;  /* 0x000000054f4f7819 */ /* 0x000fe400000006ff */
[----:B------:R-:W-:Y:S02]  /*4730*/  LOP3.LUT R2, R2, 0x38, R92, 0x78, !PT ;  /* 0x0000003802027812 */ /* 0x000fe400078e785c */
[----:B------:R-:W-:Y:S01]  /*4740*/  LOP3.LUT R0, R0, 0x200, R79, 0xf8, !PT ;  /* 0x0000020000007812 */ /* 0x000fe200078ef84f */
        /* <DEDUP_REMOVED lines=39> */
[----:B------:R-:W3:Y:S01]  /*49c0*/  S2R R250, SR_TID.X ;  /* 0x0000000000fa7919 */ /* 0x000ee20000002100 */
[----:B------:R-:W-:Y:S02]  /*49d0*/  F2FP.F16.F32.PACK_AB R5, R5, R14 ;  /* 0x0000000e0505723e */ /* 0x000fe400000000ff */
[----:B-1----:R-:W-:Y:S02]  /*49e0*/  F2FP.F16.F32.PACK_AB R4, R9, R8 ;  /* 0x000000080904723e */ /* 0x002fe400000000ff */
[----:B------:R-:W-:Y:S02]  /*49f0*/  LOP3.LUT R2, R2, 0x200, R82, 0xf8, !PT ;  /* 0x0000020002027812 */ /* 0x000fe400078ef852 */
[----:B--2---:R-:W-:Y:S01]  /*4a00*/  F2FP.F16.F32.PACK_AB R3, R11, R10 ;  /* 0x0000000a0b03723e */ /* 0x004fe200000000ff */
[----:B------:R1:W-:Y:S01]  /*4a10*/  STS [R84+-0x2000], R4 ;  /* 0xffe0000454007388 */ /* 0x0003e20000000800 */
[C---:B------:R-:W-:Y:S02]  /*4a20*/  LEA R252, R0.reuse, UR4, 0x1 ;  /* 0x0000000400fc7c11 */ /* 0x040fe4000f8e08ff */
[----:B------:R-:W-:Y:S01]  /*4a30*/  LEA R92, R0, UR5, 0x1 ;  /* 0x00000005005c7c11 */ /* 0x000fe2000f8e08ff */
[----:B------:R2:W-:Y:S01]  /*4a40*/  STS [R84+-0x1c00], R3 ;  /* 0xffe4000354007388 */ /* 0x0005e20000000800 */
[----:B------:R-:W-:Y:S03]  /*4a50*/  LEA R0, R2, UR4, 0x1 ;  /* 0x0000000402007c11 */ /* 0x000fe6000f8e08ff */
[----:B------:R-:W-:Y:S01]  /*4a60*/  STS [R83+-0x2000], R6 ;  /* 0xffe0000653007388 */ /* 0x000fe20000000800 */
[----:B------:R-:W-:Y:S03]  /*4a70*/  IMAD.IADD R92, R81, 0x1, R92 ;  /* 0x00000001515c7824 */ /* 0x000fe600078e025c */
[----:B------:R-:W-:Y:S01]  /*4a80*/  STS [R83+-0x1c00], R5 ;  /* 0xffe4000553007388 */ /* 0x000fe20000000800 */
[----:B------:R-:W4:Y:S01]  /*4a90*/  S2R R2, SR_TID.X ;  /* 0x0000000000027919 */ /* 0x000f220000002100 */
[----:B---3--:R-:W-:Y:S01]  /*4aa0*/  IMAD.SHL.U32 R250, R250, 0x40, RZ ;  /* 0x00000040fafa7824 */ /* 0x008fe200078e00ff */
[----:B-1----:R-:W-:Y:S02]  /*4ab0*/  F2FP.F16.F32.PACK_AB R4, R17, R16 ;  /* 0x000000101104723e */ /* 0x002fe400000000ff */
[----:B--2---:R-:W-:Y:S03]  /*4ac0*/  F2FP.F16.F32.PACK_AB R3, R19, R18 ;  /* 0x000000121303723e */ /* 0x004fe600000000ff */
[----:B------:R-:W-:Y:S01]  /*4ad0*/  STS [R86+-0x2000], R4 ;  /* 0xffe0000456007388 */ /* 0x000fe20000000800 */
[----:B------:R-:W-:Y:S03]  /*4ae0*/  LOP3.LUT R250, R250, 0x200, RZ, 0xc0, !PT ;  /* 0x00000200fafa7812 */ /* 0x000fe600078ec0ff */
[----:B------:R-:W-:Y:S01]  /*4af0*/  STS [R86+-0x1c00], R3 ;  /* 0xffe4000356007388 */ /* 0x000fe20000000800 */
[----:B------:R-:W-:Y:S01]  /*4b00*/  BAR.SYNC.DEFER_BLOCKING 0x0 ;  /* 0x0000000000007b1d */ /* 0x000fe20000010000 */
[----:B----4-:R-:W-:Y:S04]  /*4b10*/  SHF.L.U32 R2, R2, 0x5, RZ ;  /* 0x0000000502027819 */ /* 0x010fe800000006ff */
[----:B------:R-:W-:Y:S04]  /*4b20*/  LOP3.LUT R2, R250, 0x400, R2, 0xf8, !PT ;  /* 0x00000400fa027812 */ /* 0x000fe800078ef802 */
[----:B------:R-:W-:Y:S04]  /*4b30*/  LOP3.LUT R2, R2, R248, RZ, 0xfc, !PT ;  /* 0x000000f802027212 */ /* 0x000fe800078efcff */
[----:B------:R-:W-:Y:S01]  /*4b40*/  LEA R2, R2, UR4, 0x1 ;  /* 0x0000000402027c11 */ /* 0x000fe2000f8e08ff */
[----:B------:R-:W-:Y:S08]  /*4b50*/  LDSM.16.MT88.4 R4, [R252+0x14000] ;  /* 0x01400000fc04783b */ /* 0x000ff00000004200 */
[----:B------:R-:W1:Y:S08]  /*4b60*/  LDSM.16.MT88.4 R8, [R0+0x6000] ;  /* 0x006000000008783b */ /* 0x000e700000004200 */
[----:B------:R-:W2:Y:S08]  /*4b70*/  LDSM.16.MT88.4 R12, [R92] ;  /* 0x000000005c0c783b */ /* 0x000eb00000004200 */
[----:B------:R-:W3:Y:S08]  /*4b80*/  LDSM.16.MT88.4 R16, [R0+0x8000] ;  /* 0x008000000010783b */ /* 0x000ef00000004200 */
[----:B------:R-:W4:Y:S08]  /*4b90*/  LDSM.16.MT88.4 R68, [R0+0xa000] ;  /* 0x00a000000044783b */ /* 0x000f300000004200 */
[----:B------:R-:W-:Y:S01]  /*4ba0*/  LDSM.16.MT88.4 R72, [R252+0x14800] ;  /* 0x01480000fc48783b */ /* 0x000fe20000004200 */
[-C--:B-1----:R-:W-:Y:S07]  /*4bb0*/  HMMA.16816.F32 R20, R4, R8.reuse, R20 ;  /* 0x000000080414723c */ /* 0x082fee0000001814 */
[----:B------:R-:W1:Y:S01]  /*4bc0*/  LDSM.16.MT88.4 R76, [R0+0x6800] ;  /* 0x00680000004c783b */ /* 0x000e620000004200 */
[C---:B--2---:R-:W-:Y:S07]  /*4bd0*/  HMMA.16816.F32 R24, R12.reuse, R8, R24 ;  /* 0x000000080c18723c */ /* 0x044fee0000001818 */
[----:B------:R-:W2:Y:S01]  /*4be0*/  LDSM.16.MT88.4 R80, [R92+0x800] ;  /* 0x000800005c50783b */ /* 0x000ea20000004200 */
[-C--:B------:R-:W-:Y:S07]  /*4bf0*/  HMMA.16816.F32 R28, R12, R10.reuse, R28 ;  /* 0x0000000a0c1c723c */ /* 0x080fee000000181c */
[----:B------:R-:W2:Y:S01]  /*4c00*/  LDSM.16.MT88.4 R84, [R0+0x8800] ;  /* 0x008800000054783b */ /* 0x000ea20000004200 */
[C---:B------:R-:W-:Y:S07]  /*4c10*/  HMMA.16816.F32 R32, R4.reuse, R10, R32 ;  /* 0x0000000a0420723c */ /* 0x040fee0000001820 */
[----:B------:R-:W2:Y:S01]  /*4c20*/  LDSM.16.MT88.4 R8, [R0+0xa800] ;  /* 0x00a800000008783b */ /* 0x000ea20000004200 */
[-C--:B---3--:R-:W-:Y:S07]  /*4c30*/  HMMA.16816.F32 R36, R4, R16.reuse, R36 ;  /* 0x000000100424723c */ /* 0x088fee0000001824 */
[----:B------:R-:W-:Y:S01]  /*4c40*/  LDSM.16.MT88.4 R88, [R0+0x7800] ;  /* 0x007800000058783b */ /* 0x000fe20000004200 */
[C---:B------:R-:W-:Y:S07]  /*4c50*/  HMMA.16816.F32 R40, R12.reuse, R16, R40 ;  /* 0x000000100c28723c */ /* 0x040fee0000001828 */
[----:B------:R-:W-:Y:S01]  /*4c60*/  LDSM.16.MT88.4 R96, [R0+0x9800] ;  /* 0x009800000060783b */ /* 0x000fe20000004200 */
[-C--:B------:R-:W-:Y:S07]  /*4c70*/  HMMA.16816.F32 R44, R12, R18.reuse, R44 ;  /* 0x000000120c2c723c */ /* 0x080fee000000182c */
[----:B------:R-:W-:Y:S01]  /*4c80*/  LDSM.16.MT88.4 R244, [R0+0xb800] ;  /* 0x00b8000000f4783b */ /* 0x000fe20000004200 */
[C---:B------:R-:W-:Y:S07]  /*4c90*/  HMMA.16816.F32 R48, R4.reuse, R18, R48 ;  /* 0x000000120430723c */ /* 0x040fee0000001830 */
[----:B------:R-:W-:Y:S01]  /*4ca0*/  LDSM.16.MT88.4 R16, [R92+0x1000] ;  /* 0x001000005c10783b */ /* 0x000fe20000004200 */
[-C--:B----4-:R-:W-:Y:S07]  /*4cb0*/  HMMA.16816.F32 R52, R4, R68.reuse, R52 ;  /* 0x000000440434723c */ /* 0x090fee0000001834 */
[----:B------:R-:W-:Y:S01]  /*4cc0*/  LDSM.16.MT88.4 R92, [R92+0x1800] ;  /* 0x001800005c5c783b */ /* 0x000fe20000004200 */
[C---:B------:R-:W-:Y:S08]  /*4cd0*/  HMMA.16816.F32 R56, R12.reuse, R68, R56 ;  /* 0x000000440c38723c */ /* 0x040ff00000001838 */
[-C--:B------:R-:W-:Y:S01]  /*4ce0*/  HMMA.16816.F32 R60, R12, R70.reuse, R60 ;  /* 0x000000460c3c723c */ /* 0x080fe2000000183c */
[----:B------:R-:W-:Y:S07]  /*4cf0*/  LDSM.16.MT88.4 R12, [R0+0x7000] ;  /* 0x00700000000c783b */ /* 0x000fee0000004200 */
[----:B------:R-:W-:Y:S01]  /*4d00*/  HMMA.16816.F32 R64, R4, R70, R64 ;  /* 0x000000460440723c */ /* 0x000fe20000001840 */
[----:B------:R-:W3:Y:S07]  /*4d10*/  LDSM.16.MT88.4 R4, [R252+0x15000] ;  /* 0x01500000fc04783b */ /* 0x000eee0000004200 */
[-C--:B-1----:R-:W-:Y:S01]  /*4d20*/  HMMA.16816.F32 R20, R72, R76.reuse, R20 ;  /* 0x0000004c4814723c */ /* 0x082fe20000001814 */
[----:B------:R-:W1:Y:S07]  /*4d30*/  LDSM.16.MT88.4 R68, [R0+0x9000] ;  /* 0x009000000044783b */ /* 0x000e6e0000004200 */
        /* <DEDUP_REMOVED lines=12> */
[-C--:B------:R-:W-:Y:S08]  /*4e00*/  HMMA.16816.F32 R60, R80, R10.reuse, R60 ;  /* 0x0000000a503c723c */ /* 0x080ff0000000183c */
[----:B------:R-:W-:Y:S08]  /*4e10*/  HMMA.16816.F32 R64, R72, R10, R64 ;  /* 0x0000000a4840723c */ /* 0x000ff00000001840 */
        /* <DEDUP_REMOVED lines=8> */
[-C--:B--2---:R-:W-:Y:S08]  /*4ea0*/  HMMA.16816.F32 R52, R4, R76.reuse, R52 ;  /* 0x0000004c0434723c */ /* 0x084ff00000001834 */
[C---:B------:R-:W-:Y:S08]  /*4eb0*/  HMMA.16816.F32 R56, R16.reuse, R76, R56 ;  /* 0x0000004c1038723c */ /* 0x040ff00000001838 */
[-C--:B------:R-:W-:Y:S08]  /*4ec0*/  HMMA.16816.F32 R60, R16, R78.reuse, R60 ;  /* 0x0000004e103c723c */ /* 0x080ff0000000183c */
[----:B------:R-:W-:Y:S08]  /*4ed0*/  HMMA.16816.F32 R64, R4, R78, R64 ;  /* 0x0000004e0440723c */ /* 0x000ff00000001840 */
        /* <DEDUP_REMOVED lines=15> */
[----:B------:R-:W-:Y:S01]  /*4fd0*/  IADD3 R4, P0, PT, RZ, -UR31, RZ ;  /* 0x8000001fff047c10 */ /* 0x000fe2000ff1e0ff */
[----:B------:R-:W1:Y:S04]  /*4fe0*/  S2R R82, SR_TID.X ;  /* 0x0000000000527919 */ /* 0x000e680000002100 */
[----:B------:R-:W-:Y:S05]  /*4ff0*/  IMAD.X R3, RZ, RZ, ~UR16, P0 ;  /* 0x80000010ff037e24 */ /* 0x000fea00080e06ff */
[----:B------:R-:W-:Y:S04]  /*5000*/  SHF.R.S64 R4, R4, 0x1f, R3 ;  /* 0x0000001f04047819 */ /* 0x000fe80000001003 */
[----:B--2---:R-:W-:Y:S01]  /*5010*/  IADD3 R7, P0, PT, R8, R4, RZ ;  /* 0x0000000408077210 */ /* 0x004fe20007f1e0ff */
[----:B-1----:R-:W-:Y:S02]  /*5020*/  IMAD.SHL.U32 R83, R82, 0x8, RZ ;  /* 0x0000000852537824 */ /* 0x002fe400078e00ff */
[----:B------:R-:W-:Y:S01]  /*5030*/  IMAD.U32 R4, RZ, RZ, UR45 ;  /* 0x0000002dff047e24 */ /* 0x000fe2000f8e00ff */
[----:B------:R-:W-:Y:S01]  /*5040*/  LEA.HI.X.SX32 R6, R3, R9, 0x1, P0 ;  /* 0x0000000903067211 */ /* 0x000fe200000f0eff */
[----:B------:R-:W-:Y:S01]  /*5050*/  IMAD.MOV.U32 R10, RZ, RZ, R7 ;  /* 0x000000ffff0a7224 */ /* 0x000fe200078e0007 */
[----:B------:R-:W-:Y:S01]  /*5060*/  LOP3.LUT R5, R83, 0x1f8, RZ, 0xc0, !PT ;  /* 0x000001f853057812 */ /* 0x000fe200078ec0ff */
[----:B------:R-:W-:Y:S01]  /*5070*/  IMAD.U32 R9, RZ, RZ, UR45 ;  /* 0x0000002dff097e24 */ /* 0x000fe2000f8e00ff */
[----:B------:R-:W-:Y:S01]  /*5080*/  LEA R4, P0, R4, R7, 0x1 ;  /* 0x0000000704047211 */ /* 0x000fe200078008ff */
[----:B------:R-:W-:Y:S01]  /*5090*/  IMAD.MOV.U32 R11, RZ, RZ, R6 ;  /* 0x000000ffff0b7224 */ /* 0x000fe200078e0006 */
[----:B------:R-:W-:Y:S01]  /*50a0*/  LOP3.LUT R5, R5, 0x38, R82, 0x78, !PT ;  /* 0x0000003805057812 */ /* 0x000fe200078e7852 */
[----:B------:R-:W-:Y:S03]  /*50b0*/  IMAD.U32 R8, RZ, RZ, UR53 ;  /* 0x00000035ff087e24 */ /* 0x000fe6000f8e00ff */
        /* <DEDUP_REMOVED lines=14> */
.L_x_267:
[----:B------:R2:W-:Y:S01]  /*51a0*/  STL.64 [R1+0xb8], R46 ;  /* 0x0000b82e01007387 */ /* 0x0005e20000100a00 */
[----:B------:R-:W-:Y:S02]  /*51b0*/  ISETP.NE.AND P0, PT, R249, RZ, PT ;  /* 0x000000fff900720c */ /* 0x000fe40003f05270 */
[----:B------:R-:W-:Y:S01]  /*51c0*/  PLOP3.LUT P1, PT, PT, PT, UP0, 0x80, 0x8 ;  /* 0x000000000008781c */ /* 0x000fe20003f2f008 */
[----:B------:R-:W-:Y:S04]  /*51d0*/  LDSM.16.M88.4 R96, [R2+0x12000] ;  /* 0x012000000260783b */ /* 0x000fe80000000200 */
[----:B------:R-:W3:Y:S04]  /*51e0*/  LDSM.16.MT88.4 R16, [R0+0xc000] ;  /* 0x00c000000010783b */ /* 0x000ee80000004200 */
[----:B------:R-:W4:Y:S04]  /*51f0*/  LDSM.16.M88.4 R92, [R2+0x13000] ;  /* 0x01300000025c783b */ /* 0x000f280000000200 */
[----:B------:R-:W4:Y:S04]  /*5200*/  LDSM.16.MT88.4 R80, [R0+0xe000] ;  /* 0x00e000000050783b */ /* 0x000f280000004200 */
[----:B------:R-:W4:Y:S04]  /*5210*/  LDSM.16.MT88.4 R244, [R0+0x10000] ;  /* 0x0100000000f4783b */ /* 0x000f280000004200 */
[----:B--2---:R-:W2:Y:S01]  /*5220*/  LDL.LU R46, [R1+0x4] ;  /* 0x00000400012e7983 */ /* 0x004ea20000300800 */
[----:B------:R-:W-:Y:S03]  /*5230*/  SEL R47, R251, 0xffffffe0, !P0 ;  /* 0xffffffe0fb2f7807 */ /* 0x000fe60004000000 */
[----:B------:R-:W-:Y:S02]  /*5240*/  STL.64 [R1+0xb0], R44 ;  /* 0x0000b02c01007387 */ /* 0x000fe40000100a00 */
[----:B-1----:R-:W-:Y:S02]  /*5250*/  IMAD.IADD R3, R47, 0x1, R2 ;  /* 0x000000012f037824 */ /* 0x002fe400078e0202 */
[----:B------:R-:W-:Y:S04]  /*5260*/  STL.64 [R1+0xa8], R42 ;  /* 0x0000a82a01007387 */ /* 0x000fe80000100a00 */
[----:B------:R-:W-:Y:S04]  /*5270*/  STL.64 [R1+0xa0], R40 ;  /* 0x0000a02801007387 */ /* 0x000fe80000100a00 */
[----:B------:R-:W-:Y:S04]  /*5280*/  STL.64 [R1+0x98], R38 ;  /* 0x0000982601007387 */ /* 0x000fe80000100a00 */
[----:B------:R-:W-:Y:S01]  /*5290*/  STL.64 [R1+0x90], R36 ;  /* 0x0000902401007387 */ /* 0x000fe20000100a00 */
[-C--:B---3--:R-:W-:Y:S03]  /*52a0*/  HMMA.16816.F32 R4, R96, R16.reuse, RZ ;  /* 0x000000106004723c */ /* 0x088fe600000018ff */
[----:B------:R-:W-:Y:S04]  /*52b0*/  STL.64 [R1+0x88], R34 ;  /* 0x0000882201007387 */ /* 0x000fe80000100a00 */
[----:B------:R-:W-:Y:S01]  /*52c0*/  STL.64 [R1+0x80], R32 ;  /* 0x0000802001007387 */ /* 0x000fe20000100a00 */
[C---:B----4-:R-:W-:Y:S03]  /*52d0*/  HMMA.16816.F32 R8, R92.reuse, R16, RZ ;  /* 0x000000105c08723c */ /* 0x050fe600000018ff */
[----:B------:R-:W-:Y:S04]  /*52e0*/  STL.64 [R1+0x78], R30 ;  /* 0x0000781e01007387 */ /* 0x000fe80000100a00 */
[----:B------:R-:W-:Y:S01]  /*52f0*/  STL.64 [R1+0x70], R28 ;  /* 0x0000701c01007387 */ /* 0x000fe20000100a00 */
[-C--:B------:R-:W-:Y:S03]  /*5300*/  HMMA.16816.F32 R12, R92, R18.reuse, RZ ;  /* 0x000000125c0c723c */ /* 0x080fe600000018ff */
[----:B------:R-:W-:Y:S04]  /*5310*/  STL.64 [R1+0x68], R26 ;  /* 0x0000681a01007387 */ /* 0x000fe80000100a00 */
[----:B------:R-:W-:Y:S01]  /*5320*/  STL.64 [R1+0x60], R24 ;  /* 0x0000601801007387 */ /* 0x000fe20000100a00 */
[C---:B------:R-:W-:Y:S03]  /*5330*/  HMMA.16816.F32 R16, R96.reuse, R18, RZ ;  /* 0x000000126010723c */ /* 0x040fe600000018ff */
[----:B------:R-:W-:Y:S04]  /*5340*/  STL.64 [R1+0x58], R22 ;  /* 0x0000581601007387 */ /* 0x000fe80000100a00 */
[----:B------:R1:W-:Y:S01]  /*5350*/  STL.64 [R1+0x50], R20 ;  /* 0x0000501401007387 */ /* 0x0003e20000100a00 */
[-C--:B------:R-:W-:Y:S03]  /*5360*/  HMMA.16816.F32 R68, R96, R80.reuse, RZ ;  /* 0x000000506044723c */ /* 0x080fe600000018ff */
[----:B------:R-:W-:Y:S04]  /*5370*/  LDSM.16.M88.4 R248, [R3+0x12000] ;  /* 0x0120000003f8783b */ /* 0x000fe80000000200 */
[----:B------:R-:W3:Y:S01]  /*5380*/  LDSM.16.MT88.4 R32, [R0+0xc800] ;  /* 0x00c800000020783b */ /* 0x000ee20000004200 */
[C---:B------:R-:W-:Y:S03]  /*5390*/  HMMA.16816.F32 R72, R92.reuse, R80, RZ ;  /* 0x000000505c48723c */ /* 0x040fe600000018ff */
[----:B------:R4:W3:Y:S04]  /*53a0*/  LDSM.16.M88.4 R36, [R3+0x13000] ;  /* 0x013000000324783b */ /* 0x0008e80000000200 */
[----:B------:R-:W-:Y:S01]  /*53b0*/  LDSM.16.MT88.4 R40, [R0+0x10800] ;  /* 0x010800000028783b */ /* 0x000fe20000004200 */
[-C--:B------:R-:W-:Y:S03]  /*53c0*/  HMMA.16816.F32 R76, R92, R82.reuse, RZ ;  /* 0x000000525c4c723c */ /* 0x080fe600000018ff */
[----:B------:R-:W-:Y:S04]  /*53d0*/  LDSM.16.MT88.4 R28, [R0+0xd000] ;  /* 0x00d00000001c783b */ /* 0x000fe80000004200 */
[----:B------:R-:W-:Y:S01]  /*53e0*/  LDSM.16.MT88.4 R24, [R0+0x11000] ;  /* 0x011000000018783b */ /* 0x000fe20000004200 */
[C---:B------:R-:W-:Y:S03]  /*53f0*/  HMMA.16816.F32 R80, R96.reuse, R82, RZ ;  /* 0x000000526050723c */ /* 0x040fe600000018ff */
[----:B-1----:R-:W2:Y:S05]  /*5400*/  LDL.LU.64 R20, [R1+0x30] ;  /* 0x0000300001147983 */ /* 0x002eaa0000300a00 */
[-C--:B------:R-:W-:Y:S01]  /*5410*/  HMMA.16816.F32 R84, R96, R244.reuse, RZ ;  /* 0x000000f46054723c */ /* 0x080fe200000018ff */
[C---:B----4-:R-:W-:Y:S02]  /*5420*/  VIADD R3, R2.reuse, 0x12000 ;  /* 0x0001200002037836 */ /* 0x050fe40000000000 */
[----:B------:R-:W-:Y:S05]  /*5430*/  VIADD R2, R2, 0x12040 ;  /* 0x0001204002027836 */ /* 0x000fea0000000000 */
[C---:B------:R-:W-:Y:S08]  /*5440*/  HMMA.16816.F32 R88, R92.reuse, R244, RZ ;  /* 0x000000f45c58723c */ /* 0x040ff000000018ff */
[-C--:B------:R-:W-:Y:S08]  /*5450*/  HMMA.16816.F32 R92, R92, R246.reuse, RZ ;  /* 0x000000f65c5c723c */ /* 0x080ff000000018ff */
[----:B------:R-:W-:Y:S01]  /*5460*/  HMMA.16816.F32 R96, R96, R246, RZ ;  /* 0x000000f66060723c */ /* 0x000fe200000018ff */
[----:B------:R-:W1:Y:S07]  /*5470*/  LDSM.16.MT88.4 R244, [R0+0xe800] ;  /* 0x00e8000000f4783b */ /* 0x000e6e0000004200 */
        /* <DEDUP_REMOVED lines=8> */
[-C--:B------:R-:W-:Y:S08]  /*5500*/  HMMA.16816.F32 R84, R248, R40.reuse, R84 ;  /* 0x00000028f854723c */ /* 0x080ff00000001854 */
[C---:B------:R-:W-:Y:S01]  /*5510*/  HMMA.16816.F32 R88, R36.reuse, R40, R88 ;  /* 0x000000282458723c */ /* 0x040fe20000001858 */
[----:B------:R-:W3:Y:S01]  /*5520*/  LDL R41, [R1+0x2c] ;  /* 0x00002c0001297983 */ /* 0x000ee20000100800 */
[----:B------:R-:W1:Y:S06]  /*5530*/  S2R R40, SR_TID.X ;  /* 0x0000000000287919 */ /* 0x000e6c0000002100 */
[-C--:B------:R-:W-:Y:S08]  /*5540*/  HMMA.16816.F32 R92, R36, R42.reuse, R92 ;  /* 0x0000002a245c723c */ /* 0x080ff0000000185c */
[----:B------:R-:W-:Y:S01]  /*5550*/  HMMA.16816.F32 R96, R248, R42, R96 ;  /* 0x0000002af860723c */ /* 0x000fe20000001860 */
[----:B------:R-:W-:Y:S03]  /*5560*/  LDSM.16.MT88.4 R248, [R0+0xf000] ;  /* 0x00f0000000f8783b */ /* 0x000fe60000004200 */
[----:B-1----:R-:W-:Y:S02]  /*5570*/  SHF.R.U32.HI R40, RZ, 0x2, R40 ;  /* 0x00000002ff287819 */ /* 0x002fe40000011628 */
[----:B--2---:R-:W-:Y:S11]  /*5580*/  ISETP.NE.AND P0, PT, R46, RZ, PT ;  /* 0x000000ff2e00720c */ /* 0x004ff60003f05270 */
[----:B------:R-:W-:Y:S02]  /*5590*/  @!UPT UIADD3 URZ, UPT, UPT, URZ, URZ, URZ ;  /* 0x000000fffffff290 */ /* 0x000fe4000fffe0ff */
[----:B------:R-:W-:Y:S05]  /*55a0*/  @P0 VIADD R2, R3, 0xffffffc0 ;  /* 0xffffffc003020836 */ /* 0x000fea0000000000 */
[----:B------:R-:W1:Y:S04]  /*55b0*/  LDSM.16.M88.4 R244, [R2] ;  /* 0x0000000002f4783b */ /* 0x000e680000000200 */
[----:B------:R2:W4:Y:S02]  /*55c0*/  LDSM.16.M88.4 R32, [R2+0x1000] ;  /* 0x001000000220783b */ /* 0x0005240000000200 */
[----:B--2---:R-:W-:Y:S05]  /*55d0*/  IMAD.IADD R2, R47, 0x1, R2 ;  /* 0x000000012f027824 */ /* 0x004fea00078e0202 */
[----:B------:R-:W-:Y:S01]  /*55e0*/  LDSM.16.M88.4 R44, [R2+0x1000] ;  /* 0x00100000022c783b */ /* 0x000fe20000000200 */
[-C--:B-1----:R-:W-:Y:S08]  /*55f0*/  HMMA.16816.F32 R4, R244, R28.reuse, R4 ;  /* 0x0000001cf404723c */ /* 0x082ff00000001804 */
[C---:B----4-:R-:W-:Y:S08]  /*5600*/  HMMA.16816.F32 R8, R32.reuse, R28, R8 ;  /* 0x0000001c2008723c */ /* 0x050ff00000001808 */
        /* <DEDUP_REMOVED lines=22> */
[----:B------:R-:W-:Y:S01]  /*5770*/  LEA R3, P0, R2, R20, 0x2 ;  /* 0x0000001402037211 */ /* 0x000fe200078010ff */
[----:B------:R-:W-:Y:S03]  /*5780*/  IMAD.SHL.U32 R20, R34, 0x8, RZ ;  /* 0x0000000822147824 */ /* 0x000fe600078e00ff */
[-C--:B---3--:R-:W-:Y:S03]  /*5790*/  HMMA.16816.F32 R68, R248, R244.reuse, R68 ;  /* 0x000000f4f844723c */ /* 0x088fe60000001844 */
        /* <DEDUP_REMOVED lines=193> */
[----:B-1----:R-:W-:Y:S04]  /*63b0*/  IMAD.SHL.U32 R249, R249, 0x20, RZ ;  /* 0x00000020f9f97824 */ /* 0x002fe800078e00ff */
        /* <DEDUP_REMOVED lines=22> */
[C---:B------:R-:W-:Y:S04]  /*6520*/  HMMA.16816.F32 R136, R80.reuse, R8, R136 ;  /* 0x000000085088723c */ /* 0x040fe80000001888 */
[----:B------:R-:W-:Y:S04]  /*6530*/  LOP3.LUT R8, R251, 0x1f8, RZ, 0xc0, !PT ;  /* 0x000001f8fb087812 */ /* 0x000fe800078ec0ff */
[-C--:B------:R-:W-:Y:S01]  /*6540*/  HMMA.16816.F32 R140, R80, R10.reuse, R140 ;  /* 0x0000000a508c723c */ /* 0x080fe2000000188c */
[----:B------:R-:W3:Y:S02]  /*6550*/  LDSM.16.MT88.4 R80, [R0+0x3800] ;  /* 0x003800000050783b */ /* 0x000ee40000004200 */
[----:B------:R-:W-:Y:S04]  /*6560*/  LOP3.LUT R8, R8, 0x38, R250, 0x78, !PT ;  /* 0x0000003808087812 */ /* 0x000fe800078e78fa */
[----:B------:R-:W-:Y:S01]  /*6570*/  LOP3.LUT R8, R8, 0x1e00, R251, 0xf8, !PT ;  /* 0x00001e0008087812 */ /* 0x000fe200078ef8fb */
[----:B------:R-:W-:Y:S04]  /*6580*/  HMMA.16816.F32 R144, R72, R10, R144 ;  /* 0x0000000a4890723c */ /* 0x000fe80000001890 */
[----:B------:R-:W-:Y:S04]  /*6590*/  LEA R8, R8, UR4, 0x1 ;  /* 0x0000000408087c11 */ /* 0x000fe8000f8e08ff */
        /* <DEDUP_REMOVED lines=8> */
[-C--:B----4-:R-:W-:Y:S08]  /*6620*/  HMMA.16816.F32 R132, R4, R76.reuse, R132 ;  /* 0x0000004c0484723c */ /* 0x090ff00000001884 */
[C---:B------:R-:W-:Y:S08]  /*6630*/  HMMA.16816.F32 R136, R16.reuse, R76, R136 ;  /* 0x0000004c1088723c */ /* 0x040ff00000001888 */
[-C--:B------:R-:W-:Y:S08]  /*6640*/  HMMA.16816.F32 R140, R16, R78.reuse, R140 ;  /* 0x0000004e108c723c */ /* 0x080ff0000000188c */
[----:B------:R-:W-:Y:S04]  /*6650*/  HMMA.16816.F32 R144, R4, R78, R144 ;  /* 0x0000004e0490723c */ /* 0x000fe80000001890 */
[----:B------:R-:W-:Y:S04]  /*6660*/  LOP3.LUT R6, R249, 0x400, RZ, 0xc0, !PT ;  /* 0x00000400f9067812 */ /* 0x000fe800078ec0ff */
[-C--:B------:R-:W-:Y:S08]  /*6670*/  HMMA.16816.F32 R100, R84, R88.reuse, R100 ;  /* 0x000000585464723c */ /* 0x080ff00000001864 */
[C---:B------:R-:W-:Y:S08]  /*6680*/  HMMA.16816.F32 R104, R92.reuse, R88, R104 ;  /* 0x000000585c68723c */ /* 0x040ff00000001868 */
[-C--:B------:R-:W-:Y:S08]  /*6690*/  HMMA.16816.F32 R108, R92, R90.reuse, R108 ;  /* 0x0000005a5c6c723c */ /* 0x080ff0000000186c */
[C---:B------:R-:W-:Y:S08]  /*66a0*/  HMMA.16816.F32 R112, R84.reuse, R90, R112 ;  /* 0x0000005a5470723c */ /* 0x040ff00000001870 */
[-C--:B---3--:R-:W-:Y:S08]  /*66b0*/  HMMA.16816.F32 R116, R84, R80.reuse, R116 ;  /* 0x000000505474723c */ /* 0x088ff00000001874 */
        /* <DEDUP_REMOVED lines=34> */
.L_x_268:
[----:B------:R-:W-:Y:S02]  /*68e0*/  UISETP.GT.AND UP0, UPT, UR52, UR49, UPT ;  /* 0x000000313400728c */ /* 0x000fe4000bf04270 */
[----:B------:R-:W-:Y:S07]  /*68f0*/  UIADD3 UR52, UPT, UPT, UR52, -0x1, URZ ;  /* 0xffffffff34347890 */ /* 0x000fee000fffe0ff */
[----:B------:R-:W-:Y:S05]  /*6900*/  BRA.U UP0, `(.L_x_269) ;  /* 0xffffffc500707547 */ /* 0x000fea000b83ffff */
[----:B------:R-:W2:Y:S01]  /*6910*/  S2R R0, SR_TID.X ;  /* 0x0000000000007919 */ /* 0x000ea20000002100 */
[----:B------:R-:W-:Y:S01]  /*6920*/  SHF.R.U32.HI R72, RZ, 0x3, R250 ;  /* 0x00000003ff487819 */ /* 0x000fe200000116fa */
[----:B------:R-:W3:Y:S01]  /*6930*/  LDCU UR8, c[0x0][0x500] ;  /* 0x0000a000ff0877ac */ /* 0x000ee20008000800 */
[C---:B-1----:R-:W-:Y:S01]  /*6940*/  IMAD.SHL.U32 R3, R250.reuse, 0x2, RZ ;  /* 0x00000002fa037824 */ /* 0x042fe200078e00ff */
        /* <DEDUP_REMOVED lines=11> */
[----:B------:R-:W1:Y:S01]  /*6a00*/  @UP0 LDCU.64 UR10, c[0x0][0x5c0] ;  /* 0x0000b800ff0a07ac */ /* 0x000e620008000a00 */
[----:B---3--:R-:W-:Y:S01]  /*6a10*/  FMUL.FTZ R100, R100, UR8 ;  /* 0x0000000864647c20 */ /* 0x008fe20008410000 */
        /* <DEDUP_REMOVED lines=11> */
[----:B--2---:R-:W-:-:S02]  /*6ad0*/  IMAD.SHL.U32 R0, R0, 0x10, RZ ;  /* 0x0000001000007824 */ /* 0x004fc400078e00ff */
        /* <DEDUP_REMOVED lines=66> */
[----:B-1----:R-:W-:Y:S01]  /*6f00*/  @UP0 UIMAD.WIDE.U32 UR8, UR18, UR10, URZ ;  /* 0x0000000a120802a5 */ /* 0x002fe2000f8e00ff */
        /* <DEDUP_REMOVED lines=74> */
[----:B------:R-:W1:Y:S01]  /*73b0*/  LDCU.64 UR10, c[0x0][0x5c0] ;  /* 0x0000b800ff0a77ac */ /* 0x000e620008000a00 */
[----:B------:R-:W3:Y:S01]  /*73c0*/  LDCU.64 UR8, c[0x0][0x5a8] ;  /* 0x0000b500ff0877ac */ /* 0x000ee20008000a00 */
[----:B------:R-:W-:-:S04]  /*73d0*/  USHF.R.S32.HI UR14, URZ, 0x1f, UR40 ;  /* 0x0000001fff0e7899 */ /* 0x000fc80008011428 */
[----:B-1----:R-:W-:Y:S02]  /*73e0*/  UIMAD UR14, UR14, UR10, URZ ;  /* 0x0000000a0e0e72a4 */ /* 0x002fe4000f8e02ff */
[----:B------:R-:W-:Y:S02]  /*73f0*/  UIMAD.WIDE.U32 UR16, UR40, UR10, URZ ;  /* 0x0000000a281072a5 */ /* 0x000fe4000f8e00ff */
[----:B------:R-:W-:-:S04]  /*7400*/  UIMAD UR14, UR40, UR11, UR14 ;  /* 0x0000000b280e72a4 */ /* 0x000fc8000f8e020e */
[----:B------:R-:W-:-:S03]  /*7410*/  UIADD3 UR15, UPT, UPT, UR17, UR14, URZ ;  /* 0x0000000e110f7290 */ /* 0x000fc6000fffe0ff */
[----:B------:R-:W-:Y:S02]  /*7420*/  UMOV UR14, UR16 ;  /* 0x00000010000e7c82 */ /* 0x000fe40008000000 */
[----:B---3--:R-:W-:-:S04]  /*7430*/  UIMAD.WIDE.U32 UR14, UR37, UR8, UR14 ;  /* 0x00000008250e72a5 */ /* 0x008fc8000f8e000e */
[----:B------:R-:W-:-:S03]  /*7440*/  UIMAD UR18, UR37, UR9, UR15 ;  /* 0x00000009251272a4 */ /* 0x000fc6000f8e020f */
[----:B------:R-:W-:-:S09]  /*7450*/  UMOV UR30, UR14 ;  /* 0x0000000e001e7c82 */ /* 0x000fd20008000000 */
.L_x_270:
        /* <DEDUP_REMOVED lines=10> */
[----:B------:R-:W-:-:S06]  /*7500*/  UIMAD UR15, UR37, UR15, UR41 ;  /* 0x0000000f250f72a4 */ /* 0x000fcc000f8e0229 */
[----:B--2---:R-:W-:Y:S01]  /*7510*/  MOV R26, UR15 ;  /* 0x0000000f001a7c02 */ /* 0x004fe20008000f00 */
[----:B------:R-:W-:Y:S06]  /*7520*/  BRA `(.L_x_272) ;  /* 0x0000000000187947 */ /* 0x000fec0003800000 */
.L_x_271:
[----:B------:R-:W1:Y:S01]  /*7530*/  LDCU.64 UR8, c[0x0][0x5c8] ;  /* 0x0000b900ff0877ac */ /* 0x000e620008000a00 */
[----:B------:R-:W-:-:S04]  /*7540*/  UIADD3 UR14, UPT, UPT, UR40, UR41, URZ ;  /* 0x00000029280e7290 */ /* 0x000fc8000fffe0ff */
[----:B-1----:R-:W-:Y:S02]  /*7550*/  UIMAD.WIDE.U32 UR40, UR14, UR8, URZ ;  /* 0x000000080e2872a5 */ /* 0x002fe4000f8e00ff */
[----:B------:R-:W-:-:S04]  /*7560*/  UIMAD UR14, UR14, UR9, URZ ;  /* 0x000000090e0e72a4 */ /* 0x000fc8000f8e02ff */
[----:B------:R-:W-:-:S06]  /*7570*/  UIADD3 UR14, UPT, UPT, UR41, UR14, URZ ;  /* 0x0000000e290e7290 */ /* 0x000fcc000fffe0ff */
[----:B--2---:R-:W-:-:S07]  /*7580*/  MOV R26, UR14 ;  /* 0x0000000e001a7c02 */ /* 0x004fce0008000f00 */
.L_x_272:
[----:B------:R-:W-:Y:S01]  /*7590*/  BAR.SYNC.DEFER_BLOCKING 0x0 ;  /* 0x0000000000007b1d */ /* 0x000fe20000010000 */
[----:B------:R-:W-:Y:S01]  /*75a0*/  USHF.L.U32 UR16, UR36, 0x6, URZ ;  /* 0x0000000624107899 */ /* 0x000fe200080006ff */
[----:B------:R-:W-:Y:S01]  /*75b0*/  IADD3 R6, PT, PT, R72, 0x20, RZ ;  /* 0x0000002048067810 */ /* 0x000fe20007ffe0ff */
[----:B------:R-:W-:Y:S01]  /*75c0*/  USHF.L.U32 UR15, UR36, 0x6, URZ ;  /* 0x00000006240f7899 */ /* 0x000fe200080006ff */
[----:B------:R-:W-:Y:S01]  /*75d0*/  LOP3.LUT R61, R251, 0x38, RZ, 0xc0, !PT ;  /* 0x00000038fb3d7812 */ /* 0x000fe200078ec0ff */
[----:B------:R-:W-:-:S03]  /*75e0*/  UIMAD.WIDE.U32 UR42, UR16, UR10, URZ ;  /* 0x0000000a102a72a5 */ /* 0x000fc6000f8e00ff */
[----:B------:R-:W1:Y:S01]  /*75f0*/  LDC.64 R4, c[0x0][0x5d8] ;  /* 0x00017600ff047b82 */ /* 0x000e620000000a00 */
[----:B------:R-:W-:Y:S01]  /*7600*/  USHF.R.S32.HI UR17, URZ, 0x1f, UR16 ;  /* 0x0000001fff117899 */ /* 0x000fe20008011410 */
[----:B------:R-:W-:Y:S01]  /*7610*/  BSSY.RECONVERGENT B0, `(.L_x_273) ;  /* 0x0000028000007945 */ /* 0x000fe20003800200 */
[----:B------:R-:W-:Y:S01]  /*7620*/  UIADD3 UR33, UPT, UPT, -UR15, UR33, URZ ;  /* 0x000000210f217290 */ /* 0x000fe2000fffe1ff */
[----:B------:R-:W-:Y:S01]  /*7630*/  IMAD.U32 R60, RZ, RZ, UR8 ;  /* 0x00000008ff3c7e24 */ /* 0x000fe2000f8e00ff */
        /* <DEDUP_REMOVED lines=37> */
.L_x_274:
[----:B------:R-:W-:Y:S05]  /*7890*/  BSYNC.RECONVERGENT B0 ;  /* 0x0000000000007941 */ /* 0x000fea0003800200 */
.L_x_273:
        /* <DEDUP_REMOVED lines=15> */
.L_x_276:
[----:B------:R-:W-:Y:S05]  /*7990*/  BSYNC.RECONVERGENT B0 ;  /* 0x0000000000007941 */ /* 0x000fea0003800200 */
.L_x_275:
        /* <DEDUP_REMOVED lines=21> */
.L_x_278:
[----:B------:R-:W-:Y:S05]  /*7af0*/  BSYNC.RECONVERGENT B0 ;  /* 0x0000000000007941 */ /* 0x000fea0003800200 */
.L_x_277:
        /* <DEDUP_REMOVED lines=13> */
.L_x_264:
[----:B------:R-:W-:Y:S05]  /*7bd0*/  BSYNC.RECONVERGENT B1 ;  /* 0x0000000000017941 */ /* 0x000fea0003800200 */
.L_x_242:
        /* <DEDUP_REMOVED lines=11> */
.L_x_280:
        /* <DEDUP_REMOVED lines=15> */
.L_x_2156:


//--------------------- .text._ZN5flash44flash_bwd_dq_dk_dv_loop_seqk_parallel_kernelI23Flash_bwd_kernel_traitsILi192ELi64ELi64ELi8ELi4ELi2ELi2ELb1ELb1EN7cutlass6half_tE19Flash_kernel_traitsILi192ELi64ELi64ELi8ES3_EELb0ELb0ELb1ELb1ELb0ELb0ELb0EEEvNS_16Flash_bwd_paramsE --------------------------
	.section	.text._ZN5flash44flash_bwd_dq_dk_dv_loop_seqk_parallel_kernelI23Flash_bwd_kernel_traitsILi192ELi64ELi64ELi8ELi4ELi2ELi2ELb1ELb1EN7cutlass6half_tE19Flash_kernel_traitsILi192ELi64ELi64ELi8ES3_EELb0ELb0ELb1ELb1ELb0ELb0ELb0EEEvNS_16Flash_bwd_paramsE,"ax",@progbits
	.align	128
        .global         _ZN5flash44flash_bwd_dq_dk_dv_loop_seqk_parallel_kernelI23Flash_bwd_kernel_traitsILi192ELi64ELi64ELi8ELi4ELi2ELi2ELb1ELb1EN7cutlass6half_tE19Flash_kernel_traitsILi192ELi64ELi64ELi8ES3_EELb0ELb0ELb1ELb1ELb0ELb0ELb0EEEvNS_16Flash_bwd_paramsE
        .type           _ZN5flash44flash_bwd_dq_dk_dv_loop_seqk_parallel_kernelI23Flash_bwd_kernel_traitsILi192ELi64ELi64ELi8ELi4ELi2ELi2ELb1ELb1EN7cutlass6half_tE19Flash_kernel_traitsILi192ELi64ELi64ELi8ES3_EELb0ELb0ELb1ELb1ELb0ELb0ELb0EEEvNS_16Flash_bwd_paramsE,@function
        .size           _ZN5flash44flash_bwd_dq_dk_dv_loop_seqk_parallel_kernelI23Flash_bwd_kernel_traitsILi192ELi64ELi64ELi8ELi4ELi2ELi2ELb1ELb1EN7cutlass6half_tE19Flash_kernel_traitsILi192ELi64ELi64ELi8ES3_EELb0ELb0ELb1ELb1ELb0ELb0ELb0EEEvNS_16Flash_bwd_paramsE,(.L_x_2157 - _ZN5flash44flash_bwd_dq_dk_dv_loop_seqk_parallel_kernelI23Flash_bwd_kernel_traitsILi192ELi64ELi64ELi8ELi4ELi2ELi2ELb1ELb1EN7cutlass6half_tE19Flash_kernel_traitsILi192ELi64ELi64ELi8ES3_EELb0ELb0ELb1ELb1ELb0ELb0ELb0EEEvNS_16Flash_bwd_paramsE)
        .other          _ZN5flash44flash_bwd_dq_dk_dv_loop_seqk_parallel_kernelI23Flash_bwd_kernel_traitsILi192ELi64ELi64ELi8ELi4ELi2ELi2ELb1ELb1EN7cutlass6half_tE19Flash_kernel_traitsILi192ELi64ELi64ELi8ES3_EELb0ELb0ELb1ELb1ELb0ELb0ELb0EEEvNS_16Flash_bwd_paramsE,@"STO_CUDA_ENTRY STV_DEFAULT"
_ZN5flash44flash_bwd_dq_dk_dv_loop_seqk_parallel_kernelI23Flash_bwd_kernel_traitsILi192ELi64ELi64ELi8ELi4ELi2ELi2ELb1ELb1EN7cutlass6half_tE19Flash_kernel_traitsILi192ELi64ELi64ELi8ES3_EELb0ELb0ELb1ELb1ELb0ELb0ELb0EEEvNS_16Flash_bwd_paramsE:
.text._ZN5flash44flash_bwd_dq_dk_dv_loop_seqk_parallel_kernelI23Flash_bwd_kernel_traitsILi192ELi64ELi64ELi8ELi4ELi2ELi2ELb1ELb1EN7cutlass6half_tE19Flash_kernel_traitsILi192ELi64ELi64ELi8ES3_EELb0ELb0ELb1ELb1ELb0ELb0ELb0EEEvNS_16Flash_bwd_paramsE:
        /* <DEDUP_REMOVED lines=50> */
.L_x_347:
        /* <DEDUP_REMOVED lines=18> */
[----:B------:R-:W-:Y:S01]  /*0440*/  IMAD.U32 R2, RZ, RZ, UR16 ;  /* 0x00000010ff027e24 */ /* 0x000fe2000f8e00ff */
[----:B------:R-:W5:Y:S03]  /*0450*/  @!UP0 LDCU.64 UR8, c[0x0][0x488] ;  /* 0x00009100ff0887ac */ /* 0x000f660008000a00 */
[----:B------:R-:W-:-:S05]  /*0460*/  IMAD.U32 R3, RZ, RZ, UR17 ;  /* 0x00000011ff037e24 */ /* 0x000fca000f8e00ff */
[----:B----4-:R3:W4:Y:S01]  /*0470*/  @P0 LDG.E R4, desc[UR36][R2.64] ;  /* 0x0000002402040981 */ /* 0x010722000c1e1900 */
        /* <DEDUP_REMOVED lines=30> */
.L_x_281:
[----:B------:R-:W-:Y:S01]  /*0660*/  @!UP0 UIADD3 UR35, UPT, UPT, UR9, UR10, -UR38 ;  /* 0x0000000a09238290 */ /* 0x000fe2000fffe826 */
[----:B------:R-:W-:Y:S01]  /*0670*/  @!UP4 UMOV UR39, UR24 ;  /* 0x000000180027cc82 */ /* 0x000fe20008000000 */
[----:B------:R-:W-:Y:S02]  /*0680*/  @UP4 UIADD3 UR39, UPT, UPT, UR8, -UR19, URZ ;  /* 0x8000001308274290 */ /* 0x000fe4000fffe0ff */
[----:B------:R-:W-:-:S09]  /*0690*/  UISETP.GT.AND UP0, UPT, UR35, UR44, UPT ;  /* 0x0000002c2300728c */ /* 0x000fd2000bf04270 */
[----:B------:R-:W-:Y:S05]  /*06a0*/  BRA.U !UP0, `(.L_x_282) ;  /* 0x0000008908e47547 */ /* 0x000fea000b800000 */
[----:B------:R-:W1:Y:S01]  /*06b0*/  LDCU UR9, c[0x0][0x504] ;  /* 0x0000a080ff0977ac */ /* 0x000e620008000800 */
[----:B------:R-:W-:Y:S02]  /*06c0*/  UIADD3 UR32, UPT, UPT, UR44, UR39, URZ ;  /* 0x000000272c207290 */ /* 0x000fe4000fffe0ff */
[----:B------:R-:W-:Y:S02]  /*06d0*/  UIADD3 UR11, UPT, UPT, UR39, 0x3f, URZ ;  /* 0x0000003f270b7890 */ /* 0x000fe4000fffe0ff */
[----:B------:R-:W-:Y:S02]  /*06e0*/  UIADD3 UR29, UPT, UPT, UR32, 0x40, URZ ;  /* 0x00000040201d7890 */ /* 0x000fe4000fffe0ff */
[----:B------:R-:W-:Y:S02]  /*06f0*/  USHF.R.S32.HI UR10, URZ, 0x1f, UR11 ;  /* 0x0000001fff0a7899 */ /* 0x000fe4000801140b */
[----:B------:R-:W-:Y:S02]  /*0700*/  UISETP.NE.AND UP1, UPT, UR19, -0x1, UPT ;  /* 0xffffffff1300788c */ /* 0x000fe4000bf25270 */
[----:B------:R-:W-:-:S02]  /*0710*/  ULEA.HI UR10, UR10, UR11, URZ, 0x6 ;  /* 0x0000000b0a0a7291 */ /* 0x000fc4000f8f30ff */
[----:B------:R-:W-:Y:S02]  /*0720*/  UISETP.NE.AND UP2, UPT, UR40, -0x1, UPT ;  /* 0xffffffff2800788c */ /* 0x000fe4000bf45270 */
        /* <DEDUP_REMOVED lines=31> */
.L_x_283:
[----:B------:R-:W1:Y:S01]  /*0920*/  LDCU.64 UR16, c[0x0][0x3b8] ;  /* 0x00007700ff1077ac */ /* 0x000e620008000a00 */
[----:B------:R-:W-:-:S04]  /*0930*/  UIADD3 UR8, UPT, UPT, UR38, UR40, URZ ;  /* 0x0000002826087290 */ /* 0x000fc8000fffe0ff */
[----:B-1----:R-:W-:Y:S02]  /*0940*/  UIMAD.WIDE.U32 UR10, UR8, UR16, URZ ;  /* 0x00000010080a72a5 */ /* 0x002fe4000f8e00ff */
[----:B------:R-:W-:-:S04]  /*0950*/  UIMAD UR8, UR8, UR17, URZ ;  /* 0x00000011080872a4 */ /* 0x000fc8000f8e02ff */
[----:B------:R-:W-:Y:S01]  /*0960*/  UIADD3 UR8, UPT, UPT, UR11, UR8, URZ ;  /* 0x000000080b087290 */ /* 0x000fe2000fffe0ff */
[----:B------:R-:W-:-:S05]  /*0970*/  UMOV UR50, UR10 ;  /* 0x0000000a00327c82 */ /* 0x000fca0008000000 */
[----:B------:R-:W-:Y:S02]  /*0980*/  MOV R20, UR8 ;  /* 0x0000000800147c02 */ /* 0x000fe40008000f00 */
.L_x_284:
        /* <DEDUP_REMOVED lines=44> */
.L_x_285:
[----:B------:R-:W1:Y:S01]  /*0c50*/  LDCU.64 UR14, c[0x0][0x3c0] ;  /* 0x00007800ff0e77ac */ /* 0x000e620008000a00 */
[----:B------:R-:W-:-:S04]  /*0c60*/  UIADD3 UR8, UPT, UPT, UR38, UR40, URZ ;  /* 0x0000002826087290 */ /* 0x000fc8000fffe0ff */
[----:B-1----:R-:W-:Y:S02]  /*0c70*/  UIMAD.WIDE.U32 UR10, UR8, UR14, URZ ;  /* 0x0000000e080a72a5 */ /* 0x002fe4000f8e00ff */
[----:B------:R-:W-:-:S04]  /*0c80*/  UIMAD UR8, UR8, UR15, URZ ;  /* 0x0000000f080872a4 */ /* 0x000fc8000f8e02ff */
[----:B------:R-:W-:Y:S01]  /*0c90*/  UIADD3 UR8, UPT, UPT, UR11, UR8, URZ ;  /* 0x000000080b087290 */ /* 0x000fe2000fffe0ff */
[----:B------:R-:W-:-:S05]  /*0ca0*/  UMOV UR54, UR10 ;  /* 0x0000000a00367c82 */ /* 0x000fca0008000000 */
[----:B------:R-:W-:-:S07]  /*0cb0*/  MOV R18, UR8 ;  /* 0x0000000800127c02 */ /* 0x000fce0008000f00 */
.L_x_286:
        /* <DEDUP_REMOVED lines=27> */
.L_x_287:
[----:B------:R-:W-:Y:S02]  /*0e70*/  UIMAD.WIDE.U32 UR58, UR46, UR19, URZ ;  /* 0x000000132e3a72a5 */ /* 0x000fe4000f8e00ff */
[----:B------:R-:W-:-:S04]  /*0e80*/  UIMAD UR8, UR47, UR19, URZ ;  /* 0x000000132f0872a4 */ /* 0x000fc8000f8e02ff */
[----:B------:R-:W-:Y:S02]  /*0e90*/  UIADD3 UR8, UPT, UPT, UR59, UR8, URZ ;  /* 0x000000083b087290 */ /* 0x000fe4000fffe0ff */
.L_x_288:
        /* <DEDUP_REMOVED lines=21> */
.L_x_289:
[----:B------:R-:W1:Y:S01]  /*0ff0*/  LDCU UR60, c[0x0][0x434] ;  /* 0x00008680ff3c77ac */ /* 0x000e620008000800 */
[----:B------:R-:W-:-:S04]  /*1000*/  UIMAD UR10, UR25, UR18, UR26 ;  /* 0x00000012190a72a4 */ /* 0x000fc8000f8e021a */
[----:B-1----:R-:W-:Y:S02]  /*1010*/  UIMAD UR60, UR10, UR60, URZ ;  /* 0x0000003c0a3c72a4 */ /* 0x002fe4000f8e02ff */
.L_x_290:
        /* <DEDUP_REMOVED lines=11> */
.L_x_291:
[----:B------:R-:W1:Y:S01]  /*10d0*/  LDCU UR59, c[0x0][0x444] ;  /* 0x00008880ff3b77ac */ /* 0x000e620008000800 */
[----:B------:R-:W-:-:S04]  /*10e0*/  UIMAD UR10, UR25, UR18, UR26 ;  /* 0x00000012190a72a4 */ /* 0x000fc8000f8e021a */
[----:B-1----:R-:W-:-:S12]  /*10f0*/  UIMAD UR59, UR10, UR59, URZ ;  /* 0x0000003b0a3b72a4 */ /* 0x002fd8000f8e02ff */
.L_x_292:
        /* <DEDUP_REMOVED lines=13> */
[----:B-1----:R-:W-:Y:S02]  /*11d0*/  UIADD3 UR46, UPT, UPT, UR35, UR46, URZ ;  /* 0x0000002e232e7290 */ /* 0x002fe4000fffe0ff */
[----:B------:R-:W-:Y:S02]  /*11e0*/  ULEA UR60, UR47, UR60, 0x6 ;  /* 0x0000003c2f3c7291 */ /* 0x000fe4000f8e30ff */
[----:B------:R-:W-:-:S04]  /*11f0*/  UIADD3 UR9, UPT, UPT, UR29, -0x40, -UR46 ;  /* 0xffffffc01d097890 */ /* 0x000fc8000fffe82e */
        /* <DEDUP_REMOVED lines=11> */
[----:B------:R-:W2:Y:S01]  /*12b0*/  LDCU.64 UR64, c[0x0][0x5e8] ;  /* 0x0000bd00ff4077ac */ /* 0x000ea20008000a00 */
[----:B------:R-:W-:Y:S01]  /*12c0*/  IADD3 R22, PT, PT, R21, 0x20, RZ ;  /* 0x0000002015167810 */ /* 0x000fe20007ffe0ff */
[----:B------:R-:W-:-:S02]  /*12d0*/  IMAD R10, R11, UR61, R10 ;  /* 0x0000003d0b0a7c24 */ /* 0x000fc4000f8e020a */
[----:B------:R-:W-:Y:S01]  /*12e0*/  IMAD.X R3, RZ, RZ, UR49, P0 ;  /* 0x00000031ff037e24 */ /* 0x000fe200080e06ff */
[----:B------:R-:W-:Y:S02]  /*12f0*/  USHF.L.U32 UR61, UR61, 0x6, URZ ;  /* 0x000000063d3d7899 */ /* 0x000fe400080006ff */
[----:B------:R-:W-:-:S04]  /*1300*/  USEL UR45, URZ, UR45, !UP0 ;  /* 0x0000002dff2d7287 */ /* 0x000fc8000c000000 */
[----:B------:R-:W-:Y:S02]  /*1310*/  UISETP.GT.AND UP0, UPT, UR52, UR45, UPT ;  /* 0x0000002d3400728c */ /* 0x000fe4000bf04270 */
[----:B-1----:R-:W-:Y:S01]  /*1320*/  UIMAD UR19, UR55, UR8, URZ ;  /* 0x00000008371372a4 */ /* 0x002fe2000f8e02ff */
[----:B------:R-:W-:Y:S01]  /*1330*/  IMAD.U32 R0, RZ, RZ, UR8 ;  /* 0x00000008ff007e24 */ /* 0x000fe2000f8e00ff */
[----:B------:R-:W-:Y:S01]  /*1340*/  MOV R4, UR10 ;  /* 0x0000000a00047c02 */ /* 0x000fe20008000f00 */
[----:B------:R-:W-:Y:S02]  /*1350*/  USHF.L.U64.HI UR49, UR8, 0x5, UR9 ;  /* 0x0000000508317899 */ /* 0x000fe40008010209 */
[----:B------:R-:W-:Y:S01]  /*1360*/  UIMAD UR19, UR51, UR9, UR19 ;  /* 0x00000009331372a4 */ /* 0x000fe2000f8e0213 */
[----:B------:R-:W-:Y:S01]  /*1370*/  IMAD.WIDE.U32 R2, R0, UR51, R2 ;  /* 0x0000003300027c25 */ /* 0x000fe2000f8e0002 */
[----:B--2---:R-:W-:-:S03]  /*1380*/  UIMAD.WIDE UR64, UR59, 0x4, UR64 ;  /* 0x000000043b4078a5 */ /* 0x004fc6000f8e0240 */
[----:B------:R-:W-:Y:S01]  /*1390*/  IMAD.U32 R0, RZ, RZ, UR11 ;  /* 0x0000000bff007e24 */ /* 0x000fe2000f8e00ff */
[----:B------:R-:W1:Y:S01]  /*13a0*/  LDCU.64 UR10, c[0x0][0x550] ;  /* 0x0000aa00ff0a77ac */ /* 0x000e620008000a00 */
[----:B------:R-:W-:-:S04]  /*13b0*/  VIADD R3, R3, UR19 ;  /* 0x0000001303037c36 */ /* 0x000fc80008000000 */
        /* <DEDUP_REMOVED lines=35> */
[----:B-----5:R-:W-:Y:S01]  /*15f0*/  UIMAD.WIDE UR56, UR60, 0x4, UR62 ;  /* 0x000000043c3878a5 */ /* 0x020fe2000f8e023e */
[----:B-1----:R-:W-:Y:S01]  /*1600*/  LEA R30, P0, R0, UR18, 0x2 ;  /* 0x00000012001e7c11 */ /* 0x002fe2000f8010ff */
        /* <DEDUP_REMOVED lines=26> */
.L_x_294:
[----:B------:R-:W1:Y:S01]  /*17b0*/  LDCU.64 UR10, c[0x0][0x5c0] ;  /* 0x0000b800ff0a77ac */ /* 0x000e620008000a00 */
[----:B------:R-:W-:-:S04]  /*17c0*/  UIADD3 UR8, UPT, UPT, UR38, UR40, URZ ;  /* 0x0000002826087290 */ /* 0x000fc8000fffe0ff */
[----:B-1----:R-:W-:Y:S02]  /*17d0*/  UIMAD.WIDE.U32 UR18, UR8, UR10, URZ ;  /* 0x0000000a081272a5 */ /* 0x002fe4000f8e00ff */
[----:B------:R-:W-:-:S04]  /*17e0*/  UIMAD UR8, UR8, UR11, URZ ;  /* 0x0000000b080872a4 */ /* 0x000fc8000f8e02ff */
[----:B------:R-:W-:-:S06]  /*17f0*/  UIADD3 UR8, UPT, UPT, UR19, UR8, URZ ;  /* 0x0000000813087290 */ /* 0x000fcc000fffe0ff */
[----:B------:R-:W-:Y:S02]  /*1800*/  MOV R0, UR8 ;  /* 0x0000000800007c02 */ /* 0x000fe40008000f00 */
.L_x_295:
        /* <DEDUP_REMOVED lines=13> */
.L_x_296:
[----:B------:R-:W1:Y:S01]  /*18e0*/  LDCU.64 UR8, c[0x0][0x5c8] ;  /* 0x0000b900ff0877ac */ /* 0x000e620008000a00 */
[----:B------:R-:W-:-:S04]  /*18f0*/  UIADD3 UR38, UPT, UPT, UR38, UR40, URZ ;  /* 0x0000002826267290 */ /* 0x000fc8000fffe0ff */
[----:B-1----:R-:W-:Y:S02]  /*1900*/  UIMAD.WIDE.U32 UR16, UR38, UR8, URZ ;  /* 0x00000008261072a5 */ /* 0x002fe4000f8e00ff */
[----:B------:R-:W-:-:S04]  /*1910*/  UIMAD UR38, UR38, UR9, URZ ;  /* 0x00000009262672a4 */ /* 0x000fc8000f8e02ff */
[----:B------:R-:W-:-:S06]  /*1920*/  UIADD3 UR38, UPT, UPT, UR17, UR38, URZ ;  /* 0x0000002611267290 */ /* 0x000fcc000fffe0ff */
[----:B------:R-:W-:-:S07]  /*1930*/  MOV R10, UR38 ;  /* 0x00000026000a7c02 */ /* 0x000fce0008000f00 */
.L_x_297:
        /* <DEDUP_REMOVED lines=30> */
.L_x_299:
[----:B------:R-:W-:Y:S05]  /*1b20*/  BSYNC.RECONVERGENT B0 ;  /* 0x0000000000007941 */ /* 0x000fea0003800200 */
.L_x_298:
        /* <DEDUP_REMOVED lines=17> */
.L_x_301:
[----:B------:R-:W-:Y:S05]  /*1c40*/  BSYNC.RECONVERGENT B0 ;  /* 0x0000000000007941 */ /* 0x000fea0003800200 */
.L_x_300:
        /* <DEDUP_REMOVED lines=27> */
.L_x_303:
[----:B------:R-:W-:Y:S05]  /*1e00*/  BSYNC.RECONVERGENT B0 ;  /* 0x0000000000007941 */ /* 0x000fea0003800200 */
.L_x_302:
        /* <DEDUP_REMOVED lines=18> */
.L_x_293:
        /* <DEDUP_REMOVED lines=47> */
.L_x_307:
[----:B------:R2:W-:Y:S01]  /*2220*/  STS.128 [R0+0x16000], RZ ;  /* 0x016000ff00007388 */ /* 0x0005e20000000c00 */
[----:B------:R-:W-:Y:S05]  /*2230*/  BRA `(.L_x_308) ;  /* 0x00000000000c7947 */ /* 0x000fea0003800000 */
.L_x_306:
[----:B------:R1:W-:Y:S04]  /*2240*/  STS.128 [R0+0x12000], RZ ;  /* 0x012000ff00007388 */ /* 0x0003e80000000c00 */
[----:B------:R1:W-:Y:S04]  /*2250*/  STS.128 [R0+0x14000], RZ ;  /* 0x014000ff00007388 */ /* 0x0003e80000000c00 */
[----:B------:R1:W-:Y:S02]  /*2260*/  STS.128 [R0+0x16000], RZ ;  /* 0x016000ff00007388 */ /* 0x0003e40000000c00 */
.L_x_308:
[----:B------:R-:W-:Y:S05]  /*2270*/  BSYNC.RECONVERGENT B0 ;  /* 0x0000000000007941 */ /* 0x000fea0003800200 */
.L_x_305:
        /* <DEDUP_REMOVED lines=34> */
.L_x_311:
[----:B------:R4:W-:Y:S02]  /*24a0*/  STS.128 [R0+0x17000], RZ ;  /* 0x017000ff00007388 */ /* 0x0009e40000000c00 */
.L_x_310:
[----:B------:R-:W-:Y:S05]  /*24b0*/  BSYNC.RECONVERGENT B0 ;  /* 0x0000000000007941 */ /* 0x000fea0003800200 */
.L_x_309:
        /* <DEDUP_REMOVED lines=31> */
.L_x_314:
[----:B------:R4:W-:Y:S01]  /*26b0*/  STS.128 [R0+0xa000], RZ ;  /* 0x00a000ff00007388 */ /* 0x0009e20000000c00 */
[----:B------:R-:W-:Y:S05]  /*26c0*/  BRA `(.L_x_315) ;  /* 0x00000000000c7947 */ /* 0x000fea0003800000 */
.L_x_313:
[----:B------:R1:W-:Y:S04]  /*26d0*/  STS.128 [R0+0x6000], RZ ;  /* 0x006000ff00007388 */ /* 0x0003e80000000c00 */
[----:B------:R1:W-:Y:S04]  /*26e0*/  STS.128 [R0+0x8000], RZ ;  /* 0x008000ff00007388 */ /* 0x0003e80000000c00 */
[----:B------:R1:W-:Y:S02]  /*26f0*/  STS.128 [R0+0xa000], RZ ;  /* 0x00a000ff00007388 */ /* 0x0003e40000000c00 */
.L_x_315:
[----:B------:R-:W-:Y:S05]  /*2700*/  BSYNC.RECONVERGENT B0 ;  /* 0x0000000000007941 */ /* 0x000fea0003800200 */
.L_x_312:
        /* <DEDUP_REMOVED lines=31> */
.L_x_318:
[----:B------:R4:W-:Y:S02]  /*2900*/  STS.128 [R0+0xb000], RZ ;  /* 0x00b000ff00007388 */ /* 0x0009e40000000c00 */
.L_x_317:
[----:B------:R-:W-:Y:S05]  /*2910*/  BSYNC.RECONVERGENT B0 ;  /* 0x0000000000007941 */ /* 0x000fea0003800200 */
.L_x_316:
        /* <DEDUP_REMOVED lines=28> */
.L_x_321:
[----:B------:R4:W-:Y:S01]  /*2ae0*/  STS.128 [R0+0x4000], RZ ;  /* 0x004000ff00007388 */ /* 0x0009e20000000c00 */
[----:B------:R-:W-:Y:S05]  /*2af0*/  BRA `(.L_x_322) ;  /* 0x00000000000c7947 */ /* 0x000fea0003800000 */
.L_x_320:
[----:B------:R1:W-:Y:S04]  /*2b00*/  STS.128 [R0], RZ ;  /* 0x000000ff00007388 */ /* 0x0003e80000000c00 */
[----:B------:R1:W-:Y:S04]  /*2b10*/  STS.128 [R0+0x2000], RZ ;  /* 0x002000ff00007388 */ /* 0x0003e80000000c00 */
[----:B------:R1:W-:Y:S02]  /*2b20*/  STS.128 [R0+0x4000], RZ ;  /* 0x004000ff00007388 */ /* 0x0003e40000000c00 */
.L_x_322:
[----:B------:R-:W-:Y:S05]  /*2b30*/  BSYNC.RECONVERGENT B0 ;  /* 0x0000000000007941 */ /* 0x000fea0003800200 */
.L_x_319:
        /* <DEDUP_REMOVED lines=27> */
.L_x_325:
[----:B------:R4:W-:Y:S02]  /*2cf0*/  STS.128 [R0+0x5000], RZ ;  /* 0x005000ff00007388 */ /* 0x0009e40000000c00 */
.L_x_324:
[----:B------:R-:W-:Y:S05]  /*2d00*/  BSYNC.RECONVERGENT B0 ;  /* 0x0000000000007941 */ /* 0x000fea0003800200 */
.L_x_323:
[--C-:B------:R-:W-:Y:S01]  /*2d10*/  SHF.R.U32.HI R17, RZ, 0x1, R24.reuse ;  /* 0x00000001ff117819 */ /* 0x100fe20000011618 */
[----:B-1----:R-:W-:Y:S01]  /*2d20*/  IMAD.MOV.U32 R4, RZ, RZ, 0x7f800000 ;  /* 0x7f800000ff047424 */ /* 0x002fe200078e00ff */
[----:B------:R-:W-:Y:S02]  /*2d30*/  SHF.R.U32.HI R15, RZ, 0x2, R24 ;  /* 0x00000002ff0f7819 */ /* 0x000fe40000011618 */
[----:B----4-:R-:W-:Y:S01]  /*2d40*/  LOP3.LUT R2, R17, 0x30, RZ, 0xc0, !PT ;  /* 0x0000003011027812 */ /* 0x010fe200078ec0ff */
[----:B------:R-:W-:Y:S01]  /*2d50*/  STL [R1+0x1c], R17 ;  /* 0x00001c1101007387 */ /* 0x000fe20000100800 */
[----:B------:R-:W-:Y:S02]  /*2d60*/  MOV R5, 0x7f800000 ;  /* 0x7f80000000057802 */ /* 0x000fe40000000f00 */
[----:B------:R-:W-:-:S04]  /*2d70*/  LOP3.LUT R3, R2, 0x7, R15, 0xf8, !PT ;  /* 0x0000000702037812 */ /* 0x000fc800078ef80f */
[C---:B------:R-:W-:Y:S01]  /*2d80*/  ISETP.GE.AND P1, PT, R3.reuse, UR9, PT ;  /* 0x0000000903007c0c */ /* 0x040fe2000bf26270 */
[C---:B------:R-:W-:Y:S01]  /*2d90*/  VIADD R2, R3.reuse, 0x8 ;  /* 0x0000000803027836 */ /* 0x040fe20000000000 */
[----:B------:R1:W-:Y:S04]  /*2da0*/  STL [R1+0x44], R3 ;  /* 0x0000440301007387 */ /* 0x0003e80000100800 */
[----:B------:R-:W-:Y:S01]  /*2db0*/  ISETP.GE.AND P0, PT, R2, UR9, PT ;  /* 0x0000000902007c0c */ /* 0x000fe2000bf06270 */
[----:B------:R-:W-:Y:S01]  /*2dc0*/  IMAD.MOV.U32 R2, RZ, RZ, 0x4 ;  /* 0x00000004ff027424 */ /* 0x000fe200078e00ff */
[----:B------:R-:W4:Y:S03]  /*2dd0*/  LDCU.64 UR8, c[0x0][0x3d0] ;  /* 0x00007a00ff0877ac */ /* 0x000f260008000a00 */
[----:B-1----:R-:W-:-:S08]  /*2de0*/  IMAD.WIDE.U32 R2, R3, R2, UR56 ;  /* 0x0000003803027e25 */ /* 0x002fd0000f8e0002 */
[----:B------:R-:W5:Y:S04]  /*2df0*/  @!P0 LDG.E R4, desc[UR36][R2.64+0x20] ;  /* 0x0000202402048981 */ /* 0x000f68000c1e1900 */
[----:B------:R1:W2:Y:S01]  /*2e00*/  @!P1 LDG.E R5, desc[UR36][R2.64] ;  /* 0x0000002402059981 */ /* 0x0002a2000c1e1900 */
[----:B------:R-:W-:-:S04]  /*2e10*/  UIMAD UR48, UR48, UR16, URZ ;  /* 0x00000010303072a4 */ /* 0x000fc8000f8e02ff */
[----:B------:R-:W-:Y:S01]  /*2e20*/  UIMAD UR48, UR44, UR17, UR48 ;  /* 0x000000112c3072a4 */ /* 0x000fe2000f8e0230 */
[----:B-1----:R-:W-:-:S05]  /*2e30*/  MOV R2, UR16 ;  /* 0x0000001000027c02 */ /* 0x002fca0008000f00 */
[----:B------:R-:W-:Y:S01]  /*2e40*/  IMAD.WIDE.U32 R2, R2, UR44, R8 ;  /* 0x0000002c02027c25 */ /* 0x000fe2000f8e0008 */
[----:B------:R-:W-:Y:S01]  /*2e50*/  BSSY.RECONVERGENT B0, `(.L_x_326) ;  /* 0x000002a000007945 */ /* 0x000fe20003800200 */
[----:B-----5:R1:W-:Y:S04]  /*2e60*/  STL [R1+0x48], R4 ;  /* 0x0000480401007387 */ /* 0x0203e80000100800 */
[----:B--2---:R2:W-:Y:S01]  /*2e70*/  STL [R1+0x4c], R5 ;  /* 0x00004c0501007387 */ /* 0x0045e20000100800 */
[----:B-1----:R-:W-:Y:S01]  /*2e80*/  IADD3 R4, P0, PT, R2, UR50, RZ ;  /* 0x0000003202047c10 */ /* 0x002fe2000ff1e0ff */
[----:B----4-:R-:W-:-:S03]  /*2e90*/  IMAD R2, R19, UR8, RZ ;  /* 0x0000000813027c24 */ /* 0x010fc6000f8e02ff */
        /* <DEDUP_REMOVED lines=32> */
.L_x_328:
[----:B------:R4:W-:Y:S01]  /*30a0*/  STS.128 [R0+0x10000], RZ ;  /* 0x010000ff00007388 */ /* 0x0009e20000000c00 */
[----:B------:R-:W-:Y:S05]  /*30b0*/  BRA `(.L_x_329) ;  /* 0x00000000000c7947 */ /* 0x000fea0003800000 */
.L_x_327:
[----:B------:R1:W-:Y:S04]  /*30c0*/  STS.128 [R0+0xc000], RZ ;  /* 0x00c000ff00007388 */ /* 0x0003e80000000c00 */
[----:B------:R1:W-:Y:S04]  /*30d0*/  STS.128 [R0+0xe000], RZ ;  /* 0x00e000ff00007388 */ /* 0x0003e80000000c00 */
[----:B------:R1:W-:Y:S02]  /*30e0*/  STS.128 [R0+0x10000], RZ ;  /* 0x010000ff00007388 */ /* 0x0003e40000000c00 */
.L_x_329:
[----:B------:R-:W-:Y:S05]  /*30f0*/  BSYNC.RECONVERGENT B0 ;  /* 0x0000000000007941 */ /* 0x000fea0003800200 */
.L_x_326:
        /* <DEDUP_REMOVED lines=33> */
.L_x_332:
[----:B------:R2:W-:Y:S02]  /*3310*/  STS.128 [R0+0x11000], RZ ;  /* 0x011000ff00007388 */ /* 0x0005e40000000c00 */
.L_x_331:
[----:B------:R-:W-:Y:S05]  /*3320*/  BSYNC.RECONVERGENT B0 ;  /* 0x0000000000007941 */ /* 0x000fea0003800200 */
.L_x_330:
[----:B------:R-:W5:Y:S01]  /*3330*/  LDCU.64 UR10, c[0x0][0x538] ;  /* 0x0000a700ff0a77ac */ /* 0x000f620008000a00 */
[----:B------:R-:W0:Y:S01]  /*3340*/  LDGDEPBAR ;  /* 0x00000000000079af */ /* 0x000e220000000000 */
[C---:B------:R-:W-:Y:S02]  /*3350*/  IMAD.SHL.U32 R5, R24.reuse, 0x40, RZ ;  /* 0x0000004018057824 */ /* 0x040fe400078e00ff */
[C---:B------:R-:W-:Y:S02]  /*3360*/  IMAD.SHL.U32 R6, R24.reuse, 0x20, RZ ;  /* 0x0000002018067824 */ /* 0x040fe400078e00ff */
[C---:B------:R-:W-:Y:S01]  /*3370*/  IMAD.SHL.U32 R7, R24.reuse, 0x10, RZ ;  /* 0x0000001018077824 */ /* 0x040fe200078e00ff */
[C---:B------:R-:W-:Y:S01]  /*3380*/  LOP3.LUT P1, RZ, R24.reuse, 0x4, RZ, 0xc0, !PT ;  /* 0x0000000418ff7812 */ /* 0x040fe2000782c0ff */
[----:B------:R-:W-:Y:S01]  /*3390*/  IMAD.SHL.U32 R8, R24, 0x2, RZ ;  /* 0x0000000218087824 */ /* 0x000fe200078e00ff */
[----:B------:R-:W3:Y:S01]  /*33a0*/  LDCU UR17, c[0x0][0x590] ;  /* 0x0000b200ff1177ac */ /* 0x000ee20008000800 */
[----:B------:R-:W-:Y:S01]  /*33b0*/  UIADD3 UR32, UPT, UPT, -UR46, 0x40, UR32 ;  /* 0x000000402e207890 */ /* 0x000fe2000fffe120 */
[----:B------:R-:W1:Y:S01]  /*33c0*/  LDCU UR16, c[0x0][0x45c] ;  /* 0x00008b80ff1077ac */ /* 0x000e620008000800 */
[----:B-----5:R-:W-:-:S04]  /*33d0*/  UISETP.NE.U32.AND UP0, UPT, UR10, URZ, UPT ;  /* 0x000000ff0a00728c */ /* 0x020fc8000bf05070 */
[----:B------:R-:W-:Y:S01]  /*33e0*/  UISETP.NE.AND.EX UP0, UPT, UR11, URZ, UPT, UP0 ;  /* 0x000000ff0b00728c */ /* 0x000fe2000bf05300 */
[----:B------:R-:W-:-:S05]  /*33f0*/  DEPBAR.LE SB0, 0x1 ;  /* 0x000080400000791a */ /* 0x000fca0000000000 */
[----:B------:R-:W-:-:S05]  /*3400*/  PLOP3.LUT P0, PT, PT, PT, UP0, 0x80, 0x8 ;  /* 0x000000000008781c */ /* 0x000fca0003f0f008 */
[----:B------:R-:W5:Y:S01]  /*3410*/  @UP0 LDCU.64 UR8, c[0x0][0x540] ;  /* 0x0000a800ff0807ac */ /* 0x000f620008000a00 */
[----:B------:R-:W-:Y:S01]  /*3420*/  @UP0 UMOV UR14, UR26 ;  /* 0x0000001a000e0c82 */ /* 0x000fe20008000000 */
[----:B------:R-:W-:Y:S02]  /*3430*/  @UP0 UMOV UR15, URZ ;  /* 0x000000ff000f0c82 */ /* 0x000fe40008000000 */
[----:B-----5:R-:W-:-:S04]  /*3440*/  @UP0 UIMAD.WIDE.U32 UR14, UR25, UR8, UR14 ;  /* 0x00000008190e02a5 */ /* 0x020fc8000f8e000e */
[----:B------:R-:W-:Y:S02]  /*3450*/  @UP0 UIMAD UR9, UR25, UR9, UR15 ;  /* 0x00000009190902a4 */ /* 0x000fe4000f8e020f */
[----:B------:R-:W-:-:S04]  /*3460*/  @UP0 ULEA UR10, UP1, UR14, UR10, 0x2 ;  /* 0x0000000a0e0a0291 */ /* 0x000fc8000f8210ff */
[----:B------:R-:W-:Y:S02]  /*3470*/  @UP0 ULEA.HI.X UR11, UR14, UR11, UR9, 0x2, UP1 ;  /* 0x0000000b0e0b0291 */ /* 0x000fe400088f1409 */
[----:B-12---:R-:W-:Y:S01]  /*3480*/  IMAD.U32 R2, RZ, RZ, UR10 ;  /* 0x0000000aff027e24 */ /* 0x006fe2000f8e00ff */
[----:B------:R-:W-:Y:S03]  /*3490*/  BAR.SYNC.DEFER_BLOCKING 0x0 ;  /* 0x0000000000007b1d */ /* 0x000fe60000010000 */
[----:B------:R-:W-:-:S03]  /*34a0*/  IMAD.U32 R3, RZ, RZ, UR11 ;  /* 0x0000000bff037e24 */ /* 0x000fc6000f8e00ff */
[----:B------:R-:W1:Y:S01]  /*34b0*/  @UP0 LDCU UR9, c[0x0][0x458] ;  /* 0x00008b00ff0907ac */ /* 0x000e620008000800 */
[----:B----4-:R-:W-:Y:S02]  /*34c0*/  LOP3.LUT R0, R6, 0x200, RZ, 0xc0, !PT ;  /* 0x0000020006007812 */ /* 0x010fe400078ec0ff */
        /* <DEDUP_REMOVED lines=16> */
[----:B------:R2:W4:Y:S01]  /*35d0*/  @P0 LDG.E R4, desc[UR36][R2.64] ;  /* 0x0000002402040981 */ /* 0x000522000c1e1900 */
[----:B------:R-:W-:-:S02]  /*35e0*/  LOP3.LUT R0, R0, 0x3800, R7, 0xf8, !PT ;  /* 0x0000380000007812 */ /* 0x000fc400078ef807 */
[----:B------:R-:W-:Y:S02]  /*35f0*/  CS2R R110, SRZ ;  /* 0x00000000006e7805 */ /* 0x000fe4000001ff00 */
[----:B------:R-:W-:Y:S02]  /*3600*/  LOP3.LUT R7, R5, 0x200, RZ, 0xc0, !PT ;  /* 0x0000020005077812 */ /* 0x000fe400078ec0ff */
[----:B------:R-:W-:Y:S02]  /*3610*/  CS2R R108, SRZ ;  /* 0x00000000006c7805 */ /* 0x000fe4000001ff00 */
[----:B------:R-:W-:Y:S02]  /*3620*/  CS2R R114, SRZ ;  /* 0x0000000000727805 */ /* 0x000fe4000001ff00 */
[----:B------:R-:W-:Y:S02]  /*3630*/  CS2R R112, SRZ ;  /* 0x0000000000707805 */ /* 0x000fe4000001ff00 */
[----:B------:R-:W-:-:S02]  /*3640*/  LOP3.LUT R6, R7, 0xc00, R6, 0xf8, !PT ;  /* 0x00000c0007067812 */ /* 0x000fc400078ef806 */
[----:B------:R-:W-:Y:S02]  /*3650*/  CS2R R106, SRZ ;  /* 0x00000000006a7805 */ /* 0x000fe4000001ff00 */
[----:B------:R-:W-:Y:S02]  /*3660*/  LOP3.LUT R7, R8, 0x6, RZ, 0xc0, !PT ;  /* 0x0000000608077812 */ /* 0x000fe400078ec0ff */
        /* <DEDUP_REMOVED lines=15> */
[----:B--2---:R-:W-:Y:S01]  /*3760*/  LOP3.LUT R2, R5, 0x1c0, RZ, 0xc0, !PT ;  /* 0x000001c005027812 */ /* 0x004fe200078ec0ff */
[----:B-1----:R-:W4:Y:S01]  /*3770*/  @P0 MUFU.RCP R3, UR9 ;  /* 0x0000000900030d08 */ /* 0x002f220008001000 */
[----:B------:R-:W-:-:S02]  /*3780*/  CS2R R42, SRZ ;  /* 0x00000000002a7805 */ /* 0x000fc4000001ff00 */
[----:B------:R-:W-:Y:S02]  /*3790*/  CS2R R40, SRZ ;  /* 0x0000000000287805 */ /* 0x000fe4000001ff00 */
[----:B------:R-:W-:Y:S02]  /*37a0*/  LOP3.LUT R2, R2, 0x38, R23, 0xf8, !PT ;  /* 0x0000003802027812 */ /* 0x000fe400078ef817 */
[----:B------:R-:W-:Y:S02]  /*37b0*/  CS2R R38, SRZ ;  /* 0x0000000000267805 */ /* 0x000fe4000001ff00 */
[----:B------:R-:W-:Y:S02]  /*37c0*/  CS2R R36, SRZ ;  /* 0x0000000000247805 */ /* 0x000fe4000001ff00 */
[----:B---3--:R-:W-:Y:S02]  /*37d0*/  CS2R R30, SRZ ;  /* 0x00000000001e7805 */ /* 0x008fe4000001ff00 */
        /* <DEDUP_REMOVED lines=8> */
[----:B------:R-:W-:Y:S02]  /*3860*/  LEA R9, R0, UR6, 0x1 ;  /* 0x0000000600097c11 */ /* 0x000fe4000f8e08ff */
[----:B------:R-:W-:Y:S02]  /*3870*/  CS2R R22, SRZ ;  /* 0x0000000000167805 */ /* 0x000fe4000001ff00 */
[----:B------:R-:W-:Y:S01]  /*3880*/  LOP3.LUT R6, R6, R2, RZ, 0xfc, !PT ;  /* 0x0000000206067212 */ /* 0x000fe200078efcff */
[----:B------:R-:W-:Y:S01]  /*3890*/  IMAD.MOV.U32 R2, RZ, RZ, 0x40 ;  /* 0x00000040ff027424 */ /* 0x000fe200078e00ff */
[----:B------:R-:W-:Y:S01]  /*38a0*/  CS2R R20, SRZ ;  /* 0x0000000000147805 */ /* 0x000fe2000001ff00 */
[C---:B------:R-:W-:Y:S01]  /*38b0*/  VIADD R0, R9.reuse, 0x12000 ;  /* 0x0001200009007836 */ /* 0x040fe20000000000 */
[----:B------:R-:W-:Y:S01]  /*38c0*/  STL [R1+0xc], R9 ;  /* 0x00000c0901007387 */ /* 0x000fe20000100800 */
[----:B------:R-:W-:Y:S01]  /*38d0*/  VIADD R232, R9, 0x12040 ;  /* 0x0001204009e87836 */ /* 0x000fe20000000000 */
[----:B------:R-:W-:Y:S01]  /*38e0*/  SEL R2, R2, 0xffffffc0, !P1 ;  /* 0xffffffc002027807 */ /* 0x000fe20004800000 */
[----:B------:R-:W-:Y:S01]  /*38f0*/  @P1 VIADD R232, R0, 0xffffffc0 ;  /* 0xffffffc000e81836 */ /* 0x000fe20000000000 */
[----:B------:R-:W1:Y:S01]  /*3900*/  LDSM.16.M88.4 R148, [R9+0x12000] ;  /* 0x012000000994783b */ /* 0x000e620000000200 */
[----:B------:R-:W-:Y:S01]  /*3910*/  IMAD.MOV.U32 R0, RZ, RZ, 0x20 ;  /* 0x00000020ff007424 */ /* 0x000fe200078e00ff */
[----:B------:R-:W-:Y:S01]  /*3920*/  UMOV UR8, URZ ;  /* 0x000000ff00087c82 */ /* 0x000fe20008000000 */
[----:B------:R-:W2:Y:S01]  /*3930*/  LDCU UR9, c[0x0][0x440] ;  /* 0x00008800ff0977ac */ /* 0x000ea20008000800 */
[----:B------:R-:W3:Y:S01]  /*3940*/  LDSM.16.M88.4 R164, [R232] ;  /* 0x00000000e8a4783b */ /* 0x000ee20000000200 */
[----:B------:R-:W1:Y:S03]  /*3950*/  LDCU UR14, c[0x0][0x504] ;  /* 0x0000a080ff0e77ac */ /* 0x000e660008000800 */
[----:B------:R-:W1:Y:S01]  /*3960*/  LDSM.16.M88.4 R168, [R232+0x800] ;  /* 0x00080000e8a8783b */ /* 0x000e620000000200 */
[----:B------:R-:W1:Y:S03]  /*3970*/  LDCU UR11, c[0x0][0x508] ;  /* 0x0000a100ff0b77ac */ /* 0x000e660008000800 */
[----:B------:R-:W1:Y:S01]  /*3980*/  LDSM.16.M88.4 R196, [R232+0x2000] ;  /* 0x00200000e8c4783b */ /* 0x000e620000000200 */
[----:B------:R-:W1:Y:S03]  /*3990*/  LDCU UR10, c[0x0][0x3e0] ;  /* 0x00007c00ff0a77ac */ /* 0x000e660008000800 */
[----:B------:R-:W1:Y:S01]  /*39a0*/  LDSM.16.M88.4 R200, [R232+0x2800] ;  /* 0x00280000e8c8783b */ /* 0x000e620000000200 */
[----:B------:R-:W-:-:S03]  /*39b0*/  USHF.L.U32 UR17, UR17, 0x6, URZ ;  /* 0x0000000611117899 */ /* 0x000fc600080006ff */
[----:B------:R-:W1:Y:S04]  /*39c0*/  LDSM.16.M88.4 R228, [R232+0x4000] ;  /* 0x00400000e8e4783b */ /* 0x000e680000000200 */
[----:B------:R-:W1:Y:S04]  /*39d0*/  LDSM.16.M88.4 R152, [R9+0x12800] ;  /* 0x012800000998783b */ /* 0x000e680000000200 */
[----:B------:R-:W1:Y:S04]  /*39e0*/  LDSM.16.M88.4 R180, [R9+0x14000] ;  /* 0x0140000009b4783b */ /* 0x000e680000000200 */
[----:B------:R-:W1:Y:S04]  /*39f0*/  LDSM.16.M88.4 R184, [R9+0x14800] ;  /* 0x0148000009b8783b */ /* 0x000e680000000200 */
[----:B------:R-:W1:Y:S04]  /*3a00*/  LDSM.16.M88.4 R212, [R9+0x16000] ;  /* 0x0160000009d4783b */ /* 0x000e680000000200 */
[----:B------:R-:W1:Y:S01]  /*3a10*/  LDSM.16.M88.4 R216, [R9+0x16800] ;  /* 0x0168000009d8783b */ /* 0x000e620000000200 */
[----:B----4-:R-:W-:Y:S01]  /*3a20*/  @P0 FMUL.FTZ R4, R4, R3 ;  /* 0x0000000304040220 */ /* 0x010fe20000410000 */
[----:B------:R-:W-:-:S04]  /*3a30*/  IMAD.U32 R3, RZ, RZ, UR35 ;  /* 0x00000023ff037e24 */ /* 0x000fc8000f8e00ff */
[----:B------:R-:W-:Y:S01]  /*3a40*/  @P0 R2UR UR15, R4 ;  /* 0x00000000040f02ca */ /* 0x000fe200000e0000 */
[----:B------:R-:W-:Y:S01]  /*3a50*/  IMAD.IADD R4, R9, 0x1, R2 ;  /* 0x0000000109047824 */ /* 0x000fe200078e0202 */
[----:B------:R-:W-:Y:S02]  /*3a60*/  LOP3.LUT P0, RZ, R24, 0x2, RZ, 0xc0, !PT ;  /* 0x0000000218ff7812 */ /* 0x000fe4000780c0ff */
[----:B------:R-:W-:Y:S02]  /*3a70*/  CS2R R24, SRZ ;  /* 0x0000000000187805 */ /* 0x000fe4000001ff00 */
[----:B------:R-:W-:Y:S02]  /*3a80*/  IADD3 R3, PT, PT, R3, -UR29, -R5 ;  /* 0x8000001d03037c10 */ /* 0x000fe4000fffe805 */
[----:B------:R-:W-:Y:S02]  /*3a90*/  SEL R0, R0, 0xffffffe0, !P0 ;  /* 0xffffffe000007807 */ /* 0x000fe40004000000 */
[----:B------:R-:W-:Y:S01]  /*3aa0*/  LEA R5, R6, UR6, 0x1 ;  /* 0x0000000606057c11 */ /* 0x000fe2000f8e08ff */
[----:B------:R4:W-:Y:S02]  /*3ab0*/  STL [R1+0x50], R3 ;  /* 0x0000500301007387 */ /* 0x0009e40000100800 */
[----:B------:R-:W-:-:S02]  /*3ac0*/  IMAD.IADD R240, R0, 0x1, R232 ;  /* 0x0000000100f07824 */ /* 0x000fc400078e02e8 */
[----:B------:R-:W1:Y:S01]  /*3ad0*/  LDSM.16.M88.4 R232, [R232+0x4800] ;  /* 0x00480000e8e8783b */ /* 0x000e620000000200 */
[----:B------:R-:W-:-:S03]  /*3ae0*/  @UP0 UMOV UR8, UR15 ;  /* 0x0000000f00080c82 */ /* 0x000fc60008000000 */
[----:B------:R-:W1:Y:S04]  /*3af0*/  LDSM.16.M88.4 R172, [R240] ;  /* 0x00000000f0ac783b */ /* 0x000e680000000200 */
[----:B------:R-:W1:Y:S04]  /*3b00*/  LDSM.16.M88.4 R176, [R240+0x800] ;  /* 0x00080000f0b0783b */ /* 0x000e680000000200 */
[----:B------:R-:W1:Y:S04]  /*3b10*/  LDSM.16.M88.4 R204, [R240+0x2000] ;  /* 0x00200000f0cc783b */ /* 0x000e680000000200 */
[----:B------:R-:W1:Y:S04]  /*3b20*/  LDSM.16.M88.4 R208, [R240+0x2800] ;  /* 0x00280000f0d0783b */ /* 0x000e680000000200 */
[----:B------:R-:W1:Y:S01]  /*3b30*/  LDSM.16.M88.4 R236, [R240+0x4000] ;  /* 0x00400000f0ec783b */ /* 0x000e620000000200 */
[----:B----4-:R-:W-:-:S03]  /*3b40*/  IMAD.IADD R3, R9, 0x1, R0 ;  /* 0x0000000109037824 */ /* 0x010fc600078e0200 */
[----:B------:R-:W4:Y:S04]  /*3b50*/  LDSM.16.M88.4 R240, [R240+0x4800] ;  /* 0x00480000f0f0783b */ /* 0x000f280000000200 */
[----:B------:R-:W-:Y:S04]  /*3b60*/  STL [R1+0x10], R3 ;  /* 0x0000100301007387 */ /* 0x000fe80000100800 */
[----:B------:R-:W1:Y:S04]  /*3b70*/  LDSM.16.M88.4 R156, [R3+0x12000] ;  /* 0x01200000039c783b */ /* 0x000e680000000200 */
[----:B------:R-:W1:Y:S04]  /*3b80*/  LDSM.16.M88.4 R160, [R3+0x12800] ;  /* 0x0128000003a0783b */ /* 0x000e680000000200 */
[----:B------:R-:W1:Y:S04]  /*3b90*/  LDSM.16.M88.4 R188, [R3+0x14000] ;  /* 0x0140000003bc783b */ /* 0x000e680000000200 */
[----:B------:R-:W1:Y:S04]  /*3ba0*/  LDSM.16.M88.4 R192, [R3+0x14800] ;  /* 0x0148000003c0783b */ /* 0x000e680000000200 */
[----:B------:R-:W1:Y:S04]  /*3bb0*/  LDSM.16.M88.4 R220, [R3+0x16000] ;  /* 0x0160000003dc783b */ /* 0x000e680000000200 */
[----:B------:R5:W1:Y:S04]  /*3bc0*/  LDSM.16.M88.4 R224, [R3+0x16800] ;  /* 0x0168000003e0783b */ /* 0x000a680000000200 */
[----:B------:R2:W-:Y:S04]  /*3bd0*/  STL [R1+0x4], R5 ;  /* 0x0000040501007387 */ /* 0x0005e80000100800 */
[----:B------:R1:W-:Y:S01]  /*3be0*/  STL [R1+0x14], R4 ;  /* 0x0000140401007387 */ /* 0x0003e20000100800 */
[----:B-----5:R-:W-:-:S02]  /*3bf0*/  IMAD.IADD R3, R2, 0x1, R5 ;  /* 0x0000000102037824 */ /* 0x020fc400078e0205 */
[C---:B------:R-:W-:Y:S02]  /*3c00*/  IMAD.IADD R2, R0.reuse, 0x1, R4 ;  /* 0x0000000100027824 */ /* 0x040fe400078e0204 */
[C---:B--2---:R-:W-:Y:S02]  /*3c10*/  IMAD.IADD R5, R0.reuse, 0x1, R5 ;  /* 0x0000000100057824 */ /* 0x044fe400078e0205 */
[----:B------:R-:W-:-:S03]  /*3c20*/  IMAD.IADD R0, R0, 0x1, R3 ;  /* 0x0000000100007824 */ /* 0x000fc600078e0203 */
[----:B------:R2:W-:Y:S04]  /*3c30*/  STL [R1+0x8], R5 ;  /* 0x0000080501007387 */ /* 0x0005e80000100800 */
[----:B------:R2:W-:Y:S04]  /*3c40*/  STL [R1+0x20], R3 ;  /* 0x0000200301007387 */ /* 0x0005e80000100800 */
[----:B------:R2:W-:Y:S04]  /*3c50*/  STL [R1+0x18], R2 ;  /* 0x0000180201007387 */ /* 0x0005e80000100800 */
[----:B-1-34-:R2:W-:Y:S02]  /*3c60*/  STL [R1+0x24], R0 ;  /* 0x0000240001007387 */ /* 0x01a5e40000100800 */
.L_x_337:
[----:B------:R-:W3:Y:S01]  /*3c70*/  LDL.LU R98, [R1+0x4] ;  /* 0x0000040001627983 */ /* 0x000ee20000300800 */
[----:B-12---:R-:W-:Y:S01]  /*3c80*/  IMAD.U32 R2, RZ, RZ, UR18 ;  /* 0x00000012ff027e24 */ /* 0x006fe2000f8e00ff */
[----:B------:R-:W-:Y:S01]  /*3c90*/  USHF.L.U32 UR15, UR47, 0x6, URZ ;  /* 0x000000062f0f7899 */ /* 0x000fe200080006ff */
[----:B------:R-:W-:Y:S01]  /*3ca0*/  IMAD.U32 R3, RZ, RZ, UR19 ;  /* 0x00000013ff037e24 */ /* 0x000fe2000f8e00ff */
[----:B------:R-:W2:Y:S02]  /*3cb0*/  LDL R97, [R1+0xc] ;  /* 0x00000c0001617983 */ /* 0x000ea40000100800 */
[----:B------:R-:W-:Y:S02]  /*3cc0*/  UISETP.GE.AND UP0, UPT, UR15, UR32, UPT ;  /* 0x000000200f00728c */ /* 0x000fe4000bf06270 */
[----:B------:R-:W4:Y:S04]  /*3cd0*/  LDL.LU R96, [R1+0x8] ;  /* 0x0000080001607983 */ /* 0x000f280000300800 */
[----:B------:R-:W4:Y:S04]  /*3ce0*/  LDL R95, [R1+0x10] ;  /* 0x00001000015f7983 */ /* 0x000f280000100800 */
[----:B------:R-:W4:Y:S04]  /*3cf0*/  LDL R94, [R1+0x20] ;  /* 0x00002000015e7983 */ /* 0x000f280000100800 */
[----:B------:R-:W4:Y:S04]  /*3d00*/  LDL R93, [R1+0x14] ;  /* 0x00001400015d7983 */ /* 0x000f280000100800 */
[----:B------:R-:W4:Y:S04]  /*3d10*/  LDL R92, [R1+0x24] ;  /* 0x00002400015c7983 */ /* 0x000f280000100800 */
[----:B------:R-:W4:Y:S04]  /*3d20*/  LDL R91, [R1+0x18] ;  /* 0x00001800015b7983 */ /* 0x000f280000100800 */
[----:B------:R-:W4:Y:S04]  /*3d30*/  LDL R90, [R1+0x44] ;  /* 0x00004400015a7983 */ /* 0x000f280000100800 */
[----:B------:R-:W0:Y:S04]  /*3d40*/  LDGDEPBAR ;  /* 0x00000000000079af */ /* 0x000e280000000000 */
[----:B------:R-:W4:Y:S01]  /*3d50*/  LDL R0, [R1+0x50] ;  /* 0x0000500001007983 */ /* 0x000f220000100800 */
[----:B------:R-:W-:Y:S04]  /*3d60*/  DEPBAR.LE SB0, 0x0 ;  /* 0x000080000000791a */ /* 0x000fe80000000000 */
[----:B------:R-:W-:Y:S06]  /*3d70*/  BAR.SYNC.DEFER_BLOCKING 0x0 ;  /* 0x0000000000007b1d */ /* 0x000fec0000010000 */
[----:B---3--:R-:W-:Y:S04]  /*3d80*/  LDSM.16.M88.4 R16, [R98] ;  /* 0x000000006210783b */ /* 0x008fe80000000200 */
[----:B--2---:R-:W1:Y:S04]  /*3d90*/  LDSM.16.M88.4 R8, [R97+0xc000] ;  /* 0x00c000006108783b */ /* 0x004e680000000200 */
[----:B------:R-:W2:Y:S04]  /*3da0*/  LDSM.16.M88.4 R68, [R97+0xc800] ;  /* 0x00c800006144783b */ /* 0x000ea80000000200 */
[----:B----4-:R-:W-:Y:S04]  /*3db0*/  LDSM.16.M88.4 R72, [R96] ;  /* 0x000000006048783b */ /* 0x010fe80000000200 */
[----:B------:R-:W3:Y:S04]  /*3dc0*/  LDSM.16.M88.4 R76, [R95+0xc000] ;  /* 0x00c000005f4c783b */ /* 0x000ee80000000200 */
[----:B------:R-:W4:Y:S04]  /*3dd0*/  LDSM.16.M88.4 R80, [R95+0xc800] ;  /* 0x00c800005f50783b */ /* 0x000f280000000200 */
[----:B------:R-:W-:Y:S01]  /*3de0*/  LDSM.16.M88.4 R84, [R93+0xc000] ;  /* 0x00c000005d54783b */ /* 0x000fe20000000200 */
[C---:B------:R-:W-:Y:S04]  /*3df0*/  LEA R2, P0, R90.reuse, R2, 0x2 ;  /* 0x000000025a027211 */ /* 0x040fe800078010ff */
[C---:B------:R-:W-:Y:S05]  /*3e00*/  LEA.HI.X R3, R90.reuse, R3, RZ, 0x2, P0 ;  /* 0x000000035a037211 */ /* 0x040fea00000f14ff */
[----:B-----5:R-:W5:Y:S01]  /*3e10*/  LDG.E R89, desc[UR36][R2.64] ;  /* 0x0000002402597981 */ /* 0x020f62000c1e1900 */
[C---:B-1----:R-:W-:Y:S03]  /*3e20*/  HMMA.16816.F32 R4, R16.reuse, R8, RZ ;  /* 0x000000081004723c */ /* 0x042fe600000018ff */
[----:B------:R1:W5:Y:S05]  /*3e30*/  LDG.E R88, desc[UR36][R2.64+0x20] ;  /* 0x0000202402587981 */ /* 0x00036a000c1e1900 */
[C---:B------:R-:W-:Y:S08]  /*3e40*/  HMMA.16816.F32 R8, R16.reuse, R10, RZ ;  /* 0x0000000a1008723c */ /* 0x040ff000000018ff */
[C---:B--2---:R-:W-:Y:S08]  /*3e50*/  HMMA.16816.F32 R12, R16.reuse, R68, RZ ;  /* 0x00000044100c723c */ /* 0x044ff000000018ff */
[----:B------:R-:W-:Y:S01]  /*3e60*/  HMMA.16816.F32 R16, R16, R70, RZ ;  /* 0x000000461010723c */ /* 0x000fe200000018ff */
[----:B------:R-:W2:Y:S01]  /*3e70*/  LDSM.16.M88.4 R68, [R94] ;  /* 0x000000005e44783b */ /* 0x000ea20000000200 */
[----:B-1----:R-:W-:Y:S04]  /*3e80*/  LOP3.LUT R2, R90, UR15, RZ, 0xfc, !PT ;  /* 0x0000000f5a027c12 */ /* 0x002fe8000f8efcff */
[----:B------:R-:W-:Y:S02]  /*3e90*/  IADD3 R0, PT, PT, R2, R0, RZ ;  /* 0x0000000002007210 */ /* 0x000fe40007ffe0ff */
[C---:B---3--:R-:W-:Y:S05]  /*3ea0*/  HMMA.16816.F32 R4, R72.reuse, R76, R4 ;  /* 0x0000004c4804723c */ /* 0x048fea0000001804 */
[C---:B------:R-:W-:Y:S03]  /*3eb0*/  VIADD R3, R0.reuse, 0x48 ;  /* 0x0000004800037836 */ /* 0x040fe60000000000 */
[C---:B------:R-:W-:Y:S01]  /*3ec0*/  HMMA.16816.F32 R8, R72.reuse, R78, R8 ;  /* 0x0000004e4808723c */ /* 0x040fe20000001808 */
[----:B------:R-:W-:Y:S02]  /*3ed0*/  LDSM.16.M88.4 R76, [R92] ;  /* 0x000000005c4c783b */ /* 0x000fe40000000200 */
[----:B------:R-:W-:Y:S04]  /*3ee0*/  IABS R3, R3 ;  /* 0x0000000300037213 */ /* 0x000fe80000000000 */
[----:B------:R-:W-:Y:S01]  /*3ef0*/  I2FP.F32.S32 R3, R3 ;  /* 0x0000000300037245 */ /* 0x000fe20000201400 */
[C---:B----4-:R-:W-:Y:S08]  /*3f00*/  HMMA.16816.F32 R12, R72.reuse, R80, R12 ;  /* 0x00000050480c723c */ /* 0x050ff0000000180c */
        /* <DEDUP_REMOVED lines=14> */
[----:B------:R-:W-:Y:S01]  /*3ff0*/  HMMA.16816.F32 R16, R76, R86, R16 ;  /* 0x000000564c10723c */ /* 0x000fe20000001810 */
[----:B------:R-:W-:Y:S04]  /*4000*/  LDSM.16.M88.4 R76, [R95+0xe000] ;  /* 0x00e000005f4c783b */ /* 0x000fe80000000200 */
[----:B------:R-:W-:Y:S03]  /*4010*/  LDSM.16.M88.4 R84, [R95+0xe800] ;  /* 0x00e800005f54783b */ /* 0x000fe60000000200 */
[C---:B-1----:R-:W-:Y:S08]  /*4020*/  HMMA.16816.F32 R4, R68.reuse, R72, R4 ;  /* 0x000000484404723c */ /* 0x042ff00000001804 */
[C---:B------:R-:W-:Y:S01]  /*4030*/  HMMA.16816.F32 R8, R68.reuse, R74, R8 ;  /* 0x0000004a4408723c */ /* 0x040fe20000001808 */
[----:B------:R-:W1:Y:S07]  /*4040*/  LDSM.16.M88.4 R72, [R96+0x2000] ;  /* 0x002000006048783b */ /* 0x000e6e0000000200 */
[C---:B---3--:R-:W-:Y:S08]  /*4050*/  HMMA.16816.F32 R12, R68.reuse, R80, R12 ;  /* 0x00000050440c723c */ /* 0x048ff0000000180c */
[----:B------:R-:W-:Y:S01]  /*4060*/  HMMA.16816.F32 R16, R68, R82, R16 ;  /* 0x000000524410723c */ /* 0x000fe20000001810 */
[----:B------:R-:W-:Y:S04]  /*4070*/  LDSM.16.M88.4 R68, [R94+0x2000] ;  /* 0x002000005e44783b */ /* 0x000fe80000000200 */
[----:B------:R-:W-:Y:S03]  /*4080*/  LDSM.16.M88.4 R80, [R93+0xe800] ;  /* 0x00e800005d50783b */ /* 0x000fe60000000200 */
[C---:B-1----:R-:W-:Y:S08]  /*4090*/  HMMA.16816.F32 R4, R72.reuse, R76, R4 ;  /* 0x0000004c4804723c */ /* 0x042ff00000001804 */
[C---:B------:R-:W-:Y:S01]  /*40a0*/  HMMA.16816.F32 R8, R72.reuse, R78, R8 ;  /* 0x0000004e4808723c */ /* 0x040fe20000001808 */
[----:B------:R-:W1:Y:S07]  /*40b0*/  LDSM.16.M88.4 R76, [R93+0xe000] ;  /* 0x00e000005d4c783b */ /* 0x000e6e0000000200 */
[C---:B------:R-:W-:Y:S08]  /*40c0*/  HMMA.16816.F32 R12, R72.reuse, R84, R12 ;  /* 0x00000054480c723c */ /* 0x040ff0000000180c */
[----:B------:R-:W-:Y:S01]  /*40d0*/  HMMA.16816.F32 R16, R72, R86, R16 ;  /* 0x000000564810723c */ /* 0x000fe20000001810 */
[----:B------:R-:W-:Y:S04]  /*40e0*/  LDSM.16.M88.4 R72, [R92+0x2000] ;  /* 0x002000005c48783b */ /* 0x000fe80000000200 */
[----:B------:R-:W2:Y:S03]  /*40f0*/  LDSM.16.M88.4 R84, [R91+0xe000] ;  /* 0x00e000005b54783b */ /* 0x000ea60000000200 */
[C---:B-1----:R-:W-:Y:S08]  /*4100*/  HMMA.16816.F32 R4, R68.reuse, R76, R4 ;  /* 0x0000004c4404723c */ /* 0x042ff00000001804 */
[C---:B------:R-:W-:Y:S01]  /*4110*/  HMMA.16816.F32 R8, R68.reuse, R78, R8 ;  /* 0x0000004e4408723c */ /* 0x040fe20000001808 */
[----:B------:R-:W1:Y:S07]  /*4120*/  LDSM.16.M88.4 R76, [R91+0xe800] ;  /* 0x00e800005b4c783b */ /* 0x000e6e0000000200 */
[C---:B------:R-:W-:Y:S08]  /*4130*/  HMMA.16816.F32 R12, R68.reuse, R80, R12 ;  /* 0x00000050440c723c */ /* 0x040ff0000000180c */
[----:B------:R-:W-:Y:S01]  /*4140*/  HMMA.16816.F32 R16, R68, R82, R16 ;  /* 0x000000524410723c */ /* 0x000fe20000001810 */
[----:B------:R-:W-:Y:S04]  /*4150*/  LDSM.16.M88.4 R68, [R98+0x4000] ;  /* 0x004000006244783b */ /* 0x000fe80000000200 */
[----:B------:R-:W3:Y:S03]  /*4160*/  LDSM.16.M88.4 R80, [R97+0x10000] ;  /* 0x010000006150783b */ /* 0x000ee60000000200 */
[C---:B--2---:R-:W-:Y:S08]  /*4170*/  HMMA.16816.F32 R4, R72.reuse, R84, R4 ;  /* 0x000000544804723c */ /* 0x044ff00000001804 */
[C---:B------:R-:W-:Y:S01]  /*4180*/  HMMA.16816.F32 R8, R72.reuse, R86, R8 ;  /* 0x000000564808723c */ /* 0x040fe20000001808 */
[----:B------:R-:W-:Y:S07]  /*4190*/  LDSM.16.M88.4 R84, [R95+0x10000] ;  /* 0x010000005f54783b */ /* 0x000fee0000000200 */
[C---:B-1----:R-:W-:Y:S08]  /*41a0*/  HMMA.16816.F32 R12, R72.reuse, R76, R12 ;  /* 0x0000004c480c723c */ /* 0x042ff0000000180c */
[----:B------:R-:W-:Y:S01]  /*41b0*/  HMMA.16816.F32 R16, R72, R78, R16 ;  /* 0x0000004e4810723c */ /* 0x000fe20000001810 */
[----:B------:R-:W1:Y:S04]  /*41c0*/  LDSM.16.M88.4 R72, [R97+0x10800] ;  /* 0x010800006148783b */ /* 0x000e680000000200 */
        /* <DEDUP_REMOVED lines=19> */
[----:B------:R-:W-:Y:S03]  /*4300*/  HMMA.16816.F32 R16, R68, R86, R16 ;  /* 0x000000564410723c */ /* 0x000fe60000001810 */
[C---:B------:R-:W-:Y:S01]  /*4310*/  IADD3 R71, PT, PT, R0.reuse, 0x37, RZ ;  /* 0x0000003700477810 */ /* 0x040fe20007ffe0ff */
[C---:B------:R-:W-:Y:S02]  /*4320*/  VIADD R69, R0.reuse, 0x47 ;  /* 0x0000004700457836 */ /* 0x040fe40000000000 */
[C---:B------:R-:W-:Y:S01]  /*4330*/  VIADD R68, R0.reuse, 0x3f ;  /* 0x0000003f00447836 */ /* 0x040fe20000000000 */
[----:B------:R-:W-:Y:S01]  /*4340*/  IABS R71, R71 ;  /* 0x0000004700477213 */ /* 0x000fe20000000000 */
[C---:B---3--:R-:W-:Y:S05]  /*4350*/  HMMA.16816.F32 R4, R76.reuse, R80, R4 ;  /* 0x000000504c04723c */ /* 0x048fea0000001804 */
[----:B------:R-:W-:Y:S01]  /*4360*/  IABS R69, R69 ;  /* 0x0000004500457213 */ /* 0x000fe20000000000 */
[C---:B------:R-:W-:Y:S01]  /*4370*/  VIADD R70, R0.reuse, 0x38 ;  /* 0x0000003800467836 */ /* 0x040fe20000000000 */
[----:B------:R-:W-:Y:S01]  /*4380*/  IABS R68, R68 ;  /* 0x0000004400447213 */ /* 0x000fe20000000000 */
[C---:B------:R-:W-:Y:S03]  /*4390*/  HMMA.16816.F32 R8, R76.reuse, R82, R8 ;  /* 0x000000524c08723c */ /* 0x040fe60000001808 */
[----:B------:R-:W-:Y:S02]  /*43a0*/  I2FP.F32.S32 R69, R69 ;  /* 0x0000004500457245 */ /* 0x000fe40000201400 */
[----:B------:R-:W-:Y:S02]  /*43b0*/  I2FP.F32.S32 R68, R68 ;  /* 0x0000004400447245 */ /* 0x000fe40000201400 */
[----:B------:R-:W-:Y:S01]  /*43c0*/  IABS R70, R70 ;  /* 0x0000004600467213 */ /* 0x000fe20000000000 */
[C---:B-1----:R-:W-:Y:S03]  /*43d0*/  HMMA.16816.F32 R12, R76.reuse, R72, R12 ;  /* 0x000000484c0c723c */ /* 0x042fe6000000180c */
[----:B------:R-:W-:Y:S01]  /*43e0*/  FFMA.FTZ R6, R3, -UR8, R6 ;  /* 0x8000000803067c23 */ /* 0x000fe20008010006 */
[----:B------:R-:W-:Y:S01]  /*43f0*/  IADD3 R3, PT, PT, R0, 0x40, RZ ;  /* 0x0000004000037810 */ /* 0x000fe20007ffe0ff */
[----:B------:R-:W-:Y:S01]  /*4400*/  FFMA.FTZ R7, R69, -UR8, R7 ;  /* 0x8000000845077c23 */ /* 0x000fe20008010007 */
[----:B------:R-:W-:Y:S01]  /*4410*/  I2FP.F32.S32 R69, R70 ;  /* 0x0000004600457245 */ /* 0x000fe20000201400 */
[C---:B------:R-:W-:Y:S01]  /*4420*/  FFMA.FTZ R5, R68.reuse, -UR8, R5 ;  /* 0x8000000844057c23 */ /* 0x040fe20008010005 */
[----:B------:R-:W-:Y:S01]  /*4430*/  IABS R3, R3 ;  /* 0x0000000300037213 */ /* 0x000fe20000000000 */
[----:B------:R-:W-:Y:S03]  /*4440*/  HMMA.16816.F32 R16, R76, R74, R16 ;  /* 0x0000004a4c10723c */ /* 0x000fe60000001810 */
[----:B------:R-:W-:Y:S01]  /*4450*/  I2FP.F32.S32 R3, R3 ;  /* 0x0000000300037245 */ /* 0x000fe20000201400 */
[----:B------:R-:W-:Y:S01]  /*4460*/  FFMA.FTZ R11, R68, -UR8, R11 ;  /* 0x80000008440b7c23 */ /* 0x000fe2000801000b */
[----:B------:R-:W-:Y:S01]  /*4470*/  I2FP.F32.S32 R70, R71 ;  /* 0x0000004700467245 */ /* 0x000fe20000201400 */
[C---:B------:R-:W-:Y:S01]  /*4480*/  VIADD R68, R0.reuse, 0x30 ;  /* 0x0000003000447836 */ /* 0x040fe20000000000 */
[C---:B------:R-:W-:Y:S01]  /*4490*/  IADD3 R71, PT, PT, R0.reuse, 0x28, RZ ;  /* 0x0000002800477810 */ /* 0x040fe20007ffe0ff */
[C---:B------:R-:W-:Y:S01]  /*44a0*/  FFMA.FTZ R4, R3.reuse, -UR8, R4 ;  /* 0x8000000803047c23 */ /* 0x040fe20008010004 */
[----:B------:R-:W-:Y:S01]  /*44b0*/  FFMA.FTZ R10, R3, -UR8, R10 ;  /* 0x80000008030a7c23 */ /* 0x000fe2000801000a */
[C---:B------:R-:W-:Y:S01]  /*44c0*/  FFMA.FTZ R8, R69.reuse, -UR8, R8 ;  /* 0x8000000845087c23 */ /* 0x040fe20008010008 */
[----:B------:R-:W-:Y:S01]  /*44d0*/  IABS R68, R68 ;  /* 0x0000004400447213 */ /* 0x000fe20000000000 */
[----:B------:R-:W-:Y:S01]  /*44e0*/  FFMA.FTZ R14, R69, -UR8, R14 ;  /* 0x80000008450e7c23 */ /* 0x000fe2000801000e */
[----:B------:R-:W-:Y:S02]  /*44f0*/  VIADD R3, R0, 0x2f ;  /* 0x0000002f00037836 */ /* 0x000fe40000000000 */
[----:B------:R-:W-:Y:S01]  /*4500*/  FFMA.FTZ R9, R70, -UR8, R9 ;  /* 0x8000000846097c23 */ /* 0x000fe20008010009 */
[----:B------:R-:W-:Y:S01]  /*4510*/  VIADD R69, R0, 0x27 ;  /* 0x0000002700457836 */ /* 0x000fe20000000000 */
[----:B------:R-:W-:Y:S01]  /*4520*/  MOV R0, R68 ;  /* 0x0000004400007202 */ /* 0x000fe20000000f00 */
[----:B------:R-:W-:Y:S01]  /*4530*/  FFMA.FTZ R15, R70, -UR8, R15 ;  /* 0x80000008460f7c23 */ /* 0x000fe2000801000f */
[----:B------:R-:W-:Y:S02]  /*4540*/  IABS R3, R3 ;  /* 0x0000000300037213 */ /* 0x000fe40000000000 */
[----:B------:R-:W-:Y:S02]  /*4550*/  IABS R68, R71 ;  /* 0x0000004700447213 */ /* 0x000fe40000000000 */
[----:B------:R-:W-:Y:S02]  /*4560*/  IABS R69, R69 ;  /* 0x0000004500457213 */ /* 0x000fe40000000000 */
[----:B------:R-:W-:Y:S02]  /*4570*/  I2FP.F32.S32 R0, R0 ;  /* 0x0000000000007245 */ /* 0x000fe40000201400 */
[----:B------:R-:W-:Y:S02]  /*4580*/  I2FP.F32.S32 R3, R3 ;  /* 0x0000000300037245 */ /* 0x000fe40000201400 */
[----:B------:R-:W-:Y:S01]  /*4590*/  I2FP.F32.S32 R68, R68 ;  /* 0x0000004400447245 */ /* 0x000fe20000201400 */
[C---:B------:R-:W-:Y:S01]  /*45a0*/  FFMA.FTZ R12, R0.reuse, -UR8, R12 ;  /* 0x80000008000c7c23 */ /* 0x040fe2000801000c */
[----:B------:R-:W-:Y:S01]  /*45b0*/  I2FP.F32.S32 R69, R69 ;  /* 0x0000004500457245 */ /* 0x000fe20000201400 */
[C---:B------:R-:W-:Y:S01]  /*45c0*/  FFMA.FTZ R13, R3.reuse, -UR8, R13 ;  /* 0x80000008030d7c23 */ /* 0x040fe2000801000d */
[----:B------:R-:W-:Y:S01]  /*45d0*/  FFMA.FTZ R18, R0, -UR8, R18 ;  /* 0x8000000800127c23 */ /* 0x000fe20008010012 */
[----:B------:R-:W-:Y:S01]  /*45e0*/  FFMA.FTZ R19, R3, -UR8, R19 ;  /* 0x8000000803137c23 */ /* 0x000fe20008010013 */
[----:B------:R-:W-:Y:S01]  /*45f0*/  FFMA.FTZ R16, R68, -UR8, R16 ;  /* 0x8000000844107c23 */ /* 0x000fe20008010010 */
[----:B------:R-:W-:Y:S01]  /*4600*/  FFMA.FTZ R17, R69, -UR8, R17 ;  /* 0x8000000845117c23 */ /* 0x000fe20008010011 */
[----:B------:R-:W-:Y:S06]  /*4610*/  BRA.U !UP0, `(.L_x_333) ;  /* 0x00000001082c7547 */ /* 0x000fec000b800000 */
        /* <DEDUP_REMOVED lines=11> */
.L_x_333:
[----:B------:R-:W2:Y:S01]  /*46d0*/  LDL.LU R0, [R1+0x1c] ;  /* 0x00001c0001007983 */ /* 0x000ea20000300800 */
[----:B------:R-:W-:Y:S01]  /*46e0*/  UIADD3 UR25, UPT, UPT, UR35, -UR14, -UR39 ;  /* 0x8000000e23197290 */ /* 0x000fe2000fffe827 */
[----:B------:R-:W-:Y:S01]  /*46f0*/  IMAD.MOV.U32 R70, RZ, RZ, 0x9 ;  /* 0x00000009ff467424 */ /* 0x000fe200078e00ff */
[----:B------:R-:W-:Y:S01]  /*4700*/  UIADD3 UR15, UPT, UPT, UR35, UR11, -UR39 ;  /* 0x0000000b230f7290 */ /* 0x000fe2000fffe827 */
[----:B------:R-:W1:Y:S02]  /*4710*/  S2R R68, SR_TID.X ;  /* 0x0000000000447919 */ /* 0x000e640000002100 */
[----:B-1----:R-:W-:Y:S01]  /*4720*/  SHF.R.U32.HI R69, RZ, 0x2, R68 ;  /* 0x00000002ff457819 */ /* 0x002fe20000011644 */
[----:B------:R-:W-:Y:S05]  /*4730*/  IMAD.SHL.U32 R3, R68, 0x2, RZ ;  /* 0x0000000244037824 */ /* 0x000fea00078e00ff */
[----:B------:R-:W-:Y:S04]  /*4740*/  LOP3.LUT R3, R3, 0x6, RZ, 0xc0, !PT ;  /* 0x0000000603037812 */ /* 0x000fe800078ec0ff */
[--C-:B------:R-:W-:Y:S02]  /*4750*/  LOP3.LUT R3, R3, 0xe0, R69.reuse, 0xf8, !PT ;  /* 0x000000e003037812 */ /* 0x100fe400078ef845 */
[----:B--2---:R-:W-:Y:S01]  /*4760*/  LOP3.LUT R68, R0, 0x30, RZ, 0xc0, !PT ;  /* 0x0000003000447812 */ /* 0x004fe200078ec0ff */
[----:B------:R-:W-:Y:S03]  /*4770*/  IMAD.U32 R0, RZ, RZ, UR41 ;  /* 0x00000029ff007e24 */ /* 0x000fe6000f8e00ff */
[----:B------:R-:W-:Y:S01]  /*4780*/  LOP3.LUT R68, R68, 0x7, R69, 0xf8, !PT ;  /* 0x0000000744447812 */ /* 0x000fe200078ef845 */
[----:B------:R-:W-:Y:S02]  /*4790*/  IMAD R0, R0, 0x40, R3 ;  /* 0x0000004000007824 */ /* 0x000fe400078e0203 */
[C---:B------:R-:W-:Y:S02]  /*47a0*/  VIADD R3, R2.reuse, UR25 ;  /* 0x0000001902037c36 */ /* 0x040fe40008000000 */
[----:B------:R1:W-:Y:S01]  /*47b0*/  STL [R1+0x44], R68 ;  /* 0x0000444401007387 */ /* 0x0003e20000100800 */
[----:B------:R-:W-:Y:S02]  /*47c0*/  VIADD R2, R2, UR15 ;  /* 0x0000000f02027c36 */ /* 0x000fe40008000000 */
[----:B------:R-:W-:Y:S01]  /*47d0*/  VIMNMX R69, PT, PT, RZ, R3, !PT ;  /* 0x00000003ff457248 */ /* 0x000fe20007fe0100 */
[C---:B------:R-:W-:Y:S01]  /*47e0*/  VIADD R75, R0.reuse, 0x1 ;  /* 0x00000001004b7836 */ /* 0x040fe20000000000 */
[----:B------:R-:W-:Y:S01]  /*47f0*/  VIADDMNMX R3, R3, 0x8, RZ, !PT ;  /* 0x0000000803037846 */ /* 0x000fe200078001ff */
[C---:B------:R-:W-:Y:S01]  /*4800*/  VIADD R74, R0.reuse, 0x8 ;  /* 0x00000008004a7836 */ /* 0x040fe20000000000 */
[C---:B------:R-:W-:Y:S01]  /*4810*/  ISETP.GE.AND P0, PT, R0.reuse, R69, PT ;  /* 0x000000450000720c */ /* 0x040fe20003f06270 */
[C---:B------:R-:W-:Y:S01]  /*4820*/  VIADD R73, R0.reuse, 0x9 ;  /* 0x0000000900497836 */ /* 0x040fe20000000000 */
[C---:B------:R-:W-:Y:S01]  /*4830*/  ISETP.GE.AND P4, PT, R0.reuse, R3, PT ;  /* 0x000000030000720c */ /* 0x040fe20003f86270 */
[----:B------:R-:W-:Y:S01]  /*4840*/  VIADD R72, R0, 0x10 ;  /* 0x0000001000487836 */ /* 0x000fe20000000000 */
[----:B------:R-:W-:Y:S01]  /*4850*/  FSEL R4, R4, -INF , P0 ;  /* 0xff80000004047808 */ /* 0x000fe20000000000 */
[----:B------:R-:W-:Y:S01]  /*4860*/  VIADD R71, R0, 0x11 ;  /* 0x0000001100477836 */ /* 0x000fe20000000000 */
[-C--:B------:R-:W-:Y:S02]  /*4870*/  ISETP.GE.AND P3, PT, R75, R69.reuse, PT ;  /* 0x000000454b00720c */ /* 0x080fe40003f66270 */
[-C--:B------:R-:W-:Y:S02]  /*4880*/  ISETP.GE.AND P2, PT, R74, R69.reuse, PT ;  /* 0x000000454a00720c */ /* 0x080fe40003f46270 */
[-C--:B------:R-:W-:Y:S02]  /*4890*/  ISETP.GE.AND P1, PT, R73, R69.reuse, PT ;  /* 0x000000454900720c */ /* 0x080fe40003f26270 */
[-C--:B------:R-:W-:Y:S02]  /*48a0*/  ISETP.GE.AND P0, PT, R72, R69.reuse, PT ;  /* 0x000000454800720c */ /* 0x080fe40003f06270 */
[----:B------:R-:W-:Y:S02]  /*48b0*/  FSEL R6, R6, -INF , P4 ;  /* 0xff80000006067808 */ /* 0x000fe40002000000 */
[----:B------:R-:W-:Y:S02]  /*48c0*/  FSEL R5, R5, -INF , P3 ;  /* 0xff80000005057808 */ /* 0x000fe40001800000 */
[----:B------:R-:W-:Y:S01]  /*48d0*/  FSEL R8, R8, -INF , P2 ;  /* 0xff80000008087808 */ /* 0x000fe20001000000 */
[----:B-1----:R-:W-:Y:S01]  /*48e0*/  IMAD.MOV.U32 R68, RZ, RZ, 0x1 ;  /* 0x00000001ff447424 */ /* 0x002fe200078e00ff */
[----:B------:R-:W-:Y:S02]  /*48f0*/  FSEL R9, R9, -INF , P1 ;  /* 0xff80000009097808 */ /* 0x000fe40000800000 */
[----:B------:R-:W-:Y:S02]  /*4900*/  FSEL R12, R12, -INF , P0 ;  /* 0xff8000000c0c7808 */ /* 0x000fe40000000000 */
[C---:B------:R-:W-:Y:S02]  /*4910*/  VIADDMNMX R68, R2.reuse, R68, UR35, PT ;  /* 0x0000002302447e46 */ /* 0x040fe4000b800144 */
[----:B------:R-:W-:Y:S01]  /*4920*/  VIADDMNMX R2, R2, R70, UR35, PT ;  /* 0x0000002302027e46 */ /* 0x000fe2000b800146 */
[C---:B------:R-:W-:Y:S01]  /*4930*/  VIADD R70, R0.reuse, 0x18 ;  /* 0x0000001800467836 */ /* 0x040fe20000000000 */
[C---:B------:R-:W-:Y:S02]  /*4940*/  ISETP.GE.AND P6, PT, R0.reuse, R68, PT ;  /* 0x000000440000720c */ /* 0x040fe40003fc6270 */
[C---:B------:R-:W-:Y:S01]  /*4950*/  ISETP.GE.AND P5, PT, R0.reuse, R2, PT ;  /* 0x000000020000720c */ /* 0x040fe20003fa6270 */
[----:B------:R-:W-:Y:S01]  /*4960*/  VIADD R0, R0, 0x19 ;  /* 0x0000001900007836 */ /* 0x000fe20000000000 */
[-C--:B------:R-:W-:Y:S02]  /*4970*/  ISETP.GE.AND P4, PT, R71, R69.reuse, PT ;  /* 0x000000454700720c */ /* 0x080fe40003f86270 */
[-C--:B------:R-:W-:Y:S02]  /*4980*/  ISETP.GE.AND P3, PT, R70, R69.reuse, PT ;  /* 0x000000454600720c */ /* 0x080fe40003f66270 */
[----:B------:R-:W-:Y:S02]  /*4990*/  ISETP.GE.AND P2, PT, R0, R69, PT ;  /* 0x000000450000720c */ /* 0x000fe40003f46270 */
[-C--:B------:R-:W-:Y:S02]  /*49a0*/  ISETP.GE.AND P1, PT, R75, R3.reuse, PT ;  /* 0x000000034b00720c */ /* 0x080fe40003f26270 */
[-C--:B------:R-:W-:Y:S02]  /*49b0*/  ISETP.GE.AND P0, PT, R74, R3.reuse, PT ;  /* 0x000000034a00720c */ /* 0x080fe40003f06270 */
[----:B------:R-:W-:Y:S02]  /*49c0*/  FSEL R13, R13, -INF , P4 ;  /* 0xff8000000d0d7808 */ /* 0x000fe40002000000 */
[----:B------:R-:W-:Y:S02]  /*49d0*/  FSEL R16, R16, -INF , P3 ;  /* 0xff80000010107808 */ /* 0x000fe40001800000 */
[----:B------:R-:W-:Y:S02]  /*49e0*/  FSEL R17, R17, -INF , P2 ;  /* 0xff80000011117808 */ /* 0x000fe40001000000 */
[----:B------:R-:W-:Y:S02]  /*49f0*/  FSEL R7, R7, -INF , P1 ;  /* 0xff80000007077808 */ /* 0x000fe40000800000 */
[----:B------:R-:W-:Y:S02]  /*4a00*/  FSEL R10, R10, -INF , P0 ;  /* 0xff8000000a0a7808 */ /* 0x000fe40000000000 */
[-C--:B------:R-:W-:Y:S02]  /*4a10*/  ISETP.GE.AND P4, PT, R73, R3.reuse, PT ;  /* 0x000000034900720c */ /* 0x080fe40003f86270 */
[-C--:B------:R-:W-:Y:S02]  /*4a20*/  ISETP.GE.AND P3, PT, R72, R3.reuse, PT ;  /* 0x000000034800720c */ /* 0x080fe40003f66270 */
[-C--:B------:R-:W-:Y:S02]  /*4a30*/  ISETP.GE.AND P2, PT, R71, R3.reuse, PT ;  /* 0x000000034700720c */ /* 0x080fe40003f46270 */
[-C--:B------:R-:W-:Y:S02]  /*4a40*/  ISETP.GE.AND P1, PT, R70, R3.reuse, PT ;  /* 0x000000034600720c */ /* 0x080fe40003f26270 */
[----:B------:R-:W-:Y:S02]  /*4a50*/  ISETP.GE.AND P0, PT, R0, R3, PT ;  /* 0x000000030000720c */ /* 0x000fe40003f06270 */
[----:B------:R-:W-:Y:S02]  /*4a60*/  FSEL R11, R11, -INF , P4 ;  /* 0xff8000000b0b7808 */ /* 0x000fe40002000000 */
[----:B------:R-:W-:Y:S02]  /*4a70*/  FSEL R14, R14, -INF , P3 ;  /* 0xff8000000e0e7808 */ /* 0x000fe40001800000 */
[----:B------:R-:W-:Y:S02]  /*4a80*/  FSEL R15, R15, -INF , P2 ;  /* 0xff8000000f0f7808 */ /* 0x000fe40001000000 */
[----:B------:R-:W-:Y:S02]  /*4a90*/  FSEL R18, R18, -INF , P1 ;  /* 0xff80000012127808 */ /* 0x000fe40000800000 */
[----:B------:R-:W-:Y:S02]  /*4aa0*/  FSEL R19, R19, -INF , P0 ;  /* 0xff80000013137808 */ /* 0x000fe40000000000 */
[----:B------:R-:W-:Y:S02]  /*4ab0*/  FSEL R4, R4, -INF , !P6 ;  /* 0xff80000004047808 */ /* 0x000fe40007000000 */
[----:B------:R-:W-:Y:S02]  /*4ac0*/  FSEL R6, R6, -INF , !P5 ;  /* 0xff80000006067808 */ /* 0x000fe40006800000 */
[-C--:B------:R-:W-:Y:S02]  /*4ad0*/  ISETP.GE.AND P4, PT, R75, R68.reuse, PT ;  /* 0x000000444b00720c */ /* 0x080fe40003f86270 */
        /* <DEDUP_REMOVED lines=27> */
.L_x_334:
        /* <DEDUP_REMOVED lines=195> */
[C---:B------:R-:W-:Y:S01]  /*58c0*/  FADD.FTZ R10, -R88.reuse, R10 ;  /* 0x0000000a580a7221 */ /* 0x040fe20000010100 */
        /* <DEDUP_REMOVED lines=185> */
.L_x_335:
        /* <DEDUP_REMOVED lines=328> */
[----:B------:R-:W-:Y:S04]  /*78e0*/  LOP3.LUT R15, R248, 0x400, RZ, 0xc0, !PT ;  /* 0x00000400f80f7812 */ /* 0x000fe800078ec0ff */
        /* <DEDUP_REMOVED lines=8> */
[----:B------:R-:W-:Y:S04]  /*7970*/  HMMA.16816.F32 R144, R4, R78, R144 ;  /* 0x0000004e0490723c */ /* 0x000fe80000001890 */
[----:B------:R-:W-:Y:S04]  /*7980*/  LEA R4, R0, UR4, 0x1 ;  /* 0x0000000400047c11 */ /* 0x000fe8000f8e08ff */
        /* <DEDUP_REMOVED lines=25> */
[----:B------:R-:W-:Y:S04]  /*7b20*/  SHF.R.S64 R2, R2, 0x1f, R0 ;  /* 0x0000001f02027819 */ /* 0x000fe80000001000 */
[----:B---3--:R-:W-:Y:S02]  /*7b30*/  IADD3 R244, P4, PT, R2, R244, RZ ;  /* 0x000000f402f47210 */ /* 0x008fe40007f9e0ff */
[C---:B------:R-:W-:Y:S02]  /*7b40*/  LEA R2, P0, R5.reuse, RZ, 0x6 ;  /* 0x000000ff05027211 */ /* 0x040fe400078030ff */
[----:B--2---:R-:W-:Y:S01]  /*7b50*/  LEA.HI.X.SX32 R245, R0, R245, 0x1, P4 ;  /* 0x000000f500f57211 */ /* 0x004fe200020f0eff */
[----:B------:R1:W-:Y:S01]  /*7b60*/  STL [R1+0x38], R244 ;  /* 0x000038f401007387 */ /* 0x0003e20000100800 */
[--C-:B------:R-:W-:Y:S01]  /*7b70*/  @!P3 IMAD.MOV.U32 R6, RZ, RZ, R244.reuse ;  /* 0x000000ffff06b224 */ /* 0x100fe200078e00f4 */
[----:B------:R-:W-:Y:S01]  /*7b80*/  @!P3 IADD3 R8, P5, PT, R244, R2, RZ ;  /* 0x00000002f408b210 */ /* 0x000fe20007fbe0ff */
[----:B------:R-:W-:Y:S01]  /*7b90*/  @!P2 IMAD.MOV.U32 R12, RZ, RZ, R244 ;  /* 0x000000ffff0ca224 */ /* 0x000fe200078e00f4 */
[----:B------:R1:W-:Y:S01]  /*7ba0*/  STL [R1+0x28], R245 ;  /* 0x000028f501007387 */ /* 0x0003e20000100800 */
[--C-:B------:R-:W-:Y:S01]  /*7bb0*/  @!P3 IMAD.MOV.U32 R7, RZ, RZ, R245.reuse ;  /* 0x000000ffff07b224 */ /* 0x100fe200078e00f5 */
[C---:B------:R-:W-:Y:S01]  /*7bc0*/  LEA.HI.X R3, R5.reuse, RZ, RZ, 0x6, P0 ;  /* 0x000000ff05037211 */ /* 0x040fe200000f34ff */
[--C-:B------:R-:W-:Y:S01]  /*7bd0*/  @!P2 IMAD.MOV.U32 R13, RZ, RZ, R245.reuse ;  /* 0x000000ffff0da224 */ /* 0x100fe200078e00f5 */
[-C--:B------:R-:W-:Y:S01]  /*7be0*/  @!P1 LEA R2, P0, R5, R244.reuse, 0x6 ;  /* 0x000000f405029211 */ /* 0x080fe200078030ff */
[----:B----4-:R-:W-:Y:S01]  /*7bf0*/  IMAD.SHL.U32 R0, R14, 0x40, RZ ;  /* 0x000000400e007824 */ /* 0x010fe200078e00ff */
[----:B------:R-:W-:Y:S01]  /*7c00*/  @!PT LDS RZ, [RZ] ;  /* 0x00000000fffff984 */ /* 0x000fe20000000800 */
[----:B------:R-:W-:Y:S01]  /*7c10*/  @!PT LDS RZ, [RZ] ;  /* 0x00000000fffff984 */ /* 0x000fe20000000800 */
[----:B------:R-:W-:Y:S01]  /*7c20*/  @!PT LDS RZ, [RZ] ;  /* 0x00000000fffff984 */ /* 0x000fe20000000800 */
[----:B------:R2:W-:Y:S04]  /*7c30*/  @!P3 LDGSTS.E.BYPASS.LTC128B.128 [R4], desc[UR36][R6.64] ;  /* 0x000000000604bfae */ /* 0x0005e8000b981a24 */
[----:B------:R1:W-:Y:S01]  /*7c40*/  @P3 STS.128 [R4], RZ ;  /* 0x000000ff04003388 */ /* 0x0003e20000000c00 */
[----:B------:R-:W-:Y:S02]  /*7c50*/  @!P3 IADD3.X R9, PT, PT, R245, R3, R0, P5, !PT ;  /* 0x00000003f509b210 */ /* 0x000fe40002ffe400 */
[CCC-:B------:R-:W-:Y:S01]  /*7c60*/  @!P1 LEA.HI.X R3, R5.reuse, R245.reuse, R14.reuse, 0x6, P0 ;  /* 0x000000f505039211 */ /* 0x1c0fe200000f340e */
[----:B------:R-:W-:Y:S01]  /*7c70*/  @!PT LDS RZ, [RZ] ;  /* 0x00000000fffff984 */ /* 0x000fe20000000800 */
[----:B------:R-:W-:Y:S01]  /*7c80*/  @!PT LDS RZ, [RZ] ;  /* 0x00000000fffff984 */ /* 0x000fe20000000800 */
[----:B------:R-:W-:Y:S01]  /*7c90*/  @!PT LDS RZ, [RZ] ;  /* 0x00000000fffff984 */ /* 0x000fe20000000800 */
[----:B------:R3:W-:Y:S04]  /*7ca0*/  @!P2 LDGSTS.E.BYPASS.LTC128B.128 [R4+0x2000], desc[UR36][R12.64+0x80] ;  /* 0x020000800c04afae */ /* 0x0007e8000b981a24 */
        /* <DEDUP_REMOVED lines=26> */
.L_x_336:
        /* <DEDUP_REMOVED lines=184> */
.L_x_338:
        /* <DEDUP_REMOVED lines=13> */
.L_x_339:
[----:B------:R-:W1:Y:S01]  /*8aa0*/  LDCU.64 UR8, c[0x0][0x5c8] ;  /* 0x0000b900ff0877ac */ /* 0x000e620008000a00 */
[----:B------:R-:W-:-:S04]  /*8ab0*/  UIADD3 UR14, UPT, UPT, UR38, UR40, URZ ;  /* 0x00000028260e7290 */ /* 0x000fc8000fffe0ff */
[----:B-1----:R-:W-:Y:S02]  /*8ac0*/  UIMAD.WIDE.U32 UR38, UR14, UR8, URZ ;  /* 0x000000080e2672a5 */ /* 0x002fe4000f8e00ff */
[----:B------:R-:W-:-:S04]  /*8ad0*/  UIMAD UR14, UR14, UR9, URZ ;  /* 0x000000090e0e72a4 */ /* 0x000fc8000f8e02ff */
[----:B------:R-:W-:-:S06]  /*8ae0*/  UIADD3 UR14, UPT, UPT, UR39, UR14, URZ ;  /* 0x0000000e270e7290 */ /* 0x000fcc000fffe0ff */
[----:B--2---:R-:W-:-:S07]  /*8af0*/  MOV R25, UR14 ;  /* 0x0000000e00197c02 */ /* 0x004fce0008000f00 */
.L_x_340:
        /* <DEDUP_REMOVED lines=51> */
.L_x_342:
[----:B------:R-:W-:Y:S05]  /*8e30*/  BSYNC.RECONVERGENT B0 ;  /* 0x0000000000007941 */ /* 0x000fea0003800200 */
.L_x_341:
[----:B----4-:R2:W4:Y:S01]  /*8e40*/  LDS.128 R12, [R4+0x11000] ;  /* 0x01100000040c7984 */ /* 0x0105220000000c00 */
[----:B------:R-:W-:Y:S04]  /*8e50*/  BSSY.RECONVERGENT B0, `(.L_x_343) ;  /* 0x0000012000007945 */ /* 0x000fe80003800200 */
[----:B------:R-:W-:Y:S05]  /*8e60*/  @P5 BRA `(.L_x_344) ;  /* 0x0000000000405947 */ /* 0x000fea0003800000 */
[----:B------:R-:W5:Y:S01]  /*8e70*/  LDCU UR18, c[0x0][0x440] ;  /* 0x00008800ff1277ac */ /* 0x000f620008000800 */
[----:B------:R-:W-:Y:S01]  /*8e80*/  MOV R3, R5 ;  /* 0x0000000500037202 */ /* 0x000fe20000000f00 */
[----:B------:R-:W-:Y:S01]  /*8e90*/  IMAD R0, R26, UR10, RZ ;  /* 0x0000000a1a007c24 */ /* 0x000fe2000f8e02ff */
[----:B------:R-:W1:Y:S01]  /*8ea0*/  LDCU.64 UR14, c[0x0][0x560] ;  /* 0x0000ac00ff0e77ac */ /* 0x000e620008000a00 */
[----:B------:R-:W-:Y:S02]  /*8eb0*/  IMAD.MOV.U32 R2, RZ, RZ, R6 ;  /* 0x000000ffff027224 */ /* 0x000fe400078e0006 */
[C---:B------:R-:W-:Y:S02]  /*8ec0*/  IMAD R0, R24.reuse, UR11, R0 ;  /* 0x0000000b18007c24 */ /* 0x040fe4000f8e0200 */
[----:B--23--:R-:W-:-:S04]  /*8ed0*/  IMAD.WIDE.U32 R4, R24, UR10, R2 ;  /* 0x0000000a18047c25 */ /* 0x00cfc8000f8e0002 */
[----:B------:R-:W-:Y:S01]  /*8ee0*/  IMAD.IADD R0, R0, 0x1, R5 ;  /* 0x0000000100007824 */ /* 0x000fe200078e0205 */
[----:B-----5:R-:W-:Y:S02]  /*8ef0*/  ISETP.GE.AND P2, PT, R68, UR18, PT ;  /* 0x0000001244007c0c */ /* 0x020fe4000bf46270 */
[----:B------:R-:W-:Y:S02]  /*8f00*/  ISETP.GE.AND P1, PT, R10, UR18, PT ;  /* 0x000000120a007c0c */ /* 0x000fe4000bf26270 */
[----:B------:R-:W-:Y:S02]  /*8f10*/  ISETP.GE.AND P0, PT, R11, UR18, PT ;  /* 0x000000120b007c0c */ /* 0x000fe4000bf06270 */
[----:B-1----:R-:W-:-:S04]  /*8f20*/  LEA R2, P4, R4, UR14, 0x1 ;  /* 0x0000000e04027c11 */ /* 0x002fc8000f8808ff */
[----:B------:R-:W-:-:S05]  /*8f30*/  LEA.HI.X R3, R4, UR15, R0, 0x1, P4 ;  /* 0x0000000f04037c11 */ /* 0x000fca000a0f0c00 */
[----:B------:R1:W-:Y:S04]  /*8f40*/  @!P2 STG.E.128 desc[UR36][R2.64], R32 ;  /* 0x000000200200a986 */ /* 0x0003e8000c101d24 */
[----:B------:R1:W-:Y:S04]  /*8f50*/  @!P1 STG.E.128 desc[UR36][R2.64+0x80], R28 ;  /* 0x0000801c02009986 */ /* 0x0003e8000c101d24 */
[----:B----4-:R1:W-:Y:S02]  /*8f60*/  @!P0 STG.E.128 desc[UR36][R2.64+0x100], R12 ;  /* 0x0001000c02008986 */ /* 0x0103e4000c101d24 */
.L_x_344:
[----:B------:R-:W-:Y:S05]  /*8f70*/  BSYNC.RECONVERGENT B0 ;  /* 0x0000000000007941 */ /* 0x000fea0003800200 */
.L_x_343:
[----:B-1----:R-:W-:Y:S01]  /*8f80*/  MOV R2, R68 ;  /* 0x0000004400027202 */ /* 0x002fe20000000f00 */
[----:B------:R-:W-:Y:S01]  /*8f90*/  UIMAD UR17, UR17, UR8, URZ ;  /* 0x00000008111172a4 */ /* 0x000fe2000f8e02ff */
[----:B------:R-:W-:Y:S01]  /*8fa0*/  MOV R3, RZ ;  /* 0x000000ff00037202 */ /* 0x000fe20000000f00 */
[----:B------:R-:W-:Y:S02]  /*8fb0*/  BSSY.RECONVERGENT B0, `(.L_x_345) ;  /* 0x0000016000007945 */ /* 0x000fe40003800200 */
[----:B------:R-:W-:Y:S01]  /*8fc0*/  UIMAD UR17, UR16, UR9, UR17 ;  /* 0x00000009101172a4 */ /* 0x000fe2000f8e0211 */
[----:B------:R-:W-:-:S03]  /*8fd0*/  IMAD.WIDE.U32 R2, R27, UR16, R2 ;  /* 0x000000101b027c25 */ /* 0x000fc6000f8e0002 */
[----:B------:R-:W-:-:S04]  /*8fe0*/  IADD3 R2, P0, PT, R2, UR38, RZ ;  /* 0x0000002602027c10 */ /* 0x000fc8000ff1e0ff */
[----:B------:R-:W-:-:S03]  /*8ff0*/  IADD3.X R3, PT, PT, R25, UR17, R3, P0, !PT ;  /* 0x0000001119037c10 */ /* 0x000fc600087fe403 */
[----:B--23--:R-:W-:-:S04]  /*9000*/  IMAD.WIDE.U32 R4, R60, UR22, R2 ;  /* 0x000000163c047c25 */ /* 0x00cfc8000f8e0002 */
        /* <DEDUP_REMOVED lines=13> */
[----:B------:R1:W-:Y:S04]  /*90e0*/  @!P2 STG.E.128 desc[UR36][R2.64], R44 ;  /* 0x0000002c0200a986 */ /* 0x0003e8000c101d24 */
[----:B------:R1:W-:Y:S04]  /*90f0*/  @!P1 STG.E.128 desc[UR36][R2.64+0x80], R40 ;  /* 0x0000802802009986 */ /* 0x0003e8000c101d24 */
[----:B------:R1:W-:Y:S02]  /*9100*/  @!P0 STG.E.128 desc[UR36][R2.64+0x100], R36 ;  /* 0x0001002402008986 */ /* 0x0003e4000c101d24 */
.L_x_346:
[----:B------:R-:W-:Y:S05]  /*9110*/  BSYNC.RECONVERGENT B0 ;  /* 0x0000000000007941 */ /* 0x000fea0003800200 */
.L_x_345:
[----:B------:R-:W-:Y:S05]  /*9120*/  @P5 BRA `(.L_x_304) ;  /* 0x0000000000405947 */ /* 0x000fea0003800000 */
[----:B------:R-:W2:Y:S01]  /*9130*/  LDCU UR14, c[0x0][0x440] ;  /* 0x00008800ff0e77ac */ /* 0x000ea20008000800 */
[----:B-1----:R-:W-:Y:S01]  /*9140*/  MOV R3, R0 ;  /* 0x0000000000037202 */ /* 0x002fe20000000f00 */
[----:B------:R-:W-:Y:S01]  /*9150*/  IMAD R6, R26, UR8, RZ ;  /* 0x000000081a067c24 */ /* 0x000fe2000f8e02ff */
[----:B------:R-:W1:Y:S01]  /*9160*/  LDCU.64 UR10, c[0x0][0x568] ;  /* 0x0000ad00ff0a77ac */ /* 0x000e620008000a00 */
[----:B------:R-:W-:Y:S02]  /*9170*/  IMAD.MOV.U32 R2, RZ, RZ, R4 ;  /* 0x000000ffff027224 */ /* 0x000fe400078e0004 */
        /* <DEDUP_REMOVED lines=8> */
[----:B------:R2:W-:Y:S04]  /*9200*/  @!P2 STG.E.128 desc[UR36][R2.64], R56 ;  /* 0x000000380200a986 */ /* 0x0005e8000c101d24 */
[----:B------:R2:W-:Y:S04]  /*9210*/  @!P1 STG.E.128 desc[UR36][R2.64+0x80], R52 ;  /* 0x0000803402009986 */ /* 0x0005e8000c101d24 */
[----:B------:R2:W-:Y:S02]  /*9220*/  @!P0 STG.E.128 desc[UR36][R2.64+0x100], R48 ;  /* 0x0001003002008986 */ /* 0x0005e4000c101d24 */
.L_x_304:
[----:B------:R-:W-:Y:S05]  /*9230*/  BSYNC.RECONVERGENT B1 ;  /* 0x0000000000017941 */ /* 0x000fea0003800200 */
.L_x_282:
        /* <DEDUP_REMOVED lines=11> */
.L_x_348:
        /* <DEDUP_REMOVED lines=9> */
.L_x_2157:


//--------------------- .text._ZN5flash44flash_bwd_dq_dk_dv_loop_seqk_parallel_kernelI23Flash_bwd_kernel_traitsILi192ELi64ELi64ELi8ELi4ELi2ELi2ELb0ELb0EN7cutlass6half_tE19Flash_kernel_traitsILi192ELi64ELi64ELi8ES3_EELb0ELb0ELb0ELb0ELb0ELb0ELb0EEEvNS_16Flash_bwd_paramsE --------------------------
	.section	.text._ZN5flash44flash_bwd_dq_dk_dv_loop_seqk_parallel_kernelI23Flash_bwd_kernel_traitsILi192ELi64ELi64ELi8ELi4ELi2ELi2ELb0ELb0EN7cutlass6half_tE19Flash_kernel_traitsILi192ELi64ELi64ELi8ES3_EELb0ELb0ELb0ELb0ELb0ELb0ELb0EEEvNS_16Flash_bwd_paramsE,"ax",@progbits
	.align	128
        .global         _ZN5flash44flash_bwd_dq_dk_dv_loop_seqk_parallel_kernelI23Flash_bwd_kernel_traitsILi192ELi64ELi64ELi8ELi4ELi2ELi2ELb0ELb0EN7cutlass6half_tE19Flash_kernel_traitsILi192ELi64ELi64ELi8ES3_EELb0ELb0ELb0ELb0ELb0ELb0ELb0EEEvNS_16Flash_bwd_paramsE
        .type           _ZN5flash44flash_bwd_dq_dk_dv_loop_seqk_parallel_kernelI23Flash_bwd_kernel_traitsILi192ELi64ELi64ELi8ELi4ELi2ELi2ELb0ELb0EN7cutlass6half_tE19Flash_kernel_traitsILi192ELi64ELi64ELi8ES3_EELb0ELb0ELb0ELb0ELb0ELb0ELb0EEEvNS_16Flash_bwd_paramsE,@function
        .size           _ZN5flash44flash_bwd_dq_dk_dv_loop_seqk_parallel_kernelI23Flash_bwd_kernel_traitsILi192ELi64ELi64ELi8ELi4ELi2ELi2ELb0ELb0EN7cutlass6half_tE19Flash_kernel_traitsILi192ELi64ELi64ELi8ES3_EELb0ELb0ELb0ELb0ELb0ELb0ELb0EEEvNS_16Flash_bwd_paramsE,(.L_x_2158 - _ZN5flash44flash_bwd_dq_dk_dv_loop_seqk_parallel_kernelI23Flash_bwd_kernel_traitsILi192ELi64ELi64ELi8ELi4ELi2ELi2ELb0ELb0EN7cutlass6half_tE19Flash_kernel_traitsILi192ELi64ELi64ELi8ES3_EELb0ELb0ELb0ELb0ELb0ELb0ELb0EEEvNS_16Flash_bwd_paramsE)
        .other          _ZN5flash44flash_bwd_dq_dk_dv_loop_seqk_parallel_kernelI23Flash_bwd_kernel_traitsILi192ELi64ELi64ELi8ELi4ELi2ELi2ELb0ELb0EN7cutlass6half_tE19Flash_kernel_traitsILi192ELi64ELi64ELi8ES3_EELb0ELb0ELb0ELb0ELb0ELb0ELb0EEEvNS_16Flash_bwd_paramsE,@"STO_CUDA_ENTRY STV_DEFAULT"
_ZN5flash44flash_bwd_dq_dk_dv_loop_seqk_parallel_kernelI23Flash_bwd_kernel_traitsILi192ELi64ELi64ELi8ELi4ELi2ELi2ELb0ELb0EN7cutlass6half_tE19Flash_kernel_traitsILi192ELi64ELi64ELi8ES3_EELb0ELb0ELb0ELb0ELb0ELb0ELb0EEEvNS_16Flash_bwd_paramsE:
.text._ZN5flash44flash_bwd_dq_dk_dv_loop_seqk_parallel_kernelI23Flash_bwd_kernel_traitsILi192ELi64ELi64ELi8ELi4ELi2ELi2ELb0ELb0EN7cutlass6half_tE19Flash_kernel_traitsILi192ELi64ELi64ELi8ES3_EELb0ELb0ELb0ELb0ELb0ELb0ELb0EEEvNS_16Flash_bwd_paramsE:
[----:B------:R-:W-:Y:S08]  /*0000*/  LDC R1, c[0x0][0x37c] ;  /* 0x0000df00ff017b82 */ /* 0x000ff00000000800 */
[----:B------:R-:W1:Y:S08]  /*0010*/  LDC R3, c[0x0][0x438] ;  /* 0x00010e00ff037b82 */ /* 0x000e700000000800 */
[----:B------:R-:W2:Y:S01]  /*0020*/  S2UR UR13, SR_CTAID.X ;  /* 0x00000000000d79c3 */ /* 0x000ea20000002500 */
[----:B-1----:R-:W-:-:S05]  /*0030*/  VIADD R3, R3, 0x3f ;  /* 0x0000003f03037836 */ /* 0x002fca0000000000 */
[----:B------:R-:W-:-:S04]  /*0040*/  SHF.R.S32.HI R0, RZ, 0x1f, R3 ;  /* 0x0000001fff007819 */ /* 0x000fc80000011403 */
[----:B------:R-:W-:-:S04]  /*0050*/  LEA.HI R0, R0, R3, RZ, 0x6 ;  /* 0x0000000300007211 */ /* 0x000fc800078f30ff */
[----:B------:R-:W-:-:S04]  /*0060*/  SHF.R.S32.HI R0, RZ, 0x6, R0 ;  /* 0x00000006ff007819 */ /* 0x000fc80000011400 */
[----:B--2---:R-:W-:-:S13]  /*0070*/  ISETP.LE.AND P0, PT, R0, UR13, PT ;  /* 0x0000000d00007c0c */ /* 0x004fda000bf03270 */
[----:B------:R-:W-:Y:S05]  /*0080*/  @P0 EXIT ;  /* 0x000000000000094d */ /* 0x000fea0003800000 */
[----:B------:R-:W1:Y:S01]  /*0090*/  S2R R204, SR_TID.X ;  /* 0x0000000000cc7919 */ /* 0x000e620000002100 */
[----:B------:R-:W2:Y:S01]  /*00a0*/  LDC.64 R208, c[0x0][0x460] ;  /* 0x00011800ffd07b82 */ /* 0x000ea20000000a00 */
[----:B------:R-:W3:Y:S01]  /*00b0*/  LDCU UR4, c[0x0][0x438] ;  /* 0x00008700ff0477ac */ /* 0x000ee20008000800 */
[----:B------:R-:W-:Y:S01]  /*00c0*/  IMAD.MOV.U32 R193, RZ, RZ, 0x40 ;  /* 0x00000040ffc17424 */ /* 0x000fe200078e00ff */
[----:B------:R-:W2:Y:S01]  /*00d0*/  S2R R202, SR_CTAID.Y ;  /* 0x0000000000ca7919 */ /* 0x000ea20000002600 */
[----:B------:R-:W-:Y:S01]  /*00e0*/  IMAD.MOV.U32 R218, RZ, RZ, 0x10 ;  /* 0x00000010ffda7424 */ /* 0x000fe200078e00ff */
[----:B------:R-:W-:Y:S01]  /*00f0*/  UMOV UR5, 0x400 ;  /* 0x0000040000057882 */ /* 0x000fe20000000000 */
[----:B------:R-:W-:Y:S01]  /*0100*/  IMAD.MOV.U32 R195, RZ, RZ, 0x20 ;  /* 0x00000020ffc37424 */ /* 0x000fe200078e00ff */
[----:B------:R-:W4:Y:S01]  /*0110*/  S2R R201, SR_CTAID.Z ;  /* 0x0000000000c97919 */ /* 0x000f220000002700 */
[----:B------:R-:W5:Y:S01]  /*0120*/  S2UR UR6, SR_CgaCtaId ;  /* 0x00000000000679c3 */ /* 0x000f620000008800 */
[----:B------:R-:W1:Y:S01]  /*0130*/  LDCU.64 UR14, c[0x0][0x358] ;  /* 0x00006b00ff0e77ac */ /* 0x000e620008000a00 */
[----:B------:R-:W-:Y:S01]  /*0140*/  UMOV UR18, URZ ;  /* 0x000000ff00127c82 */ /* 0x000fe20008000000 */
[----:B------:R-:W-:-:S05]  /*0150*/  UMOV UR19, URZ ;  /* 0x000000ff00137c82 */ /* 0x000fca0008000000 */
[----:B------:R-:W2:Y:S01]  /*0160*/  S2UR UR12, SR_CTAID.X ;  /* 0x00000000000c79c3 */ /* 0x000ea20000002500 */
[----:B---3--:R-:W-:-:S07]  /*0170*/  IMAD.U32 R8, RZ, RZ, UR4 ;  /* 0x00000004ff087e24 */ /* 0x008fce000f8e00ff */
[----:B------:R-:W3:Y:S01]  /*0180*/  LDC.U8 R200, c[0x0][0x532] ;  /* 0x00014c80ffc87b82 */ /* 0x000ee20000000000 */
[C---:B-1----:R-:W-:Y:S01]  /*0190*/  IMAD.SHL.U32 R2, R204.reuse, 0x2, RZ ;  /* 0x00000002cc027824 */ /* 0x042fe200078e00ff */
[--C-:B------:R-:W-:Y:S01]  /*01a0*/  SHF.R.U32.HI R4, RZ, 0x1, R204.reuse ;  /* 0x00000001ff047819 */ /* 0x100fe200000116cc */
[C---:B------:R-:W-:Y:S01]  /*01b0*/  IMAD.SHL.U32 R5, R204.reuse, 0x20, RZ ;  /* 0x00000020cc057824 */ /* 0x040fe200078e00ff */
[----:B------:R-:W-:Y:S01]  /*01c0*/  SHF.R.U32.HI R0, RZ, 0x2, R204 ;  /* 0x00000002ff007819 */ /* 0x000fe200000116cc */
[----:B------:R-:W-:Y:S01]  /*01d0*/  IMAD.SHL.U32 R6, R204, 0x10, RZ ;  /* 0x00000010cc067824 */ /* 0x000fe200078e00ff */
[----:B------:R-:W-:Y:S01]  /*01e0*/  LOP3.LUT R213, R2, 0x38, RZ, 0xc0, !PT ;  /* 0x0000003802d57812 */ /* 0x000fe200078ec0ff */
[----:B------:R-:W-:Y:S01]  /*01f0*/  IMAD.SHL.U32 R206, R204, 0x8, RZ ;  /* 0x00000008ccce7824 */ /* 0x000fe200078e00ff */
[----:B------:R-:W-:Y:S01]  /*0200*/  LOP3.LUT R203, R4, 0x30, RZ, 0xc0, !PT ;  /* 0x0000003004cb7812 */ /* 0x000fe200078ec0ff */
[----:B-----5:R-:W-:Y:S01]  /*0210*/  ULEA UR6, UR6, UR5, 0x18 ;  /* 0x0000000506067291 */ /* 0x020fe2000f8ec0ff */
[----:B------:R-:W-:-:S02]  /*0220*/  LOP3.LUT R213, R213, 0x20, R0, 0x78, !PT ;  /* 0x00000020d5d57812 */ /* 0x000fc400078e7800 */
[----:B------:R-:W-:Y:S01]  /*0230*/  LOP3.LUT R3, R5, 0x200, RZ, 0xc0, !PT ;  /* 0x0000020005037812 */ /* 0x000fe200078ec0ff */
[----:B------:R-:W-:Y:S01]  /*0240*/  UIADD3 UR5, UPT, UPT, UR6, 0x20000, URZ ;  /* 0x0002000006057890 */ /* 0x000fe2000fffe0ff */
[----:B------:R-:W-:Y:S01]  /*0250*/  LOP3.LUT R203, R203, 0x7, R0, 0xf8, !PT ;  /* 0x00000007cbcb7812 */ /* 0x000fe200078ef800 */
[----:B------:R-:W-:Y:S01]  /*0260*/  IMAD.SHL.U32 R0, R204, 0x40, RZ ;  /* 0x00000040cc007824 */ /* 0x000fe200078e00ff */
[--C-:B------:R-:W-:Y:S01]  /*0270*/  LOP3.LUT R196, R3, 0x3800, R6.reuse, 0xf8, !PT ;  /* 0x0000380003c47812 */ /* 0x100fe200078ef806 */
[----:B------:R-:W-:Y:S01]  /*0280*/  UIADD3 UR4, UPT, UPT, UR6, 0x12000, URZ ;  /* 0x0001200006047890 */ /* 0x000fe2000fffe0ff */
[----:B------:R-:W-:Y:S02]  /*0290*/  LOP3.LUT R213, R213, 0x1c0, R6, 0xf8, !PT ;  /* 0x000001c0d5d57812 */ /* 0x000fe400078ef806 */
[----:B------:R-:W-:Y:S02]  /*02a0*/  SHF.R.U32.HI R205, RZ, 0x3, R204 ;  /* 0x00000003ffcd7819 */ /* 0x000fe400000116cc */
[----:B------:R-:W-:-:S02]  /*02b0*/  LOP3.LUT R6, R6, 0x1c0, RZ, 0xc0, !PT ;  /* 0x000001c006067812 */ /* 0x000fc400078ec0ff */
[----:B------:R-:W-:Y:S01]  /*02c0*/  LOP3.LUT R3, R5, 0x400, RZ, 0xc0, !PT ;  /* 0x0000040005037812 */ /* 0x000fe200078ec0ff */
[----:B------:R-:W-:Y:S01]  /*02d0*/  VIADD R207, R205, 0x20 ;  /* 0x00000020cdcf7836 */ /* 0x000fe20000000000 */
[----:B------:R-:W-:Y:S02]  /*02e0*/  LOP3.LUT R11, R6, 0x18, R205, 0xf8, !PT ;  /* 0x00000018060b7812 */ /* 0x000fe400078ef8cd */
[----:B------:R-:W-:Y:S02]  /*02f0*/  LOP3.LUT R7, R0, 0x1c0, RZ, 0xc0, !PT ;  /* 0x000001c000077812 */ /* 0x000fe400078ec0ff */
[----:B------:R-:W-:Y:S02]  /*0300*/  LOP3.LUT R13, R5, 0xc00, RZ, 0xc0, !PT ;  /* 0x00000c00050d7812 */ /* 0x000fe400078ec0ff */
[--C-:B------:R-:W-:Y:S02]  /*0310*/  LOP3.LUT R3, R3, 0x6, R2.reuse, 0xf8, !PT ;  /* 0x0000000603037812 */ /* 0x100fe400078ef802 */
[----:B------:R-:W-:-:S02]  /*0320*/  LOP3.LUT R212, R11, 0x38, R2, 0x78, !PT ;  /* 0x000000380bd47812 */ /* 0x000fc400078e7802 */
[----:B------:R-:W-:Y:S02]  /*0330*/  LOP3.LUT R190, R0, 0x200, RZ, 0xc0, !PT ;  /* 0x0000020000be7812 */ /* 0x000fe400078ec0ff */
[----:B------:R-:W-:Y:S02]  /*0340*/  LOP3.LUT R9, R4, 0x10, RZ, 0xc0, !PT ;  /* 0x0000001004097812 */ /* 0x000fe400078ec0ff */
[----:B------:R-:W-:Y:S02]  /*0350*/  LOP3.LUT R7, R7, 0x38, R206, 0xf8, !PT ;  /* 0x0000003807077812 */ /* 0x000fe400078ef8ce */
[----:B------:R-:W-:Y:S02]  /*0360*/  LOP3.LUT R6, R13, 0x6, R2, 0xf8, !PT ;  /* 0x000000060d067812 */ /* 0x000fe400078ef802 */
[----:B--2---:R-:W-:Y:S02]  /*0370*/  LEA R208, P0, R202, R208, 0x2 ;  /* 0x000000d0cad07211 */ /* 0x004fe400078010ff */
[----:B------:R-:W-:-:S02]  /*0380*/  LOP3.LUT R2, R2, 0x20, RZ, 0xc0, !PT ;  /* 0x0000002002027812 */ /* 0x000fc400078ec0ff */
[----:B------:R-:W-:Y:S02]  /*0390*/  LOP3.LUT R212, R3, R212, RZ, 0xfc, !PT ;  /* 0x000000d403d47212 */ /* 0x000fe400078efcff */
[C-C-:B------:R-:W-:Y:S02]  /*03a0*/  LOP3.LUT R198, R190.reuse, 0xc00, R5.reuse, 0xf8, !PT ;  /* 0x00000c00bec67812 */ /* 0x140fe400078ef805 */
[----:B------:R-:W-:Y:S02]  /*03b0*/  LOP3.LUT R192, R9, 0x8, R204, 0xf8, !PT ;  /* 0x0000000809c07812 */ /* 0x000fe400078ef8cc */
[----:B------:R-:W-:Y:S02]  /*03c0*/  LOP3.LUT R3, R7, 0x8, R4, 0x78, !PT ;  /* 0x0000000807037812 */ /* 0x000fe400078e7804 */
[----:B------:R-:W-:Y:S02]  /*03d0*/  LOP3.LUT R190, R190, 0x400, R5, 0xf8, !PT ;  /* 0x00000400bebe7812 */ /* 0x000fe400078ef805 */
[----:B------:R-:W-:-:S02]  /*03e0*/  R2P PR, R204, 0xe ;  /* 0x0000000ecc007804 */ /* 0x000fc40000000000 */
[----:B------:R-:W-:Y:S02]  /*03f0*/  LOP3.LUT R197, R2, 0x18, R205, 0xf8, !PT ;  /* 0x0000001802c57812 */ /* 0x000fe400078ef8cd */
[----:B------:R-:W-:Y:S02]  /*0400*/  LOP3.LUT R213, R6, R213, RZ, 0xfc, !PT ;  /* 0x000000d506d57212 */ /* 0x000fe400078efcff */
[----:B------:R-:W-:Y:S02]  /*0410*/  LOP3.LUT R192, R192, R7, RZ, 0x3c, !PT ;  /* 0x00000007c0c07212 */ /* 0x000fe400078e3cff */
[-C--:B------:R-:W-:Y:S02]  /*0420*/  LOP3.LUT R198, R198, R3.reuse, RZ, 0xfc, !PT ;  /* 0x00000003c6c67212 */ /* 0x080fe400078efcff */
[----:B------:R-:W-:Y:S02]  /*0430*/  LOP3.LUT R190, R190, R3, RZ, 0xfc, !PT ;  /* 0x00000003bebe7212 */ /* 0x000fe400078efcff */
[----:B------:R-:W-:-:S02]  /*0440*/  LOP3.LUT R7, R7, 0x8, R204, 0x78, !PT ;  /* 0x0000000807077812 */ /* 0x000fc400078e78cc */
[----:B------:R-:W-:Y:S02]  /*0450*/  LOP3.LUT R3, R206, 0x1f8, RZ, 0xc0, !PT ;  /* 0x000001f8ce037812 */ /* 0x000fe400078ec0ff */
[----:B------:R-:W-:Y:S02]  /*0460*/  LOP3.LUT R197, R197, 0x1c0, R0, 0xf8, !PT ;  /* 0x000001c0c5c57812 */ /* 0x000fe400078ef800 */
[----:B------:R-:W-:Y:S02]  /*0470*/  LEA R213, R213, UR5, 0x1 ;  /* 0x00000005d5d57c11 */ /* 0x000fe4000f8e08ff */
[----:B------:R-:W-:Y:S02]  /*0480*/  LOP3.LUT R196, R196, R7, RZ, 0xfc, !PT ;  /* 0x00000007c4c47212 */ /* 0x000fe400078efcff */
[----:B------:R-:W-:Y:S01]  /*0490*/  LOP3.LUT R192, R192, 0x200, R5, 0xf8, !PT ;  /* 0x00000200c0c07812 */ /* 0x000fe200078ef805 */
[----:B------:R-:W-:Y:S01]  /*04a0*/  VIADD R241, R213, 0x20 ;  /* 0x00000020d5f17836 */ /* 0x000fe20000000000 */
[----:B------:R-:W-:Y:S01]  /*04b0*/  LOP3.LUT R3, R3, 0x38, R204, 0x78, !PT ;  /* 0x0000003803037812 */ /* 0x000fe200078e78cc */
[----:B------:R-:W-:Y:S01]  /*04c0*/  @P3 VIADD R241, R213, 0xffffffe0 ;  /* 0xffffffe0d5f13836 */ /* 0x000fe20000000000 */
[----:B------:R-:W-:-:S02]  /*04d0*/  SEL R193, R193, 0xffffffc0, !P2 ;  /* 0xffffffc0c1c17807 */ /* 0x000fc40005000000 */
[----:B------:R-:W-:Y:S02]  /*04e0*/  LEA R198, R198, UR6, 0x1 ;  /* 0x00000006c6c67c11 */ /* 0x000fe4000f8e08ff */
[----:B------:R-:W-:Y:S02]  /*04f0*/  LEA R190, R190, UR6, 0x1 ;  /* 0x00000006bebe7c11 */ /* 0x000fe4000f8e08ff */
[--C-:B------:R-:W-:Y:S01]  /*0500*/  LOP3.LUT R197, R197, 0x38, R206.reuse, 0x78, !PT ;  /* 0x00000038c5c57812 */ /* 0x100fe200078e78ce */
[----:B------:R-:W-:Y:S01]  /*0510*/  IMAD.IADD R186, R198, 0x1, R193 ;  /* 0x00000001c6ba7824 */ /* 0x000fe200078e02c1 */
[----:B------:R-:W-:Y:S02]  /*0520*/  SEL R218, R218, 0xfffffff0, !P2 ;  /* 0xfffffff0dada7807 */ /* 0x000fe40005000000 */
[----:B------:R-:W-:Y:S01]  /*0530*/  LOP3.LUT R214, R3, 0x1e00, R206, 0xf8, !PT ;  /* 0x00001e0003d67812 */ /* 0x000fe200078ef8ce */
[----:B------:R-:W-:Y:S01]  /*0540*/  IMAD.IADD R3, R193, 0x1, R190 ;  /* 0x00000001c1037824 */ /* 0x000fe200078e02be */
[----:B------:R-:W-:Y:S01]  /*0550*/  SEL R195, R195, 0xffffffe0, !P1 ;  /* 0xffffffe0c3c37807 */ /* 0x000fe20004800000 */
[----:B------:R-:W-:Y:S01]  /*0560*/  IMAD.IADD R242, R213, 0x1, R218 ;  /* 0x00000001d5f27824 */ /* 0x000fe200078e02da */
[----:B------:R-:W-:Y:S01]  /*0570*/  LEA R196, R196, UR4, 0x1 ;  /* 0x00000004c4c47c11 */ /* 0x000fe2000f8e08ff */
[----:B------:R-:W-:Y:S01]  /*0580*/  IMAD.IADD R218, R218, 0x1, R241 ;  /* 0x00000001dada7824 */ /* 0x000fe200078e02f1 */
[----:B------:R-:W-:Y:S01]  /*0590*/  LEA R192, R192, UR5, 0x1 ;  /* 0x00000005c0c07c11 */ /* 0x000fe2000f8e08ff */
[--C-:B------:R-:W-:Y:S01]  /*05a0*/  IMAD.IADD R187, R198, 0x1, R195.reuse ;  /* 0x00000001c6bb7824 */ /* 0x100fe200078e02c3 */
[----:B------:R-:W-:Y:S01]  /*05b0*/  LOP3.LUT R197, R197, 0x200, R0, 0xf8, !PT ;  /* 0x00000200c5c57812 */ /* 0x000fe200078ef800 */
[----:B------:R-:W-:Y:S01]  /*05c0*/  IMAD.IADD R194, R196, 0x1, R195 ;  /* 0x00000001c4c27824 */ /* 0x000fe200078e02c3 */
[----:B------:R-:W-:Y:S01]  /*05d0*/  LOP3.LUT R206, R206, 0x38, RZ, 0xc0, !PT ;  /* 0x00000038cece7812 */ /* 0x000fe200078ec0ff */
[----:B------:R-:W-:Y:S01]  /*05e0*/  IMAD.IADD R191, R193, 0x1, R192 ;  /* 0x00000001c1bf7824 */ /* 0x000fe200078e02c0 */
[----:B------:R-:W-:Y:S01]  /*05f0*/  LEA.HI.X R209, R202, R209, RZ, 0x2, P0 ;  /* 0x000000d1cad17211 */ /* 0x000fe200000f14ff */
[C---:B------:R-:W-:Y:S01]  /*0600*/  IMAD.IADD R184, R195.reuse, 0x1, R190 ;  /* 0x00000001c3b87824 */ /* 0x040fe200078e02be */
[----:B------:R-:W-:Y:S01]  /*0610*/  SHF.R.U32.HI R204, RZ, 0x5, R204 ;  /* 0x00000005ffcc7819 */ /* 0x000fe200000116cc */
[C---:B------:R-:W-:Y:S01]  /*0620*/  IMAD.IADD R185, R195.reuse, 0x1, R186 ;  /* 0x00000001c3b97824 */ /* 0x040fe200078e02ba */
[C---:B------:R-:W-:Y:S01]  /*0630*/  LOP3.LUT R211, R206.reuse, 0x40, RZ, 0xfc, !PT ;  /* 0x00000040ced37812 */ /* 0x040fe200078efcff */
[----:B------:R-:W-:Y:S01]  /*0640*/  IMAD.IADD R2, R195, 0x1, R3 ;  /* 0x00000001c3027824 */ /* 0x000fe200078e0203 */
[----:B------:R-:W-:-:S02]  /*0650*/  LOP3.LUT R210, R206, 0x80, RZ, 0xfc, !PT ;  /* 0x00000080ced27812 */ /* 0x000fc400078efcff */
[----:B------:R-:W-:Y:S02]  /*0660*/  LEA R214, R214, UR6, 0x1 ;  /* 0x00000006d6d67c11 */ /* 0x000fe4000f8e08ff */
[----:B------:R-:W-:Y:S02]  /*0670*/  LEA R212, R212, UR4, 0x1 ;  /* 0x00000004d4d47c11 */ /* 0x000fe4000f8e08ff */
[----:B---34-:R-:W-:-:S07]  /*0680*/  LEA R197, R197, UR6, 0x1 ;  /* 0x00000006c5c57c11 */ /* 0x018fce000f8e08ff */
.L_x_414:
[----:B-1----:R-:W1:Y:S01]  /*0690*/  LDCU.64 UR6, c[0x0][0x470] ;  /* 0x00008e00ff0677ac */ /* 0x002e620008000a00 */
[----:B--2---:R-:W2:Y:S01]  /*06a0*/  LDC.64 R4, c[0x0][0x460] ;  /* 0x00011800ff047b82 */ /* 0x004ea20000000a00 */
[----:B------:R-:W-:Y:S01]  /*06b0*/  IMAD.SHL.U32 R15, R202, 0x4, RZ ;  /* 0x00000004ca0f7824 */ /* 0x000fe200078e00ff */
[----:B------:R-:W-:Y:S01]  /*06c0*/  SHF.R.U32.HI R0, RZ, 0x1e, R202 ;  /* 0x0000001eff007819 */ /* 0x000fe200000116ca */
[----:B------:R-:W3:Y:S01]  /*06d0*/  LDCU.64 UR4, c[0x0][0x478] ;  /* 0x00008f00ff0477ac */ /* 0x000ee20008000a00 */
[----:B------:R-:W-:-:S04]  /*06e0*/  IMAD.MOV.U32 R239, RZ, RZ, RZ ;  /* 0x000000ffffef7224 */ /* 0x000fc800078e00ff */
[----:B------:R-:W4:Y:S01]  /*06f0*/  LDC.64 R6, c[0x0][0x468] ;  /* 0x00011a00ff067b82 */ /* 0x000f220000000a00 */
[----:B-1----:R-:W-:Y:S02]  /*0700*/  ISETP.NE.U32.AND P4, PT, RZ, UR6, PT ;  /* 0x00000006ff007c0c */ /* 0x002fe4000bf85070 */
[----:B---3--:R-:W-:Y:S02]  /*0710*/  ISETP.NE.U32.AND P3, PT, RZ, UR4, PT ;  /* 0x00000004ff007c0c */ /* 0x008fe4000bf65070 */
[----:B------:R-:W-:Y:S02]  /*0720*/  ISETP.NE.AND.EX P4, PT, RZ, UR7, PT, P4 ;  /* 0x00000007ff007c0c */ /* 0x000fe4000bf85340 */
[----:B------:R-:W-:Y:S02]  /*0730*/  ISETP.NE.AND.EX P3, PT, RZ, UR5, PT, P3 ;  /* 0x00000005ff007c0c */ /* 0x000fe4000bf65330 */
[C---:B--2---:R-:W-:Y:S02]  /*0740*/  ISETP.NE.U32.AND P5, PT, R4.reuse, RZ, PT ;  /* 0x000000ff0400720c */ /* 0x044fe40003fa5070 */
[----:B------:R-:W-:-:S02]  /*0750*/  ISETP.NE.U32.AND P2, PT, R4, RZ, PT ;  /* 0x000000ff0400720c */ /* 0x000fc40003f45070 */
[C---:B------:R-:W-:Y:S02]  /*0760*/  ISETP.NE.AND.EX P5, PT, R5.reuse, RZ, PT, P5 ;  /* 0x000000ff0500720c */ /* 0x040fe40003fa5350 */
[----:B------:R-:W-:-:S03]  /*0770*/  ISETP.NE.AND.EX P2, PT, R5, RZ, PT, P2 ;  /* 0x000000ff0500720c */ /* 0x000fc60003f45320 */
[C---:B------:R-:W-:Y:S02]  /*0780*/  @P4 IADD3 R16, P1, PT, R15.reuse, UR6, RZ ;  /* 0x000000060f104c10 */ /* 0x040fe4000ff3e0ff */
[----:B------:R-:W-:Y:S01]  /*0790*/  @P3 IADD3 R4, P0, PT, R15, UR4, RZ ;  /* 0x000000040f043c10 */ /* 0x000fe2000ff1e0ff */
[----:B------:R-:W-:Y:S01]  /*07a0*/  IMAD.MOV.U32 R13, RZ, RZ, -0x1 ;  /* 0xffffffffff0d7424 */ /* 0x000fe200078e00ff */
[C---:B------:R-:W-:Y:S01]  /*07b0*/  @P4 IADD3.X R17, PT, PT, R0.reuse, UR7, RZ, P1, !PT ;  /* 0x0000000700114c10 */ /* 0x040fe20008ffe4ff */
[----:B------:R-:W-:Y:S01]  /*07c0*/  IMAD.MOV.U32 R240, RZ, RZ, -0x1 ;  /* 0xfffffffffff07424 */ /* 0x000fe200078e00ff */
[----:B------:R-:W-:Y:S01]  /*07d0*/  @P3 IADD3.X R5, PT, PT, R0, UR5, RZ, P0, !PT ;  /* 0x0000000500053c10 */ /* 0x000fe200087fe4ff */
[----:B------:R-:W1:Y:S02]  /*07e0*/  @!P3 LDC R9, c[0x0][0x43c] ;  /* 0x00010f00ff09bb82 */ /* 0x000e640000000800 */
[----:B------:R-:W2:Y:S04]  /*07f0*/  @P4 LDG.E R239, desc[UR14][R16.64] ;  /* 0x0000000e10ef4981 */ /* 0x000ea8000c1e1900 */
[----:B------:R-:W2:Y:S01]  /*0800*/  @P3 LDG.E R238, desc[UR14][R4.64] ;  /* 0x0000000e04ee3981 */ /* 0x000ea2000c1e1900 */
[----:B------:R-:W-:-:S03]  /*0810*/  ISETP.NE.AND P4, PT, R200, RZ, PT ;  /* 0x000000ffc800720c */ /* 0x000fc60003f85270 */
[----:B-----5:R3:W5:Y:S04]  /*0820*/  @P5 LDG.E R13, desc[UR14][R208.64] ;  /* 0x0000000ed00d5981 */ /* 0x020768000c1e1900 */
[----:B------:R3:W5:Y:S01]  /*0830*/  @P2 LDG.E R10, desc[UR14][R208.64+0x4] ;  /* 0x0000040ed00a2981 */ /* 0x000762000c1e1900 */
[----:B----4-:R-:W-:Y:S02]  /*0840*/  ISETP.EQ.U32.AND P1, PT, R6, RZ, PT ;  /* 0x000000ff0600720c */ /* 0x010fe40003f22070 */
[----:B------:R-:W-:Y:S02]  /*0850*/  IADD3 R14, P0, PT, R15, R6, RZ ;  /* 0x000000060f0e7210 */ /* 0x000fe40007f1e0ff */
[----:B------:R-:W-:-:S03]  /*0860*/  ISETP.EQ.OR.EX P1, PT, R7, RZ, !P4, P1 ;  /* 0x000000ff0700720c */ /* 0x000fc60006722710 */
[----:B------:R-:W-:Y:S01]  /*0870*/  IMAD.X R15, R0, 0x1, R7, P0 ;  /* 0x00000001000f7824 */ /* 0x000fe200000e0607 */
[----:B------:R-:W4:Y:S09]  /*0880*/  @!P3 LDC.64 R4, c[0x0][0x488] ;  /* 0x00012200ff04bb82 */ /* 0x000f320000000a00 */
[----:B------:R3:W5:Y:S01]  /*0890*/  @!P1 LDG.E R240, desc[UR14][R14.64] ;  /* 0x0000000e0ef09981 */ /* 0x000762000c1e1900 */
[----:B------:R-:W-:Y:S01]  /*08a0*/  ISETP.NE.U32.AND P1, PT, R6, RZ, PT ;  /* 0x000000ff0600720c */ /* 0x000fe20003f25070 */
[----:B------:R-:W-:-:S03]  /*08b0*/  USHF.L.U32 UR17, UR13, 0x6, URZ ;  /* 0x000000060d117899 */ /* 0x000fc600080006ff */
[----:B------:R-:W-:Y:S01]  /*08c0*/  ISETP.NE.AND.EX P1, PT, R7, RZ, PT, P1 ;  /* 0x000000ff0700720c */ /* 0x000fe20003f25310 */
[----:B------:R-:W1:Y:S01]  /*08d0*/  @!P2 LDC R0, c[0x0][0x434] ;  /* 0x00010d00ff00ab82 */ /* 0x000e620000000800 */
[----:B----4-:R-:W-:-:S04]  /*08e0*/  @!P3 ISETP.NE.U32.AND P0, PT, R4, RZ, PT ;  /* 0x000000ff0400b20c */ /* 0x010fc80003f05070 */
[----:B------:R-:W-:-:S04]  /*08f0*/  @!P3 ISETP.NE.AND.EX P0, PT, R5, RZ, PT, P0 ;  /* 0x000000ff0500b20c */ /* 0x000fc80003f05300 */
[----:B-1----:R-:W-:Y:S01]  /*0900*/  @!P3 SEL R9, R9, RZ, P0 ;  /* 0x000000ff0909b207 */ /* 0x002fe20000000000 */
[----:B--2---:R-:W-:Y:S02]  /*0910*/  @P3 IMAD.IADD R238, R238, 0x1, -R239 ;  /* 0x00000001eeee3824 */ /* 0x004fe400078e0aef */
[----:B---3--:R-:W-:Y:S06]  /*0920*/  @!P1 BRA `(.L_x_349) ;  /* 0x00000000000c9947 */ /* 0x008fec0003800000 */
[----:B------:R-:W2:Y:S02]  /*0930*/  @P4 LDG.E R5, desc[UR14][R14.64+0x4] ;  /* 0x0000040e0e054981 */ /* 0x000ea4000c1e1900 */
[----:B--2--5:R-:W-:-:S06]  /*0940*/  @P4 IADD3 R8, PT, PT, R5, -R240, RZ ;  /* 0x800000f005084210 */ /* 0x024fcc0007ffe0ff */
[----:B------:R1:W5:Y:S02]  /*0950*/  @!P4 LDG.E R8, desc[UR14][R14.64] ;  /* 0x0000000e0e08c981 */ /* 0x000364000c1e1900 */
.L_x_349:
[----:B-----5:R-:W-:Y:S01]  /*0960*/  @!P3 IADD3 R238, PT, PT, R9, R8, -R239 ;  /* 0x0000000809eeb210 */ /* 0x020fe20007ffe8ef */
[----:B------:R-:W-:-:S03]  /*0970*/  @P2 IMAD.IADD R0, R10, 0x1, -R13 ;  /* 0x000000010a002824 */ /* 0x000fc600078e0a0d */
[----:B------:R-:W-:-:S13]  /*0980*/  ISETP.GT.AND P0, PT, R238, UR17, PT ;  /* 0x00000011ee007c0c */ /* 0x000fda000bf04270 */
[----:B------:R-:W-:Y:S05]  /*0990*/  @!P0 BRA `(.L_x_350) ;  /* 0x0000006c00888947 */ /* 0x000fea0003800000 */
[----:B------:R-:W-:Y:S01]  /*09a0*/  ISETP.NE.AND P3, PT, R13, -0x1, PT ;  /* 0xffffffff0d00780c */ /* 0x000fe20003f65270 */
[----:B------:R-:W-:Y:S01]  /*09b0*/  VIADD R9, R0, 0x3f ;  /* 0x0000003f00097836 */ /* 0x000fe20000000000 */
[----:B------:R-:W-:-:S04]  /*09c0*/  ISETP.NE.AND P2, PT, R240, -0x1, PT ;  /* 0xfffffffff000780c */ /* 0x000fc80003f45270 */
[----:B------:R-:W-:-:S04]  /*09d0*/  SHF.R.S32.HI R8, RZ, 0x1f, R9 ;  /* 0x0000001fff087819 */ /* 0x000fc80000011409 */
[----:B------:R-:W-:-:S03]  /*09e0*/  LEA.HI R8, R8, R9, RZ, 0x6 ;  /* 0x0000000908087211 */ /* 0x000fc600078f30ff */
[----:B------:R-:W2:Y:S01]  /*09f0*/  @!P3 LDC.64 R6, c[0x0][0x398] ;  /* 0x0000e600ff06bb82 */ /* 0x000ea20000000a00 */
[----:B------:R-:W-:-:S04]  /*0a00*/  SHF.R.S32.HI R237, RZ, 0x6, R8 ;  /* 0x00000006ffed7819 */ /* 0x000fc80000011408 */
[----:B------:R-:W-:-:S03]  /*0a10*/  LEA R25, R237, 0xffffffc0, 0x6 ;  /* 0xffffffc0ed197811 */ /* 0x000fc600078e30ff */
[----:B------:R-:W3:Y:S01]  /*0a20*/  @P3 LDC.64 R4, c[0x0][0x3b0] ;  /* 0x0000ec00ff043b82 */ /* 0x000ee20000000a00 */
[----:B--2---:R-:W-:-:S04]  /*0a30*/  @!P3 IMAD.WIDE.U32 R26, R202, R6, RZ ;  /* 0x00000006ca1ab225 */ /* 0x004fc800078e00ff */
[----:B------:R-:W-:Y:S01]  /*0a40*/  @!P3 IMAD R21, R202, R7, R27 ;  /* 0x00000007ca15b224 */ /* 0x000fe200078e021b */
[----:B------:R-:W-:Y:S01]  /*0a50*/  SHF.R.S32.HI R27, RZ, 0x1f, R25 ;  /* 0x0000001fff1b7819 */ /* 0x000fe20000011419 */
[----:B---3--:R-:W-:-:S04]  /*0a60*/  @P3 IMAD.WIDE.U32 R6, R13, R4, RZ ;  /* 0x000000040d063225 */ /* 0x008fc800078e00ff */
[----:B------:R-:W-:Y:S02]  /*0a70*/  @P3 IMAD R21, R13, R5, R7 ;  /* 0x000000050d153224 */ /* 0x000fe400078e0207 */
[----:B------:R-:W-:Y:S01]  /*0a80*/  @P3 IMAD.MOV.U32 R26, RZ, RZ, R6 ;  /* 0x000000ffff1a3224 */ /* 0x000fe200078e0006 */
[----:B------:R-:W-:Y:S06]  /*0a90*/  @P2 BRA `(.L_x_351) ;  /* 0x0000000000342947 */ /* 0x000fec0003800000 */
[----:B------:R-:W2:Y:S01]  /*0aa0*/  LDCU.64 UR4, c[0x0][0x3b8] ;  /* 0x00007700ff0477ac */ /* 0x000ea20008000a00 */
[----:B------:R-:W-:Y:S01]  /*0ab0*/  SHF.R.S32.HI R5, RZ, 0x1f, R239 ;  /* 0x0000001fff057819 */ /* 0x000fe200000114ef */
[----:B------:R-:W3:Y:S01]  /*0ac0*/  LDCU.64 UR6, c[0x0][0x3a0] ;  /* 0x00007400ff0677ac */ /* 0x000ee20008000a00 */
[----:B--2---:R-:W-:Y:S02]  /*0ad0*/  MOV R6, UR4 ;  /* 0x0000000400067c02 */ /* 0x004fe40008000f00 */
[----:B------:R-:W-:-:S03]  /*0ae0*/  MOV R7, UR5 ;  /* 0x0000000500077c02 */ /* 0x000fc60008000f00 */
[-C--:B------:R-:W-:Y:S02]  /*0af0*/  IMAD R4, R5, R6.reuse, RZ ;  /* 0x0000000605047224 */ /* 0x080fe400078e02ff */
[----:B------:R-:W-:-:S04]  /*0b00*/  IMAD.WIDE.U32 R8, R239, R6, RZ ;  /* 0x00000006ef087225 */ /* 0x000fc800078e00ff */
[----:B------:R-:W-:-:S05]  /*0b10*/  IMAD R4, R239, R7, R4 ;  /* 0x00000007ef047224 */ /* 0x000fca00078e0204 */
[----:B------:R-:W-:-:S03]  /*0b20*/  IADD3 R9, PT, PT, R9, R4, RZ ;  /* 0x0000000409097210 */ /* 0x000fc60007ffe0ff */
[----:B---3--:R-:W-:-:S04]  /*0b30*/  IMAD.WIDE.U32 R4, R202, UR6, R8 ;  /* 0x00000006ca047c25 */ /* 0x008fc8000f8e0008 */
[----:B------:R-:W-:Y:S01]  /*0b40*/  IMAD R17, R202, UR7, R5 ;  /* 0x00000007ca117c24 */ /* 0x000fe2000f8e0205 */
[----:B------:R-:W-:Y:S01]  /*0b50*/  MOV R20, R4 ;  /* 0x0000000400147202 */ /* 0x000fe20000000f00 */
[----:B------:R-:W-:Y:S06]  /*0b60*/  BRA `(.L_x_352) ;  /* 0x0000000000187947 */ /* 0x000fec0003800000 */
.L_x_351:
[----:B------:R-:W2:Y:S01]  /*0b70*/  LDC.64 R6, c[0x0][0x3b8] ;  /* 0x0000ee00ff067b82 */ /* 0x000ea20000000a00 */
[----:B------:R-:W-:-:S05]  /*0b80*/  IADD3 R4, PT, PT, R239, R240, RZ ;  /* 0x000000f0ef047210 */ /* 0x000fca0007ffe0ff */
[C---:B--2---:R-:W-:Y:S02]  /*0b90*/  IMAD R17, R4.reuse, R7, RZ ;  /* 0x0000000704117224 */ /* 0x044fe400078e02ff */
[----:B------:R-:W-:-:S05]  /*0ba0*/  IMAD.WIDE.U32 R4, R4, R6, RZ ;  /* 0x0000000604047225 */ /* 0x000fca00078e00ff */
[----:B------:R-:W-:Y:S02]  /*0bb0*/  IADD3 R17, PT, PT, R5, R17, RZ ;  /* 0x0000001105117210 */ /* 0x000fe40007ffe0ff */
[----:B------:R-:W-:-:S07]  /*0bc0*/  MOV R20, R4 ;  /* 0x0000000400147202 */ /* 0x000fce0000000f00 */
.L_x_352:
[----:B------:R-:W2:Y:S01]  /*0bd0*/  LDC R4, c[0x0][0x3e8] ;  /* 0x0000fa00ff047b82 */ /* 0x000ea20000000800 */
[----:B------:R-:W-:Y:S01]  /*0be0*/  USHF.R.S32.HI UR16, URZ, 0x1f, UR17 ;  /* 0x0000001fff107899 */ /* 0x000fe20008011411 */
[----:B--2---:R-:W-:-:S04]  /*0bf0*/  IABS R9, R4 ;  /* 0x0000000400097213 */ /* 0x004fc80000000000 */
[----:B------:R-:W2:Y:S08]  /*0c00*/  I2F.RP R12, R9 ;  /* 0x00000009000c7306 */ /* 0x000eb00000209400 */
[----:B--2---:R-:W2:Y:S02]  /*0c10*/  MUFU.RCP R10, R12 ;  /* 0x0000000c000a7308 */ /* 0x004ea40000001000 */
[----:B--2---:R-:W-:-:S06]  /*0c20*/  VIADD R10, R10, 0xffffffe ;  /* 0x0ffffffe0a0a7836 */ /* 0x004fcc0000000000 */
[----:B------:R-:W2:Y:S02]  /*0c30*/  F2I.FTZ.U32.TRUNC.NTZ R11, R10 ;  /* 0x0000000a000b7305 */ /* 0x000ea4000021f000 */
[----:B--2---:R-:W-:Y:S01]  /*0c40*/  IMAD.MOV R5, RZ, RZ, -R11 ;  /* 0x000000ffff057224 */ /* 0x004fe200078e0a0b */
[----:B------:R-:W-:-:S03]  /*0c50*/  MOV R10, RZ ;  /* 0x000000ff000a7202 */ /* 0x000fc60000000f00 */
[----:B------:R-:W-:Y:S01]  /*0c60*/  IMAD R8, R5, R9, RZ ;  /* 0x0000000905087224 */ /* 0x000fe200078e02ff */
[----:B------:R-:W-:-:S03]  /*0c70*/  IABS R5, R201 ;  /* 0x000000c900057213 */ /* 0x000fc60000000000 */
[----:B------:R-:W-:-:S06]  /*0c80*/  IMAD.HI.U32 R8, R11, R8, R10 ;  /* 0x000000080b087227 */ /* 0x000fcc00078e000a */
[----:B-1----:R-:W-:-:S04]  /*0c90*/  IMAD.HI.U32 R15, R8, R5, RZ ;  /* 0x00000005080f7227 */ /* 0x002fc800078e00ff */
[----:B------:R-:W-:-:S04]  /*0ca0*/  IMAD.MOV R8, RZ, RZ, -R15 ;  /* 0x000000ffff087224 */ /* 0x000fc800078e0a0f */
[----:B------:R-:W-:Y:S01]  /*0cb0*/  IMAD R8, R9, R8, R5 ;  /* 0x0000000809087224 */ /* 0x000fe200078e0205 */
[----:B------:R-:W-:-:S04]  /*0cc0*/  LOP3.LUT R5, R201, R4, RZ, 0x3c, !PT ;  /* 0x00000004c9057212 */ /* 0x000fc800078e3cff */
[----:B------:R-:W-:Y:S02]  /*0cd0*/  ISETP.GT.U32.AND P1, PT, R9, R8, PT ;  /* 0x000000080900720c */ /* 0x000fe40003f24070 */
[----:B------:R-:W-:-:S11]  /*0ce0*/  ISETP.GE.AND P0, PT, R5, RZ, PT ;  /* 0x000000ff0500720c */ /* 0x000fd60003f06270 */
[----:B------:R-:W-:Y:S01]  /*0cf0*/  @!P1 IMAD.IADD R8, R8, 0x1, -R9 ;  /* 0x0000000108089824 */ /* 0x000fe200078e0a09 */
[----:B------:R-:W-:Y:S02]  /*0d00*/  @!P1 IADD3 R15, PT, PT, R15, 0x1, RZ ;  /* 0x000000010f0f9810 */ /* 0x000fe40007ffe0ff */
[----:B------:R-:W-:Y:S02]  /*0d10*/  ISETP.NE.AND P1, PT, R4, RZ, PT ;  /* 0x000000ff0400720c */ /* 0x000fe40003f25270 */
[----:B------:R-:W-:-:S13]  /*0d20*/  ISETP.GE.U32.AND P4, PT, R8, R9, PT ;  /* 0x000000090800720c */ /* 0x000fda0003f86070 */
[----:B------:R-:W-:-:S05]  /*0d30*/  @P4 VIADD R15, R15, 0x1 ;  /* 0x000000010f0f4836 */ /* 0x000fca0000000000 */
[----:B------:R-:W-:Y:S02]  /*0d40*/  @!P0 IADD3 R15, PT, PT, -R15, RZ, RZ ;  /* 0x000000ff0f0f8210 */ /* 0x000fe40007ffe1ff */
[----:B------:R-:W-:-:S04]  /*0d50*/  @!P1 LOP3.LUT R15, RZ, R4, RZ, 0x33, !PT ;  /* 0x00000004ff0f9212 */ /* 0x000fc800078e33ff */
[----:B------:R-:W-:Y:S01]  /*0d60*/  SHF.R.S32.HI R14, RZ, 0x1f, R15 ;  /* 0x0000001fff0e7819 */ /* 0x000fe2000001140f */
[----:B------:R-:W-:Y:S06]  /*0d70*/  @P2 BRA `(.L_x_353) ;  /* 0x0000000000302947 */ /* 0x000fec0003800000 */
[----:B------:R-:W1:Y:S01]  /*0d80*/  LDCU.64 UR4, c[0x0][0x3c0] ;  /* 0x00007800ff0477ac */ /* 0x000e620008000a00 */
[----:B------:R-:W-:Y:S01]  /*0d90*/  SHF.R.S32.HI R9, RZ, 0x1f, R239 ;  /* 0x0000001fff097819 */ /* 0x000fe200000114ef */
[----:B------:R-:W2:Y:S01]  /*0da0*/  LDCU.64 UR6, c[0x0][0x3a8] ;  /* 0x00007500ff0677ac */ /* 0x000ea20008000a00 */
[----:B-1----:R-:W-:Y:S02]  /*0db0*/  MOV R4, UR4 ;  /* 0x0000000400047c02 */ /* 0x002fe40008000f00 */
[----:B------:R-:W-:-:S03]  /*0dc0*/  MOV R5, UR5 ;  /* 0x0000000500057c02 */ /* 0x000fc60008000f00 */
[-C--:B------:R-:W-:Y:S02]  /*0dd0*/  IMAD R8, R9, R4.reuse, RZ ;  /* 0x0000000409087224 */ /* 0x080fe400078e02ff */
[----:B------:R-:W-:-:S04]  /*0de0*/  IMAD.WIDE.U32 R10, R239, R4, RZ ;  /* 0x00000004ef0a7225 */ /* 0x000fc800078e00ff */
[----:B------:R-:W-:-:S05]  /*0df0*/  IMAD R8, R239, R5, R8 ;  /* 0x00000005ef087224 */ /* 0x000fca00078e0208 */
[----:B------:R-:W-:-:S03]  /*0e00*/  IADD3 R11, PT, PT, R11, R8, RZ ;  /* 0x000000080b0b7210 */ /* 0x000fc60007ffe0ff */
[----:B--2---:R-:W-:-:S04]  /*0e10*/  IMAD.WIDE.U32 R18, R202, UR6, R10 ;  /* 0x00000006ca127c25 */ /* 0x004fc8000f8e000a */
[----:B------:R-:W-:Y:S01]  /*0e20*/  IMAD R16, R202, UR7, R19 ;  /* 0x00000007ca107c24 */ /* 0x000fe2000f8e0213 */
[----:B------:R-:W-:Y:S06]  /*0e30*/  BRA `(.L_x_354) ;  /* 0x0000000000147947 */ /* 0x000fec0003800000 */
.L_x_353:
[----:B------:R-:W1:Y:S01]  /*0e40*/  LDC.64 R4, c[0x0][0x3c0] ;  /* 0x0000f000ff047b82 */ /* 0x000e620000000a00 */
[----:B------:R-:W-:-:S05]  /*0e50*/  IADD3 R8, PT, PT, R239, R240, RZ ;  /* 0x000000f0ef087210 */ /* 0x000fca0007ffe0ff */
[C---:B-1----:R-:W-:Y:S02]  /*0e60*/  IMAD R16, R8.reuse, R5, RZ ;  /* 0x0000000508107224 */ /* 0x042fe400078e02ff */
[----:B------:R-:W-:-:S05]  /*0e70*/  IMAD.WIDE.U32 R18, R8, R4, RZ ;  /* 0x0000000408127225 */ /* 0x000fca00078e00ff */
[----:B------:R-:W-:-:S07]  /*0e80*/  IADD3 R16, PT, PT, R19, R16, RZ ;  /* 0x0000001013107210 */ /* 0x000fce0007ffe0ff */
.L_x_354:
[----:B------:R-:W1:Y:S01]  /*0e90*/  @!P3 LDC.64 R10, c[0x0][0x588] ;  /* 0x00016200ff0abb82 */ /* 0x000e620000000a00 */
[----:B------:R-:W2:Y:S07]  /*0ea0*/  LDCU UR6, c[0x0][0x3e0] ;  /* 0x00007c00ff0677ac */ /* 0x000eae0008000800 */
[----:B------:R-:W3:Y:S08]  /*0eb0*/  @P3 LDC.64 R8, c[0x0][0x590] ;  /* 0x00016400ff083b82 */ /* 0x000ef00000000a00 */
[----:B------:R-:W2:Y:S01]  /*0ec0*/  LDC R12, c[0x0][0x44c] ;  /* 0x00011300ff0c7b82 */ /* 0x000ea20000000800 */
[----:B-1----:R-:W-:-:S04]  /*0ed0*/  @!P3 IMAD.WIDE.U32 R36, R202, R10, RZ ;  /* 0x0000000aca24b225 */ /* 0x002fc800078e00ff */
[----:B------:R-:W-:Y:S02]  /*0ee0*/  @!P3 IMAD R28, R202, R11, R37 ;  /* 0x0000000bca1cb224 */ /* 0x000fe400078e0225 */
[----:B---3--:R-:W-:-:S04]  /*0ef0*/  @P3 IMAD.WIDE.U32 R10, R13, R8, RZ ;  /* 0x000000080d0a3225 */ /* 0x008fc800078e00ff */
[----:B------:R-:W-:Y:S01]  /*0f00*/  @P3 IMAD R28, R13, R9, R11 ;  /* 0x000000090d1c3224 */ /* 0x000fe200078e020b */
[----:B------:R-:W-:Y:S01]  /*0f10*/  @P3 MOV R36, R10 ;  /* 0x0000000a00243202 */ /* 0x000fe20000000f00 */
[----:B--2---:R-:W-:Y:S01]  /*0f20*/  IMAD.WIDE R32, R12, UR6, RZ ;  /* 0x000000060c207c25 */ /* 0x004fe2000f8e02ff */
[----:B------:R-:W-:Y:S06]  /*0f30*/  @P3 BRA `(.L_x_355) ;  /* 0x0000000000403947 */ /* 0x000fec0003800000 */
[----:B------:R-:W1:Y:S02]  /*0f40*/  LDCU UR4, c[0x0][0x444] ;  /* 0x00008880ff0477ac */ /* 0x000e640008000800 */
[----:B-1----:R-:W-:Y:S01]  /*0f50*/  USHF.R.S32.HI UR5, URZ, 0x1f, UR4 ;  /* 0x0000001fff057899 */ /* 0x002fe20008011404 */
[----:B------:R-:W-:Y:S01]  /*0f60*/  IMAD.WIDE.U32 R10, R202, UR4, RZ ;  /* 0x00000004ca0a7c25 */ /* 0x000fe2000f8e00ff */
[----:B------:R-:W-:-:S04]  /*0f70*/  USHF.R.S32.HI UR4, URZ, 0x1f, UR6 ;  /* 0x0000001fff047899 */ /* 0x000fc80008011406 */
[----:B------:R-:W-:-:S05]  /*0f80*/  IMAD R8, R202, UR5, RZ ;  /* 0x00000005ca087c24 */ /* 0x000fca000f8e02ff */
[----:B------:R-:W-:-:S05]  /*0f90*/  IADD3 R8, PT, PT, R11, R8, RZ ;  /* 0x000000080b087210 */ /* 0x000fca0007ffe0ff */
[----:B------:R-:W-:Y:S02]  /*0fa0*/  IMAD R11, R8, UR6, RZ ;  /* 0x00000006080b7c24 */ /* 0x000fe4000f8e02ff */
[----:B------:R-:W-:-:S04]  /*0fb0*/  IMAD.WIDE.U32 R8, R10, UR6, RZ ;  /* 0x000000060a087c25 */ /* 0x000fc8000f8e00ff */
[----:B------:R-:W-:Y:S02]  /*0fc0*/  IMAD R11, R10, UR4, R11 ;  /* 0x000000040a0b7c24 */ /* 0x000fe4000f8e020b */
[----:B------:R-:W-:-:S03]  /*0fd0*/  IMAD.WIDE.U32 R30, R8, R12, RZ ;  /* 0x0000000c081e7225 */ /* 0x000fc600078e00ff */
[----:B------:R-:W-:Y:S02]  /*0fe0*/  IADD3 R11, PT, PT, R9, R11, RZ ;  /* 0x0000000b090b7210 */ /* 0x000fe40007ffe0ff */
[----:B------:R-:W-:-:S03]  /*0ff0*/  SHF.R.S32.HI R9, RZ, 0x1f, R12 ;  /* 0x0000001fff097819 */ /* 0x000fc6000001140c */
[----:B------:R-:W-:-:S04]  /*1000*/  IMAD R22, R11, R12, RZ ;  /* 0x0000000c0b167224 */ /* 0x000fc800078e02ff */
[----:B------:R-:W-:-:S05]  /*1010*/  IMAD R22, R9, R8, R22 ;  /* 0x0000000809167224 */ /* 0x000fca00078e0216 */
[----:B------:R-:W-:Y:S01]  /*1020*/  IADD3 R22, PT, PT, R31, R22, RZ ;  /* 0x000000161f167210 */ /* 0x000fe20007ffe0ff */
[----:B------:R-:W-:Y:S06]  /*1030*/  BRA `(.L_x_356) ;  /* 0x00000000000c7947 */ /* 0x000fec0003800000 */
.L_x_355:
[-C--:B------:R-:W-:Y:S02]  /*1040*/  IMAD R22, R33, R13.reuse, RZ ;  /* 0x0000000d21167224 */ /* 0x080fe400078e02ff */
[----:B------:R-:W-:-:S05]  /*1050*/  IMAD.WIDE.U32 R30, R32, R13, RZ ;  /* 0x0000000d201e7225 */ /* 0x000fca00078e00ff */
[----:B------:R-:W-:Y:S02]  /*1060*/  IADD3 R22, PT, PT, R31, R22, RZ ;  /* 0x000000161f167210 */ /* 0x000fe40007ffe0ff */
.L_x_356:
[----:B------:R-:W1:Y:S01]  /*1070*/  LDCU.U8 UR4, c[0x0][0x548] ;  /* 0x0000a900ff0477ac */ /* 0x000e620008000000 */
[----:B------:R-:W-:Y:S01]  /*1080*/  SHF.L.U32 R8, R202, 0x7, RZ ;  /* 0x00000007ca087819 */ /* 0x000fe200000006ff */
[----:B------:R-:W-:Y:S01]  /*1090*/  IMAD R23, R201, R12, RZ ;  /* 0x0000000cc9177224 */ /* 0x000fe200078e02ff */
[----:B------:R-:W2:Y:S02]  /*10a0*/  LDCU.U8 UR5, c[0x0][0x5f0] ;  /* 0x0000be00ff0577ac */ /* 0x000ea40008000000 */
[----:B------:R-:W-:-:S04]  /*10b0*/  SEL R10, R8, RZ, P5 ;  /* 0x000000ff080a7207 */ /* 0x000fc80002800000 */
[----:B------:R-:W-:-:S04]  /*10c0*/  IADD3 R10, P0, PT, R25, R10, RZ ;  /* 0x0000000a190a7210 */ /* 0x000fc80007f1e0ff */
[----:B------:R-:W-:Y:S01]  /*10d0*/  IADD3.X R29, PT, PT, RZ, R27, RZ, P0, !PT ;  /* 0x0000001bff1d7210 */ /* 0x000fe200007fe4ff */
[----:B------:R-:W-:Y:S01]  /*10e0*/  IMAD.WIDE.U32 R34, R10, R32, RZ ;  /* 0x000000200a227225 */ /* 0x000fe200078e00ff */
[----:B-1----:R-:W-:-:S03]  /*10f0*/  UISETP.NE.AND UP0, UPT, UR4, URZ, UPT ;  /* 0x000000ff0400728c */ /* 0x002fc6000bf05270 */
[----:B------:R-:W-:-:S04]  /*1100*/  IMAD R29, R29, R32, RZ ;  /* 0x000000201d1d7224 */ /* 0x000fc800078e02ff */
[----:B------:R-:W-:-:S05]  /*1110*/  IMAD R29, R33, R10, R29 ;  /* 0x0000000a211d7224 */ /* 0x000fca00078e021d */
[----:B------:R-:W-:Y:S01]  /*1120*/  IADD3 R29, PT, PT, R35, R29, RZ ;  /* 0x0000001d231d7210 */ /* 0x000fe20007ffe0ff */
[----:B--2---:R-:W-:Y:S06]  /*1130*/  BRA.U !UP0, `(.L_x_357) ;  /* 0x00000001081c7547 */ /* 0x004fec000b800000 */
[----:B------:R-:W1:Y:S01]  /*1140*/  LDC R9, c[0x0][0x434] ;  /* 0x00010d00ff097b82 */ /* 0x000e620000000800 */
[----:B------:R-:W2:Y:S01]  /*1150*/  LDCU UR4, c[0x0][0x454] ;  /* 0x00008a80ff0477ac */ /* 0x000ea20008000800 */
[----:B------:R-:W-:Y:S01]  /*1160*/  ISETP.NE.AND P0, PT, R13, -0x1, PT ;  /* 0xffffffff0d00780c */ /* 0x000fe20003f05270 */
[----:B-1----:R-:W-:-:S05]  /*1170*/  IMAD R24, R202, R9, RZ ;  /* 0x00000009ca187224 */ /* 0x002fca00078e02ff */
[----:B------:R-:W-:-:S05]  /*1180*/  SEL R24, R24, R13, !P0 ;  /* 0x0000000d18187207 */ /* 0x000fca0004000000 */
[----:B--2---:R-:W-:Y:S01]  /*1190*/  IMAD R24, R201, UR4, R24 ;  /* 0x00000004c9187c24 */ /* 0x004fe2000f8e0218 */
[----:B------:R-:W-:Y:S05]  /*11a0*/  BRA `(.L_x_358) ;  /* 0x00000000000c7947 */ /* 0x000fea0003800000 */
.L_x_357:
[----:B------:R-:W1:Y:S01]  /*11b0*/  LDC R24, c[0x0][0x434] ;  /* 0x00010d00ff187b82 */ /* 0x000e620000000800 */
[----:B------:R-:W-:-:S04]  /*11c0*/  IMAD R9, R202, UR6, R201 ;  /* 0x00000006ca097c24 */ /* 0x000fc8000f8e02c9 */
[----:B-1----:R-:W-:-:S03]  /*11d0*/  IMAD R24, R9, R24, RZ ;  /* 0x0000001809187224 */ /* 0x002fc600078e02ff */
.L_x_358:
[----:B------:R-:W-:Y:S01]  /*11e0*/  IADD3 R237, PT, PT, R237, -0x1, RZ ;  /* 0xffffffffeded7810 */ /* 0x000fe20007ffe0ff */
[----:B------:R-:W-:Y:S05]  /*11f0*/  BRA.U !UP0, `(.L_x_359) ;  /* 0x0000000108247547 */ /* 0x000fea000b800000 */
[----:B------:R-:W1:Y:S01]  /*1200*/  LDC R9, c[0x0][0x444] ;  /* 0x00011100ff097b82 */ /* 0x000e620000000800 */
[----:B------:R-:W-:-:S07]  /*1210*/  ISETP.NE.AND P0, PT, R13, -0x1, PT ;  /* 0xffffffff0d00780c */ /* 0x000fce0003f05270 */
[----:B------:R-:W2:Y:S08]  /*1220*/  LDC R11, c[0x0][0x430] ;  /* 0x00010c00ff0b7b82 */ /* 0x000eb00000000800 */
[----:B------:R-:W2:Y:S01]  /*1230*/  LDC R10, c[0x0][0x454] ;  /* 0x00011500ff0a7b82 */ /* 0x000ea20000000800 */
[----:B-1----:R-:W-:-:S05]  /*1240*/  @!P0 IMAD R13, R202, R9, RZ ;  /* 0x00000009ca0d8224 */ /* 0x002fca00078e02ff */
[----:B------:R-:W-:Y:S02]  /*1250*/  IADD3 R8, PT, PT, R8, R13, RZ ;  /* 0x0000000d08087210 */ /* 0x000fe40007ffe0ff */
[----:B--2---:R-:W-:-:S05]  /*1260*/  LEA R10, R11, R10, 0x7 ;  /* 0x0000000a0b0a7211 */ /* 0x004fca00078e38ff */
[----:B------:R-:W-:Y:S01]  /*1270*/  IMAD R32, R10, R201, R8 ;  /* 0x000000c90a207224 */ /* 0x000fe200078e0208 */
[----:B------:R-:W-:Y:S06]  /*1280*/  BRA `(.L_x_360) ;  /* 0x00000000000c7947 */ /* 0x000fec0003800000 */
.L_x_359:
[----:B------:R-:W1:Y:S01]  /*1290*/  LDC R32, c[0x0][0x444] ;  /* 0x00011100ff207b82 */ /* 0x000e620000000800 */
[----:B------:R-:W-:-:S04]  /*12a0*/  IMAD R9, R202, UR6, R201 ;  /* 0x00000006ca097c24 */ /* 0x000fc8000f8e02c9 */
[----:B-1----:R-:W-:-:S07]  /*12b0*/  IMAD R32, R9, R32, RZ ;  /* 0x0000002009207224 */ /* 0x002fce00078e02ff */
.L_x_360:
[----:B------:R-:W1:Y:S01]  /*12c0*/  S2R R19, SR_TID.X ;  /* 0x0000000000137919 */ /* 0x000e620000002100 */
[----:B------:R-:W2:Y:S01]  /*12d0*/  LDC.64 R8, c[0x0][0x590] ;  /* 0x00016400ff087b82 */ /* 0x000ea20000000a00 */
[----:B------:R-:W-:Y:S01]  /*12e0*/  IMAD R31, R12, UR6, RZ ;  /* 0x000000060c1f7c24 */ /* 0x000fe2000f8e02ff */
[--C-:B------:R-:W-:Y:S01]  /*12f0*/  IADD3 R30, P1, P0, R34, R30, R23.reuse ;  /* 0x0000001e221e7210 */ /* 0x100fe2000783e017 */
[----:B------:R-:W3:Y:S01]  /*1300*/  LDCU.64 UR10, c[0x0][0x3c8] ;  /* 0x00007900ff0a77ac */ /* 0x000ee20008000a00 */
[----:B------:R-:W-:Y:S01]  /*1310*/  SHF.R.S32.HI R23, RZ, 0x1f, R23 ;  /* 0x0000001fff177819 */ /* 0x000fe20000011417 */
[----:B------:R-:W-:Y:S01]  /*1320*/  BSSY.RECONVERGENT B1, `(.L_x_350) ;  /* 0x0000649000017945 */ /* 0x000fe20003800200 */
[----:B------:R-:W-:Y:S01]  /*1330*/  ISETP.NE.AND P4, PT, RZ, UR5, PT ;  /* 0x00000005ff007c0c */ /* 0x000fe2000bf85270 */
[----:B------:R-:W4:Y:S01]  /*1340*/  LDCU.64 UR6, c[0x0][0x550] ;  /* 0x0000aa00ff0677ac */ /* 0x000f220008000a00 */
[----:B------:R-:W5:Y:S01]  /*1350*/  LDC.64 R220, c[0x0][0x3b0] ;  /* 0x0000ec00ffdc7b82 */ /* 0x000f620000000a00 */
[----:B------:R-:W-:Y:S01]  /*1360*/  IADD3.X R29, PT, PT, R29, R22, R23, P1, P0 ;  /* 0x000000161d1d7210 */ /* 0x000fe20000fe0417 */
[----:B------:R-:W-:Y:S01]  /*1370*/  IMAD.MOV.U32 R22, RZ, RZ, R206 ;  /* 0x000000ffff167224 */ /* 0x000fe200078e00ce */
[----:B------:R-:W-:Y:S01]  /*1380*/  IADD3 R36, P0, PT, R206, R36, RZ ;  /* 0x00000024ce247210 */ /* 0x000fe20007f1e0ff */
[----:B------:R-:W-:Y:S01]  /*1390*/  IMAD.MOV.U32 R23, RZ, RZ, RZ ;  /* 0x000000ffff177224 */ /* 0x000fe200078e00ff */
[----:B------:R-:W4:Y:S02]  /*13a0*/  LDCU.64 UR4, c[0x0][0x570] ;  /* 0x0000ae00ff0477ac */ /* 0x000f240008000a00 */
[----:B------:R-:W-:Y:S01]  /*13b0*/  IADD3.X R37, PT, PT, RZ, R28, RZ, P0, !PT ;  /* 0x0000001cff257210 */ /* 0x000fe200007fe4ff */
[----:B------:R-:W3:Y:S01]  /*13c0*/  LDC.64 R10, c[0x0][0x5f8] ;  /* 0x00017e00ff0a7b82 */ /* 0x000ee20000000a00 */
[----:B------:R-:W4:Y:S07]  /*13d0*/  LDCU.64 UR8, c[0x0][0x380] ;  /* 0x00007000ff0877ac */ /* 0x000f2e0008000a00 */
[----:B------:R-:W4:Y:S01]  /*13e0*/  LDC.64 R12, c[0x0][0x598] ;  /* 0x00016600ff0c7b82 */ /* 0x000f220000000a00 */
[----:B--2---:R-:W-:-:S02]  /*13f0*/  IMAD R34, R27, R8, RZ ;  /* 0x000000081b227224 */ /* 0x004fc400078e02ff */
[----:B------:R-:W-:Y:S01]  /*1400*/  IMAD.WIDE.U32 R36, R25, R8, R36 ;  /* 0x0000000819247225 */ /* 0x000fe200078e0024 */
[----:B-1----:R-:W-:-:S03]  /*1410*/  LOP3.LUT R33, R19, 0x1f, RZ, 0xc0, !PT ;  /* 0x0000001f13217812 */ /* 0x002fc600078ec0ff */
[----:B------:R-:W-:Y:S01]  /*1420*/  IMAD R34, R25, R9, R34 ;  /* 0x0000000919227224 */ /* 0x000fe200078e0222 */
[----:B------:R-:W1:Y:S01]  /*1430*/  LDC.64 R40, c[0x0][0x5e8] ;  /* 0x00017a00ff287b82 */ /* 0x000e620000000a00 */
[-C--:B-----5:R-:W-:Y:S01]  /*1440*/  IMAD R28, R27, R220.reuse, RZ ;  /* 0x000000dc1b1c7224 */ /* 0x0a0fe200078e02ff */
[----:B------:R-:W-:Y:S01]  /*1450*/  SHF.L.U64.HI R219, R220, 0x5, R221 ;  /* 0x00000005dcdb7819 */ /* 0x000fe200000102dd */
[----:B------:R-:W-:Y:S02]  /*1460*/  IMAD.IADD R37, R37, 0x1, R34 ;  /* 0x0000000125257824 */ /* 0x000fe400078e0222 */
[C---:B------:R-:W-:Y:S02]  /*1470*/  IMAD R28, R25.reuse, R221, R28 ;  /* 0x000000dd191c7224 */ /* 0x040fe400078e021c */
[----:B---3--:R-:W-:Y:S01]  /*1480*/  IMAD.WIDE.U32 R38, R10, UR12, RZ ;  /* 0x0000000c0a267c25 */ /* 0x008fe2000f8e00ff */
[----:B------:R-:W2:Y:S03]  /*1490*/  LDC.64 R250, c[0x0][0x420] ;  /* 0x00010800fffa7b82 */ /* 0x000ea60000000a00 */
[----:B------:R-:W-:Y:S01]  /*14a0*/  IMAD.WIDE.U32 R42, R25, R220, R22 ;  /* 0x000000dc192a7225 */ /* 0x000fe200078e0016 */
[----:B------:R-:W-:-:S03]  /*14b0*/  SEL R25, R38, RZ, P4 ;  /* 0x000000ff26197207 */ /* 0x000fc60002000000 */
[----:B------:R-:W-:Y:S01]  /*14c0*/  IMAD R33, R204, R31, R33 ;  /* 0x0000001fcc217224 */ /* 0x000fe200078e0221 */
[----:B------:R-:W-:Y:S01]  /*14d0*/  IADD3 R26, P3, PT, R26, R42, RZ ;  /* 0x0000002a1a1a7210 */ /* 0x000fe20007f7e0ff */
[----:B------:R-:W-:Y:S02]  /*14e0*/  IMAD R11, R11, UR12, R39 ;  /* 0x0000000c0b0b7c24 */ /* 0x000fe4000f8e0227 */
[----:B----4-:R-:W-:Y:S01]  /*14f0*/  IMAD.WIDE.U32 R36, R201, R12, R36 ;  /* 0x0000000cc9247225 */ /* 0x010fe200078e0024 */
[----:B------:R-:W-:Y:S02]  /*1500*/  IADD3 R25, P1, P0, R33, R30, R25 ;  /* 0x0000001e21197210 */ /* 0x000fe4000783e019 */
[----:B------:R-:W-:Y:S01]  /*1510*/  SHF.R.S32.HI R10, RZ, 0x1f, R33 ;  /* 0x0000001fff0a7819 */ /* 0x000fe20000011421 */
[----:B------:R-:W-:Y:S01]  /*1520*/  IMAD.SHL.U32 R12, R31, 0x40, RZ ;  /* 0x000000401f0c7824 */ /* 0x000fe200078e00ff */
[----:B------:R-:W-:Y:S01]  /*1530*/  SEL R11, R11, RZ, P4 ;  /* 0x000000ff0b0b7207 */ /* 0x000fe20002000000 */
[----:B------:R-:W-:Y:S01]  /*1540*/  IMAD R37, R201, R13, R37 ;  /* 0x0000000dc9257224 */ /* 0x000fe200078e0225 */
[----:B------:R-:W-:-:S02]  /*1550*/  IADD3.X R27, PT, PT, R21, R43, R28, P3, !PT ;  /* 0x0000002b151b7210 */ /* 0x000fc40001ffe41c */
[----:B------:R-:W-:Y:S01]  /*1560*/  IADD3.X R11, PT, PT, R10, R29, R11, P1, P0 ;  /* 0x0000001d0a0b7210 */ /* 0x000fe20000fe040b */
[----:B------:R-:W-:Y:S01]  /*1570*/  IMAD.WIDE.U32 R36, R205, R8, R36 ;  /* 0x00000008cd247225 */ /* 0x000fe200078e0024 */
[C---:B------:R-:W-:Y:S02]  /*1580*/  IADD3 R25, P0, PT, R12.reuse, R25, RZ ;  /* 0x000000190c197210 */ /* 0x040fe40007f1e0ff */
[----:B------:R-:W-:Y:S01]  /*1590*/  LEA R13, R237, R32, 0x6 ;  /* 0x00000020ed0d7211 */ /* 0x000fe200078e30ff */
[----:B------:R-:W-:Y:S01]  /*15a0*/  IMAD.WIDE.U32 R26, R201, UR10, R26 ;  /* 0x0000000ac91a7c25 */ /* 0x000fe2000f8e001a */
[----:B------:R-:W-:Y:S02]  /*15b0*/  LEA.HI.X.SX32 R10, R12, R11, 0x1, P0 ;  /* 0x0000000b0c0a7211 */ /* 0x000fe400000f0eff */
[----:B------:R-:W-:Y:S01]  /*15c0*/  LEA R246, P1, R36, UR6, 0x1 ;  /* 0x0000000624f67c11 */ /* 0x000fe2000f8208ff */
[----:B------:R-:W-:Y:S01]  /*15d0*/  IMAD R12, R205, R9, R37 ;  /* 0x00000009cd0c7224 */ /* 0x000fe200078e0225 */
[----:B------:R-:W-:Y:S01]  /*15e0*/  LEA R244, P0, R25, UR4, 0x2 ;  /* 0x0000000419f47c11 */ /* 0x000fe2000f8010ff */
[----:B------:R-:W-:-:S02]  /*15f0*/  IMAD R27, R201, UR11, R27 ;  /* 0x0000000bc91b7c24 */ /* 0x000fc4000f8e021b */
[----:B-1----:R-:W-:Y:S01]  /*1600*/  IMAD.WIDE R222, R13, 0x4, R40 ;  /* 0x000000040dde7825 */ /* 0x002fe200078e0228 */
[----:B------:R-:W-:Y:S02]  /*1610*/  LEA.HI.X R247, R36, UR7, R12, 0x1, P1 ;  /* 0x0000000724f77c11 */ /* 0x000fe400088f0c0c */
[----:B------:R-:W-:Y:S01]  /*1620*/  ISETP.GT.AND P1, PT, R0, RZ, PT ;  /* 0x000000ff0000720c */ /* 0x000fe20003f24270 */
[----:B------:R-:W-:Y:S01]  /*1630*/  IMAD.WIDE.U32 R26, R205, R220, R26 ;  /* 0x000000dccd1a7225 */ /* 0x000fe200078e001a */
[----:B------:R-:W-:Y:S02]  /*1640*/  LEA.HI.X R245, R25, UR5, R10, 0x2, P0 ;  /* 0x0000000519f57c11 */ /* 0x000fe400080f140a */
[C---:B------:R-:W-:Y:S01]  /*1650*/  IADD3 R10, P0, PT, R205.reuse, 0x20, RZ ;  /* 0x00000020cd0a7810 */ /* 0x040fe20007f1e0ff */
[----:B------:R-:W-:Y:S01]  /*1660*/  IMAD R11, R205, R221, R27 ;  /* 0x000000ddcd0b7224 */ /* 0x000fe200078e021b */
[----:B------:R-:W-:Y:S01]  /*1670*/  LEA R248, P3, R26, UR8, 0x1 ;  /* 0x000000081af87c11 */ /* 0x000fe2000f8608ff */
[----:B------:R-:W-:Y:S01]  /*1680*/  IMAD R13, R237, 0x40, R24 ;  /* 0x00000040ed0d7824 */ /* 0x000fe200078e0218 */
[----:B------:R-:W-:Y:S01]  /*1690*/  SHF.L.U64.HI R221, R8, 0x5, R9 ;  /* 0x0000000508dd7819 */ /* 0x000fe20000010209 */
[----:B------:R-:W-:Y:S01]  /*16a0*/  IMAD.MOV.U32 R224, RZ, RZ, R222 ;  /* 0x000000ffffe07224 */ /* 0x000fe200078e00de */
[----:B------:R-:W-:Y:S01]  /*16b0*/  LEA.HI.X R249, R26, UR9, R11, 0x1, P3 ;  /* 0x000000091af97c11 */ /* 0x000fe200098f0c0b */
[----:B--2---:R-:W-:Y:S01]  /*16c0*/  IMAD.WIDE R250, R13, 0x4, R250 ;  /* 0x000000040dfa7825 */ /* 0x004fe200078e02fa */
[----:B------:R-:W-:-:S02]  /*16d0*/  SHF.L.U32 R220, R220, 0x5, RZ ;  /* 0x00000005dcdc7819 */ /* 0x000fc400000006ff */
[----:B------:R-:W-:Y:S01]  /*16e0*/  IADD3.X R9, PT, PT, RZ, RZ, RZ, P0, !PT ;  /* 0x000000ffff097210 */ /* 0x000fe200007fe4ff */
[----:B------:R-:W-:Y:S01]  /*16f0*/  IMAD.SHL.U32 R222, R8, 0x20, RZ ;  /* 0x0000002008de7824 */ /* 0x000fe200078e00ff */
[----:B------:R-:W-:Y:S06]  /*1700*/  @P1 BRA `(.L_x_361) ;  /* 0x0000000400f81947 */ /* 0x000fec0003800000 */
[----:B------:R-:W-:Y:S05]  /*1710*/  @P2 BRA `(.L_x_362) ;  /* 0x0000000000342947 */ /* 0x000fea0003800000 */
        /* <DEDUP_REMOVED lines=11> */
[----:B------:R-:W-:Y:S01]  /*17d0*/  MOV R8, R4 ;  /* 0x0000000400087202 */ /* 0x000fe20000000f00 */
[----:B------:R-:W-:Y:S05]  /*17e0*/  BRA `(.L_x_363) ;  /* 0x0000000000187947 */ /* 0x000fea0003800000 */
.L_x_362:
[----:B------:R-:W1:Y:S01]  /*17f0*/  LDC.64 R6, c[0x0][0x5c0] ;  /* 0x00017000ff067b82 */ /* 0x000e620000000a00 */
[----:B------:R-:W-:-:S05]  /*1800*/  IADD3 R0, PT, PT, R239, R240, RZ ;  /* 0x000000f0ef007210 */ /* 0x000fca0007ffe0ff */
[C---:B-1----:R-:W-:Y:S02]  /*1810*/  IMAD R4, R0.reuse, R7, RZ ;  /* 0x0000000700047224 */ /* 0x042fe400078e02ff */
[----:B------:R-:W-:-:S05]  /*1820*/  IMAD.WIDE.U32 R12, R0, R6, RZ ;  /* 0x00000006000c7225 */ /* 0x000fca00078e00ff */
[----:B------:R-:W-:Y:S02]  /*1830*/  IADD3 R0, PT, PT, R13, R4, RZ ;  /* 0x000000040d007210 */ /* 0x000fe40007ffe0ff */
[----:B------:R-:W-:Y:S02]  /*1840*/  MOV R8, R12 ;  /* 0x0000000c00087202 */ /* 0x000fe40000000f00 */
.L_x_363:
        /* <DEDUP_REMOVED lines=13> */
.L_x_364:
[----:B------:R-:W1:Y:S01]  /*1920*/  LDC.64 R4, c[0x0][0x5c8] ;  /* 0x00017200ff047b82 */ /* 0x000e620000000a00 */
[----:B------:R-:W-:-:S05]  /*1930*/  IADD3 R239, PT, PT, R239, R240, RZ ;  /* 0x000000f0efef7210 */ /* 0x000fca0007ffe0ff */
[C---:B-1----:R-:W-:Y:S02]  /*1940*/  IMAD R12, R239.reuse, R5, RZ ;  /* 0x00000005ef0c7224 */ /* 0x042fe400078e02ff */
[----:B------:R-:W-:-:S05]  /*1950*/  IMAD.WIDE.U32 R14, R239, R4, RZ ;  /* 0x00000004ef0e7225 */ /* 0x000fca00078e00ff */
[----:B------:R-:W-:Y:S02]  /*1960*/  IADD3 R12, PT, PT, R15, R12, RZ ;  /* 0x0000000c0f0c7210 */ /* 0x000fe40007ffe0ff */
.L_x_365:
[----:B------:R-:W1:Y:S01]  /*1970*/  LDCU.64 UR4, c[0x0][0x5d8] ;  /* 0x0000bb00ff0477ac */ /* 0x000e620008000a00 */
[----:B------:R-:W-:Y:S01]  /*1980*/  IMAD R16, R6, UR16, RZ ;  /* 0x0000001006107c24 */ /* 0x000fe2000f8e02ff */
[----:B------:R-:W-:Y:S01]  /*1990*/  IADD3 R238, PT, PT, R238, -UR17, RZ ;  /* 0x80000011eeee7c10 */ /* 0x000fe2000fffe0ff */
[----:B------:R-:W-:Y:S01]  /*19a0*/  IMAD.WIDE.U32 R18, R6, UR17, R22 ;  /* 0x0000001106127c25 */ /* 0x000fe2000f8e0016 */
[----:B------:R-:W-:Y:S02]  /*19b0*/  BSSY.RECONVERGENT B0, `(.L_x_366) ;  /* 0x0000017000007945 */ /* 0x000fe40003800200 */
[----:B------:R-:W-:Y:S01]  /*19c0*/  ISETP.GE.AND P5, PT, R205, R238, PT ;  /* 0x000000eecd00720c */ /* 0x000fe20003fa6270 */
[----:B------:R-:W-:Y:S01]  /*19d0*/  IMAD R11, R7, UR17, R16 ;  /* 0x00000011070b7c24 */ /* 0x000fe2000f8e0210 */
[----:B------:R-:W-:Y:S02]  /*19e0*/  IADD3 R16, P0, PT, R8, R18, RZ ;  /* 0x0000001208107210 */ /* 0x000fe40007f1e0ff */
[----:B------:R-:W-:-:S02]  /*19f0*/  ISETP.GE.AND P4, PT, R207, R238, PT ;  /* 0x000000eecf00720c */ /* 0x000fc40003f86270 */
[----:B------:R-:W-:-:S03]  /*1a00*/  IADD3.X R17, PT, PT, R0, R19, R11, P0, !PT ;  /* 0x0000001300117210 */ /* 0x000fc600007fe40b */
[----:B-1----:R-:W-:-:S04]  /*1a10*/  IMAD.WIDE.U32 R16, R201, UR4, R16 ;  /* 0x00000004c9107c25 */ /* 0x002fc8000f8e0010 */
[----:B------:R-:W-:Y:S01]  /*1a20*/  IMAD R11, R201, UR5, R17 ;  /* 0x00000005c90b7c24 */ /* 0x000fe2000f8e0211 */
[----:B------:R-:W-:Y:S06]  /*1a30*/  @P5 BRA `(.L_x_367) ;  /* 0x0000000000385947 */ /* 0x000fec0003800000 */
[----:B------:R-:W1:Y:S01]  /*1a40*/  LDCU UR6, c[0x0][0x440] ;  /* 0x00008800ff0677ac */ /* 0x000e620008000800 */
[----:B------:R-:W-:Y:S02]  /*1a50*/  IMAD.MOV.U32 R18, RZ, RZ, R16 ;  /* 0x000000ffff127224 */ /* 0x000fe400078e0010 */
[----:B------:R-:W-:Y:S01]  /*1a60*/  IMAD.MOV.U32 R19, RZ, RZ, R11 ;  /* 0x000000ffff137224 */ /* 0x000fe200078e000b */
[----:B------:R-:W2:Y:S01]  /*1a70*/  LDCU.64 UR4, c[0x0][0x560] ;  /* 0x0000ac00ff0477ac */ /* 0x000ea20008000a00 */
[----:B------:R-:W-:-:S04]  /*1a80*/  IMAD.WIDE.U32 R20, R205, R6, R18 ;  /* 0x00000006cd147225 */ /* 0x000fc800078e0012 */
[----:B------:R-:W-:Y:S01]  /*1a90*/  IMAD R0, R205, R7, R21 ;  /* 0x00000007cd007224 */ /* 0x000fe200078e0215 */
        /* <DEDUP_REMOVED lines=8> */
.L_x_367:
[----:B------:R-:W-:Y:S05]  /*1b20*/  BSYNC.RECONVERGENT B0 ;  /* 0x0000000000007941 */ /* 0x000fea0003800200 */
.L_x_366:
[----:B------:R-:W-:Y:S04]  /*1b30*/  BSSY.RECONVERGENT B0, `(.L_x_368) ;  /* 0x0000011000007945 */ /* 0x000fe80003800200 */
[----:B------:R-:W-:Y:S05]  /*1b40*/  @P4 BRA `(.L_x_369) ;  /* 0x00000000003c4947 */ /* 0x000fea0003800000 */
[----:B------:R-:W2:Y:S01]  /*1b50*/  LDCU UR6, c[0x0][0x440] ;  /* 0x00008800ff0677ac */ /* 0x000ea20008000800 */
[-C--:B------:R-:W-:Y:S02]  /*1b60*/  IMAD R0, R9, R6.reuse, RZ ;  /* 0x0000000609007224 */ /* 0x080fe400078e02ff */
[----:B------:R-:W-:Y:S01]  /*1b70*/  IMAD.MOV.U32 R17, RZ, RZ, R11 ;  /* 0x000000ffff117224 */ /* 0x000fe200078e000b */
[----:B------:R-:W3:Y:S01]  /*1b80*/  LDCU.64 UR4, c[0x0][0x560] ;  /* 0x0000ac00ff0477ac */ /* 0x000ee20008000a00 */
[C---:B------:R-:W-:Y:S02]  /*1b90*/  IMAD R0, R10.reuse, R7, R0 ;  /* 0x000000070a007224 */ /* 0x040fe400078e0200 */
[----:B------:R-:W-:-:S04]  /*1ba0*/  IMAD.WIDE.U32 R16, R10, R6, R16 ;  /* 0x000000060a107225 */ /* 0x000fc800078e0010 */
[----:B------:R-:W-:Y:S01]  /*1bb0*/  IMAD.IADD R7, R17, 0x1, R0 ;  /* 0x0000000111077824 */ /* 0x000fe200078e0200 */
[----:B--2---:R-:W-:Y:S02]  /*1bc0*/  ISETP.GE.AND P2, PT, R206, UR6, PT ;  /* 0x00000006ce007c0c */ /* 0x004fe4000bf46270 */
[----:B------:R-:W-:Y:S02]  /*1bd0*/  ISETP.GE.AND P1, PT, R211, UR6, PT ;  /* 0x00000006d3007c0c */ /* 0x000fe4000bf26270 */
[----:B------:R-:W-:Y:S02]  /*1be0*/  ISETP.GE.AND P0, PT, R210, UR6, PT ;  /* 0x00000006d2007c0c */ /* 0x000fe4000bf06270 */
[----:B---3--:R-:W-:-:S04]  /*1bf0*/  LEA R6, P3, R16, UR4, 0x1 ;  /* 0x0000000410067c11 */ /* 0x008fc8000f8608ff */
[----:B------:R-:W-:-:S05]  /*1c00*/  LEA.HI.X R7, R16, UR5, R7, 0x1, P3 ;  /* 0x0000000510077c11 */ /* 0x000fca00098f0c07 */
[----:B------:R2:W-:Y:S04]  /*1c10*/  @!P2 STG.E.128 desc[UR14][R6.64], RZ ;  /* 0x000000ff0600a986 */ /* 0x0005e8000c101d0e */
[----:B------:R2:W-:Y:S04]  /*1c20*/  @!P1 STG.E.128 desc[UR14][R6.64+0x80], RZ ;  /* 0x000080ff06009986 */ /* 0x0005e8000c101d0e */
[----:B------:R2:W-:Y:S02]  /*1c30*/  @!P0 STG.E.128 desc[UR14][R6.64+0x100], RZ ;  /* 0x000100ff06008986 */ /* 0x0005e4000c101d0e */
.L_x_369:
[----:B------:R-:W-:Y:S05]  /*1c40*/  BSYNC.RECONVERGENT B0 ;  /* 0x0000000000007941 */ /* 0x000fea0003800200 */
.L_x_368:
[----:B------:R-:W3:Y:S01]  /*1c50*/  LDCU.64 UR4, c[0x0][0x5e0] ;  /* 0x0000bc00ff0477ac */ /* 0x000ee20008000a00 */
[C---:B------:R-:W-:Y:S01]  /*1c60*/  IMAD.WIDE.U32 R16, R4.reuse, UR17, R22 ;  /* 0x0000001104107c25 */ /* 0x040fe2000f8e0016 */
[----:B------:R-:W-:Y:S03]  /*1c70*/  BSSY.RECONVERGENT B0, `(.L_x_370) ;  /* 0x0000015000007945 */ /* 0x000fe60003800200 */
[----:B------:R-:W-:Y:S01]  /*1c80*/  IMAD R0, R4, UR16, RZ ;  /* 0x0000001004007c24 */ /* 0x000fe2000f8e02ff */
[----:B------:R-:W-:-:S03]  /*1c90*/  IADD3 R14, P0, PT, R14, R16, RZ ;  /* 0x000000100e0e7210 */ /* 0x000fc60007f1e0ff */
[----:B--2---:R-:W-:-:S05]  /*1ca0*/  IMAD R7, R5, UR17, R0 ;  /* 0x0000001105077c24 */ /* 0x004fca000f8e0200 */
[----:B------:R-:W-:-:S03]  /*1cb0*/  IADD3.X R15, PT, PT, R12, R17, R7, P0, !PT ;  /* 0x000000110c0f7210 */ /* 0x000fc600007fe407 */
[----:B---3--:R-:W-:-:S04]  /*1cc0*/  IMAD.WIDE.U32 R14, R201, UR4, R14 ;  /* 0x00000004c90e7c25 */ /* 0x008fc8000f8e000e */
[----:B------:R-:W-:Y:S01]  /*1cd0*/  IMAD R7, R201, UR5, R15 ;  /* 0x00000005c9077c24 */ /* 0x000fe2000f8e020f */
[----:B------:R-:W-:Y:S06]  /*1ce0*/  @P5 BRA `(.L_x_371) ;  /* 0x0000000000345947 */ /* 0x000fec0003800000 */
[----:B------:R-:W2:Y:S01]  /*1cf0*/  LDCU UR6, c[0x0][0x440] ;  /* 0x00008800ff0677ac */ /* 0x000ea20008000800 */
[----:B------:R-:W-:Y:S01]  /*1d00*/  IMAD.MOV.U32 R6, RZ, RZ, R14 ;  /* 0x000000ffff067224 */ /* 0x000fe200078e000e */
[----:B------:R-:W3:Y:S03]  /*1d10*/  LDCU.64 UR4, c[0x0][0x568] ;  /* 0x0000ad00ff0477ac */ /* 0x000ee60008000a00 */
[----:B------:R-:W-:-:S04]  /*1d20*/  IMAD.WIDE.U32 R16, R205, R4, R6 ;  /* 0x00000004cd107225 */ /* 0x000fc800078e0006 */
[----:B------:R-:W-:Y:S01]  /*1d30*/  IMAD R0, R205, R5, R17 ;  /* 0x00000005cd007224 */ /* 0x000fe200078e0211 */
        /* <DEDUP_REMOVED lines=8> */
.L_x_371:
[----:B------:R-:W-:Y:S05]  /*1dc0*/  BSYNC.RECONVERGENT B0 ;  /* 0x0000000000007941 */ /* 0x000fea0003800200 */
.L_x_370:
[----:B------:R-:W-:Y:S05]  /*1dd0*/  @P4 BRA `(.L_x_372) ;  /* 0x0000005800744947 */ /* 0x000fea0003800000 */
[----:B------:R-:W3:Y:S01]  /*1de0*/  LDCU UR6, c[0x0][0x440] ;  /* 0x00008800ff0677ac */ /* 0x000ee20008000800 */
[-C--:B------:R-:W-:Y:S02]  /*1df0*/  IMAD R9, R9, R4.reuse, RZ ;  /* 0x0000000409097224 */ /* 0x080fe400078e02ff */
[----:B------:R-:W-:Y:S01]  /*1e00*/  IMAD.MOV.U32 R6, RZ, RZ, R14 ;  /* 0x000000ffff067224 */ /* 0x000fe200078e000e */
[----:B------:R-:W4:Y:S01]  /*1e10*/  LDCU.64 UR4, c[0x0][0x568] ;  /* 0x0000ad00ff0477ac */ /* 0x000f220008000a00 */
[C---:B------:R-:W-:Y:S02]  /*1e20*/  IMAD R9, R10.reuse, R5, R9 ;  /* 0x000000050a097224 */ /* 0x040fe400078e0209 */
[----:B------:R-:W-:-:S04]  /*1e30*/  IMAD.WIDE.U32 R6, R10, R4, R6 ;  /* 0x000000040a067225 */ /* 0x000fc800078e0006 */
[----:B------:R-:W-:Y:S01]  /*1e40*/  IMAD.IADD R9, R7, 0x1, R9 ;  /* 0x0000000107097824 */ /* 0x000fe200078e0209 */
[----:B---3--:R-:W-:Y:S02]  /*1e50*/  ISETP.GE.AND P1, PT, R206, UR6, PT ;  /* 0x00000006ce007c0c */ /* 0x008fe4000bf26270 */
[----:B------:R-:W-:Y:S02]  /*1e60*/  ISETP.GE.AND P0, PT, R211, UR6, PT ;  /* 0x00000006d3007c0c */ /* 0x000fe4000bf06270 */
[----:B----4-:R-:W-:-:S04]  /*1e70*/  LEA R4, P2, R6, UR4, 0x1 ;  /* 0x0000000406047c11 */ /* 0x010fc8000f8408ff */
[----:B------:R-:W-:-:S05]  /*1e80*/  LEA.HI.X R5, R6, UR5, R9, 0x1, P2 ;  /* 0x0000000506057c11 */ /* 0x000fca00090f0c09 */
[----:B------:R4:W-:Y:S04]  /*1e90*/  @!P1 STG.E.128 desc[UR14][R4.64], RZ ;  /* 0x000000ff04009986 */ /* 0x0009e8000c101d0e */
[----:B------:R4:W-:Y:S01]  /*1ea0*/  @!P0 STG.E.128 desc[UR14][R4.64+0x80], RZ ;  /* 0x000080ff04008986 */ /* 0x0009e2000c101d0e */
[----:B------:R-:W-:-:S13]  /*1eb0*/  ISETP.GE.AND P0, PT, R210, UR6, PT ;  /* 0x00000006d2007c0c */ /* 0x000fda000bf06270 */
[----:B------:R-:W-:Y:S05]  /*1ec0*/  @P0 BRA `(.L_x_372) ;  /* 0x0000005800380947 */ /* 0x000fea0003800000 */
[----:B------:R3:W-:Y:S01]  /*1ed0*/  STG.E.128 desc[UR14][R4.64+0x100], RZ ;  /* 0x000100ff04007986 */ /* 0x0007e2000c101d0e */
[----:B------:R-:W-:Y:S05]  /*1ee0*/  BRA `(.L_x_372) ;  /* 0x0000005800307947 */ /* 0x000fea0003800000 */
.L_x_361:
[C---:B------:R-:W-:Y:S01]  /*1ef0*/  IMAD R0, R237.reuse, -0x40, R0 ;  /* 0xffffffc0ed007824 */ /* 0x040fe200078e0200 */
[----:B------:R-:W-:Y:S01]  /*1f00*/  @P4 BAR.SYNC.DEFER_BLOCKING 0x0 ;  /* 0x0000000000004b1d */ /* 0x000fe20000010000 */
[----:B------:R-:W-:-:S03]  /*1f10*/  LOP3.LUT R8, R237, 0x80000001, RZ, 0xc0, !PT ;  /* 0x80000001ed087812 */ /* 0x000fc600078ec0ff */
[----:B------:R-:W-:Y:S02]  /*1f20*/  ISETP.GE.AND P4, PT, R205, R0, PT ;  /* 0x00000000cd00720c */ /* 0x000fe40003f86270 */
[----:B------:R-:W-:Y:S01]  /*1f30*/  ISETP.NE.AND P0, PT, R8, 0x1, PT ;  /* 0x000000010800780c */ /* 0x000fe20003f05270 */
[----:B------:R-:W-:Y:S03]  /*1f40*/  BSSY.RECONVERGENT B0, `(.L_x_373) ;  /* 0x000001c000007945 */ /* 0x000fe60003800200 */
[----:B------:R-:W-:-:S07]  /*1f50*/  SEL R11, RZ, 0x6000, P0 ;  /* 0x00006000ff0b7807 */ /* 0x000fce0000000000 */
[----:B------:R-:W-:Y:S05]  /*1f60*/  @P4 BRA `(.L_x_374) ;  /* 0x0000000000584947 */ /* 0x000fea0003800000 */
[----:B------:R-:W1:Y:S02]  /*1f70*/  LDCU UR4, c[0x0][0x440] ;  /* 0x00008800ff0477ac */ /* 0x000e640008000800 */
[----:B-1----:R-:W-:Y:S02]  /*1f80*/  ISETP.GE.AND P1, PT, R206, UR4, PT ;  /* 0x00000004ce007c0c */ /* 0x002fe4000bf26270 */
        /* <DEDUP_REMOVED lines=18> */
.L_x_375:
[----:B------:R2:W-:Y:S01]  /*20b0*/  STS.128 [R214+0x10000], RZ ;  /* 0x010000ffd6007388 */ /* 0x0005e20000000c00 */
[----:B------:R-:W-:Y:S05]  /*20c0*/  BRA `(.L_x_376) ;  /* 0x00000000000c7947 */ /* 0x000fea0003800000 */
.L_x_374:
[----:B------:R1:W-:Y:S04]  /*20d0*/  STS.128 [R214+0xc000], RZ ;  /* 0x00c000ffd6007388 */ /* 0x0003e80000000c00 */
[----:B------:R1:W-:Y:S04]  /*20e0*/  STS.128 [R214+0xe000], RZ ;  /* 0x00e000ffd6007388 */ /* 0x0003e80000000c00 */
[----:B------:R1:W-:Y:S02]  /*20f0*/  STS.128 [R214+0x10000], RZ ;  /* 0x010000ffd6007388 */ /* 0x0003e40000000c00 */
.L_x_376:
[----:B------:R-:W-:Y:S05]  /*2100*/  BSYNC.RECONVERGENT B0 ;  /* 0x0000000000007941 */ /* 0x000fea0003800200 */
.L_x_373:
[----:B------:R-:W-:Y:S01]  /*2110*/  ISETP.GE.AND P3, PT, R207, R0, PT ;  /* 0x00000000cf00720c */ /* 0x000fe20003f66270 */
[----:B------:R-:W-:-:S12]  /*2120*/  BSSY.RECONVERGENT B0, `(.L_x_377) ;  /* 0x000001c000007945 */ /* 0x000fd80003800200 */
[----:B------:R4:W-:Y:S04]  /*2130*/  @P3 STS.128 [R214+0xd000], RZ ;  /* 0x00d000ffd6003388 */ /* 0x0009e80000000c00 */
[----:B------:R4:W-:Y:S04]  /*2140*/  @P3 STS.128 [R214+0xf000], RZ ;  /* 0x00f000ffd6003388 */ /* 0x0009e80000000c00 */
[----:B------:R4:W-:Y:S01]  /*2150*/  @P3 STS.128 [R214+0x11000], RZ ;  /* 0x011000ffd6003388 */ /* 0x0009e20000000c00 */
[----:B------:R-:W-:Y:S05]  /*2160*/  @P3 BRA `(.L_x_378) ;  /* 0x00000000005c3947 */ /* 0x000fea0003800000 */
[----:B------:R-:W5:Y:S01]  /*2170*/  LDCU UR4, c[0x0][0x440] ;  /* 0x00008800ff0477ac */ /* 0x000f620008000800 */
        /* <DEDUP_REMOVED lines=21> */
.L_x_379:
[----:B------:R1:W-:Y:S02]  /*22d0*/  STS.128 [R214+0x11000], RZ ;  /* 0x011000ffd6007388 */ /* 0x0003e40000000c00 */
.L_x_378:
[----:B------:R-:W-:Y:S05]  /*22e0*/  BSYNC.RECONVERGENT B0 ;  /* 0x0000000000007941 */ /* 0x000fea0003800200 */
.L_x_377:
[----:B------:R-:W-:Y:S01]  /*22f0*/  BSSY.RECONVERGENT B0, `(.L_x_380) ;  /* 0x000001c000007945 */ /* 0x000fe20003800200 */
[----:B------:R-:W-:-:S03]  /*2300*/  IADD3 R236, PT, PT, R214, R11, RZ ;  /* 0x0000000bd6ec7210 */ /* 0x000fc60007ffe0ff */
[----:B------:R-:W-:Y:S05]  /*2310*/  @P4 BRA `(.L_x_381) ;  /* 0x0000000000584947 */ /* 0x000fea0003800000 */
[----:B------:R-:W5:Y:S02]  /*2320*/  LDCU UR4, c[0x0][0x440] ;  /* 0x00008800ff0477ac */ /* 0x000f640008000800 */
[----:B-----5:R-:W-:Y:S02]  /*2330*/  ISETP.GE.AND P1, PT, R206, UR4, PT ;  /* 0x00000004ce007c0c */ /* 0x020fe4000bf26270 */
[----:B------:R-:W-:-:S11]  /*2340*/  ISETP.GE.AND P0, PT, R211, UR4, PT ;  /* 0x00000004d3007c0c */ /* 0x000fd6000bf06270 */
        /* <DEDUP_REMOVED lines=17> */
.L_x_382:
[----:B------:R1:W-:Y:S01]  /*2460*/  STS.128 [R236+0x4000], RZ ;  /* 0x004000ffec007388 */ /* 0x0003e20000000c00 */
[----:B------:R-:W-:Y:S05]  /*2470*/  BRA `(.L_x_383) ;  /* 0x00000000000c7947 */ /* 0x000fea0003800000 */
.L_x_381:
[----:B------:R1:W-:Y:S04]  /*2480*/  STS.128 [R236], RZ ;  /* 0x000000ffec007388 */ /* 0x0003e80000000c00 */
[----:B------:R1:W-:Y:S04]  /*2490*/  STS.128 [R236+0x2000], RZ ;  /* 0x002000ffec007388 */ /* 0x0003e80000000c00 */
[----:B------:R1:W-:Y:S02]  /*24a0*/  STS.128 [R236+0x4000], RZ ;  /* 0x004000ffec007388 */ /* 0x0003e40000000c00 */
.L_x_383:
[----:B------:R-:W-:Y:S05]  /*24b0*/  BSYNC.RECONVERGENT B0 ;  /* 0x0000000000007941 */ /* 0x000fea0003800200 */
.L_x_380:
[----:B------:R1:W-:Y:S01]  /*24c0*/  @P3 STS.128 [R236+0x1000], RZ ;  /* 0x001000ffec003388 */ /* 0x0003e20000000c00 */
[----:B------:R-:W-:Y:S03]  /*24d0*/  BSSY.RECONVERGENT B0, `(.L_x_384) ;  /* 0x000001b000007945 */ /* 0x000fe60003800200 */
[----:B------:R1:W-:Y:S04]  /*24e0*/  @P3 STS.128 [R236+0x3000], RZ ;  /* 0x003000ffec003388 */ /* 0x0003e80000000c00 */
[----:B------:R1:W-:Y:S01]  /*24f0*/  @P3 STS.128 [R236+0x5000], RZ ;  /* 0x005000ffec003388 */ /* 0x0003e20000000c00 */
[----:B------:R-:W-:Y:S05]  /*2500*/  @P3 BRA `(.L_x_385) ;  /* 0x00000000005c3947 */ /* 0x000fea0003800000 */
[----:B------:R-:W5:Y:S01]  /*2510*/  LDCU UR4, c[0x0][0x440] ;  /* 0x00008800ff0477ac */ /* 0x000f620008000800 */
[----:B-1----:R-:W-:-:S04]  /*2520*/  LEA R12, P2, R220, R248, 0x1 ;  /* 0x000000f8dc0c7211 */ /* 0x002fc800078408ff */
        /* <DEDUP_REMOVED lines=20> */
.L_x_386:
[----:B------:R1:W-:Y:S02]  /*2670*/  STS.128 [R236+0x5000], RZ ;  /* 0x005000ffec007388 */ /* 0x0003e40000000c00 */
.L_x_385:
[----:B------:R-:W-:Y:S05]  /*2680*/  BSYNC.RECONVERGENT B0 ;  /* 0x0000000000007941 */ /* 0x000fea0003800200 */
.L_x_384:
[CC--:B------:R-:W-:Y:S01]  /*2690*/  ISETP.GE.AND P1, PT, R203.reuse, R0.reuse, PT ;  /* 0x00000000cb00720c */ /* 0x0c0fe20003f26270 */
[C---:B------:R-:W-:Y:S01]  /*26a0*/  IMAD.WIDE.U32 R24, R203.reuse, 0x4, R250 ;  /* 0x00000004cb187825 */ /* 0x040fe200078e00fa */
[----:B------:R-:W-:Y:S01]  /*26b0*/  MOV R235, 0x7f800000 ;  /* 0x7f80000000eb7802 */ /* 0x000fe20000000f00 */
[----:B------:R-:W2:Y:S01]  /*26c0*/  LDCU.64 UR4, c[0x0][0x3d0] ;  /* 0x00007a00ff0477ac */ /* 0x000ea20008000a00 */
[----:B-1----:R-:W-:Y:S02]  /*26d0*/  IADD3 R13, PT, PT, R203, 0x8, RZ ;  /* 0x00000008cb0d7810 */ /* 0x002fe40007ffe0ff */
[----:B------:R-:W-:Y:S02]  /*26e0*/  MOV R234, 0x7f800000 ;  /* 0x7f80000000ea7802 */ /* 0x000fe40000000f00 */
[----:B------:R-:W-:-:S05]  /*26f0*/  ISETP.GE.AND P0, PT, R13, R0, PT ;  /* 0x000000000d00720c */ /* 0x000fca0003f06270 */
[----:B------:R1:W5:Y:S01]  /*2700*/  @!P1 LDG.E R235, desc[UR14][R24.64] ;  /* 0x0000000e18eb9981 */ /* 0x000362000c1e1900 */
[----:B------:R-:W-:Y:S01]  /*2710*/  IMAD R0, R6, UR16, RZ ;  /* 0x0000001006007c24 */ /* 0x000fe2000f8e02ff */
[----:B------:R-:W-:Y:S01]  /*2720*/  IADD3 R216, PT, PT, R238, -UR17, RZ ;  /* 0x80000011eed87c10 */ /* 0x000fe2000fffe0ff */
[----:B------:R-:W-:-:S03]  /*2730*/  IMAD.WIDE.U32 R12, R6, UR17, R22 ;  /* 0x00000011060c7c25 */ /* 0x000fc6000f8e0016 */
[----:B------:R-:W-:Y:S01]  /*2740*/  ISETP.GE.AND P4, PT, R205, R216, PT ;  /* 0x000000d8cd00720c */ /* 0x000fe20003f86270 */
[----:B------:R-:W-:Y:S01]  /*2750*/  IMAD R0, R7, UR17, R0 ;  /* 0x0000001107007c24 */ /* 0x000fe2000f8e0200 */
[----:B------:R1:W5:Y:S01]  /*2760*/  @!P0 LDG.E R234, desc[UR14][R24.64+0x20] ;  /* 0x0000200e18ea8981 */ /* 0x000362000c1e1900 */
[----:B------:R-:W-:Y:S01]  /*2770*/  IADD3 R20, P0, PT, R20, R12, RZ ;  /* 0x0000000c14147210 */ /* 0x000fe20007f1e0ff */
[----:B------:R-:W-:Y:S03]  /*2780*/  BSSY.RECONVERGENT B0, `(.L_x_387) ;  /* 0x0000026000007945 */ /* 0x000fe60003800200 */
[----:B------:R-:W-:Y:S01]  /*2790*/  IADD3.X R21, PT, PT, R17, R13, R0, P0, !PT ;  /* 0x0000000d11157210 */ /* 0x000fe200007fe400 */
[----:B--2---:R-:W-:-:S04]  /*27a0*/  IMAD R0, R14, UR4, RZ ;  /* 0x000000040e007c24 */ /* 0x004fc8000f8e02ff */
[C---:B------:R-:W-:Y:S02]  /*27b0*/  IMAD R13, R15.reuse, UR5, R0 ;  /* 0x000000050f0d7c24 */ /* 0x040fe4000f8e0200 */
[----:B------:R-:W-:-:S05]  /*27c0*/  IMAD.WIDE.U32 R20, R15, UR4, R20 ;  /* 0x000000040f147c25 */ /* 0x000fca000f8e0014 */
[----:B------:R-:W-:Y:S01]  /*27d0*/  IADD3 R13, PT, PT, R21, R13, RZ ;  /* 0x0000000d150d7210 */ /* 0x000fe20007ffe0ff */
[----:B------:R-:W-:Y:S06]  /*27e0*/  @P4 BRA `(.L_x_388) ;  /* 0x0000000000704947 */ /* 0x000fec0003800000 */
[----:B------:R-:W2:Y:S01]  /*27f0*/  LDCU UR6, c[0x0][0x440] ;  /* 0x00008800ff0677ac */ /* 0x000ea20008000800 */
[----:B------:R-:W-:Y:S01]  /*2800*/  IMAD.MOV.U32 R12, RZ, RZ, R20 ;  /* 0x000000ffff0c7224 */ /* 0x000fe200078e0014 */
[----:B------:R-:W1:Y:S03]  /*2810*/  LDCU.64 UR4, c[0x0][0x388] ;  /* 0x00007100ff0477ac */ /* 0x000e660008000a00 */
[----:B------:R-:W-:-:S04]  /*2820*/  IMAD.WIDE.U32 R26, R205, R6, R12 ;  /* 0x00000006cd1a7225 */ /* 0x000fc800078e000c */
[----:B------:R-:W-:Y:S01]  /*2830*/  IMAD R0, R205, R7, R27 ;  /* 0x00000007cd007224 */ /* 0x000fe200078e021b */
[----:B--2---:R-:W-:Y:S02]  /*2840*/  ISETP.GE.AND P1, PT, R206, UR6, PT ;  /* 0x00000006ce007c0c */ /* 0x004fe4000bf26270 */
        /* <DEDUP_REMOVED lines=20> */
.L_x_389:
[----:B------:R2:W-:Y:S01]  /*2990*/  STS.128 [R214+0x16000], RZ ;  /* 0x016000ffd6007388 */ /* 0x0005e20000000c00 */
[----:B------:R-:W-:Y:S05]  /*29a0*/  BRA `(.L_x_390) ;  /* 0x00000000000c7947 */ /* 0x000fea0003800000 */
.L_x_388:
[----:B------:R2:W-:Y:S04]  /*29b0*/  STS.128 [R214+0x12000], RZ ;  /* 0x012000ffd6007388 */ /* 0x0005e80000000c00 */
[----:B------:R2:W-:Y:S04]  /*29c0*/  STS.128 [R214+0x14000], RZ ;  /* 0x014000ffd6007388 */ /* 0x0005e80000000c00 */
[----:B------:R2:W-:Y:S02]  /*29d0*/  STS.128 [R214+0x16000], RZ ;  /* 0x016000ffd6007388 */ /* 0x0005e40000000c00 */
.L_x_390:
[----:B------:R-:W-:Y:S05]  /*29e0*/  BSYNC.RECONVERGENT B0 ;  /* 0x0000000000007941 */ /* 0x000fea0003800200 */
.L_x_387:
[----:B------:R-:W-:Y:S01]  /*29f0*/  ISETP.GE.AND P3, PT, R207, R216, PT ;  /* 0x000000d8cf00720c */ /* 0x000fe20003f66270 */
[----:B------:R-:W-:-:S12]  /*2a00*/  BSSY.RECONVERGENT B0, `(.L_x_391) ;  /* 0x0000022000007945 */ /* 0x000fd80003800200 */
[----:B------:R1:W-:Y:S04]  /*2a10*/  @P3 STS.128 [R214+0x13000], RZ ;  /* 0x013000ffd6003388 */ /* 0x0003e80000000c00 */
[----:B------:R1:W-:Y:S04]  /*2a20*/  @P3 STS.128 [R214+0x15000], RZ ;  /* 0x015000ffd6003388 */ /* 0x0003e80000000c00 */
[----:B------:R1:W-:Y:S01]  /*2a30*/  @P3 STS.128 [R214+0x17000], RZ ;  /* 0x017000ffd6003388 */ /* 0x0003e20000000c00 */
        /* <DEDUP_REMOVED lines=10> */
[----:B---3--:R-:W-:-:S04]  /*2ae0*/  LEA R6, P2, R12, UR4, 0x1 ;  /* 0x000000040c067c11 */ /* 0x008fc8000f8408ff */
        /* <DEDUP_REMOVED lines=18> */
.L_x_393:
[----:B------:R3:W-:Y:S02]  /*2c10*/  STS.128 [R214+0x17000], RZ ;  /* 0x017000ffd6007388 */ /* 0x0007e40000000c00 */
.L_x_392:
[----:B------:R-:W-:Y:S05]  /*2c20*/  BSYNC.RECONVERGENT B0 ;  /* 0x0000000000007941 */ /* 0x000fea0003800200 */
.L_x_391:
[----:B------:R-:W4:Y:S01]  /*2c30*/  LDCU.64 UR4, c[0x0][0x3d8] ;  /* 0x00007b00ff0477ac */ /* 0x000f220008000a00 */
[C---:B------:R-:W-:Y:S01]  /*2c40*/  IMAD.WIDE.U32 R12, R4.reuse, UR17, R22 ;  /* 0x00000011040c7c25 */ /* 0x040fe2000f8e0016 */
[----:B------:R-:W-:Y:S03]  /*2c50*/  BSSY.RECONVERGENT B0, `(.L_x_394) ;  /* 0x0000029000007945 */ /* 0x000fe60003800200 */
[----:B------:R-:W-:Y:S01]  /*2c60*/  IMAD R0, R4, UR16, RZ ;  /* 0x0000001004007c24 */ /* 0x000fe2000f8e02ff */
[----:B--23--:R-:W-:-:S03]  /*2c70*/  IADD3 R6, P0, PT, R18, R12, RZ ;  /* 0x0000000c12067210 */ /* 0x00cfc60007f1e0ff */
[----:B------:R-:W-:-:S05]  /*2c80*/  IMAD R7, R5, UR17, R0 ;  /* 0x0000001105077c24 */ /* 0x000fca000f8e0200 */
[----:B------:R-:W-:Y:S01]  /*2c90*/  IADD3.X R7, PT, PT, R16, R13, R7, P0, !PT ;  /* 0x0000000d10077210 */ /* 0x000fe200007fe407 */
[----:B----4-:R-:W-:Y:S02]  /*2ca0*/  IMAD R14, R14, UR4, RZ ;  /* 0x000000040e0e7c24 */ /* 0x010fe4000f8e02ff */
[----:B------:R-:W-:-:S04]  /*2cb0*/  IMAD.WIDE.U32 R12, R15, UR4, R6 ;  /* 0x000000040f0c7c25 */ /* 0x000fc8000f8e0006 */
[----:B------:R-:W-:-:S05]  /*2cc0*/  IMAD R14, R15, UR5, R14 ;  /* 0x000000050f0e7c24 */ /* 0x000fca000f8e020e */
[----:B------:R-:W-:Y:S01]  /*2cd0*/  IADD3 R7, PT, PT, R13, R14, RZ ;  /* 0x0000000e0d077210 */ /* 0x000fe20007ffe0ff */
        /* <DEDUP_REMOVED lines=27> */
.L_x_396:
[----:B------:R4:W-:Y:S01]  /*2e90*/  STS.128 [R214+0x1c000], RZ ;  /* 0x01c000ffd6007388 */ /* 0x0009e20000000c00 */
[----:B------:R-:W-:Y:S05]  /*2ea0*/  BRA `(.L_x_397) ;  /* 0x00000000000c7947 */ /* 0x000fea0003800000 */
.L_x_395:
[----:B------:R2:W-:Y:S04]  /*2eb0*/  STS.128 [R214+0x18000], RZ ;  /* 0x018000ffd6007388 */ /* 0x0005e80000000c00 */
[----:B------:R2:W-:Y:S04]  /*2ec0*/  STS.128 [R214+0x1a000], RZ ;  /* 0x01a000ffd6007388 */ /* 0x0005e80000000c00 */
[----:B------:R2:W-:Y:S02]  /*2ed0*/  STS.128 [R214+0x1c000], RZ ;  /* 0x01c000ffd6007388 */ /* 0x0005e40000000c00 */
.L_x_397:
[----:B------:R-:W-:Y:S05]  /*2ee0*/  BSYNC.RECONVERGENT B0 ;  /* 0x0000000000007941 */ /* 0x000fea0003800200 */
.L_x_394:
[----:B------:R1:W-:Y:S01]  /*2ef0*/  @P3 STS.128 [R214+0x19000], RZ ;  /* 0x019000ffd6003388 */ /* 0x0003e20000000c00 */
[----:B------:R-:W-:Y:S03]  /*2f00*/  BSSY.RECONVERGENT B0, `(.L_x_398) ;  /* 0x0000021000007945 */ /* 0x000fe60003800200 */
[----:B------:R1:W-:Y:S04]  /*2f10*/  @P3 STS.128 [R214+0x1b000], RZ ;  /* 0x01b000ffd6003388 */ /* 0x0003e80000000c00 */
[----:B------:R1:W-:Y:S01]  /*2f20*/  @P3 STS.128 [R214+0x1d000], RZ ;  /* 0x01d000ffd6003388 */ /* 0x0003e20000000c00 */
[----:B------:R-:W-:Y:S05]  /*2f30*/  @P3 BRA `(.L_x_399) ;  /* 0x0000000000743947 */ /* 0x000fea0003800000 */
[----:B------:R-:W4:Y:S01]  /*2f40*/  LDCU UR6, c[0x0][0x440] ;  /* 0x00008800ff0677ac */ /* 0x000f220008000800 */
[-C--:B------:R-:W-:Y:S02]  /*2f50*/  IMAD R9, R9, R4.reuse, RZ ;  /* 0x0000000409097224 */ /* 0x080fe400078e02ff */
[----:B------:R-:W-:Y:S01]  /*2f60*/  IMAD.MOV.U32 R6, RZ, RZ, R12 ;  /* 0x000000ffff067224 */ /* 0x000fe200078e000c */
[----:B------:R-:W3:Y:S01]  /*2f70*/  LDCU.64 UR4, c[0x0][0x390] ;  /* 0x00007200ff0477ac */ /* 0x000ee20008000a00 */
[C---:B------:R-:W-:Y:S02]  /*2f80*/  IMAD R9, R10.reuse, R5, R9 ;  /* 0x000000050a097224 */ /* 0x040fe400078e0209 */
[----:B------:R-:W-:-:S04]  /*2f90*/  IMAD.WIDE.U32 R6, R10, R4, R6 ;  /* 0x000000040a067225 */ /* 0x000fc800078e0006 */
[----:B------:R-:W-:Y:S01]  /*2fa0*/  IMAD.IADD R9, R7, 0x1, R9 ;  /* 0x0000000107097824 */ /* 0x000fe200078e0209 */
[----:B----4-:R-:W-:Y:S02]  /*2fb0*/  ISETP.GE.AND P1, PT, R206, UR6, PT ;  /* 0x00000006ce007c0c */ /* 0x010fe4000bf26270 */
        /* <DEDUP_REMOVED lines=20> */
.L_x_400:
[----:B------:R4:W-:Y:S02]  /*3100*/  STS.128 [R214+0x1d000], RZ ;  /* 0x01d000ffd6007388 */ /* 0x0009e40000000c00 */
.L_x_399:
[----:B------:R-:W-:Y:S05]  /*3110*/  BSYNC.RECONVERGENT B0 ;  /* 0x0000000000007941 */ /* 0x000fea0003800200 */
.L_x_398:
[----:B------:R-:W0:Y:S01]  /*3120*/  LDGDEPBAR ;  /* 0x00000000000079af */ /* 0x000e220000000000 */
[----:B------:R-:W1:Y:S01]  /*3130*/  LDC R215, c[0x0][0x44c] ;  /* 0x00011300ffd77b82 */ /* 0x000e620000000800 */
[----:B------:R-:W-:Y:S01]  /*3140*/  UIADD3 UR9, UPT, UPT, UR17, 0x40, URZ ;  /* 0x0000004011097890 */ /* 0x000fe2000fffe0ff */
[----:B------:R-:W-:Y:S01]  /*3150*/  IMAD.SHL.U32 R0, R19, 0x2, RZ ;  /* 0x0000000213007824 */ /* 0x000fe200078e00ff */
[----:B------:R-:W2:Y:S01]  /*3160*/  LDCU UR5, c[0x0][0x3b0] ;  /* 0x00007600ff0577ac */ /* 0x000ea20008000800 */
[----:B------:R-:W-:Y:S01]  /*3170*/  SHF.R.U32.HI R217, RZ, 0x2, R19 ;  /* 0x00000002ffd97819 */ /* 0x000fe20000011613 */
[--C-:B------:R-:W-:Y:S01]  /*3180*/  IMAD.IADD R189, R198, 0x1, R11.reuse ;  /* 0x00000001c6bd7824 */ /* 0x100fe200078e020b */
[----:B------:R-:W-:Y:S01]  /*3190*/  CS2R R142, SRZ ;  /* 0x00000000008e7805 */ /* 0x000fe2000001ff00 */
[----:B------:R-:W3:Y:S01]  /*31a0*/  LDCU UR4, c[0x0][0x590] ;  /* 0x0000b200ff0477ac */ /* 0x000ee20008000800 */
[----:B------:R-:W-:Y:S01]  /*31b0*/  LOP3.LUT R0, R0, 0x6, RZ, 0xc0, !PT ;  /* 0x0000000600007812 */ /* 0x000fe200078ec0ff */
[----:B------:R-:W-:Y:S01]  /*31c0*/  IMAD.IADD R188, R197, 0x1, R11 ;  /* 0x00000001c5bc7824 */ /* 0x000fe200078e020b */
[----:B------:R-:W-:Y:S01]  /*31d0*/  ISETP.LE.AND P5, PT, R238, UR9, PT ;  /* 0x00000009ee007c0c */ /* 0x000fe2000bfa3270 */
[----:B------:R-:W-:Y:S01]  /*31e0*/  IMAD.MOV.U32 R233, RZ, RZ, R236 ;  /* 0x000000ffffe97224 */ /* 0x000fe200078e00ec */
[----:B------:R-:W-:Y:S01]  /*31f0*/  LOP3.LUT R217, R0, 0xe0, R217, 0xf8, !PT ;  /* 0x000000e000d97812 */ /* 0x000fe200078ef8d9 */
[----:B------:R-:W-:Y:S01]  /*3200*/  IMAD.IADD R0, R196, 0x1, R193 ;  /* 0x00000001c4007824 */ /* 0x000fe200078e02c1 */
[----:B------:R-:W-:-:S02]  /*3210*/  CS2R R140, SRZ ;  /* 0x00000000008c7805 */ /* 0x000fc4000001ff00 */
[----:B------:R-:W-:Y:S02]  /*3220*/  CS2R R146, SRZ ;  /* 0x0000000000927805 */ /* 0x000fe4000001ff00 */
[----:B------:R-:W-:Y:S01]  /*3230*/  CS2R R144, SRZ ;  /* 0x0000000000907805 */ /* 0x000fe2000001ff00 */
[----:B------:R-:W-:Y:S01]  /*3240*/  VIADD R217, R217, UR17 ;  /* 0x00000011d9d97c36 */ /* 0x000fe20008000000 */
        /* <DEDUP_REMOVED lines=41> */
[----:B-1----:R-:W-:Y:S02]  /*34e0*/  CS2R R24, SRZ ;  /* 0x0000000000187805 */ /* 0x002fe4000001ff00 */
[----:B------:R-:W-:Y:S02]  /*34f0*/  CS2R R22, SRZ ;  /* 0x0000000000167805 */ /* 0x000fe4000001ff00 */
[----:B------:R-:W-:Y:S01]  /*3500*/  CS2R R20, SRZ ;  /* 0x0000000000147805 */ /* 0x000fe2000001ff00 */
[----:B------:R-:W-:Y:S01]  /*3510*/  IMAD.IADD R199, R195, 0x1, R0 ;  /* 0x00000001c3c77824 */ /* 0x000fe200078e0200 */
[----:B------:R-:W1:Y:S01]  /*3520*/  LDCU UR6, c[0x0][0x440] ;  /* 0x00008800ff0677ac */ /* 0x000e620008000800 */
[C---:B------:R-:W-:Y:S02]  /*3530*/  @P5 VIADD R232, R217.reuse, 0x19 ;  /* 0x00000019d9e85836 */ /* 0x040fe40000000000 */
[C---:B------:R-:W-:Y:S01]  /*3540*/  @P5 VIADD R231, R217.reuse, 0x18 ;  /* 0x00000018d9e75836 */ /* 0x040fe20000000000 */
[----:B------:R-:W1:Y:S01]  /*3550*/  LDCU UR7, c[0x0][0x3e0] ;  /* 0x00007c00ff0777ac */ /* 0x000e620008000800 */
[----:B------:R-:W-:-:S02]  /*3560*/  @P5 VIADD R230, R217, 0x11 ;  /* 0x00000011d9e65836 */ /* 0x000fc40000000000 */
[C---:B------:R-:W-:Y:S01]  /*3570*/  @P5 VIADD R229, R217.reuse, 0x10 ;  /* 0x00000010d9e55836 */ /* 0x040fe20000000000 */
[----:B------:R-:W1:Y:S01]  /*3580*/  LDCU UR8, c[0x0][0x45c] ;  /* 0x00008b80ff0877ac */ /* 0x000e620008000800 */
[C---:B------:R-:W-:Y:S02]  /*3590*/  @P5 VIADD R228, R217.reuse, 0x9 ;  /* 0x00000009d9e45836 */ /* 0x040fe40000000000 */
[C---:B------:R-:W-:Y:S01]  /*35a0*/  @P5 VIADD R227, R217.reuse, 0x8 ;  /* 0x00000008d9e35836 */ /* 0x040fe20000000000 */
[----:B--2---:R-:W-:Y:S01]  /*35b0*/  USHF.L.U32 UR5, UR5, 0x6, URZ ;  /* 0x0000000605057899 */ /* 0x004fe200080006ff */
[----:B------:R-:W-:Y:S01]  /*35c0*/  @P5 VIADD R226, R217, 0x1 ;  /* 0x00000001d9e25836 */ /* 0x000fe20000000000 */
[----:B---3--:R-:W-:-:S12]  /*35d0*/  USHF.L.U32 UR4, UR4, 0x6, URZ ;  /* 0x0000000604047899 */ /* 0x008fd800080006ff */
.L_x_403:
[----:B------:R-:W0:Y:S01]  /*35e0*/  LDGDEPBAR ;  /* 0x00000000000079af */ /* 0x000e220000000000 */
[-C--:B------:R-:W-:Y:S01]  /*35f0*/  IADD3 R149, PT, PT, R195, R189.reuse, RZ ;  /* 0x000000bdc3957210 */ /* 0x080fe20007ffe0ff */
[----:B-----5:R-:W-:Y:S01]  /*3600*/  FMUL.FTZ R163, R235, 1.4426950216293334961 ;  /* 0x3fb8aa3beba37820 */ /* 0x020fe20000410000 */
[----:B------:R-:W-:Y:S01]  /*3610*/  IADD3 R150, PT, PT, R193, R189, RZ ;  /* 0x000000bdc1967210 */ /* 0x000fe20007ffe0ff */
[----:B------:R-:W-:Y:S01]  /*3620*/  FMUL.FTZ R165, R234, 1.4426950216293334961 ;  /* 0x3fb8aa3beaa57820 */ /* 0x000fe20000410000 */
[----:B------:R-:W-:Y:S02]  /*3630*/  MOV R225, R223 ;  /* 0x000000df00e17202 */ /* 0x000fe40000000f00 */
[----:B------:R-:W-:Y:S02]  /*3640*/  IADD3 R148, PT, PT, R195, R150, RZ ;  /* 0x00000096c3947210 */ /* 0x000fe40007ffe0ff */
[----:B------:R-:W-:Y:S02]  /*3650*/  FSETP.NEU.FTZ.AND P0, PT, R235, -INF , PT ;  /* 0xff800000eb00780b */ /* 0x000fe40003f1d000 */
[-C--:B------:R-:W-:Y:S02]  /*3660*/  @P5 ISETP.GE.AND P1, PT, R217, R238.reuse, PT ;  /* 0x000000eed900520c */ /* 0x080fe40003f26270 */
[----:B------:R-:W-:Y:S02]  /*3670*/  FSEL R163, R163, RZ, P0 ;  /* 0x000000ffa3a37208 */ /* 0x000fe40000000000 */
[-C--:B------:R-:W-:Y:S02]  /*3680*/  @P5 ISETP.GE.AND P2, PT, R226, R238.reuse, PT ;  /* 0x000000eee200520c */ /* 0x080fe40003f46270 */
[----:B------:R-:W-:Y:S04]  /*3690*/  FSETP.NEU.FTZ.AND P0, PT, R234, -INF , PT ;  /* 0xff800000ea00780b */ /* 0x000fe80003f1d000 */
[----:B------:R-:W-:Y:S02]  /*36a0*/  FSEL R165, R165, RZ, P0 ;  /* 0x000000ffa5a57208 */ /* 0x000fe40000000000 */
[----:B------:R-:W-:Y:S01]  /*36b0*/  @P5 ISETP.GE.AND P0, PT, R227, R238, PT ;  /* 0x000000eee300520c */ /* 0x000fe20003f06270 */
[----:B------:R-:W-:Y:S04]  /*36c0*/  DEPBAR.LE SB0, 0x0 ;  /* 0x000080000000791a */ /* 0x000fe80000000000 */
[----:B------:R-:W-:Y:S06]  /*36d0*/  BAR.SYNC.DEFER_BLOCKING 0x0 ;  /* 0x0000000000007b1d */ /* 0x000fec0000010000 */
[----:B------:R-:W-:Y:S05]  /*36e0*/  LDSM.16.M88.4 R68, [R189] ;  /* 0x00000000bd44783b */ /* 0x000fea0000000200 */
[----:B------:R-:W4:Y:S05]  /*36f0*/  LDSM.16.M88.4 R72, [R196] ;  /* 0x00000000c448783b */ /* 0x000f2a0000000200 */
[----:B------:R-:W2:Y:S05]  /*3700*/  LDSM.16.M88.4 R76, [R196+0x800] ;  /* 0x00080000c44c783b */ /* 0x000eaa0000000200 */
[----:B------:R-:W-:Y:S05]  /*3710*/  LDSM.16.M88.4 R80, [R149] ;  /* 0x000000009550783b */ /* 0x000fea0000000200 */
[----:B------:R-:W3:Y:S05]  /*3720*/  LDSM.16.M88.4 R84, [R194] ;  /* 0x00000000c254783b */ /* 0x000eea0000000200 */
[----:B------:R-:W1:Y:S05]  /*3730*/  LDSM.16.M88.4 R88, [R194+0x800] ;  /* 0x00080000c258783b */ /* 0x000e6a0000000200 */
[----:B------:R-:W-:Y:S05]  /*3740*/  LDSM.16.M88.4 R92, [R150] ;  /* 0x00000000965c783b */ /* 0x000fea0000000200 */
[----:B------:R-:W1:Y:S01]  /*3750*/  LDSM.16.M88.4 R96, [R0] ;  /* 0x000000000060783b */ /* 0x000e620000000200 */
[C---:B----4-:R-:W-:Y:S08]  /*3760*/  HMMA.16816.F32 R4, R68.reuse, R72, RZ ;  /* 0x000000484404723c */ /* 0x050ff000000018ff */
[C---:B------:R-:W-:Y:S01]  /*3770*/  HMMA.16816.F32 R8, R68.reuse, R74, RZ ;  /* 0x0000004a4408723c */ /* 0x040fe200000018ff */
[----:B------:R-:W-:Y:S07]  /*3780*/  LDSM.16.M88.4 R72, [R148] ;  /* 0x000000009448783b */ /* 0x000fee0000000200 */
[C---:B--2---:R-:W-:Y:S08]  /*3790*/  HMMA.16816.F32 R12, R68.reuse, R76, RZ ;  /* 0x0000004c440c723c */ /* 0x044ff000000018ff */
[----:B------:R-:W-:Y:S01]  /*37a0*/  HMMA.16816.F32 R16, R68, R78, RZ ;  /* 0x0000004e4410723c */ /* 0x000fe200000018ff */
[----:B------:R-:W2:Y:S05]  /*37b0*/  LDSM.16.M88.4 R68, [R0+0x800] ;  /* 0x000800000044783b */ /* 0x000eaa0000000200 */
[----:B------:R-:W4:Y:S02]  /*37c0*/  LDSM.16.M88.4 R76, [R199] ;  /* 0x00000000c74c783b */ /* 0x000f240000000200 */
[C---:B---3--:R-:W-:Y:S08]  /*37d0*/  HMMA.16816.F32 R4, R80.reuse, R84, R4 ;  /* 0x000000545004723c */ /* 0x048ff00000001804 */
[C---:B------:R-:W-:Y:S01]  /*37e0*/  HMMA.16816.F32 R8, R80.reuse, R86, R8 ;  /* 0x000000565008723c */ /* 0x040fe20000001808 */
[----:B------:R-:W-:Y:S07]  /*37f0*/  LDSM.16.M88.4 R84, [R189+0x2000] ;  /* 0x00200000bd54783b */ /* 0x000fee0000000200 */
[C---:B-1----:R-:W-:Y:S08]  /*3800*/  HMMA.16816.F32 R12, R80.reuse, R88, R12 ;  /* 0x00000058500c723c */ /* 0x042ff0000000180c */
[----:B------:R-:W-:Y:S01]  /*3810*/  HMMA.16816.F32 R16, R80, R90, R16 ;  /* 0x0000005a5010723c */ /* 0x000fe20000001810 */
[----:B------:R-:W1:Y:S05]  /*3820*/  LDSM.16.M88.4 R80, [R199+0x800] ;  /* 0x00080000c750783b */ /* 0x000e6a0000000200 */
[----:B------:R-:W3:Y:S02]  /*3830*/  LDSM.16.M88.4 R88, [R196+0x2000] ;  /* 0x00200000c458783b */ /* 0x000ee40000000200 */
[C---:B------:R-:W-:Y:S08]  /*3840*/  HMMA.16816.F32 R4, R92.reuse, R96, R4 ;  /* 0x000000605c04723c */ /* 0x040ff00000001804 */
[C---:B------:R-:W-:Y:S01]  /*3850*/  HMMA.16816.F32 R8, R92.reuse, R98, R8 ;  /* 0x000000625c08723c */ /* 0x040fe20000001808 */
[----:B------:R-:W-:Y:S07]  /*3860*/  LDSM.16.M88.4 R96, [R194+0x2000] ;  /* 0x00200000c260783b */ /* 0x000fee0000000200 */
[C---:B--2---:R-:W-:Y:S08]  /*3870*/  HMMA.16816.F32 R12, R92.reuse, R68, R12 ;  /* 0x000000445c0c723c */ /* 0x044ff0000000180c */
[----:B------:R-:W-:Y:S01]  /*3880*/  HMMA.16816.F32 R16, R92, R70, R16 ;  /* 0x000000465c10723c */ /* 0x000fe20000001810 */
[----:B------:R-:W2:Y:S05]  /*3890*/  LDSM.16.M88.4 R68, [R196+0x2800] ;  /* 0x00280000c444783b */ /* 0x000eaa0000000200 */
[----:B------:R-:W2:Y:S02]  /*38a0*/  LDSM.16.M88.4 R92, [R149+0x2000] ;  /* 0x00200000955c783b */ /* 0x000ea40000000200 */
[C---:B----4-:R-:W-:Y:S08]  /*38b0*/  HMMA.16816.F32 R4, R72.reuse, R76, R4 ;  /* 0x0000004c4804723c */ /* 0x050ff00000001804 */
[C---:B------:R-:W-:Y:S01]  /*38c0*/  HMMA.16816.F32 R8, R72.reuse, R78, R8 ;  /* 0x0000004e4808723c */ /* 0x040fe20000001808 */
[----:B------:R-:W-:Y:S07]  /*38d0*/  LDSM.16.M88.4 R76, [R150+0x2000] ;  /* 0x00200000964c783b */ /* 0x000fee0000000200 */
[C---:B-1----:R-:W-:Y:S08]  /*38e0*/  HMMA.16816.F32 R12, R72.reuse, R80, R12 ;  /* 0x00000050480c723c */ /* 0x042ff0000000180c */
[----:B------:R-:W-:Y:S01]  /*38f0*/  HMMA.16816.F32 R16, R72, R82, R16 ;  /* 0x000000524810723c */ /* 0x000fe20000001810 */
[----:B------:R-:W1:Y:S05]  /*3900*/  LDSM.16.M88.4 R72, [R194+0x2800] ;  /* 0x00280000c248783b */ /* 0x000e6a0000000200 */
[----:B------:R-:W4:Y:S02]  /*3910*/  LDSM.16.M88.4 R80, [R0+0x2000] ;  /* 0x002000000050783b */ /* 0x000f240000000200 */
[C---:B---3--:R-:W-:Y:S08]  /*3920*/  HMMA.16816.F32 R4, R84.reuse, R88, R4 ;  /* 0x000000585404723c */ /* 0x048ff00000001804 */
[C---:B------:R-:W-:Y:S01]  /*3930*/  HMMA.16816.F32 R8, R84.reuse, R90, R8 ;  /* 0x0000005a5408723c */ /* 0x040fe20000001808 */
[----:B------:R-:W-:Y:S07]  /*3940*/  LDSM.16.M88.4 R88, [R199+0x2000] ;  /* 0x00200000c758783b */ /* 0x000fee0000000200 */
[C---:B--2---:R-:W-:Y:S08]  /*3950*/  HMMA.16816.F32 R12, R84.reuse, R68, R12 ;  /* 0x00000044540c723c */ /* 0x044ff0000000180c */
[----:B------:R-:W-:Y:S01]  /*3960*/  HMMA.16816.F32 R16, R84, R70, R16 ;  /* 0x000000465410723c */ /* 0x000fe20000001810 */
[----:B------:R-:W2:Y:S05]  /*3970*/  LDSM.16.M88.4 R68, [R0+0x2800] ;  /* 0x002800000044783b */ /* 0x000eaa0000000200 */
[----:B------:R-:W3:Y:S02]  /*3980*/  LDSM.16.M88.4 R84, [R148+0x2000] ;  /* 0x002000009454783b */ /* 0x000ee40000000200 */
[C---:B------:R-:W-:Y:S08]  /*3990*/  HMMA.16816.F32 R4, R92.reuse, R96, R4 ;  /* 0x000000605c04723c */ /* 0x040ff00000001804 */
[C---:B------:R-:W-:Y:S01]  /*39a0*/  HMMA.16816.F32 R8, R92.reuse, R98, R8 ;  /* 0x000000625c08723c */ /* 0x040fe20000001808 */
[----:B------:R-:W-:Y:S07]  /*39b0*/  LDSM.16.M88.4 R96, [R196+0x4000] ;  /* 0x00400000c460783b */ /* 0x000fee0000000200 */
[C---:B-1----:R-:W-:Y:S08]  /*39c0*/  HMMA.16816.F32 R12, R92.reuse, R72, R12 ;  /* 0x000000485c0c723c */ /* 0x042ff0000000180c */
[----:B------:R-:W-:Y:S01]  /*39d0*/  HMMA.16816.F32 R16, R92, R74, R16 ;  /* 0x0000004a5c10723c */ /* 0x000fe20000001810 */
[----:B------:R-:W1:Y:S05]  /*39e0*/  LDSM.16.M88.4 R72, [R199+0x2800] ;  /* 0x00280000c748783b */ /* 0x000e6a0000000200 */
[----:B------:R-:W1:Y:S02]  /*39f0*/  LDSM.16.M88.4 R92, [R189+0x4000] ;  /* 0x00400000bd5c783b */ /* 0x000e640000000200 */
[C---:B----4-:R-:W-:Y:S08]  /*3a00*/  HMMA.16816.F32 R4, R76.reuse, R80, R4 ;  /* 0x000000504c04723c */ /* 0x050ff00000001804 */
[C---:B------:R-:W-:Y:S01]  /*3a10*/  HMMA.16816.F32 R8, R76.reuse, R82, R8 ;  /* 0x000000524c08723c */ /* 0x040fe20000001808 */
[----:B------:R-:W-:Y:S07]  /*3a20*/  LDSM.16.M88.4 R80, [R194+0x4000] ;  /* 0x00400000c250783b */ /* 0x000fee0000000200 */
[C---:B--2---:R-:W-:Y:S08]  /*3a30*/  HMMA.16816.F32 R12, R76.reuse, R68, R12 ;  /* 0x000000444c0c723c */ /* 0x044ff0000000180c */
[----:B------:R-:W-:Y:S01]  /*3a40*/  HMMA.16816.F32 R16, R76, R70, R16 ;  /* 0x000000464c10723c */ /* 0x000fe20000001810 */
[----:B------:R-:W2:Y:S05]  /*3a50*/  LDSM.16.M88.4 R68, [R196+0x4800] ;  /* 0x00480000c444783b */ /* 0x000eaa0000000200 */
[----:B------:R-:W4:Y:S02]  /*3a60*/  LDSM.16.M88.4 R76, [R149+0x4000] ;  /* 0x00400000954c783b */ /* 0x000f240000000200 */
        /* <DEDUP_REMOVED lines=15> */
[C---:B------:R-:W-:Y:S08]  /*3b60*/  HMMA.16816.F32 R8, R76.reuse, R82, R8 ;  /* 0x000000524c08723c */ /* 0x040ff00000001808 */
[C---:B-1----:R-:W-:Y:S08]  /*3b70*/  HMMA.16816.F32 R12, R76.reuse, R72, R12 ;  /* 0x000000484c0c723c */ /* 0x042ff0000000180c */
[----:B------:R-:W-:Y:S01]  /*3b80*/  HMMA.16816.F32 R16, R76, R74, R16 ;  /* 0x0000004a4c10723c */ /* 0x000fe20000001810 */
[----:B------:R1:W4:Y:S07]  /*3b90*/  LDSM.16.M88.4 R72, [R199+0x4800] ;  /* 0x00480000c748783b */ /* 0x00032e0000000200 */
[C---:B---3--:R-:W-:Y:S08]  /*3ba0*/  HMMA.16816.F32 R4, R84.reuse, R88, R4 ;  /* 0x000000585404723c */ /* 0x048ff00000001804 */
[C---:B------:R-:W-:Y:S08]  /*3bb0*/  HMMA.16816.F32 R8, R84.reuse, R90, R8 ;  /* 0x0000005a5408723c */ /* 0x040ff00000001808 */
[C---:B--2---:R-:W-:Y:S03]  /*3bc0*/  HMMA.16816.F32 R12, R84.reuse, R68, R12 ;  /* 0x00000044540c723c */ /* 0x044fe6000000180c */
[----:B-1----:R-:W-:Y:S05]  /*3bd0*/  IADD3 R199, PT, PT, R195, R0, RZ ;  /* 0x00000000c3c77210 */ /* 0x002fea0007ffe0ff */
[----:B------:R-:W-:Y:S08]  /*3be0*/  HMMA.16816.F32 R16, R84, R70, R16 ;  /* 0x000000465410723c */ /* 0x000ff00000001810 */
[C---:B------:R-:W-:Y:S08]  /*3bf0*/  HMMA.16816.F32 R4, R92.reuse, R96, R4 ;  /* 0x000000605c04723c */ /* 0x040ff00000001804 */
[C---:B------:R-:W-:Y:S08]  /*3c00*/  HMMA.16816.F32 R8, R92.reuse, R98, R8 ;  /* 0x000000625c08723c */ /* 0x040ff00000001808 */
[C---:B----4-:R-:W-:Y:S03]  /*3c10*/  HMMA.16816.F32 R12, R92.reuse, R72, R12 ;  /* 0x000000485c0c723c */ /* 0x050fe6000000180c */
[----:B------:R-:W-:Y:S02]  /*3c20*/  @P5 FSEL R4, R4, -INF , !P1 ;  /* 0xff80000004045808 */ /* 0x000fe40004800000 */
[----:B------:R-:W-:Y:S02]  /*3c30*/  @P5 FSEL R6, R6, -INF , !P1 ;  /* 0xff80000006065808 */ /* 0x000fe40004800000 */
[----:B------:R-:W-:Y:S01]  /*3c40*/  @P5 FSEL R5, R5, -INF , !P2 ;  /* 0xff80000005055808 */ /* 0x000fe20005000000 */
[----:B------:R-:W-:Y:S03]  /*3c50*/  HMMA.16816.F32 R16, R92, R74, R16 ;  /* 0x0000004a5c10723c */ /* 0x000fe60000001810 */
[----:B------:R-:W-:Y:S01]  /*3c60*/  @P5 FSEL R7, R7, -INF , !P2 ;  /* 0xff80000007075808 */ /* 0x000fe20005000000 */
[--C-:B------:R-:W-:Y:S01]  /*3c70*/  FFMA.FTZ R151, R4, UR8, -R163.reuse ;  /* 0x0000000804977c23 */ /* 0x100fe200080108a3 */
[-C--:B------:R-:W-:Y:S01]  /*3c80*/  @P5 ISETP.GE.AND P1, PT, R228, R238.reuse, PT ;  /* 0x000000eee400520c */ /* 0x080fe20003f26270 */
[----:B------:R-:W-:Y:S01]  /*3c90*/  FFMA.FTZ R152, R5, UR8, -R163 ;  /* 0x0000000805987c23 */ /* 0x000fe200080108a3 */
[----:B------:R-:W-:Y:S01]  /*3ca0*/  @P5 FSEL R8, R8, -INF , !P0 ;  /* 0xff80000008085808 */ /* 0x000fe20004000000 */
[--C-:B------:R-:W-:Y:S01]  /*3cb0*/  FFMA.FTZ R153, R6, UR8, -R165.reuse ;  /* 0x0000000806997c23 */ /* 0x100fe200080108a5 */
[----:B------:R-:W-:Y:S01]  /*3cc0*/  @P5 FSEL R10, R10, -INF , !P0 ;  /* 0xff8000000a0a5808 */ /* 0x000fe20004000000 */
[----:B------:R-:W-:Y:S01]  /*3cd0*/  FFMA.FTZ R154, R7, UR8, -R165 ;  /* 0x00000008079a7c23 */ /* 0x000fe200080108a5 */
[-C--:B------:R-:W-:Y:S01]  /*3ce0*/  @P5 ISETP.GE.AND P0, PT, R230, R238.reuse, PT ;  /* 0x000000eee600520c */ /* 0x080fe20003f06270 */
[----:B------:R-:W-:Y:S01]  /*3cf0*/  FFMA.FTZ R155, R8, UR8, -R163 ;  /* 0x00000008089b7c23 */ /* 0x000fe200080108a3 */
[----:B------:R-:W-:Y:S01]  /*3d00*/  @P5 FSEL R9, R9, -INF , !P1 ;  /* 0xff80000009095808 */ /* 0x000fe20004800000 */
[----:B------:R-:W-:Y:S01]  /*3d10*/  FFMA.FTZ R157, R10, UR8, -R165 ;  /* 0x000000080a9d7c23 */ /* 0x000fe200080108a5 */
[----:B------:R-:W-:Y:S01]  /*3d20*/  @P5 FSEL R11, R11, -INF , !P1 ;  /* 0xff8000000b0b5808 */ /* 0x000fe20004800000 */
[----:B------:R-:W-:Y:S01]  /*3d30*/  MUFU.EX2 R151, R151 ;  /* 0x0000009700977308 */ /* 0x000fe20000000800 */
[-C--:B------:R-:W-:Y:S01]  /*3d40*/  @P5 ISETP.GE.AND P2, PT, R229, R238.reuse, PT ;  /* 0x000000eee500520c */ /* 0x080fe20003f46270 */
[----:B------:R-:W-:Y:S01]  /*3d50*/  FFMA.FTZ R156, R9, UR8, -R163 ;  /* 0x00000008099c7c23 */ /* 0x000fe200080108a3 */
[----:B------:R-:W-:Y:S01]  /*3d60*/  @P5 FSEL R13, R13, -INF , !P0 ;  /* 0xff8000000d0d5808 */ /* 0x000fe20004000000 */
[----:B------:R-:W-:Y:S01]  /*3d70*/  FFMA.FTZ R158, R11, UR8, -R165 ;  /* 0x000000080b9e7c23 */ /* 0x000fe200080108a5 */
[----:B------:R-:W-:Y:S05]  /*3d80*/  @P5 FSEL R15, R15, -INF , !P0 ;  /* 0xff8000000f0f5808 */ /* 0x000fea0004000000 */
[----:B------:R-:W1:Y:S01]  /*3d90*/  MUFU.EX2 R152, R152 ;  /* 0x0000009800987308 */ /* 0x000e620000000800 */
[-C--:B------:R-:W-:Y:S01]  /*3da0*/  @P5 ISETP.GE.AND P0, PT, R232, R238.reuse, PT ;  /* 0x000000eee800520c */ /* 0x080fe20003f06270 */
[----:B------:R-:W-:Y:S01]  /*3db0*/  FFMA.FTZ R160, R13, UR8, -R163 ;  /* 0x000000080da07c23 */ /* 0x000fe200080108a3 */
[----:B------:R-:W-:Y:S07]  /*3dc0*/  @P5 FSEL R12, R12, -INF , !P2 ;  /* 0xff8000000c0c5808 */ /* 0x000fee0005000000 */
[----:B------:R-:W-:Y:S01]  /*3dd0*/  MUFU.EX2 R153, R153 ;  /* 0x0000009900997308 */ /* 0x000fe20000000800 */
[----:B------:R-:W-:Y:S01]  /*3de0*/  @P5 FSEL R14, R14, -INF , !P2 ;  /* 0xff8000000e0e5808 */ /* 0x000fe20005000000 */
[----:B------:R-:W-:Y:S01]  /*3df0*/  FFMA.FTZ R162, R15, UR8, -R165 ;  /* 0x000000080fa27c23 */ /* 0x000fe200080108a5 */
[----:B------:R-:W-:Y:S07]  /*3e00*/  @P5 ISETP.GE.AND P1, PT, R231, R238, PT ;  /* 0x000000eee700520c */ /* 0x000fee0003f26270 */
[----:B------:R-:W2:Y:S01]  /*3e10*/  MUFU.EX2 R154, R154 ;  /* 0x0000009a009a7308 */ /* 0x000ea20000000800 */
[----:B------:R-:W-:Y:S01]  /*3e20*/  @P5 FSEL R17, R17, -INF , !P0 ;  /* 0xff80000011115808 */ /* 0x000fe20004000000 */
[----:B------:R-:W-:Y:S01]  /*3e30*/  FFMA.FTZ R159, R12, UR8, -R163 ;  /* 0x000000080c9f7c23 */ /* 0x000fe200080108a3 */
[----:B------:R-:W-:Y:S01]  /*3e40*/  @P5 FSEL R18, R18, -INF , !P1 ;  /* 0xff80000012125808 */ /* 0x000fe20004800000 */
[----:B------:R-:W-:Y:S01]  /*3e50*/  FFMA.FTZ R161, R14, UR8, -R165 ;  /* 0x000000080ea17c23 */ /* 0x000fe200080108a5 */
[----:B------:R-:W-:Y:S05]  /*3e60*/  @P5 FSEL R16, R16, -INF , !P1 ;  /* 0xff80000010105808 */ /* 0x000fea0004800000 */
[----:B------:R-:W-:Y:S01]  /*3e70*/  MUFU.EX2 R155, R155 ;  /* 0x0000009b009b7308 */ /* 0x000fe20000000800 */
[----:B------:R-:W-:Y:S01]  /*3e80*/  @P5 FSEL R19, R19, -INF , !P0 ;  /* 0xff80000013135808 */ /* 0x000fe20004000000 */
[----:B------:R-:W-:Y:S01]  /*3e90*/  FFMA.FTZ R164, R17, UR8, -R163 ;  /* 0x0000000811a47c23 */ /* 0x000fe200080108a3 */
[----:B------:R-:W-:Y:S07]  /*3ea0*/  FFMA.FTZ R168, R18, UR8, -R165 ;  /* 0x0000000812a87c23 */ /* 0x000fee00080108a5 */
[----:B------:R-:W3:Y:S01]  /*3eb0*/  MUFU.EX2 R156, R156 ;  /* 0x0000009c009c7308 */ /* 0x000ee20000000800 */
[----:B------:R-:W-:Y:S01]  /*3ec0*/  FFMA.FTZ R166, R16, UR8, -R163 ;  /* 0x0000000810a67c23 */ /* 0x000fe200080108a3 */
[----:B------:R-:W-:Y:S01]  /*3ed0*/  FFMA.FTZ R165, R19, UR8, -R165 ;  /* 0x0000000813a57c23 */ /* 0x000fe200080108a5 */
[----:B-1----:R-:W-:Y:S07]  /*3ee0*/  F2FP.F16.F32.PACK_AB R178, R152, R151 ;  /* 0x0000009798b2723e */ /* 0x002fee00000000ff */
[----:B------:R-:W-:Y:S01]  /*3ef0*/  MUFU.EX2 R157, R157 ;  /* 0x0000009d009d7308 */ /* 0x000fe20000000800 */
[----:B--2---:R-:W-:Y:S02]  /*3f00*/  F2FP.F16.F32.PACK_AB R176, R154, R153 ;  /* 0x000000999ab0723e */ /* 0x004fe400000000ff */
[C---:B------:R-:W-:Y:S07]  /*3f10*/  LEA R170, P0, R203.reuse, R224, 0x2 ;  /* 0x000000e0cbaa7211 */ /* 0x040fee00078010ff */
[----:B------:R-:W1:Y:S01]  /*3f20*/  MUFU.EX2 R158, R158 ;  /* 0x0000009e009e7308 */ /* 0x000e620000000800 */
[----:B------:R-:W-:Y:S01]  /*3f30*/  STS [R213], R178 ;  /* 0x000000b2d5007388 */ /* 0x000fe20000000800 */
[----:B------:R-:W-:Y:S08]  /*3f40*/  LEA.HI.X R171, R203, R225, RZ, 0x2, P0 ;  /* 0x000000e1cbab7211 */ /* 0x000ff000000f14ff */
[----:B------:R-:W-:Y:S01]  /*3f50*/  MUFU.EX2 R159, R159 ;  /* 0x0000009f009f7308 */ /* 0x000fe20000000800 */
[----:B------:R-:W-:Y:S01]  /*3f60*/  STS [R213+0x400], R176 ;  /* 0x000400b0d5007388 */ /* 0x000fe20000000800 */
[----:B---3--:R-:W-:Y:S08]  /*3f70*/  F2FP.F16.F32.PACK_AB R177, R156, R155 ;  /* 0x0000009b9cb1723e */ /* 0x008ff000000000ff */
[----:B------:R-:W2:Y:S01]  /*3f80*/  MUFU.EX2 R160, R160 ;  /* 0x000000a000a07308 */ /* 0x000ea20000000800 */
[----:B------:R-:W-:Y:S09]  /*3f90*/  STS [R242], R177 ;  /* 0x000000b1f2007388 */ /* 0x000ff20000000800 */
[----:B------:R-:W-:Y:S01]  /*3fa0*/  MUFU.EX2 R161, R161 ;  /* 0x000000a100a17308 */ /* 0x000fe20000000800 */
[----:B-1----:R-:W-:Y:S09]  /*3fb0*/  F2FP.F16.F32.PACK_AB R175, R158, R157 ;  /* 0x0000009d9eaf723e */ /* 0x002ff200000000ff */
[----:B------:R-:W1:Y:S01]  /*3fc0*/  MUFU.EX2 R162, R162 ;  /* 0x000000a200a27308 */ /* 0x000e620000000800 */
[----:B------:R-:W-:Y:S09]  /*3fd0*/  STS [R242+0x400], R175 ;  /* 0x000400aff2007388 */ /* 0x000ff20000000800 */
[----:B------:R3:W-:Y:S01]  /*3fe0*/  MUFU.EX2 R163, R166 ;  /* 0x000000a600a37308 */ /* 0x0007e20000000800 */
[----:B--2---:R-:W-:Y:S09]  /*3ff0*/  F2FP.F16.F32.PACK_AB R174, R160, R159 ;  /* 0x0000009fa0ae723e */ /* 0x004ff200000000ff */
[----:B------:R-:W-:Y:S01]  /*4000*/  MUFU.EX2 R167, R165 ;  /* 0x000000a500a77308 */ /* 0x000fe20000000800 */
[----:B------:R-:W-:Y:S09]  /*4010*/  STS [R241], R174 ;  /* 0x000000aef1007388 */ /* 0x000ff20000000800 */
[----:B------:R-:W2:Y:S01]  /*4020*/  MUFU.EX2 R164, R164 ;  /* 0x000000a400a47308 */ /* 0x000ea20000000800 */
[----:B-1----:R-:W-:Y:S09]  /*4030*/  F2FP.F16.F32.PACK_AB R172, R162, R161 ;  /* 0x000000a1a2ac723e */ /* 0x002ff200000000ff */
[----:B------:R-:W1:Y:S01]  /*4040*/  MUFU.EX2 R168, R168 ;  /* 0x000000a800a87308 */ /* 0x000e620000000800 */
[----:B---3--:R-:W3:Y:S05]  /*4050*/  LDG.E R166, desc[UR14][R170.64] ;  /* 0x0000000eaaa67981 */ /* 0x008eea000c1e1900 */
[----:B------:R-:W-:Y:S01]  /*4060*/  STS [R241+0x400], R172 ;  /* 0x000400acf1007388 */ /* 0x000fe20000000800 */
[----:B--2---:R-:W-:Y:S04]  /*4070*/  F2FP.F16.F32.PACK_AB R173, R164, R163 ;  /* 0x000000a3a4ad723e */ /* 0x004fe800000000ff */
[----:B------:R2:W4:Y:S01]  /*4080*/  LDG.E R165, desc[UR14][R170.64+0x20] ;  /* 0x0000200eaaa57981 */ /* 0x000522000c1e1900 */
[----:B-1----:R-:W-:Y:S04]  /*4090*/  F2FP.F16.F32.PACK_AB R169, R167, R168 ;  /* 0x000000a8a7a9723e */ /* 0x002fe800000000ff */
[----:B------:R-:W-:Y:S05]  /*40a0*/  STS [R218], R173 ;  /* 0x000000adda007388 */ /* 0x000fea0000000800 */
[----:B------:R-:W-:Y:S05]  /*40b0*/  STS [R218+0x400], R169 ;  /* 0x000400a9da007388 */ /* 0x000fea0000000800 */
[----:B------:R-:W-:Y:S05]  /*40c0*/  LDSM.16.M88.4 R68, [R198+0xc000] ;  /* 0x00c00000c644783b */ /* 0x000fea0000000200 */
[----:B------:R-:W1:Y:S05]  /*40d0*/  LDSM.16.M88.4 R72, [R196+0x6000] ;  /* 0x00600000c448783b */ /* 0x000e6a0000000200 */
[----:B------:R-:W2:Y:S05]  /*40e0*/  LDSM.16.M88.4 R76, [R196+0x6800] ;  /* 0x00680000c44c783b */ /* 0x000eaa0000000200 */
[----:B------:R-:W-:Y:S05]  /*40f0*/  LDSM.16.M88.4 R80, [R187+0xc000] ;  /* 0x00c00000bb50783b */ /* 0x000fea0000000200 */
[----:B------:R-:W2:Y:S05]  /*4100*/  LDSM.16.M88.4 R84, [R194+0x6000] ;  /* 0x00600000c254783b */ /* 0x000eaa0000000200 */
[----:B------:R-:W2:Y:S05]  /*4110*/  LDSM.16.M88.4 R88, [R194+0x6800] ;  /* 0x00680000c258783b */ /* 0x000eaa0000000200 */
[----:B------:R-:W-:Y:S05]  /*4120*/  LDSM.16.M88.4 R92, [R186+0xc000] ;  /* 0x00c00000ba5c783b */ /* 0x000fea0000000200 */
[----:B------:R-:W2:Y:S01]  /*4130*/  LDSM.16.M88.4 R96, [R0+0x6000] ;  /* 0x006000000060783b */ /* 0x000ea20000000200 */
[C---:B-1----:R-:W-:Y:S08]  /*4140*/  HMMA.16816.F32 R4, R68.reuse, R72, RZ ;  /* 0x000000484404723c */ /* 0x042ff000000018ff */
[C---:B------:R-:W-:Y:S01]  /*4150*/  HMMA.16816.F32 R8, R68.reuse, R74, RZ ;  /* 0x0000004a4408723c */ /* 0x040fe200000018ff */
[----:B------:R-:W-:Y:S07]  /*4160*/  LDSM.16.M88.4 R72, [R185+0xc000] ;  /* 0x00c00000b948783b */ /* 0x000fee0000000200 */
[C---:B--2---:R-:W-:Y:S08]  /*4170*/  HMMA.16816.F32 R12, R68.reuse, R76, RZ ;  /* 0x0000004c440c723c */ /* 0x044ff000000018ff */
[----:B------:R-:W-:Y:S01]  /*4180*/  HMMA.16816.F32 R16, R68, R78, RZ ;  /* 0x0000004e4410723c */ /* 0x000fe200000018ff */
[----:B------:R-:W1:Y:S05]  /*4190*/  LDSM.16.M88.4 R68, [R0+0x6800] ;  /* 0x006800000044783b */ /* 0x000e6a0000000200 */
[----:B------:R-:W2:Y:S02]  /*41a0*/  LDSM.16.M88.4 R76, [R199+0x6000] ;  /* 0x00600000c74c783b */ /* 0x000ea40000000200 */
[C---:B------:R-:W-:Y:S08]  /*41b0*/  HMMA.16816.F32 R4, R80.reuse, R84, R4 ;  /* 0x000000545004723c */ /* 0x040ff00000001804 */
[C---:B------:R-:W-:Y:S01]  /*41c0*/  HMMA.16816.F32 R8, R80.reuse, R86, R8 ;  /* 0x000000565008723c */ /* 0x040fe20000001808 */
[----:B------:R-:W-:Y:S07]  /*41d0*/  LDSM.16.M88.4 R84, [R198+0xe000] ;  /* 0x00e00000c654783b */ /* 0x000fee0000000200 */
[C---:B------:R-:W-:Y:S08]  /*41e0*/  HMMA.16816.F32 R12, R80.reuse, R88, R12 ;  /* 0x00000058500c723c */ /* 0x040ff0000000180c */
[----:B------:R-:W-:Y:S01]  /*41f0*/  HMMA.16816.F32 R16, R80, R90, R16 ;  /* 0x0000005a5010723c */ /* 0x000fe20000001810 */
[----:B------:R-:W2:Y:S05]  /*4200*/  LDSM.16.M88.4 R80, [R199+0x6800] ;  /* 0x00680000c750783b */ /* 0x000eaa0000000200 */
[----:B------:R-:W2:Y:S02]  /*4210*/  LDSM.16.M88.4 R88, [R196+0x8000] ;  /* 0x00800000c458783b */ /* 0x000ea40000000200 */
[C---:B------:R-:W-:Y:S08]  /*4220*/  HMMA.16816.F32 R4, R92.reuse, R96, R4 ;  /* 0x000000605c04723c */ /* 0x040ff00000001804 */
[C---:B------:R-:W-:Y:S01]  /*4230*/  HMMA.16816.F32 R8, R92.reuse, R98, R8 ;  /* 0x000000625c08723c */ /* 0x040fe20000001808 */
[----:B------:R-:W-:Y:S07]  /*4240*/  LDSM.16.M88.4 R96, [R194+0x8000] ;  /* 0x00800000c260783b */ /* 0x000fee0000000200 */
[C---:B-1----:R-:W-:Y:S08]  /*4250*/  HMMA.16816.F32 R12, R92.reuse, R68, R12 ;  /* 0x000000445c0c723c */ /* 0x042ff0000000180c */
[----:B------:R-:W-:Y:S01]  /*4260*/  HMMA.16816.F32 R16, R92, R70, R16 ;  /* 0x000000465c10723c */ /* 0x000fe20000001810 */
[----:B------:R-:W1:Y:S05]  /*4270*/  LDSM.16.M88.4 R68, [R196+0x8800] ;  /* 0x00880000c444783b */ /* 0x000e6a0000000200 */
[----:B------:R-:W1:Y:S02]  /*4280*/  LDSM.16.M88.4 R92, [R187+0xe000] ;  /* 0x00e00000bb5c783b */ /* 0x000e640000000200 */
[C---:B--2---:R-:W-:Y:S08]  /*4290*/  HMMA.16816.F32 R4, R72.reuse, R76, R4 ;  /* 0x0000004c4804723c */ /* 0x044ff00000001804 */
        /* <DEDUP_REMOVED lines=13> */
[C---:B------:R-:W-:Y:S08]  /*4370*/  HMMA.16816.F32 R4, R92.reuse, R96, R4 ;  /* 0x000000605c04723c */ /* 0x040ff00000001804 */
        /* <DEDUP_REMOVED lines=19> */
[----:B------:R-:W2:Y:S02]  /*44b0*/  LDSM.16.M88.4 R84, [R186+0x10000] ;  /* 0x01000000ba54783b */ /* 0x000ea40000000200 */
        /* <DEDUP_REMOVED lines=8> */
[C---:B------:R-:W-:Y:S08]  /*4540*/  HMMA.16816.F32 R8, R76.reuse, R82, R8 ;  /* 0x000000524c08723c */ /* 0x040ff00000001808 */
[C---:B--2---:R-:W-:Y:S08]  /*4550*/  HMMA.16816.F32 R12, R76.reuse, R72, R12 ;  /* 0x000000484c0c723c */ /* 0x044ff0000000180c */
[----:B------:R-:W-:Y:S01]  /*4560*/  HMMA.16816.F32 R16, R76, R74, R16 ;  /* 0x0000004a4c10723c */ /* 0x000fe20000001810 */
[----:B------:R-:W2:Y:S07]  /*4570*/  LDSM.16.M88.4 R72, [R199+0xa800] ;  /* 0x00a80000c748783b */ /* 0x000eae0000000200 */
[C---:B------:R-:W-:Y:S08]  /*4580*/  HMMA.16816.F32 R4, R84.reuse, R88, R4 ;  /* 0x000000585404723c */ /* 0x040ff00000001804 */
[C---:B------:R-:W-:Y:S08]  /*4590*/  HMMA.16816.F32 R8, R84.reuse, R90, R8 ;  /* 0x0000005a5408723c */ /* 0x040ff00000001808 */
[C---:B-1----:R-:W-:Y:S08]  /*45a0*/  HMMA.16816.F32 R12, R84.reuse, R68, R12 ;  /* 0x00000044540c723c */ /* 0x042ff0000000180c */
[----:B------:R-:W-:Y:S08]  /*45b0*/  HMMA.16816.F32 R16, R84, R70, R16 ;  /* 0x000000465410723c */ /* 0x000ff00000001810 */
[C---:B---3--:R-:W-:Y:S08]  /*45c0*/  HMMA.16816.F32 R4, R92.reuse, R96, R4 ;  /* 0x000000605c04723c */ /* 0x048ff00000001804 */
[C---:B------:R-:W-:Y:S08]  /*45d0*/  HMMA.16816.F32 R8, R92.reuse, R98, R8 ;  /* 0x000000625c08723c */ /* 0x040ff00000001808 */
[C---:B--2---:R-:W-:Y:S03]  /*45e0*/  HMMA.16816.F32 R12, R92.reuse, R72, R12 ;  /* 0x000000485c0c723c */ /* 0x044fe6000000180c */
[C---:B------:R-:W-:Y:S01]  /*45f0*/  FADD.FTZ R169, -R166.reuse, R5 ;  /* 0x00000005a6a97221 */ /* 0x040fe20000010100 */
[----:B------:R-:W-:Y:S03]  /*4600*/  FADD.FTZ R170, -R166, R4 ;  /* 0x00000004a6aa7221 */ /* 0x000fe60000010100 */
[----:B------:R-:W-:Y:S01]  /*4610*/  FMUL.FTZ R169, R152, R169 ;  /* 0x000000a998a97220 */ /* 0x000fe20000410000 */
[----:B------:R-:W-:Y:S03]  /*4620*/  HMMA.16816.F32 R16, R92, R74, R16 ;  /* 0x0000004a5c10723c */ /* 0x000fe60000001810 */
[C---:B------:R-:W-:Y:S01]  /*4630*/  FADD.FTZ R152, -R166.reuse, R8 ;  /* 0x00000008a6987221 */ /* 0x040fe20000010100 */
[----:B------:R-:W-:Y:S01]  /*4640*/  FADD.FTZ R171, -R166, R9 ;  /* 0x00000009a6ab7221 */ /* 0x000fe20000010100 */
[----:B------:R-:W-:Y:S01]  /*4650*/  FMUL.FTZ R170, R151, R170 ;  /* 0x000000aa97aa7220 */ /* 0x000fe20000410000 */
[----:B------:R-:W-:Y:S01]  /*4660*/  IADD3 R151, PT, PT, R237, 0x1, RZ ;  /* 0x00000001ed977810 */ /* 0x000fe20007ffe0ff */
[----:B------:R-:W-:Y:S01]  /*4670*/  FMUL.FTZ R152, R155, R152 ;  /* 0x000000989b987220 */ /* 0x000fe20000410000 */
[----:B------:R-:W-:Y:S02]  /*4680*/  FMUL.FTZ R171, R156, R171 ;  /* 0x000000ab9cab7220 */ /* 0x000fe40000410000 */
[----:B------:R-:W-:Y:S01]  /*4690*/  ISETP.NE.AND P4, PT, R151, 0x1, PT ;  /* 0x000000019700780c */ /* 0x000fe20003f85270 */
[C---:B------:R-:W-:Y:S01]  /*46a0*/  FADD.FTZ R156, -R166.reuse, R12 ;  /* 0x0000000ca69c7221 */ /* 0x040fe20000010100 */
[----:B------:R-:W-:Y:S01]  /*46b0*/  FADD.FTZ R151, -R166, R13 ;  /* 0x0000000da6977221 */ /* 0x000fe20000010100 */
[----:B------:R-:W-:Y:S01]  /*46c0*/  F2FP.F16.F32.PACK_AB R171, R171, R152 ;  /* 0x00000098abab723e */ /* 0x000fe200000000ff */
[----:B------:R-:W-:Y:S01]  /*46d0*/  FADD.FTZ R152, -R165, R6 ;  /* 0x00000006a5987221 */ /* 0x000fe20000010100 */
[----:B------:R-:W-:Y:S01]  /*46e0*/  FMUL.FTZ R156, R159, R156 ;  /* 0x0000009c9f9c7220 */ /* 0x000fe20000410000 */
[----:B------:R-:W-:Y:S01]  /*46f0*/  FADD.FTZ R159, -R165, R7 ;  /* 0x00000007a59f7221 */ /* 0x000fe20000010100 */
[----:B------:R-:W-:Y:S01]  /*4700*/  FMUL.FTZ R151, R160, R151 ;  /* 0x00000097a0977220 */ /* 0x000fe20000410000 */
[----:B------:R-:W-:Y:S01]  /*4710*/  FMUL.FTZ R152, R153, R152 ;  /* 0x0000009899987220 */ /* 0x000fe20000410000 */
[----:B------:R-:W-:Y:S01]  /*4720*/  FADD.FTZ R172, -R166, R16 ;  /* 0x00000010a6ac7221 */ /* 0x000fe20000010100 */
[----:B------:R-:W-:Y:S01]  /*4730*/  FMUL.FTZ R159, R154, R159 ;  /* 0x0000009f9a9f7220 */ /* 0x000fe20000410000 */
[----:B------:R-:W-:Y:S01]  /*4740*/  FADD.FTZ R155, -R166, R17 ;  /* 0x00000011a69b7221 */ /* 0x000fe20000010100 */
[C---:B------:R-:W-:Y:S01]  /*4750*/  FADD.FTZ R154, -R165.reuse, R10 ;  /* 0x0000000aa59a7221 */ /* 0x040fe20000010100 */
[----:B------:R-:W-:Y:S01]  /*4760*/  FADD.FTZ R153, -R165, R11 ;  /* 0x0000000ba5997221 */ /* 0x000fe20000010100 */
[----:B------:R-:W-:Y:S01]  /*4770*/  FMUL.FTZ R172, R163, R172 ;  /* 0x000000aca3ac7220 */ /* 0x000fe20000410000 */
[----:B------:R-:W-:Y:S01]  /*4780*/  FMUL.FTZ R155, R164, R155 ;  /* 0x0000009ba49b7220 */ /* 0x000fe20000410000 */
[----:B------:R-:W-:Y:S01]  /*4790*/  F2FP.F16.F32.PACK_AB R156, R151, R156 ;  /* 0x0000009c979c723e */ /* 0x000fe200000000ff */
[----:B------:R-:W-:Y:S01]  /*47a0*/  FMUL.FTZ R154, R157, R154 ;  /* 0x0000009a9d9a7220 */ /* 0x000fe20000410000 */
[----:B------:R-:W-:Y:S01]  /*47b0*/  FMUL.FTZ R153, R158, R153 ;  /* 0x000000999e997220 */ /* 0x000fe20000410000 */
[C---:B------:R-:W-:Y:S01]  /*47c0*/  FADD.FTZ R158, -R165.reuse, R14 ;  /* 0x0000000ea59e7221 */ /* 0x040fe20000010100 */
[C---:B------:R-:W-:Y:S01]  /*47d0*/  FADD.FTZ R151, -R165.reuse, R15 ;  /* 0x0000000fa5977221 */ /* 0x040fe20000010100 */
[----:B------:R-:W-:Y:S01]  /*47e0*/  FADD.FTZ R157, -R165, R18 ;  /* 0x00000012a59d7221 */ /* 0x000fe20000010100 */
[----:B------:R-:W-:Y:S01]  /*47f0*/  F2FP.F16.F32.PACK_AB R170, R169, R170 ;  /* 0x000000aaa9aa723e */ /* 0x000fe200000000ff */
[----:B------:R-:W-:Y:S01]  /*4800*/  FADD.FTZ R160, -R165, R19 ;  /* 0x00000013a5a07221 */ /* 0x000fe20000010100 */
[----:B------:R-:W-:Y:S01]  /*4810*/  F2FP.F16.F32.PACK_AB R155, R155, R172 ;  /* 0x000000ac9b9b723e */ /* 0x000fe200000000ff */
[----:B------:R-:W-:Y:S01]  /*4820*/  FMUL.FTZ R158, R161, R158 ;  /* 0x0000009ea19e7220 */ /* 0x000fe20000410000 */
[----:B------:R-:W-:Y:S01]  /*4830*/  F2FP.F16.F32.PACK_AB R152, R159, R152 ;  /* 0x000000989f98723e */ /* 0x000fe200000000ff */
[----:B------:R-:W-:Y:S01]  /*4840*/  FMUL.FTZ R151, R162, R151 ;  /* 0x00000097a2977220 */ /* 0x000fe20000410000 */
[----:B------:R-:W-:Y:S01]  /*4850*/  FMUL.FTZ R157, R168, R157 ;  /* 0x0000009da89d7220 */ /* 0x000fe20000410000 */
[----:B------:R-:W-:Y:S01]  /*4860*/  FMUL.FTZ R160, R167, R160 ;  /* 0x000000a0a7a07220 */ /* 0x000fe20000410000 */
[----:B------:R-:W-:Y:S06]  /*4870*/  @!P4 BRA `(.L_x_401) ;  /* 0x0000000000d8c947 */ /* 0x000fec0003800000 */
[----:B------:R-:W-:Y:S02]  /*4880*/  IADD3 R4, P0, PT, RZ, -UR18, RZ ;  /* 0x80000012ff047c10 */ /* 0x000fe4000ff1e0ff */
[----:B------:R-:W-:Y:S02]  /*4890*/  ISETP.GE.AND P3, PT, R206, UR6, PT ;  /* 0x00000006ce007c0c */ /* 0x000fe4000bf66270 */
[----:B------:R-:W-:Y:S01]  /*48a0*/  ISETP.GE.AND P2, PT, R211, UR6, PT ;  /* 0x00000006d3007c0c */ /* 0x000fe2000bf46270 */
[----:B------:R-:W-:Y:S05]  /*48b0*/  IMAD.X R5, RZ, RZ, ~UR5, P0 ;  /* 0x80000005ff057e24 */ /* 0x000fea00080e06ff */
[----:B------:R-:W-:Y:S02]  /*48c0*/  SHF.R.S64 R7, R4, 0x1f, R5 ;  /* 0x0000001f04077819 */ /* 0x000fe40000001005 */
[----:B------:R-:W-:Y:S02]  /*48d0*/  LOP3.LUT R4, R237, 0x1, RZ, 0xc0, !PT ;  /* 0x00000001ed047812 */ /* 0x000fe400078ec0ff */
[----:B------:R-:W-:Y:S02]  /*48e0*/  IADD3 R248, P1, PT, R248, R7, RZ ;  /* 0x00000007f8f87210 */ /* 0x000fe40007f3e0ff */
[----:B------:R-:W-:Y:S01]  /*48f0*/  ISETP.NE.U32.AND P0, PT, R4, 0x1, PT ;  /* 0x000000010400780c */ /* 0x000fe20003f05070 */
[----:B------:R-:W-:Y:S01]  /*4900*/  IMAD.MOV.U32 R4, RZ, RZ, -0x6000 ;  /* 0xffffa000ff047424 */ /* 0x000fe200078e00ff */
[----:B------:R-:W-:Y:S02]  /*4910*/  LEA.HI.X.SX32 R249, R5, R249, 0x1, P1 ;  /* 0x000000f905f97211 */ /* 0x000fe400008f0eff */
[----:B------:R-:W-:Y:S02]  /*4920*/  ISETP.GE.AND P1, PT, R210, UR6, PT ;  /* 0x00000006d2007c0c */ /* 0x000fe4000bf26270 */
[----:B------:R-:W-:Y:S02]  /*4930*/  SEL R4, R4, 0x6000, !P0 ;  /* 0x0000600004047807 */ /* 0x000fe40004000000 */
[C---:B------:R-:W-:Y:S03]  /*4940*/  LEA R6, P0, R220.reuse, R248, 0x1 ;  /* 0x000000f8dc067211 */ /* 0x040fe600078008ff */
[--C-:B------:R-:W-:Y:S01]  /*4950*/  IMAD.IADD R233, R233, 0x1, R4.reuse ;  /* 0x00000001e9e97824 */ /* 0x100fe200078e0204 */
[----:B------:R-:W-:Y:S01]  /*4960*/  LEA.HI.X R7, R220, R249, R219, 0x1, P0 ;  /* 0x000000f9dc077211 */ /* 0x000fe200000f0cdb */
[--C-:B------:R-:W-:Y:S02]  /*4970*/  IMAD.IADD R236, R236, 0x1, R4.reuse ;  /* 0x00000001ecec7824 */ /* 0x100fe400078e0204 */
[----:B------:R-:W-:Y:S01]  /*4980*/  IMAD.IADD R189, R189, 0x1, R4 ;  /* 0x00000001bdbd7824 */ /* 0x000fe200078e0204 */
[----:B------:R-:W-:Y:S01]  /*4990*/  @!PT LDS RZ, [RZ] ;  /* 0x00000000fffff984 */ /* 0x000fe20000000800 */
[----:B------:R-:W-:Y:S01]  /*49a0*/  @!PT LDS RZ, [RZ] ;  /* 0x00000000fffff984 */ /* 0x000fe20000000800 */
[----:B------:R-:W-:Y:S01]  /*49b0*/  @!PT LDS RZ, [RZ] ;  /* 0x00000000fffff984 */ /* 0x000fe20000000800 */
[----:B------:R1:W-:Y:S04]  /*49c0*/  @!P3 LDGSTS.E.BYPASS.LTC128B.128 [R233], desc[UR14][R248.64] ;  /* 0x00000000f8e9bfae */ /* 0x0003e8000b981a0e */
[----:B------:R1:W-:Y:S04]  /*49d0*/  @P3 STS.64 [R236], RZ ;  /* 0x000000ffec003388 */ /* 0x0003e80000000a00 */
[----:B------:R1:W-:Y:S04]  /*49e0*/  @P3 STS.64 [R236+0x8], RZ ;  /* 0x000008ffec003388 */ /* 0x0003e80000000a00 */
[----:B------:R-:W-:Y:S01]  /*49f0*/  @!PT LDS RZ, [RZ] ;  /* 0x00000000fffff984 */ /* 0x000fe20000000800 */
[----:B------:R-:W-:Y:S01]  /*4a00*/  @!PT LDS RZ, [RZ] ;  /* 0x00000000fffff984 */ /* 0x000fe20000000800 */
[----:B------:R-:W-:Y:S01]  /*4a10*/  @!PT LDS RZ, [RZ] ;  /* 0x00000000fffff984 */ /* 0x000fe20000000800 */
[----:B------:R1:W-:Y:S04]  /*4a20*/  @!P2 LDGSTS.E.BYPASS.LTC128B.128 [R233+0x2000], desc[UR14][R248.64+0x80] ;  /* 0x02000080f8e9afae */ /* 0x0003e8000b981a0e */
[----:B------:R1:W-:Y:S04]  /*4a30*/  @P2 STS.64 [R236+0x2000], RZ ;  /* 0x002000ffec002388 */ /* 0x0003e80000000a00 */
        /* <DEDUP_REMOVED lines=25> */
[----:B------:R-:W0:Y:S02]  /*4bd0*/  LDGDEPBAR ;  /* 0x00000000000079af */ /* 0x000e240000000000 */
.L_x_401:
[----:B------:R-:W-:Y:S01]  /*4be0*/  F2FP.F16.F32.PACK_AB R153, R153, R154 ;  /* 0x0000009a9999723e */ /* 0x000fe200000000ff */
[----:B------:R-:W-:Y:S01]  /*4bf0*/  STS [R213+-0x2000], R170 ;  /* 0xffe000aad5007388 */ /* 0x000fe20000000800 */
[----:B------:R-:W-:Y:S01]  /*4c00*/  F2FP.F16.F32.PACK_AB R158, R151, R158 ;  /* 0x0000009e979e723e */ /* 0x000fe200000000ff */
[----:B------:R-:W-:Y:S01]  /*4c10*/  IMAD R225, R215, UR7, RZ ;  /* 0x00000007d7e17c24 */ /* 0x000fe2000f8e02ff */
[----:B------:R-:W-:Y:S02]  /*4c20*/  F2FP.F16.F32.PACK_AB R157, R160, R157 ;  /* 0x0000009da09d723e */ /* 0x000fe400000000ff */
[----:B------:R-:W-:Y:S05]  /*4c30*/  STS [R213+-0x1c00], R152 ;  /* 0xffe40098d5007388 */ /* 0x000fea0000000800 */
[----:B------:R-:W-:Y:S05]  /*4c40*/  STS [R242+-0x2000], R171 ;  /* 0xffe000abf2007388 */ /* 0x000fea0000000800 */
[----:B------:R-:W-:Y:S05]  /*4c50*/  STS [R242+-0x1c00], R153 ;  /* 0xffe40099f2007388 */ /* 0x000fea0000000800 */
[----:B------:R-:W-:Y:S05]  /*4c60*/  STS [R241+-0x2000], R156 ;  /* 0xffe0009cf1007388 */ /* 0x000fea0000000800 */
[----:B------:R-:W-:Y:S05]  /*4c70*/  STS [R241+-0x1c00], R158 ;  /* 0xffe4009ef1007388 */ /* 0x000fea0000000800 */
[----:B------:R-:W-:Y:S05]  /*4c80*/  STS [R218+-0x2000], R155 ;  /* 0xffe0009bda007388 */ /* 0x000fea0000000800 */
[----:B------:R-:W-:Y:S01]  /*4c90*/  STS [R218+-0x1c00], R157 ;  /* 0xffe4009dda007388 */ /* 0x000fe20000000800 */
[----:B------:R-:W-:Y:S06]  /*4ca0*/  BAR.SYNC.DEFER_BLOCKING 0x0 ;  /* 0x0000000000007b1d */ /* 0x000fec0000010000 */
[----:B-1----:R-:W-:Y:S05]  /*4cb0*/  LDSM.16.MT88.4 R4, [R192] ;  /* 0x00000000c004783b */ /* 0x002fea0000004200 */
        /* <DEDUP_REMOVED lines=13> */
[-C--:B------:R-:W-:Y:S08]  /*4d90*/  HMMA.16816.F32 R28, R12, R10.reuse, R28 ;  /* 0x0000000a0c1c723c */ /* 0x080ff0000000181c */
[C---:B------:R-:W-:Y:S01]  /*4da0*/  HMMA.16816.F32 R32, R4.reuse, R10, R32 ;  /* 0x0000000a0420723c */ /* 0x040fe20000001820 */
[----:B------:R-:W1:Y:S07]  /*4db0*/  LDSM.16.MT88.4 R8, [R197+0x10800] ;  /* 0x01080000c508783b */ /* 0x000e6e0000004200 */
[-C--:B---3--:R-:W-:Y:S08]  /*4dc0*/  HMMA.16816.F32 R36, R4, R16.reuse, R36 ;  /* 0x000000100424723c */ /* 0x088ff00000001824 */
[C---:B------:R-:W-:Y:S08]  /*4dd0*/  HMMA.16816.F32 R40, R12.reuse, R16, R40 ;  /* 0x000000100c28723c */ /* 0x040ff00000001828 */
[-C--:B------:R-:W-:Y:S08]  /*4de0*/  HMMA.16816.F32 R44, R12, R18.reuse, R44 ;  /* 0x000000120c2c723c */ /* 0x080ff0000000182c */
[C---:B------:R-:W-:Y:S01]  /*4df0*/  HMMA.16816.F32 R48, R4.reuse, R18, R48 ;  /* 0x000000120430723c */ /* 0x040fe20000001830 */
[----:B------:R-:W-:Y:S07]  /*4e00*/  LDSM.16.MT88.4 R16, [R191+0x1000] ;  /* 0x00100000bf10783b */ /* 0x000fee0000004200 */
[-C--:B----4-:R-:W-:Y:S08]  /*4e10*/  HMMA.16816.F32 R52, R4, R68.reuse, R52 ;  /* 0x000000440434723c */ /* 0x090ff00000001834 */
[C---:B------:R-:W-:Y:S08]  /*4e20*/  HMMA.16816.F32 R56, R12.reuse, R68, R56 ;  /* 0x000000440c38723c */ /* 0x040ff00000001838 */
[-C--:B------:R-:W-:Y:S01]  /*4e30*/  HMMA.16816.F32 R60, R12, R70.reuse, R60 ;  /* 0x000000460c3c723c */ /* 0x080fe2000000183c */
[----:B------:R-:W-:Y:S07]  /*4e40*/  LDSM.16.MT88.4 R12, [R197+0xd000] ;  /* 0x00d00000c50c783b */ /* 0x000fee0000004200 */
[----:B------:R-:W-:Y:S01]  /*4e50*/  HMMA.16816.F32 R64, R4, R70, R64 ;  /* 0x000000460440723c */ /* 0x000fe20000001840 */
[----:B------:R-:W2:Y:S05]  /*4e60*/  LDSM.16.MT88.4 R4, [R192+0x1000] ;  /* 0x00100000c004783b */ /* 0x000eaa0000004200 */
        /* <DEDUP_REMOVED lines=10> */
[----:B------:R-:W5:Y:S07]  /*4f10*/  LDSM.16.MT88.4 R84, [R192+0x1800] ;  /* 0x00180000c054783b */ /* 0x000f6e0000004200 */
[-C--:B-1----:R-:W-:Y:S08]  /*4f20*/  HMMA.16816.F32 R52, R72, R8.reuse, R52 ;  /* 0x000000084834723c */ /* 0x082ff00000001834 */
[C---:B------:R-:W-:Y:S08]  /*4f30*/  HMMA.16816.F32 R56, R80.reuse, R8, R56 ;  /* 0x000000085038723c */ /* 0x040ff00000001838 */
[-C--:B------:R-:W-:Y:S01]  /*4f40*/  HMMA.16816.F32 R60, R80, R10.reuse, R60 ;  /* 0x0000000a503c723c */ /* 0x080fe2000000183c */
[----:B------:R-:W1:Y:S01]  /*4f50*/  LDSM.16.MT88.4 R80, [R197+0x11800] ;  /* 0x01180000c550783b */ /* 0x000e620000004200 */
[----:B------:R-:W-:Y:S06]  /*4f60*/  BAR.SYNC.DEFER_BLOCKING 0x0 ;  /* 0x0000000000007b1d */ /* 0x000fec0000010000 */
        /* <DEDUP_REMOVED lines=12> */
[----:B------:R-:W-:Y:S04]  /*5030*/  HMMA.16816.F32 R64, R4, R78, R64 ;  /* 0x0000004e0440723c */ /* 0x000fe80000001840 */
[----:B------:R-:W-:Y:S04]  /*5040*/  IMAD.U32 R5, R225, -0x40, RZ ;  /* 0xffffffc0e1057824 */ /* 0x000fe800078e00ff */
[-C--:B-----5:R-:W-:Y:S05]  /*5050*/  HMMA.16816.F32 R20, R84, R88.reuse, R20 ;  /* 0x000000585414723c */ /* 0x0a0fea0000001814 */
[C---:B------:R-:W-:Y:S03]  /*5060*/  LEA R244, P0, R5.reuse, R244, 0x2 ;  /* 0x000000f405f47211 */ /* 0x040fe600078010ff */
[C---:B------:R-:W-:Y:S04]  /*5070*/  HMMA.16816.F32 R24, R92.reuse, R88, R24 ;  /* 0x000000585c18723c */ /* 0x040fe80000001818 */
[----:B------:R-:W-:Y:S04]  /*5080*/  LEA.HI.X.SX32 R245, R5, R245, 0x2, P0 ;  /* 0x000000f505f57211 */ /* 0x000fe800000f16ff */
[-C--:B------:R-:W-:Y:S08]  /*5090*/  HMMA.16816.F32 R28, R92, R90.reuse, R28 ;  /* 0x0000005a5c1c723c */ /* 0x080ff0000000181c */
[C---:B------:R-:W-:Y:S08]  /*50a0*/  HMMA.16816.F32 R32, R84.reuse, R90, R32 ;  /* 0x0000005a5420723c */ /* 0x040ff00000001820 */
[-C--:B------:R-:W-:Y:S08]  /*50b0*/  HMMA.16816.F32 R36, R84, R96.reuse, R36 ;  /* 0x000000605424723c */ /* 0x080ff00000001824 */
[C---:B------:R-:W-:Y:S08]  /*50c0*/  HMMA.16816.F32 R40, R92.reuse, R96, R40 ;  /* 0x000000605c28723c */ /* 0x040ff00000001828 */
[-C--:B------:R-:W-:Y:S08]  /*50d0*/  HMMA.16816.F32 R44, R92, R98.reuse, R44 ;  /* 0x000000625c2c723c */ /* 0x080ff0000000182c */
[C---:B------:R-:W-:Y:S08]  /*50e0*/  HMMA.16816.F32 R48, R84.reuse, R98, R48 ;  /* 0x000000625430723c */ /* 0x040ff00000001830 */
[-C--:B-1----:R-:W-:Y:S08]  /*50f0*/  HMMA.16816.F32 R52, R84, R80.reuse, R52 ;  /* 0x000000505434723c */ /* 0x082ff00000001834 */
[C---:B------:R-:W-:Y:S08]  /*5100*/  HMMA.16816.F32 R56, R92.reuse, R80, R56 ;  /* 0x000000505c38723c */ /* 0x040ff00000001838 */
[-C--:B------:R-:W-:Y:S08]  /*5110*/  HMMA.16816.F32 R60, R92, R82.reuse, R60 ;  /* 0x000000525c3c723c */ /* 0x080ff0000000183c */
[----:B------:R-:W-:Y:S01]  /*5120*/  HMMA.16816.F32 R64, R84, R82, R64 ;  /* 0x000000525440723c */ /* 0x000fe20000001840 */
[----:B------:R-:W-:Y:S08]  /*5130*/  @!UPT UIADD3 URZ, UPT, UPT, URZ, URZ, URZ ;  /* 0x000000fffffff290 */ /* 0x000ff0000fffe0ff */
[----:B------:R-:W-:Y:S11]  /*5140*/  @!P4 BRA `(.L_x_402) ;  /* 0x0000000000a4c947 */ /* 0x000ff60003800000 */
[----:B------:R-:W-:Y:S02]  /*5150*/  IADD3 R4, P0, PT, RZ, -UR19, RZ ;  /* 0x80000013ff047c10 */ /* 0x000fe4000ff1e0ff */
[----:B------:R-:W-:Y:S02]  /*5160*/  ISETP.GE.AND P3, PT, R206, UR6, PT ;  /* 0x00000006ce007c0c */ /* 0x000fe4000bf66270 */
[----:B------:R-:W-:Y:S01]  /*5170*/  ISETP.GE.AND P2, PT, R211, UR6, PT ;  /* 0x00000006d3007c0c */ /* 0x000fe2000bf46270 */
[----:B------:R-:W-:Y:S01]  /*5180*/  IMAD.X R5, RZ, RZ, ~UR4, P0 ;  /* 0x80000004ff057e24 */ /* 0x000fe200080e06ff */
[----:B------:R-:W-:Y:S04]  /*5190*/  ISETP.GE.AND P1, PT, R210, UR6, PT ;  /* 0x00000006d2007c0c */ /* 0x000fe8000bf26270 */
[----:B------:R-:W-:Y:S04]  /*51a0*/  SHF.R.S64 R7, R4, 0x1f, R5 ;  /* 0x0000001f04077819 */ /* 0x000fe80000001005 */
[----:B------:R-:W-:Y:S04]  /*51b0*/  IADD3 R246, P0, PT, R246, R7, RZ ;  /* 0x00000007f6f67210 */ /* 0x000fe80007f1e0ff */
[----:B------:R-:W-:Y:S02]  /*51c0*/  LEA.HI.X.SX32 R247, R5, R247, 0x1, P0 ;  /* 0x000000f705f77211 */ /* 0x000fe400000f0eff */
[C---:B------:R-:W-:Y:S03]  /*51d0*/  LEA R4, P0, R222.reuse, R246, 0x1 ;  /* 0x000000f6de047211 */ /* 0x040fe600078008ff */
[----:B------:R-:W-:Y:S01]  /*51e0*/  @!PT LDS RZ, [RZ] ;  /* 0x00000000fffff984 */ /* 0x000fe20000000800 */
[----:B------:R-:W-:Y:S01]  /*51f0*/  @!PT LDS RZ, [RZ] ;  /* 0x00000000fffff984 */ /* 0x000fe20000000800 */
[----:B------:R-:W-:Y:S01]  /*5200*/  @!PT LDS RZ, [RZ] ;  /* 0x00000000fffff984 */ /* 0x000fe20000000800 */
[----:B------:R1:W-:Y:S01]  /*5210*/  @!P3 LDGSTS.E.BYPASS.LTC128B.128 [R214+0xc000], desc[UR14][R246.64] ;  /* 0x0c000000f6d6bfae */ /* 0x0003e2000b981a0e */
[----:B------:R-:W-:Y:S03]  /*5220*/  LEA.HI.X R5, R222, R247, R221, 0x1, P0 ;  /* 0x000000f7de057211 */ /* 0x000fe600000f0cdd */
        /* <DEDUP_REMOVED lines=27> */
.L_x_402:
[----:B------:R-:W-:Y:S01]  /*53e0*/  LDSM.16.M88.4 R148, [R190+0x1e000] ;  /* 0x01e00000be94783b */ /* 0x000fe20000000200 */
[C---:B------:R-:W-:Y:S02]  /*53f0*/  ISETP.NE.AND P4, PT, R237.reuse, RZ, PT ;  /* 0x000000ffed00720c */ /* 0x040fe40003f85270 */
[----:B------:R-:W-:Y:S01]  /*5400*/  ISETP.GT.AND P3, PT, R237, RZ, PT ;  /* 0x000000ffed00720c */ /* 0x000fe20003f64270 */
[----:B------:R-:W1:Y:S04]  /*5410*/  LDSM.16.MT88.4 R16, [R197+0x12000] ;  /* 0x01200000c510783b */ /* 0x000e680000004200 */
[----:B------:R-:W2:Y:S04]  /*5420*/  LDSM.16.M88.4 R92, [R190+0x1f000] ;  /* 0x01f00000be5c783b */ /* 0x000ea80000000200 */
[----:B------:R-:W3:Y:S02]  /*5430*/  LDSM.16.MT88.4 R80, [R197+0x14000] ;  /* 0x01400000c550783b */ /* 0x000ee40000004200 */
[----:B------:R-:W-:Y:S02]  /*5440*/  @P4 IADD3 R224, P1, PT, R224, -0x100, RZ ;  /* 0xffffff00e0e04810 */ /* 0x000fe40007f3e0ff */
[----:B------:R-:W4:Y:S02]  /*5450*/  LDSM.16.MT88.4 R96, [R197+0x16000] ;  /* 0x01600000c560783b */ /* 0x000f240000004200 */
[----:B------:R-:W-:Y:S02]  /*5460*/  @P4 IADD3.X R223, PT, PT, R223, -0x1, RZ, P1, !PT ;  /* 0xffffffffdfdf4810 */ /* 0x000fe40000ffe4ff */
[----:B------:R-:W-:Y:S04]  /*5470*/  LDSM.16.M88.4 R152, [R184+0x1e000] ;  /* 0x01e00000b898783b */ /* 0x000fe80000000200 */
[----:B------:R-:W4:Y:S04]  /*5480*/  LDSM.16.MT88.4 R156, [R197+0x12800] ;  /* 0x01280000c59c783b */ /* 0x000f280000004200 */
[----:B------:R-:W4:Y:S04]  /*5490*/  LDSM.16.M88.4 R160, [R184+0x1f000] ;  /* 0x01f00000b8a0783b */ /* 0x000f280000000200 */
[----:B------:R-:W4:Y:S04]  /*54a0*/  LDSM.16.MT88.4 R164, [R197+0x14800] ;  /* 0x01480000c5a4783b */ /* 0x000f280000004200 */
[----:B------:R-:W4:Y:S04]  /*54b0*/  LDSM.16.MT88.4 R168, [R197+0x16800] ;  /* 0x01680000c5a8783b */ /* 0x000f280000004200 */
[----:B------:R-:W-:Y:S01]  /*54c0*/  LDSM.16.MT88.4 R172, [R197+0x13000] ;  /* 0x01300000c5ac783b */ /* 0x000fe20000004200 */
[-C--:B-1----:R-:W-:Y:S03]  /*54d0*/  HMMA.16816.F32 R4, R148, R16.reuse, RZ ;  /* 0x000000109404723c */ /* 0x082fe600000018ff */
[----:B------:R-:W-:Y:S04]  /*54e0*/  LDSM.16.M88.4 R176, [R3+0x1f000] ;  /* 0x01f0000003b0783b */ /* 0x000fe80000000200 */
[----:B------:R-:W-:Y:S01]  /*54f0*/  LDSM.16.MT88.4 R180, [R197+0x15000] ;  /* 0x01500000c5b4783b */ /* 0x000fe20000004200 */
[C---:B--2---:R-:W-:Y:S08]  /*5500*/  HMMA.16816.F32 R8, R92.reuse, R16, RZ ;  /* 0x000000105c08723c */ /* 0x044ff000000018ff */
[-C--:B------:R-:W-:Y:S08]  /*5510*/  HMMA.16816.F32 R12, R92, R18.reuse, RZ ;  /* 0x000000125c0c723c */ /* 0x080ff000000018ff */
[C---:B------:R-:W-:Y:S08]  /*5520*/  HMMA.16816.F32 R16, R148.reuse, R18, RZ ;  /* 0x000000129410723c */ /* 0x040ff000000018ff */
[-C--:B---3--:R-:W-:Y:S08]  /*5530*/  HMMA.16816.F32 R68, R148, R80.reuse, RZ ;  /* 0x000000509444723c */ /* 0x088ff000000018ff */
[C---:B------:R-:W-:Y:S08]  /*5540*/  HMMA.16816.F32 R72, R92.reuse, R80, RZ ;  /* 0x000000505c48723c */ /* 0x040ff000000018ff */
[-C--:B------:R-:W-:Y:S08]  /*5550*/  HMMA.16816.F32 R76, R92, R82.reuse, RZ ;  /* 0x000000525c4c723c */ /* 0x080ff000000018ff */
[C---:B------:R-:W-:Y:S08]  /*5560*/  HMMA.16816.F32 R80, R148.reuse, R82, RZ ;  /* 0x000000529450723c */ /* 0x040ff000000018ff */
[-C--:B----4-:R-:W-:Y:S08]  /*5570*/  HMMA.16816.F32 R84, R148, R96.reuse, RZ ;  /* 0x000000609454723c */ /* 0x090ff000000018ff */
[C---:B------:R-:W-:Y:S08]  /*5580*/  HMMA.16816.F32 R88, R92.reuse, R96, RZ ;  /* 0x000000605c58723c */ /* 0x040ff000000018ff */
[-C--:B------:R-:W-:Y:S08]  /*5590*/  HMMA.16816.F32 R92, R92, R98.reuse, RZ ;  /* 0x000000625c5c723c */ /* 0x080ff000000018ff */
[----:B------:R-:W-:Y:S01]  /*55a0*/  HMMA.16816.F32 R96, R148, R98, RZ ;  /* 0x000000629460723c */ /* 0x000fe200000018ff */
[----:B------:R-:W1:Y:S07]  /*55b0*/  LDSM.16.M88.4 R148, [R3+0x1e000] ;  /* 0x01e000000394783b */ /* 0x000e6e0000000200 */
[-C--:B------:R-:W-:Y:S08]  /*55c0*/  HMMA.16816.F32 R4, R152, R156.reuse, R4 ;  /* 0x0000009c9804723c */ /* 0x080ff00000001804 */
[C---:B------:R-:W-:Y:S08]  /*55d0*/  HMMA.16816.F32 R8, R160.reuse, R156, R8 ;  /* 0x0000009ca008723c */ /* 0x040ff00000001808 */
[-C--:B------:R-:W-:Y:S08]  /*55e0*/  HMMA.16816.F32 R12, R160, R158.reuse, R12 ;  /* 0x0000009ea00c723c */ /* 0x080ff0000000180c */
[C---:B------:R-:W-:Y:S01]  /*55f0*/  HMMA.16816.F32 R16, R152.reuse, R158, R16 ;  /* 0x0000009e9810723c */ /* 0x040fe20000001810 */
[----:B------:R-:W2:Y:S07]  /*5600*/  LDSM.16.MT88.4 R156, [R197+0x17000] ;  /* 0x01700000c59c783b */ /* 0x000eae0000004200 */
[-C--:B------:R-:W-:Y:S08]  /*5610*/  HMMA.16816.F32 R68, R152, R164.reuse, R68 ;  /* 0x000000a49844723c */ /* 0x080ff00000001844 */
[C---:B------:R-:W-:Y:S08]  /*5620*/  HMMA.16816.F32 R72, R160.reuse, R164, R72 ;  /* 0x000000a4a048723c */ /* 0x040ff00000001848 */
[-C--:B------:R-:W-:Y:S08]  /*5630*/  HMMA.16816.F32 R76, R160, R166.reuse, R76 ;  /* 0x000000a6a04c723c */ /* 0x080ff0000000184c */
[C---:B------:R-:W-:Y:S01]  /*5640*/  HMMA.16816.F32 R80, R152.reuse, R166, R80 ;  /* 0x000000a69850723c */ /* 0x040fe20000001850 */
[----:B------:R-:W-:Y:S07]  /*5650*/  LDSM.16.M88.4 R164, [R2+0x1f000] ;  /* 0x01f0000002a4783b */ /* 0x000fee0000000200 */
[-C--:B------:R-:W-:Y:S08]  /*5660*/  HMMA.16816.F32 R84, R152, R168.reuse, R84 ;  /* 0x000000a89854723c */ /* 0x080ff00000001854 */
[C---:B------:R-:W-:Y:S08]  /*5670*/  HMMA.16816.F32 R88, R160.reuse, R168, R88 ;  /* 0x000000a8a058723c */ /* 0x040ff00000001858 */
[-C--:B------:R-:W-:Y:S01]  /*5680*/  HMMA.16816.F32 R92, R160, R170.reuse, R92 ;  /* 0x000000aaa05c723c */ /* 0x080fe2000000185c */
[----:B------:R-:W-:Y:S07]  /*5690*/  LDSM.16.MT88.4 R160, [R197+0x13800] ;  /* 0x01380000c5a0783b */ /* 0x000fee0000004200 */
[----:B------:R-:W-:Y:S01]  /*56a0*/  HMMA.16816.F32 R96, R152, R170, R96 ;  /* 0x000000aa9860723c */ /* 0x000fe20000001860 */
[----:B------:R-:W-:Y:S03]  /*56b0*/  LDSM.16.MT88.4 R168, [R197+0x15800] ;  /* 0x01580000c5a8783b */ /* 0x000fe60000004200 */
[----:B------:R-:W-:Y:S04]  /*56c0*/  IMAD.SHL.U32 R153, R225, 0x8, RZ ;  /* 0x00000008e1997824 */ /* 0x000fe800078e00ff */
[-C--:B-1----:R-:W-:Y:S08]  /*56d0*/  HMMA.16816.F32 R4, R148, R172.reuse, R4 ;  /* 0x000000ac9404723c */ /* 0x082ff00000001804 */
[C---:B------:R-:W-:Y:S04]  /*56e0*/  HMMA.16816.F32 R8, R176.reuse, R172, R8 ;  /* 0x000000acb008723c */ /* 0x040fe80000001808 */
[C---:B------:R-:W-:Y:S04]  /*56f0*/  LEA R172, P0, R153.reuse, R244, 0x2 ;  /* 0x000000f499ac7211 */ /* 0x040fe800078010ff */
[-C--:B------:R-:W-:Y:S03]  /*5700*/  HMMA.16816.F32 R12, R176, R174.reuse, R12 ;  /* 0x000000aeb00c723c */ /* 0x080fe6000000180c */
[----:B------:R-:W-:Y:S02]  /*5710*/  LEA.HI.X.SX32 R173, R153, R245, 0x2, P0 ;  /* 0x000000f599ad7211 */ /* 0x000fe400000f16ff */
[----:B------:R-:W1:Y:S03]  /*5720*/  LDSM.16.M88.4 R152, [R2+0x1e000] ;  /* 0x01e000000298783b */ /* 0x000e660000000200 */
[C---:B------:R-:W-:Y:S04]  /*5730*/  HMMA.16816.F32 R16, R148.reuse, R174, R16 ;  /* 0x000000ae9410723c */ /* 0x040fe80000001810 */
[C---:B------:R-:W-:Y:S04]  /*5740*/  LEA R174, P0, R225.reuse, R172, 0x5 ;  /* 0x000000ace1ae7211 */ /* 0x040fe800078028ff */
[-C--:B------:R-:W-:Y:S03]  /*5750*/  HMMA.16816.F32 R68, R148, R180.reuse, R68 ;  /* 0x000000b49444723c */ /* 0x080fe60000001844 */
[C---:B------:R-:W-:Y:S05]  /*5760*/  LEA.HI.X.SX32 R175, R225.reuse, R173, 0x5, P0 ;  /* 0x000000ade1af7211 */ /* 0x040fea00000f2eff */
[C---:B------:R-:W-:Y:S04]  /*5770*/  HMMA.16816.F32 R72, R176.reuse, R180, R72 ;  /* 0x000000b4b048723c */ /* 0x040fe80000001848 */
[C---:B------:R-:W-:Y:S04]  /*5780*/  LEA R180, P0, R225.reuse, R174, 0x5 ;  /* 0x000000aee1b47211 */ /* 0x040fe800078028ff */
[-C--:B------:R-:W-:Y:S03]  /*5790*/  HMMA.16816.F32 R76, R176, R182.reuse, R76 ;  /* 0x000000b6b04c723c */ /* 0x080fe6000000184c */
[C---:B------:R-:W-:Y:S05]  /*57a0*/  LEA.HI.X.SX32 R181, R225.reuse, R175, 0x5, P0 ;  /* 0x000000afe1b57211 */ /* 0x040fea00000f2eff */
[C---:B------:R-:W-:Y:S08]  /*57b0*/  HMMA.16816.F32 R80, R148.reuse, R182, R80 ;  /* 0x000000b69450723c */ /* 0x040ff00000001850 */
[-C--:B--2---:R-:W-:Y:S08]  /*57c0*/  HMMA.16816.F32 R84, R148, R156.reuse, R84 ;  /* 0x0000009c9454723c */ /* 0x084ff00000001854 */
[C---:B------:R-:W-:Y:S04]  /*57d0*/  HMMA.16816.F32 R88, R176.reuse, R156, R88 ;  /* 0x0000009cb058723c */ /* 0x040fe80000001858 */
[C---:B------:R-:W-:Y:S04]  /*57e0*/  LEA R156, P0, R225.reuse, R180, 0x5 ;  /* 0x000000b4e19c7211 */ /* 0x040fe800078028ff */
[-C--:B------:R-:W-:Y:S03]  /*57f0*/  HMMA.16816.F32 R92, R176, R158.reuse, R92 ;  /* 0x0000009eb05c723c */ /* 0x080fe6000000185c */
[C---:B------:R-:W-:Y:S02]  /*5800*/  LEA.HI.X.SX32 R157, R225.reuse, R181, 0x5, P0 ;  /* 0x000000b5e19d7211 */ /* 0x040fe400000f2eff */
[C---:B------:R-:W-:Y:S03]  /*5810*/  LEA R176, P0, R225.reuse, R156, 0x5 ;  /* 0x0000009ce1b07211 */ /* 0x040fe600078028ff */
[----:B------:R-:W-:Y:S01]  /*5820*/  HMMA.16816.F32 R96, R148, R158, R96 ;  /* 0x0000009e9460723c */ /* 0x000fe20000001860 */
[----:B------:R-:W2:Y:S03]  /*5830*/  LDSM.16.MT88.4 R148, [R197+0x17800] ;  /* 0x01780000c594783b */ /* 0x000ea60000004200 */
[C---:B------:R-:W-:Y:S02]  /*5840*/  LEA.HI.X.SX32 R177, R225.reuse, R157, 0x5, P0 ;  /* 0x0000009de1b17211 */ /* 0x040fe400000f2eff */
[C---:B------:R-:W-:Y:S02]  /*5850*/  LEA R158, P0, R225.reuse, R176, 0x5 ;  /* 0x000000b0e19e7211 */ /* 0x040fe400078028ff */
[-C--:B-1----:R-:W-:Y:S05]  /*5860*/  HMMA.16816.F32 R4, R152, R160.reuse, R4 ;  /* 0x000000a09804723c */ /* 0x082fea0000001804 */
[C---:B------:R-:W-:Y:S02]  /*5870*/  LEA.HI.X.SX32 R159, R225.reuse, R177, 0x5, P0 ;  /* 0x000000b1e19f7211 */ /* 0x040fe400000f2eff */
[C---:B------:R-:W-:Y:S01]  /*5880*/  LEA R178, P0, R225.reuse, R158, 0x5 ;  /* 0x0000009ee1b27211 */ /* 0x040fe200078028ff */
[C---:B------:R-:W-:Y:S04]  /*5890*/  HMMA.16816.F32 R8, R164.reuse, R160, R8 ;  /* 0x000000a0a408723c */ /* 0x040fe80000001808 */
[C---:B------:R-:W-:Y:S04]  /*58a0*/  LEA.HI.X.SX32 R179, R225.reuse, R159, 0x5, P0 ;  /* 0x0000009fe1b37211 */ /* 0x040fe800000f2eff */
[-C--:B------:R-:W-:Y:S03]  /*58b0*/  HMMA.16816.F32 R12, R164, R162.reuse, R12 ;  /* 0x000000a2a40c723c */ /* 0x080fe6000000180c */
[C---:B------:R-:W-:Y:S05]  /*58c0*/  IMAD.WIDE R160, R225.reuse, -0xc0, R178 ;  /* 0xffffff40e1a07825 */ /* 0x040fea00078e02b2 */
[C---:B------:R-:W-:Y:S04]  /*58d0*/  HMMA.16816.F32 R16, R152.reuse, R162, R16 ;  /* 0x000000a29810723c */ /* 0x040fe80000001810 */
[C---:B------:R-:W-:Y:S04]  /*58e0*/  LEA R162, P0, R225.reuse, R160, 0x5 ;  /* 0x000000a0e1a27211 */ /* 0x040fe800078028ff */
[-C--:B------:R-:W-:Y:S03]  /*58f0*/  HMMA.16816.F32 R68, R152, R168.reuse, R68 ;  /* 0x000000a89844723c */ /* 0x080fe60000001844 */
[C---:B------:R-:W-:Y:S02]  /*5900*/  LEA.HI.X.SX32 R163, R225.reuse, R161, 0x5, P0 ;  /* 0x000000a1e1a37211 */ /* 0x040fe400000f2eff */
[C---:B------:R-:W-:Y:S03]  /*5910*/  LEA R182, P0, R225.reuse, R162, 0x5 ;  /* 0x000000a2e1b67211 */ /* 0x040fe600078028ff */
[C---:B------:R-:W-:Y:S04]  /*5920*/  HMMA.16816.F32 R72, R164.reuse, R168, R72 ;  /* 0x000000a8a448723c */ /* 0x040fe80000001848 */
[C---:B------:R-:W-:Y:S02]  /*5930*/  LEA.HI.X.SX32 R183, R225.reuse, R163, 0x5, P0 ;  /* 0x000000a3e1b77211 */ /* 0x040fe400000f2eff */
[C---:B------:R-:W-:Y:S02]  /*5940*/  LEA R168, P0, R225.reuse, R182, 0x5 ;  /* 0x000000b6e1a87211 */ /* 0x040fe400078028ff */
[-C--:B------:R-:W-:Y:S03]  /*5950*/  HMMA.16816.F32 R76, R164, R170.reuse, R76 ;  /* 0x000000aaa44c723c */ /* 0x080fe6000000184c */
[C---:B------:R-:W-:Y:S05]  /*5960*/  LEA.HI.X.SX32 R169, R225.reuse, R183, 0x5, P0 ;  /* 0x000000b7e1a97211 */ /* 0x040fea00000f2eff */
[C---:B------:R-:W-:Y:S04]  /*5970*/  HMMA.16816.F32 R80, R152.reuse, R170, R80 ;  /* 0x000000aa9850723c */ /* 0x040fe80000001850 */
[C---:B------:R-:W-:Y:S04]  /*5980*/  LEA R170, P0, R225.reuse, R168, 0x5 ;  /* 0x000000a8e1aa7211 */ /* 0x040fe800078028ff */
[-C--:B--2---:R-:W-:Y:S03]  /*5990*/  HMMA.16816.F32 R84, R152, R148.reuse, R84 ;  /* 0x000000949854723c */ /* 0x084fe60000001854 */
[C---:B------:R-:W-:Y:S05]  /*59a0*/  LEA.HI.X.SX32 R171, R225.reuse, R169, 0x5, P0 ;  /* 0x000000a9e1ab7211 */ /* 0x040fea00000f2eff */
[C---:B------:R-:W-:Y:S04]  /*59b0*/  HMMA.16816.F32 R88, R164.reuse, R148, R88 ;  /* 0x00000094a458723c */ /* 0x040fe80000001858 */
[C---:B------:R-:W-:Y:S04]  /*59c0*/  LEA R148, P0, R225.reuse, R170, 0x5 ;  /* 0x000000aae1947211 */ /* 0x040fe800078028ff */
[-C--:B------:R-:W-:Y:S03]  /*59d0*/  HMMA.16816.F32 R92, R164, R150.reuse, R92 ;  /* 0x00000096a45c723c */ /* 0x080fe6000000185c */
[C---:B------:R-:W-:Y:S02]  /*59e0*/  LEA.HI.X.SX32 R149, R225.reuse, R171, 0x5, P0 ;  /* 0x000000abe1957211 */ /* 0x040fe400000f2eff */
[----:B------:R-:W-:Y:S03]  /*59f0*/  LEA R164, P0, R225, R148, 0x5 ;  /* 0x00000094e1a47211 */ /* 0x000fe600078028ff */
[----:B------:R-:W-:Y:S04]  /*5a00*/  HMMA.16816.F32 R96, R152, R150, R96 ;  /* 0x000000969860723c */ /* 0x000fe80000001860 */
[----:B------:R-:W-:Y:S01]  /*5a10*/  @P4 IMAD.WIDE.U32 R152, R203, 0x4, R250 ;  /* 0x00000004cb984825 */ /* 0x000fe200078e00fa */
[C---:B------:R-:W-:Y:S04]  /*5a20*/  LEA.HI.X.SX32 R165, R225.reuse, R149, 0x5, P0 ;  /* 0x00000095e1a57211 */ /* 0x040fe800000f2eff */
[----:B------:R-:W5:Y:S01]  /*5a30*/  @P4 LDG.E R235, desc[UR14][R152.64+-0x100] ;  /* 0xffff000e98eb4981 */ /* 0x000f62000c1e1900 */
[C---:B------:R-:W-:Y:S03]  /*5a40*/  IMAD.WIDE R150, R225.reuse, -0xc0, R164 ;  /* 0xffffff40e1967825 */ /* 0x040fe600078e02a4 */
[----:B------:R1:W5:Y:S01]  /*5a50*/  @P4 LDG.E R234, desc[UR14][R152.64+-0xe0] ;  /* 0xffff200e98ea4981 */ /* 0x000362000c1e1900 */
[C---:B------:R-:W-:Y:S03]  /*5a60*/  LEA R166, P0, R225.reuse, R150, 0x5 ;  /* 0x00000096e1a67211 */ /* 0x040fe600078028ff */
[----:B------:R2:W-:Y:S01]  /*5a70*/  REDG.E.ADD.F32.FTZ.RN.STRONG.GPU desc[UR14][R244.64], R4 ;  /* 0x00000004f40079a6 */ /* 0x0005e2000c12f30e */
[C---:B------:R-:W-:Y:S03]  /*5a80*/  LEA.HI.X.SX32 R167, R225.reuse, R151, 0x5, P0 ;  /* 0x00000097e1a77211 */ /* 0x040fe600000f2eff */
[----:B------:R3:W-:Y:S01]  /*5a90*/  REDG.E.ADD.F32.FTZ.RN.STRONG.GPU desc[UR14][R172.64], R5 ;  /* 0x00000005ac0079a6 */ /* 0x0007e2000c12f30e */
[C---:B------:R-:W-:Y:S03]  /*5aa0*/  LEA R154, P0, R225.reuse, R166, 0x5 ;  /* 0x000000a6e19a7211 */ /* 0x040fe600078028ff */
[----:B------:R4:W-:Y:S01]  /*5ab0*/  REDG.E.ADD.F32.FTZ.RN.STRONG.GPU desc[UR14][R174.64], R6 ;  /* 0x00000006ae0079a6 */ /* 0x0009e2000c12f30e */
[C---:B------:R-:W-:Y:S03]  /*5ac0*/  LEA.HI.X.SX32 R155, R225.reuse, R167, 0x5, P0 ;  /* 0x000000a7e19b7211 */ /* 0x040fe600000f2eff */
[----:B------:R4:W-:Y:S04]  /*5ad0*/  REDG.E.ADD.F32.FTZ.RN.STRONG.GPU desc[UR14][R180.64], R7 ;  /* 0x00000007b40079a6 */ /* 0x0009e8000c12f30e */
[----:B------:R4:W-:Y:S04]  /*5ae0*/  REDG.E.ADD.F32.FTZ.RN.STRONG.GPU desc[UR14][R156.64], R8 ;  /* 0x000000089c0079a6 */ /* 0x0009e8000c12f30e */
[----:B------:R4:W-:Y:S01]  /*5af0*/  REDG.E.ADD.F32.FTZ.RN.STRONG.GPU desc[UR14][R176.64], R9 ;  /* 0x00000009b00079a6 */ /* 0x0009e2000c12f30e */
[C---:B-1----:R-:W-:Y:S03]  /*5b00*/  LEA R152, P0, R225.reuse, R154, 0x5 ;  /* 0x0000009ae1987211 */ /* 0x042fe600078028ff */
[----:B------:R1:W-:Y:S01]  /*5b10*/  REDG.E.ADD.F32.FTZ.RN.STRONG.GPU desc[UR14][R158.64], R10 ;  /* 0x0000000a9e0079a6 */ /* 0x0003e2000c12f30e */
[C---:B------:R-:W-:Y:S02]  /*5b20*/  LEA.HI.X.SX32 R153, R225.reuse, R155, 0x5, P0 ;  /* 0x0000009be1997211 */ /* 0x040fe400000f2eff */
[C---:B--2---:R-:W-:Y:S01]  /*5b30*/  LEA R4, P0, R225.reuse, R152, 0x5 ;  /* 0x00000098e1047211 */ /* 0x044fe200078028ff */
[----:B------:R2:W-:Y:S03]  /*5b40*/  REDG.E.ADD.F32.FTZ.RN.STRONG.GPU desc[UR14][R178.64], R11 ;  /* 0x0000000bb20079a6 */ /* 0x0005e6000c12f30e */
[C---:B---3--:R-:W-:Y:S01]  /*5b50*/  LEA.HI.X.SX32 R5, R225.reuse, R153, 0x5, P0 ;  /* 0x00000099e1057211 */ /* 0x048fe200000f2eff */
[----:B------:R3:W-:Y:S01]  /*5b60*/  REDG.E.ADD.F32.FTZ.RN.STRONG.GPU desc[UR14][R244.64+0x80], R16 ;  /* 0x00008010f40079a6 */ /* 0x0007e2000c12f30e */
[C---:B------:R-:W-:Y:S03]  /*5b70*/  LEA R172, P0, R225.reuse, R4, 0x5 ;  /* 0x00000004e1ac7211 */ /* 0x040fe600078028ff */
[----:B------:R3:W-:Y:S01]  /*5b80*/  REDG.E.ADD.F32.FTZ.RN.STRONG.GPU desc[UR14][R160.64+0x80], R17 ;  /* 0x00008011a00079a6 */ /* 0x0007e2000c12f30e */
[C---:B------:R-:W-:Y:S02]  /*5b90*/  LEA.HI.X.SX32 R173, R225.reuse, R5, 0x5, P0 ;  /* 0x00000005e1ad7211 */ /* 0x040fe400000f2eff */
[C---:B----4-:R-:W-:Y:S01]  /*5ba0*/  LEA R174, P0, R225.reuse, R172, 0x5 ;  /* 0x000000ace1ae7211 */ /* 0x050fe200078028ff */
[----:B------:R4:W-:Y:S03]  /*5bb0*/  REDG.E.ADD.F32.FTZ.RN.STRONG.GPU desc[UR14][R162.64+0x80], R18 ;  /* 0x00008012a20079a6 */ /* 0x0009e6000c12f30e */
[C---:B------:R-:W-:Y:S01]  /*5bc0*/  LEA.HI.X.SX32 R175, R225.reuse, R173, 0x5, P0 ;  /* 0x000000ade1af7211 */ /* 0x040fe200000f2eff */
[----:B------:R4:W-:Y:S04]  /*5bd0*/  REDG.E.ADD.F32.FTZ.RN.STRONG.GPU desc[UR14][R182.64+0x80], R19 ;  /* 0x00008013b60079a6 */ /* 0x0009e8000c12f30e */
[----:B------:R4:W-:Y:S01]  /*5be0*/  REDG.E.ADD.F32.FTZ.RN.STRONG.GPU desc[UR14][R168.64+0x80], R12 ;  /* 0x0000800ca80079a6 */ /* 0x0009e2000c12f30e */
[C---:B------:R-:W-:Y:S03]  /*5bf0*/  IMAD.WIDE R6, R225.reuse, -0xc0, R174 ;  /* 0xffffff40e1067825 */ /* 0x040fe600078e02ae */
[----:B------:R4:W-:Y:S01]  /*5c00*/  REDG.E.ADD.F32.FTZ.RN.STRONG.GPU desc[UR14][R170.64+0x80], R13 ;  /* 0x0000800daa0079a6 */ /* 0x0009e2000c12f30e */
[C---:B------:R-:W-:Y:S03]  /*5c10*/  LEA R180, P0, R225.reuse, R6, 0x5 ;  /* 0x00000006e1b47211 */ /* 0x040fe600078028ff */
[----:B------:R4:W-:Y:S01]  /*5c20*/  REDG.E.ADD.F32.FTZ.RN.STRONG.GPU desc[UR14][R148.64+0x80], R14 ;  /* 0x0000800e940079a6 */ /* 0x0009e2000c12f30e */
[C---:B------:R-:W-:Y:S03]  /*5c30*/  LEA.HI.X.SX32 R181, R225.reuse, R7, 0x5, P0 ;  /* 0x00000007e1b57211 */ /* 0x040fe600000f2eff */
[----:B------:R4:W-:Y:S01]  /*5c40*/  REDG.E.ADD.F32.FTZ.RN.STRONG.GPU desc[UR14][R164.64+0x80], R15 ;  /* 0x0000800fa40079a6 */ /* 0x0009e2000c12f30e */
[C---:B------:R-:W-:Y:S03]  /*5c50*/  LEA R156, P0, R225.reuse, R180, 0x5 ;  /* 0x000000b4e19c7211 */ /* 0x040fe600078028ff */
[----:B------:R-:W-:Y:S01]  /*5c60*/  REDG.E.ADD.F32.FTZ.RN.STRONG.GPU desc[UR14][R244.64+0x100], R68 ;  /* 0x00010044f40079a6 */ /* 0x000fe2000c12f30e */
[C---:B------:R-:W-:Y:S02]  /*5c70*/  LEA.HI.X.SX32 R157, R225.reuse, R181, 0x5, P0 ;  /* 0x000000b5e19d7211 */ /* 0x040fe400000f2eff */
[C---:B------:R-:W-:Y:S01]  /*5c80*/  LEA R8, P0, R225.reuse, R156, 0x5 ;  /* 0x0000009ce1087211 */ /* 0x040fe200078028ff */
[----:B------:R-:W-:Y:S03]  /*5c90*/  REDG.E.ADD.F32.FTZ.RN.STRONG.GPU desc[UR14][R150.64+0x100], R69 ;  /* 0x00010045960079a6 */ /* 0x000fe6000c12f30e */
[C---:B------:R-:W-:Y:S01]  /*5ca0*/  LEA.HI.X.SX32 R9, R225.reuse, R157, 0x5, P0 ;  /* 0x0000009de1097211 */ /* 0x040fe200000f2eff */
[----:B------:R-:W-:Y:S01]  /*5cb0*/  REDG.E.ADD.F32.FTZ.RN.STRONG.GPU desc[UR14][R166.64+0x100], R70 ;  /* 0x00010046a60079a6 */ /* 0x000fe2000c12f30e */
[C---:B------:R-:W-:Y:S03]  /*5cc0*/  LEA R176, P0, R225.reuse, R8, 0x5 ;  /* 0x00000008e1b07211 */ /* 0x040fe600078028ff */
[----:B------:R-:W-:Y:S01]  /*5cd0*/  REDG.E.ADD.F32.FTZ.RN.STRONG.GPU desc[UR14][R154.64+0x100], R71 ;  /* 0x000100479a0079a6 */ /* 0x000fe2000c12f30e */
[C---:B------:R-:W-:Y:S02]  /*5ce0*/  LEA.HI.X.SX32 R177, R225.reuse, R9, 0x5, P0 ;  /* 0x00000009e1b17211 */ /* 0x040fe400000f2eff */
[C---:B-1----:R-:W-:Y:S01]  /*5cf0*/  LEA R158, P0, R225.reuse, R176, 0x5 ;  /* 0x000000b0e19e7211 */ /* 0x042fe200078028ff */
[----:B------:R1:W-:Y:S03]  /*5d00*/  REDG.E.ADD.F32.FTZ.RN.STRONG.GPU desc[UR14][R152.64+0x100], R72 ;  /* 0x00010048980079a6 */ /* 0x0003e6000c12f30e */
[C---:B------:R-:W-:Y:S01]  /*5d10*/  LEA.HI.X.SX32 R159, R225.reuse, R177, 0x5, P0 ;  /* 0x000000b1e19f7211 */ /* 0x040fe200000f2eff */
[----:B------:R-:W-:Y:S01]  /*5d20*/  REDG.E.ADD.F32.FTZ.RN.STRONG.GPU desc[UR14][R4.64+0x100], R73 ;  /* 0x00010049040079a6 */ /* 0x000fe2000c12f30e */
[C---:B--2---:R-:W-:Y:S03]  /*5d30*/  LEA R178, P0, R225.reuse, R158, 0x5 ;  /* 0x0000009ee1b27211 */ /* 0x044fe600078028ff */
[----:B------:R-:W-:Y:S01]  /*5d40*/  REDG.E.ADD.F32.FTZ.RN.STRONG.GPU desc[UR14][R172.64+0x100], R74 ;  /* 0x0001004aac0079a6 */ /* 0x000fe2000c12f30e */
[C---:B------:R-:W-:Y:S03]  /*5d50*/  LEA.HI.X.SX32 R179, R225.reuse, R159, 0x5, P0 ;  /* 0x0000009fe1b37211 */ /* 0x040fe600000f2eff */
[----:B------:R-:W-:Y:S01]  /*5d60*/  REDG.E.ADD.F32.FTZ.RN.STRONG.GPU desc[UR14][R174.64+0x100], R75 ;  /* 0x0001004bae0079a6 */ /* 0x000fe2000c12f30e */
[C---:B------:R-:W-:Y:S03]  /*5d70*/  IMAD.WIDE R10, R225.reuse, -0xc0, R178 ;  /* 0xffffff40e10a7825 */ /* 0x040fe600078e02b2 */
[----:B------:R-:W-:Y:S01]  /*5d80*/  REDG.E.ADD.F32.FTZ.RN.STRONG.GPU desc[UR14][R244.64+0x180], R80 ;  /* 0x00018050f40079a6 */ /* 0x000fe2000c12f30e */
[C---:B---3--:R-:W-:Y:S03]  /*5d90*/  LEA R16, P0, R225.reuse, R10, 0x5 ;  /* 0x0000000ae1107211 */ /* 0x048fe600078028ff */
[----:B------:R-:W-:Y:S01]  /*5da0*/  REDG.E.ADD.F32.FTZ.RN.STRONG.GPU desc[UR14][R6.64+0x180], R81 ;  /* 0x00018051060079a6 */ /* 0x000fe2000c12f30e */
[C---:B------:R-:W-:Y:S03]  /*5db0*/  LEA.HI.X.SX32 R17, R225.reuse, R11, 0x5, P0 ;  /* 0x0000000be1117211 */ /* 0x040fe600000f2eff */
[----:B------:R-:W-:Y:S01]  /*5dc0*/  REDG.E.ADD.F32.FTZ.RN.STRONG.GPU desc[UR14][R180.64+0x180], R82 ;  /* 0x00018052b40079a6 */ /* 0x000fe2000c12f30e */
[C---:B------:R-:W-:Y:S03]  /*5dd0*/  LEA R160, P0, R225.reuse, R16, 0x5 ;  /* 0x00000010e1a07211 */ /* 0x040fe600078028ff */
[----:B------:R2:W-:Y:S01]  /*5de0*/  REDG.E.ADD.F32.FTZ.RN.STRONG.GPU desc[UR14][R156.64+0x180], R83 ;  /* 0x000180539c0079a6 */ /* 0x0005e2000c12f30e */
[C---:B------:R-:W-:Y:S02]  /*5df0*/  LEA.HI.X.SX32 R161, R225.reuse, R17, 0x5, P0 ;  /* 0x00000011e1a17211 */ /* 0x040fe400000f2eff */
[C---:B----4-:R-:W-:Y:S01]  /*5e00*/  LEA R162, P0, R225.reuse, R160, 0x5 ;  /* 0x000000a0e1a27211 */ /* 0x050fe200078028ff */
[----:B------:R-:W-:Y:S03]  /*5e10*/  REDG.E.ADD.F32.FTZ.RN.STRONG.GPU desc[UR14][R8.64+0x180], R76 ;  /* 0x0001804c080079a6 */ /* 0x000fe6000c12f30e */
[C---:B------:R-:W-:Y:S01]  /*5e20*/  LEA.HI.X.SX32 R163, R225.reuse, R161, 0x5, P0 ;  /* 0x000000a1e1a37211 */ /* 0x040fe200000f2eff */
[----:B------:R-:W-:Y:S01]  /*5e30*/  REDG.E.ADD.F32.FTZ.RN.STRONG.GPU desc[UR14][R176.64+0x180], R77 ;  /* 0x0001804db00079a6 */ /* 0x000fe2000c12f30e */
        /* <DEDUP_REMOVED lines=9> */
[C---:B------:R-:W-:Y:S03]  /*5ed0*/  LEA.HI.X.SX32 R169, R225.reuse, R183, 0x5, P0 ;  /* 0x000000b7e1a97211 */ /* 0x040fe600000f2eff */
[----:B------:R-:W-:Y:S01]  /*5ee0*/  REDG.E.ADD.F32.FTZ.RN.STRONG.GPU desc[UR14][R16.64+0x200], R86 ;  /* 0x00020056100079a6 */ /* 0x000fe2000c12f30e */
        /* <DEDUP_REMOVED lines=10> */
[----:B------:R-:W-:Y:S03]  /*5f90*/  REDG.E.ADD.F32.FTZ.RN.STRONG.GPU desc[UR14][R168.64+0x200], R91 ;  /* 0x0002005ba80079a6 */ /* 0x000fe6000c12f30e */
[C---:B------:R-:W-:Y:S01]  /*5fa0*/  LEA.HI.X.SX32 R165, R225.reuse, R149, 0x5, P0 ;  /* 0x00000095e1a57211 */ /* 0x040fe200000f2eff */
[----:B------:R-:W-:Y:S01]  /*5fb0*/  LDSM.16.MT88.4 R4, [R192+-0x2000] ;  /* 0xffe00000c004783b */ /* 0x000fe20000004200 */
[C---:B-1----:R-:W-:Y:S03]  /*5fc0*/  LEA R152, P0, R225.reuse, R164, 0x5 ;  /* 0x000000a4e1987211 */ /* 0x042fe600078028ff */
[----:B------:R-:W1:Y:S01]  /*5fd0*/  LDSM.16.MT88.4 R8, [R188] ;  /* 0x00000000bc08783b */ /* 0x000e620000004200 */
[C---:B------:R-:W-:Y:S02]  /*5fe0*/  LEA.HI.X.SX32 R153, R225.reuse, R165, 0x5, P0 ;  /* 0x000000a5e1997211 */ /* 0x040fe400000f2eff */
[C---:B------:R-:W-:Y:S01]  /*5ff0*/  LEA R154, P0, R225.reuse, R152, 0x5 ;  /* 0x00000098e19a7211 */ /* 0x040fe200078028ff */
[----:B------:R-:W-:Y:S03]  /*6000*/  REDG.E.ADD.F32.FTZ.RN.STRONG.GPU desc[UR14][R244.64+0x280], R96 ;  /* 0x00028060f40079a6 */ /* 0x000fe6000c12f30e */
[C---:B------:R-:W-:Y:S01]  /*6010*/  LEA.HI.X.SX32 R155, R225.reuse, R153, 0x5, P0 ;  /* 0x00000099e19b7211 */ /* 0x040fe200000f2eff */
[----:B------:R-:W-:Y:S01]  /*6020*/  REDG.E.ADD.F32.FTZ.RN.STRONG.GPU desc[UR14][R12.64+0x280], R97 ;  /* 0x000280610c0079a6 */ /* 0x000fe2000c12f30e */
[C---:B--2---:R-:W-:Y:S03]  /*6030*/  LEA R156, P0, R225.reuse, R154, 0x5 ;  /* 0x0000009ae19c7211 */ /* 0x044fe600078028ff */
[----:B------:R-:W2:Y:S01]  /*6040*/  LDSM.16.MT88.4 R12, [R191+-0x2000] ;  /* 0xffe00000bf0c783b */ /* 0x000ea20000004200 */
[----:B------:R-:W-:Y:S03]  /*6050*/  LEA.HI.X.SX32 R157, R225, R155, 0x5, P0 ;  /* 0x0000009be19d7211 */ /* 0x000fe600000f2eff */
[----:B------:R-:W3:Y:S04]  /*6060*/  LDSM.16.MT88.4 R16, [R188+0x2000] ;  /* 0x00200000bc10783b */ /* 0x000ee80000004200 */
[----:B------:R-:W4:Y:S04]  /*6070*/  LDSM.16.MT88.4 R68, [R188+0x4000] ;  /* 0x00400000bc44783b */ /* 0x000f280000004200 */
[----:B------:R-:W-:Y:S04]  /*6080*/  LDSM.16.MT88.4 R72, [R192+-0x1800] ;  /* 0xffe80000c048783b */ /* 0x000fe80000004200 */
[----:B------:R-:W4:Y:S04]  /*6090*/  LDSM.16.MT88.4 R76, [R188+0x800] ;  /* 0x00080000bc4c783b */ /* 0x000f280000004200 */
[----:B------:R-:W4:Y:S04]  /*60a0*/  LDSM.16.MT88.4 R80, [R191+-0x1800] ;  /* 0xffe80000bf50783b */ /* 0x000f280000004200 */
[----:B------:R-:W4:Y:S01]  /*60b0*/  LDSM.16.MT88.4 R84, [R188+0x2800] ;  /* 0x00280000bc54783b */ /* 0x000f220000004200 */
[-C--:B-1----:R-:W-:Y:S03]  /*60c0*/  HMMA.16816.F32 R100, R4, R8.reuse, R100 ;  /* 0x000000080464723c */ /* 0x082fe60000001864 */
[----:B------:R-:W-:Y:S04]  /*60d0*/  LDSM.16.MT88.4 R88, [R188+0x1800] ;  /* 0x00180000bc58783b */ /* 0x000fe80000004200 */
[----:B------:R-:W-:Y:S04]  /*60e0*/  REDG.E.ADD.F32.FTZ.RN.STRONG.GPU desc[UR14][R170.64+0x280], R98 ;  /* 0x00028062aa0079a6 */ /* 0x000fe8000c12f30e */
[----:B------:R-:W-:Y:S01]  /*60f0*/  REDG.E.ADD.F32.FTZ.RN.STRONG.GPU desc[UR14][R148.64+0x280], R99 ;  /* 0x00028063940079a6 */ /* 0x000fe2000c12f30e */
[C---:B--2---:R-:W-:Y:S03]  /*6100*/  HMMA.16816.F32 R104, R12.reuse, R8, R104 ;  /* 0x000000080c68723c */ /* 0x044fe60000001868 */
[----:B------:R-:W-:Y:S04]  /*6110*/  LDSM.16.MT88.4 R96, [R188+0x3800] ;  /* 0x00380000bc60783b */ /* 0x000fe80000004200 */
[----:B------:R-:W-:Y:S01]  /*6120*/  LDSM.16.MT88.4 R148, [R188+0x5800] ;  /* 0x00580000bc94783b */ /* 0x000fe20000004200 */
[-C--:B------:R-:W-:Y:S03]  /*6130*/  HMMA.16816.F32 R108, R12, R10.reuse, R108 ;  /* 0x0000000a0c6c723c */ /* 0x080fe6000000186c */
[----:B------:R-:W-:Y:S04]  /*6140*/  REDG.E.ADD.F32.FTZ.RN.STRONG.GPU desc[UR14][R164.64+0x280], R92 ;  /* 0x0002805ca40079a6 */ /* 0x000fe8000c12f30e */
[----:B------:R-:W-:Y:S01]  /*6150*/  REDG.E.ADD.F32.FTZ.RN.STRONG.GPU desc[UR14][R152.64+0x280], R93 ;  /* 0x0002805d980079a6 */ /* 0x000fe2000c12f30e */
[C---:B------:R-:W-:Y:S03]  /*6160*/  HMMA.16816.F32 R112, R4.reuse, R10, R112 ;  /* 0x0000000a0470723c */ /* 0x040fe60000001870 */
[----:B------:R-:W1:Y:S04]  /*6170*/  LDSM.16.MT88.4 R8, [R188+0x4800] ;  /* 0x00480000bc08783b */ /* 0x000e680000004200 */
[----:B------:R-:W-:Y:S01]  /*6180*/  REDG.E.ADD.F32.FTZ.RN.STRONG.GPU desc[UR14][R154.64+0x280], R94 ;  /* 0x0002805e9a0079a6 */ /* 0x000fe2000c12f30e */
[-C--:B---3--:R-:W-:Y:S03]  /*6190*/  HMMA.16816.F32 R116, R4, R16.reuse, R116 ;  /* 0x000000100474723c */ /* 0x088fe60000001874 */
[----:B------:R-:W-:Y:S04]  /*61a0*/  REDG.E.ADD.F32.FTZ.RN.STRONG.GPU desc[UR14][R156.64+0x280], R95 ;  /* 0x0002805f9c0079a6 */ /* 0x000fe8000c12f30e */
[----:B------:R-:W-:Y:S01]  /*61b0*/  LDSM.16.MT88.4 R92, [R191+-0x800] ;  /* 0xfff80000bf5c783b */ /* 0x000fe20000004200 */
[C---:B------:R-:W-:Y:S08]  /*61c0*/  HMMA.16816.F32 R120, R12.reuse, R16, R120 ;  /* 0x000000100c78723c */ /* 0x040ff00000001878 */
[-C--:B------:R-:W-:Y:S08]  /*61d0*/  HMMA.16816.F32 R124, R12, R18.reuse, R124 ;  /* 0x000000120c7c723c */ /* 0x080ff0000000187c */
[C---:B------:R-:W-:Y:S01]  /*61e0*/  HMMA.16816.F32 R128, R4.reuse, R18, R128 ;  /* 0x000000120480723c */ /* 0x040fe20000001880 */
[----:B------:R-:W-:Y:S07]  /*61f0*/  LDSM.16.MT88.4 R16, [R191+-0x1000] ;  /* 0xfff00000bf10783b */ /* 0x000fee0000004200 */
[-C--:B----4-:R-:W-:Y:S08]  /*6200*/  HMMA.16816.F32 R132, R4, R68.reuse, R132 ;  /* 0x000000440484723c */ /* 0x090ff00000001884 */
[C---:B------:R-:W-:Y:S08]  /*6210*/  HMMA.16816.F32 R136, R12.reuse, R68, R136 ;  /* 0x000000440c88723c */ /* 0x040ff00000001888 */
[-C--:B------:R-:W-:Y:S01]  /*6220*/  HMMA.16816.F32 R140, R12, R70.reuse, R140 ;  /* 0x000000460c8c723c */ /* 0x080fe2000000188c */
[----:B------:R-:W-:Y:S07]  /*6230*/  LDSM.16.MT88.4 R12, [R188+0x1000] ;  /* 0x00100000bc0c783b */ /* 0x000fee0000004200 */
[----:B------:R-:W-:Y:S01]  /*6240*/  HMMA.16816.F32 R144, R4, R70, R144 ;  /* 0x000000460490723c */ /* 0x000fe20000001890 */
[----:B------:R-:W2:Y:S04]  /*6250*/  LDSM.16.MT88.4 R4, [R192+-0x1000] ;  /* 0xfff00000c004783b */ /* 0x000ea80000004200 */
[----:B------:R-:W3:Y:S03]  /*6260*/  LDSM.16.MT88.4 R68, [R188+0x3000] ;  /* 0x00300000bc44783b */ /* 0x000ee60000004200 */
[-C--:B------:R-:W-:Y:S08]  /*6270*/  HMMA.16816.F32 R100, R72, R76.reuse, R100 ;  /* 0x0000004c4864723c */ /* 0x080ff00000001864 */
        /* <DEDUP_REMOVED lines=8> */
[----:B------:R-:W4:Y:S07]  /*6300*/  LDSM.16.MT88.4 R84, [R192+-0x800] ;  /* 0xfff80000c054783b */ /* 0x000f2e0000004200 */
        /* <DEDUP_REMOVED lines=16> */
[C---:B------:R-:W-:Y:S01]  /*6410*/  LOP3.LUT R4, R237.reuse, 0x1, RZ, 0xc0, !PT ;  /* 0x00000001ed047812 */ /* 0x040fe200078ec0ff */
[----:B------:R-:W-:Y:S01]  /*6420*/  VIADD R6, R188, 0xffffa000 ;  /* 0xffffa000bc067836 */ /* 0x000fe20000000000 */
[----:B------:R-:W-:Y:S01]  /*6430*/  @P4 IADD3 R5, P2, PT, R250, -0x100, RZ ;  /* 0xffffff00fa054810 */ /* 0x000fe20007f5e0ff */
[----:B------:R-:W-:Y:S01]  /*6440*/  VIADD R237, R237, 0xffffffff ;  /* 0xffffffffeded7836 */ /* 0x000fe20000000000 */
[-C--:B------:R-:W-:Y:S05]  /*6450*/  HMMA.16816.F32 R100, R84, R88.reuse, R100 ;  /* 0x000000585464723c */ /* 0x080fea0000001864 */
[----:B------:R-:W-:Y:S01]  /*6460*/  ISETP.NE.U32.AND P0, PT, R4, 0x1, PT ;  /* 0x000000010400780c */ /* 0x000fe20003f05070 */
[----:B------:R-:W-:Y:S01]  /*6470*/  @P4 IMAD.MOV.U32 R250, RZ, RZ, R5 ;  /* 0x000000fffffa4224 */ /* 0x000fe200078e0005 */
[----:B------:R-:W-:Y:S01]  /*6480*/  @P4 IADD3.X R4, PT, PT, R251, -0x1, RZ, P2, !PT ;  /* 0xfffffffffb044810 */ /* 0x000fe200017fe4ff */
[C---:B------:R-:W-:Y:S04]  /*6490*/  HMMA.16816.F32 R104, R92.reuse, R88, R104 ;  /* 0x000000585c68723c */ /* 0x040fe80000001868 */
[----:B------:R-:W-:Y:S04]  /*64a0*/  @P4 IMAD.MOV.U32 R251, RZ, RZ, R4 ;  /* 0x000000fffffb4224 */ /* 0x000fe800078e0004 */
[-C--:B------:R-:W-:Y:S03]  /*64b0*/  HMMA.16816.F32 R108, R92, R90.reuse, R108 ;  /* 0x0000005a5c6c723c */ /* 0x080fe6000000186c */
[----:B------:R-:W-:Y:S04]  /*64c0*/  @P0 VIADD R6, R188, 0x6000 ;  /* 0x00006000bc060836 */ /* 0x000fe80000000000 */
[----:B------:R-:W-:Y:S01]  /*64d0*/  IMAD.MOV.U32 R188, RZ, RZ, R6 ;  /* 0x000000ffffbc7224 */ /* 0x000fe200078e0006 */
        /* <DEDUP_REMOVED lines=10> */
[----:B------:R-:W-:Y:S11]  /*6580*/  @P3 BRA `(.L_x_403) ;  /* 0xffffffd000143947 */ /* 0x000ff6000383ffff */
[----:B------:R-:W1:Y:S01]  /*6590*/  S2R R0, SR_TID.X ;  /* 0x0000000000007919 */ /* 0x000e620000002100 */
[----:B------:R-:W2:Y:S01]  /*65a0*/  LDCU UR4, c[0x0][0x500] ;  /* 0x0000a000ff0477ac */ /* 0x000ea20008000800 */
[----:B------:R-:W-:Y:S01]  /*65b0*/  VIADD R5, R212, 0x40 ;  /* 0x00000040d4057836 */ /* 0x000fe20000000000 */
[----:B------:R-:W-:Y:S02]  /*65c0*/  F2FP.F16.F32.PACK_AB R21, R21, R20 ;  /* 0x000000141515723e */ /* 0x000fe400000000ff */
[----:B------:R-:W-:Y:S02]  /*65d0*/  F2FP.F16.F32.PACK_AB R23, R23, R22 ;  /* 0x000000161717723e */ /* 0x000fe400000000ff */
[----:B------:R-:W-:Y:S02]  /*65e0*/  F2FP.F16.F32.PACK_AB R32, R33, R32 ;  /* 0x000000202120723e */ /* 0x000fe400000000ff */
[----:B------:R-:W-:Y:S02]  /*65f0*/  F2FP.F16.F32.PACK_AB R34, R35, R34 ;  /* 0x000000222322723e */ /* 0x000fe400000000ff */
[----:B------:R-:W-:-:S02]  /*6600*/  F2FP.F16.F32.PACK_AB R25, R25, R24 ;  /* 0x000000181919723e */ /* 0x000fc400000000ff */
[----:B------:R-:W-:Y:S02]  /*6610*/  F2FP.F16.F32.PACK_AB R27, R27, R26 ;  /* 0x0000001a1b1b723e */ /* 0x000fe400000000ff */
[----:B------:R-:W-:Y:S02]  /*6620*/  F2FP.F16.F32.PACK_AB R28, R29, R28 ;  /* 0x0000001c1d1c723e */ /* 0x000fe400000000ff */
[----:B------:R-:W-:Y:S01]  /*6630*/  F2FP.F16.F32.PACK_AB R30, R31, R30 ;  /* 0x0000001e1f1e723e */ /* 0x000fe200000000ff */
        /* <DEDUP_REMOVED lines=13> */
[----:B-1----:R-:W-:Y:S01]  /*6710*/  LOP3.LUT P0, RZ, R0, 0x10, RZ, 0xc0, !PT ;  /* 0x0000001000ff7812 */ /* 0x002fe2000780c0ff */
        /* <DEDUP_REMOVED lines=11> */
[----:B------:R-:W-:Y:S01]  /*67d0*/  F2FP.F16.F32.PACK_AB R101, R101, R100 ;  /* 0x000000646565723e */ /* 0x000fe200000000ff */
[----:B------:R-:W-:Y:S01]  /*67e0*/  BAR.SYNC.DEFER_BLOCKING 0x0 ;  /* 0x0000000000007b1d */ /* 0x000fe20000010000 */
[----:B------:R-:W-:Y:S01]  /*67f0*/  F2FP.F16.F32.PACK_AB R103, R103, R102 ;  /* 0x000000666767723e */ /* 0x000fe200000000ff */
[----:B------:R-:W-:Y:S01]  /*6800*/  FMUL.FTZ R120, R120, UR4 ;  /* 0x0000000478787c20 */ /* 0x000fe20008410000 */
        /* <DEDUP_REMOVED lines=29> */
[----:B------:R1:W-:Y:S01]  /*69e0*/  STS [R212], R101 ;  /* 0x00000065d4007388 */ /* 0x0003e20000000800 */
        /* <DEDUP_REMOVED lines=48> */
[----:B------:R-:W-:Y:S01]  /*6cf0*/  ISETP.NE.AND P0, PT, R240, -0x1, PT ;  /* 0xfffffffff000780c */ /* 0x000fe20003f05270 */
        /* <DEDUP_REMOVED lines=32> */
[----:B------:R-:W-:Y:S05]  /*6f00*/  @P0 BRA `(.L_x_404) ;  /* 0x0000000000300947 */ /* 0x000fea0003800000 */
[----:B------:R-:W2:Y:S01]  /*6f10*/  LDCU.64 UR4, c[0x0][0x5c0] ;  /* 0x0000b800ff0477ac */ /* 0x000ea20008000a00 */
[----:B-1----:R-:W-:Y:S01]  /*6f20*/  SHF.R.S32.HI R5, RZ, 0x1f, R239 ;  /* 0x0000001fff057819 */ /* 0x002fe200000114ef */
[----:B------:R-:W1:Y:S01]  /*6f30*/  LDCU.64 UR6, c[0x0][0x5a8] ;  /* 0x0000b500ff0677ac */ /* 0x000e620008000a00 */
[----:B--2---:R-:W-:Y:S02]  /*6f40*/  MOV R6, UR4 ;  /* 0x0000000400067c02 */ /* 0x004fe40008000f00 */
[----:B------:R-:W-:-:S03]  /*6f50*/  MOV R7, UR5 ;  /* 0x0000000500077c02 */ /* 0x000fc60008000f00 */
[-C--:B------:R-:W-:Y:S02]  /*6f60*/  IMAD R0, R5, R6.reuse, RZ ;  /* 0x0000000605007224 */ /* 0x080fe400078e02ff */
[----:B------:R-:W-:-:S04]  /*6f70*/  IMAD.WIDE.U32 R4, R239, R6, RZ ;  /* 0x00000006ef047225 */ /* 0x000fc800078e00ff */
[----:B------:R-:W-:-:S05]  /*6f80*/  IMAD R0, R239, R7, R0 ;  /* 0x00000007ef007224 */ /* 0x000fca00078e0200 */
[----:B------:R-:W-:-:S03]  /*6f90*/  IADD3 R5, PT, PT, R5, R0, RZ ;  /* 0x0000000005057210 */ /* 0x000fc60007ffe0ff */
[----:B-1----:R-:W-:-:S04]  /*6fa0*/  IMAD.WIDE.U32 R46, R202, UR6, R4 ;  /* 0x00000006ca2e7c25 */ /* 0x002fc8000f8e0004 */
[----:B------:R-:W-:Y:S01]  /*6fb0*/  IMAD R44, R202, UR7, R47 ;  /* 0x00000007ca2c7c24 */ /* 0x000fe2000f8e022f */
[----:B------:R-:W-:Y:S05]  /*6fc0*/  BRA `(.L_x_405) ;  /* 0x0000000000147947 */ /* 0x000fea0003800000 */
.L_x_404:
[----:B------:R-:W2:Y:S01]  /*6fd0*/  LDC.64 R6, c[0x0][0x5c0] ;  /* 0x00017000ff067b82 */ /* 0x000ea20000000a00 */
[----:B-1----:R-:W-:-:S05]  /*6fe0*/  IADD3 R46, PT, PT, R239, R240, RZ ;  /* 0x000000f0ef2e7210 */ /* 0x002fca0007ffe0ff */
[C---:B--2---:R-:W-:Y:S02]  /*6ff0*/  IMAD R44, R46.reuse, R7, RZ ;  /* 0x000000072e2c7224 */ /* 0x044fe400078e02ff */
[----:B------:R-:W-:-:S05]  /*7000*/  IMAD.WIDE.U32 R46, R46, R6, RZ ;  /* 0x000000062e2e7225 */ /* 0x000fca00078e00ff */
[----:B------:R-:W-:Y:S02]  /*7010*/  IADD3 R44, PT, PT, R47, R44, RZ ;  /* 0x0000002c2f2c7210 */ /* 0x000fe40007ffe0ff */
.L_x_405:
        /* <DEDUP_REMOVED lines=13> */
.L_x_406:
[----:B------:R-:W1:Y:S01]  /*70f0*/  LDC.64 R4, c[0x0][0x5c8] ;  /* 0x00017200ff047b82 */ /* 0x000e620000000a00 */
[----:B------:R-:W-:-:S05]  /*7100*/  IADD3 R56, PT, PT, R239, R240, RZ ;  /* 0x000000f0ef387210 */ /* 0x000fca0007ffe0ff */
[C---:B-1----:R-:W-:Y:S02]  /*7110*/  IMAD R0, R56.reuse, R5, RZ ;  /* 0x0000000538007224 */ /* 0x042fe400078e02ff */
[----:B------:R-:W-:-:S05]  /*7120*/  IMAD.WIDE.U32 R56, R56, R4, RZ ;  /* 0x0000000438387225 */ /* 0x000fca00078e00ff */
[----:B------:R-:W-:-:S07]  /*7130*/  IADD3 R0, PT, PT, R57, R0, RZ ;  /* 0x0000000039007210 */ /* 0x000fce0007ffe0ff */
.L_x_407:
[----:B------:R-:W-:Y:S01]  /*7140*/  BAR.SYNC.DEFER_BLOCKING 0x0 ;  /* 0x0000000000007b1d */ /* 0x000fe20000010000 */
[----:B------:R-:W-:Y:S01]  /*7150*/  MOV R62, R206 ;  /* 0x000000ce003e7202 */ /* 0x000fe20000000f00 */
[C---:B------:R-:W-:Y:S01]  /*7160*/  IMAD R48, R6.reuse, UR16, RZ ;  /* 0x0000001006307c24 */ /* 0x040fe2000f8e02ff */
[----:B------:R-:W-:Y:S02]  /*7170*/  MOV R63, RZ ;  /* 0x000000ff003f7202 */ /* 0x000fe40000000f00 */
[-C--:B------:R-:W-:Y:S01]  /*7180*/  ISETP.GE.AND P3, PT, R205, R216.reuse, PT ;  /* 0x000000d8cd00720c */ /* 0x080fe20003f66270 */
[----:B------:R-:W1:Y:S01]  /*7190*/  LDCU.64 UR4, c[0x0][0x5d8] ;  /* 0x0000bb00ff0477ac */ /* 0x000e620008000a00 */
[----:B------:R-:W-:Y:S01]  /*71a0*/  IMAD R45, R7, UR17, R48 ;  /* 0x00000011072d7c24 */ /* 0x000fe2000f8e0230 */
[----:B------:R-:W-:Y:S01]  /*71b0*/  BSSY.RECONVERGENT B0, `(.L_x_408) ;  /* 0x0000024000007945 */ /* 0x000fe20003800200 */
[----:B------:R-:W-:Y:S01]  /*71c0*/  IMAD.WIDE.U32 R50, R6, UR17, R62 ;  /* 0x0000001106327c25 */ /* 0x000fe2000f8e003e */
[----:B------:R-:W-:-:S02]  /*71d0*/  ISETP.GE.AND P5, PT, R207, R216, PT ;  /* 0x000000d8cf00720c */ /* 0x000fc40003fa6270 */
[----:B------:R-:W-:-:S04]  /*71e0*/  IADD3 R64, P0, PT, R46, R50, RZ ;  /* 0x000000322e407210 */ /* 0x000fc80007f1e0ff */
[----:B------:R-:W-:Y:S02]  /*71f0*/  IADD3.X R65, PT, PT, R44, R51, R45, P0, !PT ;  /* 0x000000332c417210 */ /* 0x000fe400007fe42d */
[----:B------:R-:W-:Y:S01]  /*7200*/  IADD3 R58, P0, PT, R205, 0x20, RZ ;  /* 0x00000020cd3a7810 */ /* 0x000fe20007f1e0ff */
[----:B------:R2:W3:Y:S01]  /*7210*/  LDS.128 R40, [R214+0x13000] ;  /* 0x01300000d6287984 */ /* 0x0004e20000000c00 */
[C---:B-1----:R-:W-:Y:S02]  /*7220*/  IMAD.WIDE.U32 R64, R201.reuse, UR4, R64 ;  /* 0x00000004c9407c25 */ /* 0x042fe4000f8e0040 */
[----:B------:R-:W-:Y:S01]  /*7230*/  IADD3.X R57, PT, PT, RZ, RZ, RZ, P0, !PT ;  /* 0x000000ffff397210 */ /* 0x000fe200007fe4ff */
[----:B------:R2:W1:Y:S01]  /*7240*/  LDS.128 R36, [R214+0x15000] ;  /* 0x01500000d6247984 */ /* 0x0004620000000c00 */
[----:B------:R-:W-:-:S03]  /*7250*/  IMAD R59, R201, UR5, R65 ;  /* 0x00000005c93b7c24 */ /* 0x000fc6000f8e0241 */
[----:B------:R2:W4:Y:S04]  /*7260*/  LDS.128 R32, [R214+0x17000] ;  /* 0x01700000d6207984 */ /* 0x0005280000000c00 */
[----:B------:R2:W1:Y:S04]  /*7270*/  LDS.128 R28, [R214+0x18000] ;  /* 0x01800000d61c7984 */ /* 0x0004680000000c00 */
[----:B------:R2:W1:Y:S04]  /*7280*/  LDS.128 R24, [R214+0x19000] ;  /* 0x01900000d6187984 */ /* 0x0004680000000c00 */
[----:B------:R2:W1:Y:S04]  /*7290*/  LDS.128 R20, [R214+0x1a000] ;  /* 0x01a00000d6147984 */ /* 0x0004680000000c00 */
[----:B------:R2:W1:Y:S04]  /*72a0*/  LDS.128 R16, [R214+0x1b000] ;  /* 0x01b00000d6107984 */ /* 0x0004680000000c00 */
[----:B------:R2:W1:Y:S04]  /*72b0*/  LDS.128 R12, [R214+0x1c000] ;  /* 0x01c00000d60c7984 */ /* 0x0004680000000c00 */
[----:B------:R2:W1:Y:S01]  /*72c0*/  LDS.128 R8, [R214+0x1d000] ;  /* 0x01d00000d6087984 */ /* 0x0004620000000c00 */
[----:B------:R-:W-:Y:S05]  /*72d0*/  @P3 BRA `(.L_x_409) ;  /* 0x0000000000443947 */ /* 0x000fea0003800000 */
[----:B------:R-:W3:Y:S01]  /*72e0*/  LDCU UR6, c[0x0][0x440] ;  /* 0x00008800ff0677ac */ /* 0x000ee20008000800 */
[----:B------:R-:W4:Y:S01]  /*72f0*/  LDS.128 R52, [R214+0x14000] ;  /* 0x01400000d6347984 */ /* 0x000f220000000c00 */
[----:B------:R-:W-:Y:S01]  /*7300*/  IMAD.MOV.U32 R60, RZ, RZ, R64 ;  /* 0x000000ffff3c7224 */ /* 0x000fe200078e0040 */
[----:B------:R-:W2:Y:S02]  /*7310*/  LDCU.64 UR4, c[0x0][0x560] ;  /* 0x0000ac00ff0477ac */ /* 0x000ea40008000a00 */
[----:B------:R-:W1:Y:S01]  /*7320*/  LDS.128 R48, [R214+0x16000] ;  /* 0x01600000d6307984 */ /* 0x000e620000000c00 */
[----:B------:R-:W-:Y:S02]  /*7330*/  IMAD.MOV.U32 R61, RZ, RZ, R59 ;  /* 0x000000ffff3d7224 */ /* 0x000fe400078e003b */
[----:B------:R-:W-:-:S04]  /*7340*/  IMAD.WIDE.U32 R68, R205, R6, R60 ;  /* 0x00000006cd447225 */ /* 0x000fc800078e003c */
[----:B------:R-:W-:Y:S01]  /*7350*/  IMAD R60, R205, R7, R69 ;  /* 0x00000007cd3c7224 */ /* 0x000fe200078e0245 */
[----:B---3--:R-:W-:Y:S02]  /*7360*/  ISETP.GE.AND P2, PT, R206, UR6, PT ;  /* 0x00000006ce007c0c */ /* 0x008fe4000bf46270 */
[----:B------:R-:W-:Y:S02]  /*7370*/  ISETP.GE.AND P1, PT, R211, UR6, PT ;  /* 0x00000006d3007c0c */ /* 0x000fe4000bf26270 */
[----:B------:R-:W-:Y:S02]  /*7380*/  ISETP.GE.AND P0, PT, R210, UR6, PT ;  /* 0x00000006d2007c0c */ /* 0x000fe4000bf06270 */
[----:B--2---:R-:W-:-:S04]  /*7390*/  LEA R66, P4, R68, UR4, 0x1 ;  /* 0x0000000444427c11 */ /* 0x004fc8000f8808ff */
[----:B------:R-:W-:-:S03]  /*73a0*/  LEA.HI.X R67, R68, UR5, R60, 0x1, P4 ;  /* 0x0000000544437c11 */ /* 0x000fc6000a0f0c3c */
[----:B------:R-:W2:Y:S04]  /*73b0*/  @!P2 LDS.128 R44, [R214+0x12000] ;  /* 0x01200000d62ca984 */ /* 0x000ea80000000c00 */
[----:B----4-:R3:W-:Y:S04]  /*73c0*/  @!P1 STG.E.128 desc[UR14][R66.64+0x80], R52 ;  /* 0x0000803442009986 */ /* 0x0107e8000c101d0e */
[----:B-1----:R3:W-:Y:S04]  /*73d0*/  @!P0 STG.E.128 desc[UR14][R66.64+0x100], R48 ;  /* 0x0001003042008986 */ /* 0x0027e8000c101d0e */
[----:B--2---:R3:W-:Y:S02]  /*73e0*/  @!P2 STG.E.128 desc[UR14][R66.64], R44 ;  /* 0x0000002c4200a986 */ /* 0x0047e4000c101d0e */
.L_x_409:
[----:B------:R-:W-:Y:S05]  /*73f0*/  BSYNC.RECONVERGENT B0 ;  /* 0x0000000000007941 */ /* 0x000fea0003800200 */
.L_x_408:
[----:B------:R-:W-:Y:S04]  /*7400*/  BSSY.RECONVERGENT B0, `(.L_x_410) ;  /* 0x0000012000007945 */ /* 0x000fe80003800200 */
[----:B------:R-:W-:Y:S05]  /*7410*/  @P5 BRA `(.L_x_411) ;  /* 0x0000000000405947 */ /* 0x000fea0003800000 */
[----:B------:R-:W4:Y:S01]  /*7420*/  LDCU UR6, c[0x0][0x440] ;  /* 0x00008800ff0677ac */ /* 0x000f220008000800 */
[----:B---3--:R-:W-:Y:S01]  /*7430*/  MOV R47, R59 ;  /* 0x0000003b002f7202 */ /* 0x008fe20000000f00 */
[-C--:B------:R-:W-:Y:S01]  /*7440*/  IMAD R44, R57, R6.reuse, RZ ;  /* 0x00000006392c7224 */ /* 0x080fe200078e02ff */
[----:B------:R-:W3:Y:S01]  /*7450*/  LDCU.64 UR4, c[0x0][0x560] ;  /* 0x0000ac00ff0477ac */ /* 0x000ee20008000a00 */
[----:B------:R-:W-:Y:S02]  /*7460*/  IMAD.MOV.U32 R46, RZ, RZ, R64 ;  /* 0x000000ffff2e7224 */ /* 0x000fe400078e0040 */
[C---:B------:R-:W-:Y:S02]  /*7470*/  IMAD R44, R58.reuse, R7, R44 ;  /* 0x000000073a2c7224 */ /* 0x040fe400078e022c */
[----:B------:R-:W-:-:S04]  /*7480*/  IMAD.WIDE.U32 R46, R58, R6, R46 ;  /* 0x000000063a2e7225 */ /* 0x000fc800078e002e */
[----:B------:R-:W-:Y:S01]  /*7490*/  IMAD.IADD R44, R44, 0x1, R47 ;  /* 0x000000012c2c7824 */ /* 0x000fe200078e022f */
[----:B----4-:R-:W-:Y:S02]  /*74a0*/  ISETP.GE.AND P2, PT, R206, UR6, PT ;  /* 0x00000006ce007c0c */ /* 0x010fe4000bf46270 */
[----:B------:R-:W-:Y:S02]  /*74b0*/  ISETP.GE.AND P1, PT, R211, UR6, PT ;  /* 0x00000006d3007c0c */ /* 0x000fe4000bf26270 */
[----:B------:R-:W-:Y:S02]  /*74c0*/  ISETP.GE.AND P0, PT, R210, UR6, PT ;  /* 0x00000006d2007c0c */ /* 0x000fe4000bf06270 */
[----:B---3--:R-:W-:-:S04]  /*74d0*/  LEA R6, P4, R46, UR4, 0x1 ;  /* 0x000000042e067c11 */ /* 0x008fc8000f8808ff */
[----:B------:R-:W-:-:S05]  /*74e0*/  LEA.HI.X R7, R46, UR5, R44, 0x1, P4 ;  /* 0x000000052e077c11 */ /* 0x000fca000a0f0c2c */
[----:B------:R3:W-:Y:S04]  /*74f0*/  @!P2 STG.E.128 desc[UR14][R6.64], R40 ;  /* 0x000000280600a986 */ /* 0x0007e8000c101d0e */
[----:B-1----:R3:W-:Y:S04]  /*7500*/  @!P1 STG.E.128 desc[UR14][R6.64+0x80], R36 ;  /* 0x0000802406009986 */ /* 0x0027e8000c101d0e */
[----:B------:R3:W-:Y:S02]  /*7510*/  @!P0 STG.E.128 desc[UR14][R6.64+0x100], R32 ;  /* 0x0001002006008986 */ /* 0x0007e4000c101d0e */
.L_x_411:
[----:B------:R-:W-:Y:S05]  /*7520*/  BSYNC.RECONVERGENT B0 ;  /* 0x0000000000007941 */ /* 0x000fea0003800200 */
.L_x_410:
[----:B------:R-:W2:Y:S01]  /*7530*/  LDCU.64 UR4, c[0x0][0x5e0] ;  /* 0x0000bc00ff0477ac */ /* 0x000ea20008000a00 */
[C---:B---3--:R-:W-:Y:S01]  /*7540*/  IMAD R6, R4.reuse, UR16, RZ ;  /* 0x0000001004067c24 */ /* 0x048fe2000f8e02ff */
[----:B------:R-:W-:Y:S01]  /*7550*/  BSSY.RECONVERGENT B0, `(.L_x_412) ;  /* 0x0000015000007945 */ /* 0x000fe20003800200 */
[----:B----4-:R-:W-:-:S04]  /*7560*/  IMAD.WIDE.U32 R32, R4, UR17, R62 ;  /* 0x0000001104207c25 */ /* 0x010fc8000f8e003e */
[----:B------:R-:W-:Y:S01]  /*7570*/  IMAD R7, R5, UR17, R6 ;  /* 0x0000001105077c24 */ /* 0x000fe2000f8e0206 */
[----:B------:R-:W-:-:S04]  /*7580*/  IADD3 R34, P0, PT, R56, R32, RZ ;  /* 0x0000002038227210 */ /* 0x000fc80007f1e0ff */
[----:B------:R-:W-:-:S03]  /*7590*/  IADD3.X R35, PT, PT, R0, R33, R7, P0, !PT ;  /* 0x0000002100237210 */ /* 0x000fc600007fe407 */
[----:B--2---:R-:W-:-:S04]  /*75a0*/  IMAD.WIDE.U32 R34, R201, UR4, R34 ;  /* 0x00000004c9227c25 */ /* 0x004fc8000f8e0022 */
[----:B------:R-:W-:Y:S01]  /*75b0*/  IMAD R7, R201, UR5, R35 ;  /* 0x00000005c9077c24 */ /* 0x000fe2000f8e0223 */
[----:B------:R-:W-:Y:S06]  /*75c0*/  @P3 BRA `(.L_x_413) ;  /* 0x0000000000343947 */ /* 0x000fec0003800000 */
[----:B------:R-:W2:Y:S01]  /*75d0*/  LDCU UR6, c[0x0][0x440] ;  /* 0x00008800ff0677ac */ /* 0x000ea20008000800 */
[----:B------:R-:W-:Y:S01]  /*75e0*/  IMAD.MOV.U32 R6, RZ, RZ, R34 ;  /* 0x000000ffff067224 */ /* 0x000fe200078e0022 */
[----:B------:R-:W3:Y:S03]  /*75f0*/  LDCU.64 UR4, c[0x0][0x568] ;  /* 0x0000ad00ff0477ac */ /* 0x000ee60008000a00 */
[----:B-1----:R-:W-:-:S04]  /*7600*/  IMAD.WIDE.U32 R36, R205, R4, R6 ;  /* 0x00000004cd247225 */ /* 0x002fc800078e0006 */
[----:B------:R-:W-:Y:S01]  /*7610*/  IMAD R0, R205, R5, R37 ;  /* 0x00000005cd007224 */ /* 0x000fe200078e0225 */
[----:B--2---:R-:W-:Y:S02]  /*7620*/  ISETP.GE.AND P2, PT, R206, UR6, PT ;  /* 0x00000006ce007c0c */ /* 0x004fe4000bf46270 */
[----:B------:R-:W-:Y:S02]  /*7630*/  ISETP.GE.AND P1, PT, R211, UR6, PT ;  /* 0x00000006d3007c0c */ /* 0x000fe4000bf26270 */
[----:B------:R-:W-:Y:S02]  /*7640*/  ISETP.GE.AND P0, PT, R210, UR6, PT ;  /* 0x00000006d2007c0c */ /* 0x000fe4000bf06270 */
[----:B---3--:R-:W-:-:S04]  /*7650*/  LEA R32, P3, R36, UR4, 0x1 ;  /* 0x0000000424207c11 */ /* 0x008fc8000f8608ff */
[----:B------:R-:W-:-:S05]  /*7660*/  LEA.HI.X R33, R36, UR5, R0, 0x1, P3 ;  /* 0x0000000524217c11 */ /* 0x000fca00098f0c00 */
[----:B------:R2:W-:Y:S04]  /*7670*/  @!P2 STG.E.128 desc[UR14][R32.64], R28 ;  /* 0x0000001c2000a986 */ /* 0x0005e8000c101d0e */
[----:B------:R2:W-:Y:S04]  /*7680*/  @!P1 STG.E.128 desc[UR14][R32.64+0x80], R20 ;  /* 0x0000801420009986 */ /* 0x0005e8000c101d0e */
[----:B------:R2:W-:Y:S02]  /*7690*/  @!P0 STG.E.128 desc[UR14][R32.64+0x100], R12 ;  /* 0x0001000c20008986 */ /* 0x0005e4000c101d0e */
.L_x_413:
[----:B------:R-:W-:Y:S05]  /*76a0*/  BSYNC.RECONVERGENT B0 ;  /* 0x0000000000007941 */ /* 0x000fea0003800200 */
.L_x_412:
        /* <DEDUP_REMOVED lines=10> */
[----:B------:R-:W-:Y:S02]  /*7750*/  ISETP.GE.AND P0, PT, R210, UR6, PT ;  /* 0x00000006d2007c0c */ /* 0x000fe4000bf06270 */
[----:B----4-:R-:W-:-:S04]  /*7760*/  LEA R4, P3, R6, UR4, 0x1 ;  /* 0x0000000406047c11 */ /* 0x010fc8000f8608ff */
[----:B------:R-:W-:-:S05]  /*7770*/  LEA.HI.X R5, R6, UR5, R57, 0x1, P3 ;  /* 0x0000000506057c11 */ /* 0x000fca00098f0c39 */
[----:B-1----:R3:W-:Y:S04]  /*7780*/  @!P2 STG.E.128 desc[UR14][R4.64], R24 ;  /* 0x000000180400a986 */ /* 0x0027e8000c101d0e */
[----:B------:R3:W-:Y:S04]  /*7790*/  @!P1 STG.E.128 desc[UR14][R4.64+0x80], R16 ;  /* 0x0000801004009986 */ /* 0x0007e8000c101d0e */
[----:B------:R3:W-:Y:S02]  /*77a0*/  @!P0 STG.E.128 desc[UR14][R4.64+0x100], R8 ;  /* 0x0001000804008986 */ /* 0x0007e4000c101d0e */
.L_x_372:
[----:B------:R-:W-:Y:S05]  /*77b0*/  BSYNC.RECONVERGENT B1 ;  /* 0x0000000000017941 */ /* 0x000fea0003800200 */
.L_x_350:
[----:B------:R-:W4:Y:S01]  /*77c0*/  LDCU UR5, c[0x0][0x438] ;  /* 0x00008700ff0577ac */ /* 0x000f220008000800 */
[----:B-1-3--:R-:W1:Y:S01]  /*77d0*/  LDC R8, c[0x0][0x438] ;  /* 0x00010e00ff087b82 */ /* 0x00ae620000000800 */
[----:B------:R-:W3:Y:S01]  /*77e0*/  LDCU UR6, c[0x0][0x370] ;  /* 0x00006e00ff0677ac */ /* 0x000ee20008000800 */
[----:B----4-:R-:W-:-:S04]  /*77f0*/  UIADD3 UR5, UPT, UPT, UR5, 0x3f, URZ ;  /* 0x0000003f05057890 */ /* 0x010fc8000fffe0ff */
[----:B------:R-:W-:Y:S02]  /*7800*/  USHF.R.S32.HI UR4, URZ, 0x1f, UR5 ;  /* 0x0000001fff047899 */ /* 0x000fe40008011405 */
[----:B---3--:R-:W-:Y:S02]  /*7810*/  UIADD3 UR13, UPT, UPT, UR6, UR13, URZ ;  /* 0x0000000d060d7290 */ /* 0x008fe4000fffe0ff */
[----:B------:R-:W-:-:S04]  /*7820*/  ULEA.HI UR4, UR4, UR5, URZ, 0x6 ;  /* 0x0000000504047291 */ /* 0x000fc8000f8f30ff */
[----:B------:R-:W-:-:S04]  /*7830*/  USHF.R.S32.HI UR4, URZ, 0x6, UR4 ;  /* 0x00000006ff047899 */ /* 0x000fc80008011404 */
[----:B------:R-:W-:-:S09]  /*7840*/  UISETP.GE.AND UP0, UPT, UR13, UR4, UPT ;  /* 0x000000040d00728c */ /* 0x000fd2000bf06270 */
[----:B------:R-:W-:Y:S05]  /*7850*/  BRA.U !UP0, `(.L_x_414) ;  /* 0xffffff8d088c7547 */ /* 0x000fea000b83ffff */
[----:B------:R-:W-:Y:S05]  /*7860*/  EXIT ;  /* 0x000000000000794d */ /* 0x000fea0003800000 */
.L_x_415:
        /* <DEDUP_REMOVED lines=9> */
.L_x_2158:


//--------------------- .text._ZN5flash44flash_bwd_dq_dk_dv_loop_seqk_parallel_kernelI23Flash_bwd_kernel_traitsILi192ELi64ELi64ELi8ELi4ELi2ELi2ELb0ELb0EN7cutlass6half_tE19Flash_kernel_traitsILi192ELi64ELi64ELi8ES3_EELb0ELb0ELb1ELb0ELb0ELb0ELb0EEEvNS_16Flash_bwd_paramsE --------------------------
	.section	.text._ZN5flash44flash_bwd_dq_dk_dv_loop_seqk_parallel_kernelI23Flash_bwd_kernel_traitsILi192ELi64ELi64ELi8ELi4ELi2ELi2ELb0ELb0EN7cutlass6half_tE19Flash_kernel_traitsILi192ELi64ELi64ELi8ES3_EELb0ELb0ELb1ELb0ELb0ELb0ELb0EEEvNS_16Flash_bwd_paramsE,"ax",@progbits
	.align	128
        .global         _ZN5flash44flash_bwd_dq_dk_dv_loop_seqk_parallel_kernelI23Flash_bwd_kernel_traitsILi192ELi64ELi64ELi8ELi4ELi2ELi2ELb0ELb0EN7cutlass6half_tE19Flash_kernel_traitsILi192ELi64ELi64ELi8ES3_EELb0ELb0ELb1ELb0ELb0ELb0ELb0EEEvNS_16Flash_bwd_paramsE
        .type           _ZN5flash44flash_bwd_dq_dk_dv_loop_seqk_parallel_kernelI23Flash_bwd_kernel_traitsILi192ELi64ELi64ELi8ELi4ELi2ELi2ELb0ELb0EN7cutlass6half_tE19Flash_kernel_traitsILi192ELi64ELi64ELi8ES3_EELb0ELb0ELb1ELb0ELb0ELb0ELb0EEEvNS_16Flash_bwd_paramsE,@function
        .size           _ZN5flash44flash_bwd_dq_dk_dv_loop_seqk_parallel_kernelI23Flash_bwd_kernel_traitsILi192ELi64ELi64ELi8ELi4ELi2ELi2ELb0ELb0EN7cutlass6half_tE19Flash_kernel_traitsILi192ELi64ELi64ELi8ES3_EELb0ELb0ELb1ELb0ELb0ELb0ELb0EEEvNS_16Flash_bwd_paramsE,(.L_x_2159 - _ZN5flash44flash_bwd_dq_dk_dv_loop_seqk_parallel_kernelI23Flash_bwd_kernel_traitsILi192ELi64ELi64ELi8ELi4ELi2ELi2ELb0ELb0EN7cutlass6half_tE19Flash_kernel_traitsILi192ELi64ELi64ELi8ES3_EELb0ELb0ELb1ELb0ELb0ELb0ELb0EEEvNS_16Flash_bwd_paramsE)
        .other          _ZN5flash44flash_bwd_dq_dk_dv_loop_seqk_parallel_kernelI23Flash_bwd_kernel_traitsILi192ELi64ELi64ELi8ELi4ELi2ELi2ELb0ELb0EN7cutlass6half_tE19Flash_kernel_traitsILi192ELi64ELi64ELi8ES3_EELb0ELb0ELb1ELb0ELb0ELb0ELb0EEEvNS_16Flash_bwd_paramsE,@"STO_CUDA_ENTRY STV_DEFAULT"
_ZN5flash44flash_bwd_dq_dk_dv_loop_seqk_parallel_kernelI23Flash_bwd_kernel_traitsILi192ELi64ELi64ELi8ELi4ELi2ELi2ELb0ELb0EN7cutlass6half_tE19Flash_kernel_traitsILi192ELi64ELi64ELi8ES3_EELb0ELb0ELb1ELb0ELb0ELb0ELb0EEEvNS_16Flash_bwd_paramsE:
.text._ZN5flash44flash_bwd_dq_dk_dv_loop_seqk_parallel_kernelI23Flash_bwd_kernel_traitsILi192ELi64ELi64ELi8ELi4ELi2ELi2ELb0ELb0EN7cutlass6half_tE19Flash_kernel_traitsILi192ELi64ELi64ELi8ES3_EELb0ELb0ELb1ELb0ELb0ELb0ELb0EEEvNS_16Flash_bwd_paramsE:
        /* <DEDUP_REMOVED lines=11> */
[----:B------:R-:W-:Y:S01]  /*00b0*/  UMOV UR5, 0x400 ;  /* 0x0000040000057882 */ /* 0x000fe20000000000 */
[----:B------:R-:W-:Y:S01]  /*00c0*/  IMAD.MOV.U32 R221, RZ, RZ, 0x10 ;  /* 0x00000010ffdd7424 */ /* 0x000fe200078e00ff */
[----:B------:R-:W2:Y:S01]  /*00d0*/  S2R R200, SR_CTAID.Y ;  /* 0x0000000000c87919 */ /* 0x000ea20000002600 */
[----:B------:R-:W-:Y:S01]  /*00e0*/  IMAD.MOV.U32 R191, RZ, RZ, 0x40 ;  /* 0x00000040ffbf7424 */ /* 0x000fe200078e00ff */
[----:B------:R-:W3:Y:S01]  /*00f0*/  LDCU.64 UR18, c[0x0][0x358] ;  /* 0x00006b00ff1277ac */ /* 0x000ee20008000a00 */
[----:B------:R-:W-:Y:S01]  /*0100*/  IMAD.U32 R205, RZ, RZ, UR4 ;  /* 0x00000004ffcd7e24 */ /* 0x000fe2000f8e00ff */
[----:B------:R-:W4:Y:S01]  /*0110*/  S2R R199, SR_CTAID.Z ;  /* 0x0000000000c77919 */ /* 0x000f220000002700 */
[----:B------:R-:W5:Y:S01]  /*0120*/  S2UR UR6, SR_CgaCtaId ;  /* 0x00000000000679c3 */ /* 0x000f620000008800 */
[----:B------:R-:W-:Y:S01]  /*0130*/  UMOV UR17, URZ ;  /* 0x000000ff00117c82 */ /* 0x000fe20008000000 */
[----:B------:R-:W-:-:S06]  /*0140*/  UMOV UR20, URZ ;  /* 0x000000ff00147c82 */ /* 0x000fcc0008000000 */
[----:B------:R-:W2:Y:S08]  /*0150*/  S2UR UR16, SR_CTAID.X ;  /* 0x00000000001079c3 */ /* 0x000eb00000002500 */
[----:B------:R-:W2:Y:S01]  /*0160*/  LDC.U8 R198, c[0x0][0x532] ;  /* 0x00014c80ffc67b82 */ /* 0x000ea20000000000 */
        /* <DEDUP_REMOVED lines=9> */
[----:B------:R-:W-:Y:S01]  /*0200*/  LOP3.LUT R5, R5, 0x20, R0, 0x78, !PT ;  /* 0x0000002005057812 */ /* 0x000fe200078e7800 */
[----:B------:R-:W-:Y:S01]  /*0210*/  VIADD R208, R203, 0x20 ;  /* 0x00000020cbd07836 */ /* 0x000fe20000000000 */
[--C-:B------:R-:W-:Y:S01]  /*0220*/  LOP3.LUT R7, R7, 0x3800, R4.reuse, 0xf8, !PT ;  /* 0x0000380007077812 */ /* 0x100fe200078ef804 */
[----:B------:R-:W-:Y:S01]  /*0230*/  UIADD3 UR5, UPT, UPT, UR6, 0x20000, URZ ;  /* 0x0002000006057890 */ /* 0x000fe2000fffe0ff */
[----:B------:R-:W-:Y:S01]  /*0240*/  LOP3.LUT R212, R5, 0x1c0, R4, 0xf8, !PT ;  /* 0x000001c005d47812 */ /* 0x000fe200078ef804 */
[----:B------:R-:W-:Y:S01]  /*0250*/  UIADD3 UR4, UPT, UPT, UR6, 0x12000, URZ ;  /* 0x0001200006047890 */ /* 0x000fe2000fffe0ff */
[----:B------:R-:W-:-:S02]  /*0260*/  LOP3.LUT R4, R4, 0x1c0, RZ, 0xc0, !PT ;  /* 0x000001c004047812 */ /* 0x000fc400078ec0ff */
[----:B------:R-:W-:Y:S02]  /*0270*/  SHF.R.U32.HI R10, RZ, 0x1, R202 ;  /* 0x00000001ff0a7819 */ /* 0x000fe400000116ca */
[C---:B------:R-:W-:Y:S02]  /*0280*/  LOP3.LUT R3, R2.reuse, 0xc00, RZ, 0xc0, !PT ;  /* 0x00000c0002037812 */ /* 0x040fe400078ec0ff */
[----:B------:R-:W-:Y:S02]  /*0290*/  LOP3.LUT R9, R2, 0x400, RZ, 0xc0, !PT ;  /* 0x0000040002097812 */ /* 0x000fe400078ec0ff */
[----:B------:R-:W-:Y:S02]  /*02a0*/  LOP3.LUT R211, R4, 0x18, R203, 0xf8, !PT ;  /* 0x0000001804d37812 */ /* 0x000fe400078ef8cb */
[----:B------:R-:W-:Y:S02]  /*02b0*/  LOP3.LUT R201, R10, 0x30, RZ, 0xc0, !PT ;  /* 0x000000300ac97812 */ /* 0x000fe400078ec0ff */
[----:B------:R-:W-:-:S02]  /*02c0*/  LOP3.LUT R3, R3, 0x6, R6, 0xf8, !PT ;  /* 0x0000000603037812 */ /* 0x000fc400078ef806 */
[--C-:B------:R-:W-:Y:S02]  /*02d0*/  LOP3.LUT R4, R9, 0x6, R6.reuse, 0xf8, !PT ;  /* 0x0000000609047812 */ /* 0x100fe400078ef806 */
[----:B------:R-:W-:Y:S02]  /*02e0*/  LOP3.LUT R211, R211, 0x38, R6, 0x78, !PT ;  /* 0x00000038d3d37812 */ /* 0x000fe400078e7806 */
[----:B------:R-:W-:Y:S02]  /*02f0*/  LOP3.LUT R6, R6, 0x20, RZ, 0xc0, !PT ;  /* 0x0000002006067812 */ /* 0x000fe400078ec0ff */
[----:B------:R-:W-:Y:S01]  /*0300*/  LOP3.LUT R201, R201, 0x7, R0, 0xf8, !PT ;  /* 0x00000007c9c97812 */ /* 0x000fe200078ef800 */
[----:B------:R-:W-:Y:S01]  /*0310*/  IMAD.SHL.U32 R0, R202, 0x40, RZ ;  /* 0x00000040ca007824 */ /* 0x000fe200078e00ff */
[----:B------:R-:W-:Y:S02]  /*0320*/  LOP3.LUT R193, R6, 0x18, R203, 0xf8, !PT ;  /* 0x0000001806c17812 */ /* 0x000fe400078ef8cb */
[----:B------:R-:W-:-:S02]  /*0330*/  LOP3.LUT R212, R3, R212, RZ, 0xfc, !PT ;  /* 0x000000d403d47212 */ /* 0x000fc400078efcff */
[----:B------:R-:W-:Y:S02]  /*0340*/  LOP3.LUT R5, R0, 0x1c0, RZ, 0xc0, !PT ;  /* 0x000001c000057812 */ /* 0x000fe400078ec0ff */
[----:B------:R-:W-:Y:S02]  /*0350*/  LOP3.LUT R3, R10, 0x10, RZ, 0xc0, !PT ;  /* 0x000000100a037812 */ /* 0x000fe400078ec0ff */
[----:B------:R-:W-:Y:S02]  /*0360*/  LOP3.LUT R193, R193, 0x1c0, R0, 0xf8, !PT ;  /* 0x000001c0c1c17812 */ /* 0x000fe400078ef800 */
[----:B------:R-:W-:Y:S02]  /*0370*/  LOP3.LUT R5, R5, 0x38, R204, 0xf8, !PT ;  /* 0x0000003805057812 */ /* 0x000fe400078ef8cc */
[----:B------:R-:W-:Y:S02]  /*0380*/  LOP3.LUT R8, R3, 0x8, R202, 0xf8, !PT ;  /* 0x0000000803087812 */ /* 0x000fe400078ef8ca */
[----:B------:R-:W-:-:S02]  /*0390*/  LOP3.LUT R193, R193, 0x38, R204, 0x78, !PT ;  /* 0x00000038c1c17812 */ /* 0x000fc400078e78cc */
[C---:B------:R-:W-:Y:S02]  /*03a0*/  LOP3.LUT R3, R5.reuse, 0x8, R10, 0x78, !PT ;  /* 0x0000000805037812 */ /* 0x040fe400078e780a */
[----:B------:R-:W-:Y:S02]  /*03b0*/  LOP3.LUT R189, R8, R5, RZ, 0x3c, !PT ;  /* 0x0000000508bd7212 */ /* 0x000fe400078e3cff */
[----:B------:R-:W-:Y:S02]  /*03c0*/  LOP3.LUT R192, R5, 0x8, R202, 0x78, !PT ;  /* 0x0000000805c07812 */ /* 0x000fe400078e78ca */
[----:B------:R-:W-:Y:S02]  /*03d0*/  LOP3.LUT R5, R0, 0x200, RZ, 0xc0, !PT ;  /* 0x0000020000057812 */ /* 0x000fe400078ec0ff */
[----:B--2---:R-:W-:Y:S02]  /*03e0*/  LEA R206, P0, R200, R206, 0x2 ;  /* 0x000000cec8ce7211 */ /* 0x004fe400078010ff */
[----:B------:R-:W-:-:S02]  /*03f0*/  LOP3.LUT R193, R193, 0x200, R0, 0xf8, !PT ;  /* 0x00000200c1c17812 */ /* 0x000fc400078ef800 */
[----:B------:R-:W1:Y:S01]  /*0400*/  LDC R0, c[0x0][0x438] ;  /* 0x00010e00ff007b82 */ /* 0x000e620000000800 */
[----:B------:R-:W-:Y:S02]  /*0410*/  R2P PR, R202, 0xe ;  /* 0x0000000eca007804 */ /* 0x000fe40000000000 */
[C-C-:B------:R-:W-:Y:S02]  /*0420*/  LOP3.LUT R196, R5.reuse, 0xc00, R2.reuse, 0xf8, !PT ;  /* 0x00000c0005c47812 */ /* 0x140fe400078ef802 */
[--C-:B------:R-:W-:Y:S02]  /*0430*/  LOP3.LUT R190, R5, 0x400, R2.reuse, 0xf8, !PT ;  /* 0x0000040005be7812 */ /* 0x100fe400078ef802 */
[----:B------:R-:W-:Y:S02]  /*0440*/  LOP3.LUT R213, R204, 0x1f8, RZ, 0xc0, !PT ;  /* 0x000001f8ccd57812 */ /* 0x000fe400078ec0ff */
[----:B------:R-:W-:Y:S02]  /*0450*/  LEA R212, R212, UR5, 0x1 ;  /* 0x00000005d4d47c11 */ /* 0x000fe4000f8e08ff */
[----:B------:R-:W-:-:S02]  /*0460*/  LOP3.LUT R189, R189, 0x200, R2, 0xf8, !PT ;  /* 0x00000200bdbd7812 */ /* 0x000fc400078ef802 */
[-C--:B------:R-:W-:Y:S01]  /*0470*/  LOP3.LUT R196, R196, R3.reuse, RZ, 0xfc, !PT ;  /* 0x00000003c4c47212 */ /* 0x080fe200078efcff */
[----:B------:R-:W-:Y:S01]  /*0480*/  VIADD R214, R212, 0x20 ;  /* 0x00000020d4d67836 */ /* 0x000fe20000000000 */
[----:B------:R-:W-:Y:S01]  /*0490*/  LOP3.LUT R190, R190, R3, RZ, 0xfc, !PT ;  /* 0x00000003bebe7212 */ /* 0x000fe200078efcff */
[C---:B------:R-:W-:Y:S01]  /*04a0*/  @P3 VIADD R214, R212.reuse, 0xffffffe0 ;  /* 0xffffffe0d4d63836 */ /* 0x040fe20000000000 */
[----:B------:R-:W-:Y:S02]  /*04b0*/  LOP3.LUT R213, R213, 0x38, R202, 0x78, !PT ;  /* 0x00000038d5d57812 */ /* 0x000fe400078e78ca */
[C---:B------:R-:W-:Y:S02]  /*04c0*/  SEL R185, R221.reuse, 0xfffffff0, !P1 ;  /* 0xfffffff0ddb97807 */ /* 0x040fe40004800000 */
[----:B------:R-:W-:Y:S02]  /*04d0*/  SEL R221, R221, 0xfffffff0, !P2 ;  /* 0xfffffff0dddd7807 */ /* 0x000fe40005000000 */
[----:B------:R-:W-:Y:S01]  /*04e0*/  LOP3.LUT R213, R213, 0x1e00, R204, 0xf8, !PT ;  /* 0x00001e00d5d57812 */ /* 0x000fe200078ef8cc */
[----:B------:R-:W-:Y:S01]  /*04f0*/  IMAD.SHL.U32 R185, R185, 0x2, RZ ;  /* 0x00000002b9b97824 */ /* 0x000fe200078e00ff */
[----:B------:R-:W-:Y:S01]  /*0500*/  SEL R191, R191, 0xffffffc0, !P2 ;  /* 0xffffffc0bfbf7807 */ /* 0x000fe20005000000 */
[----:B------:R-:W-:Y:S01]  /*0510*/  IMAD.IADD R237, R212, 0x1, R221 ;  /* 0x00000001d4ed7824 */ /* 0x000fe200078e02dd */
[----:B------:R-:W-:Y:S01]  /*0520*/  LEA R189, R189, UR5, 0x1 ;  /* 0x00000005bdbd7c11 */ /* 0x000fe2000f8e08ff */
[----:B------:R-:W-:Y:S01]  /*0530*/  IMAD.IADD R221, R221, 0x1, R214 ;  /* 0x00000001dddd7824 */ /* 0x000fe200078e02d6 */
[----:B------:R-:W-:-:S02]  /*0540*/  LEA R196, R196, UR6, 0x1 ;  /* 0x00000006c4c47c11 */ /* 0x000fc4000f8e08ff */
[----:B------:R-:W-:Y:S01]  /*0550*/  LEA R190, R190, UR6, 0x1 ;  /* 0x00000006bebe7c11 */ /* 0x000fe2000f8e08ff */
[----:B------:R-:W-:Y:S01]  /*0560*/  IMAD.IADD R187, R191, 0x1, R189 ;  /* 0x00000001bfbb7824 */ /* 0x000fe200078e02bd */
[----:B------:R-:W-:Y:S01]  /*0570*/  LOP3.LUT R211, R4, R211, RZ, 0xfc, !PT ;  /* 0x000000d304d37212 */ /* 0x000fe200078efcff */
[----:B------:R-:W-:Y:S01]  /*0580*/  IMAD.IADD R194, R196, 0x1, R191 ;  /* 0x00000001c4c27824 */ /* 0x000fe200078e02bf */
[----:B------:R-:W-:Y:S01]  /*0590*/  LOP3.LUT R192, R7, R192, RZ, 0xfc, !PT ;  /* 0x000000c007c07212 */ /* 0x000fe200078efcff */
[----:B------:R-:W-:Y:S01]  /*05a0*/  IMAD.IADD R3, R191, 0x1, R190 ;  /* 0x00000001bf037824 */ /* 0x000fe200078e02be */
[----:B------:R-:W-:Y:S02]  /*05b0*/  LOP3.LUT R204, R204, 0x38, RZ, 0xc0, !PT ;  /* 0x00000038cccc7812 */ /* 0x000fe400078ec0ff */
[----:B------:R-:W-:Y:S02]  /*05c0*/  LEA.HI.X R207, R200, R207, RZ, 0x2, P0 ;  /* 0x000000cfc8cf7211 */ /* 0x000fe400000f14ff */
[----:B------:R-:W-:-:S02]  /*05d0*/  SHF.R.U32.HI R202, RZ, 0x5, R202 ;  /* 0x00000005ffca7819 */ /* 0x000fc400000116ca */
[C---:B------:R-:W-:Y:S02]  /*05e0*/  LOP3.LUT R210, R204.reuse, 0x40, RZ, 0xfc, !PT ;  /* 0x00000040ccd27812 */ /* 0x040fe400078efcff */
[----:B------:R-:W-:Y:S02]  /*05f0*/  LOP3.LUT R209, R204, 0x80, RZ, 0xfc, !PT ;  /* 0x00000080ccd17812 */ /* 0x000fe400078efcff */
[----:B------:R-:W-:Y:S02]  /*0600*/  LEA R213, R213, UR6, 0x1 ;  /* 0x00000006d5d57c11 */ /* 0x000fe4000f8e08ff */
[----:B------:R-:W-:Y:S02]  /*0610*/  LEA R211, R211, UR4, 0x1 ;  /* 0x00000004d3d37c11 */ /* 0x000fe4000f8e08ff */
[----:B------:R-:W-:Y:S02]  /*0620*/  LEA R192, R192, UR4, 0x1 ;  /* 0x00000004c0c07c11 */ /* 0x000fe4000f8e08ff */
[----:B-1-34-:R-:W-:-:S07]  /*0630*/  LEA R193, R193, UR6, 0x1 ;  /* 0x00000006c1c17c11 */ /* 0x01afce000f8e08ff */
.L_x_482:
[----:B------:R-:W1:Y:S01]  /*0640*/  LDC.64 R4, c[0x0][0x478] ;  /* 0x00011e00ff047b82 */ /* 0x000e620000000a00 */
[----:B------:R-:W2:Y:S01]  /*0650*/  LDCU.64 UR4, c[0x0][0x470] ;  /* 0x00008e00ff0477ac */ /* 0x000ea20008000a00 */
[----:B------:R-:W-:Y:S01]  /*0660*/  IMAD.SHL.U32 R13, R200, 0x4, RZ ;  /* 0x00000004c80d7824 */ /* 0x000fe200078e00ff */
[----:B------:R-:W-:Y:S01]  /*0670*/  SHF.R.U32.HI R2, RZ, 0x1e, R200 ;  /* 0x0000001eff027819 */ /* 0x000fe200000116c8 */
[----:B------:R-:W-:-:S04]  /*0680*/  IMAD.MOV.U32 R235, RZ, RZ, RZ ;  /* 0x000000ffffeb7224 */ /* 0x000fc800078e00ff */
[----:B---3--:R-:W3:Y:S08]  /*0690*/  LDC.64 R8, c[0x0][0x460] ;  /* 0x00011800ff087b82 */ /* 0x008ef00000000a00 */
[----:B------:R-:W4:Y:S01]  /*06a0*/  LDC.64 R6, c[0x0][0x468] ;  /* 0x00011a00ff067b82 */ /* 0x000f220000000a00 */
[----:B--2---:R-:W-:-:S04]  /*06b0*/  ISETP.NE.U32.AND P4, PT, RZ, UR4, PT ;  /* 0x00000004ff007c0c */ /* 0x004fc8000bf85070 */
[----:B------:R-:W-:Y:S02]  /*06c0*/  ISETP.NE.AND.EX P4, PT, RZ, UR5, PT, P4 ;  /* 0x00000005ff007c0c */ /* 0x000fe4000bf85340 */
[----:B-1----:R-:W-:-:S04]  /*06d0*/  ISETP.NE.U32.AND P3, PT, R4, RZ, PT ;  /* 0x000000ff0400720c */ /* 0x002fc80003f65070 */
[----:B------:R-:W-:Y:S02]  /*06e0*/  ISETP.NE.AND.EX P3, PT, R5, RZ, PT, P3 ;  /* 0x000000ff0500720c */ /* 0x000fe40003f65330 */
[C---:B---3--:R-:W-:Y:S02]  /*06f0*/  ISETP.NE.U32.AND P5, PT, R8.reuse, RZ, PT ;  /* 0x000000ff0800720c */ /* 0x048fe40003fa5070 */
[----:B------:R-:W-:-:S03]  /*0700*/  ISETP.NE.U32.AND P2, PT, R8, RZ, PT ;  /* 0x000000ff0800720c */ /* 0x000fc60003f45070 */
[----:B------:R-:W-:Y:S02]  /*0710*/  @P4 IADD3 R14, P1, PT, R13, UR4, RZ ;  /* 0x000000040d0e4c10 */ /* 0x000fe4000ff3e0ff */
[C---:B------:R-:W-:Y:S02]  /*0720*/  ISETP.NE.AND.EX P5, PT, R9.reuse, RZ, PT, P5 ;  /* 0x000000ff0900720c */ /* 0x040fe40003fa5350 */
[----:B------:R-:W-:Y:S02]  /*0730*/  ISETP.NE.AND.EX P2, PT, R9, RZ, PT, P2 ;  /* 0x000000ff0900720c */ /* 0x000fe40003f45320 */
[----:B------:R-:W-:Y:S02]  /*0740*/  @P3 IADD3 R10, P0, PT, R13, R4, RZ ;  /* 0x000000040d0a3210 */ /* 0x000fe40007f1e0ff */
[----:B------:R-:W-:-:S03]  /*0750*/  @P4 IADD3.X R15, PT, PT, R2, UR5, RZ, P1, !PT ;  /* 0x00000005020f4c10 */ /* 0x000fc60008ffe4ff */
[----:B------:R-:W-:Y:S02]  /*0760*/  @P3 IMAD.X R11, R2, 0x1, R5, P0 ;  /* 0x00000001020b3824 */ /* 0x000fe400000e0605 */
[----:B------:R-:W-:Y:S01]  /*0770*/  IMAD.MOV.U32 R8, RZ, RZ, -0x1 ;  /* 0xffffffffff087424 */ /* 0x000fe200078e00ff */
[----:B------:R-:W2:Y:S04]  /*0780*/  @P4 LDG.E R235, desc[UR18][R14.64] ;  /* 0x000000120eeb4981 */ /* 0x000ea8000c1e1900 */
[----:B-----5:R1:W5:Y:S01]  /*0790*/  @P2 LDG.E R9, desc[UR18][R206.64+0x4] ;  /* 0x00000412ce092981 */ /* 0x020362000c1e1900 */
[----:B----4-:R-:W-:Y:S01]  /*07a0*/  ISETP.EQ.U32.AND P1, PT, R6, RZ, PT ;  /* 0x000000ff0600720c */ /* 0x010fe20003f22070 */
[----:B------:R-:W3:Y:S02]  /*07b0*/  @!P3 LDC.64 R4, c[0x0][0x488] ;  /* 0x00012200ff04bb82 */ /* 0x000ee40000000a00 */
[----:B------:R-:W2:Y:S04]  /*07c0*/  @P3 LDG.E R10, desc[UR18][R10.64] ;  /* 0x000000120a0a3981 */ /* 0x000ea8000c1e1900 */
[----:B------:R1:W5:Y:S01]  /*07d0*/  @P5 LDG.E R8, desc[UR18][R206.64] ;  /* 0x00000012ce085981 */ /* 0x000362000c1e1900 */
[----:B------:R-:W-:-:S04]  /*07e0*/  ISETP.NE.AND P4, PT, R198, RZ, PT ;  /* 0x000000ffc600720c */ /* 0x000fc80003f85270 */
[----:B------:R-:W-:Y:S02]  /*07f0*/  ISETP.EQ.OR.EX P1, PT, R7, RZ, !P4, P1 ;  /* 0x000000ff0700720c */ /* 0x000fe40006722710 */
[----:B------:R-:W-:Y:S01]  /*0800*/  IADD3 R12, P0, PT, R13, R6, RZ ;  /* 0x000000060d0c7210 */ /* 0x000fe20007f1e0ff */
[----:B------:R-:W-:-:S04]  /*0810*/  IMAD.MOV.U32 R238, RZ, RZ, -0x1 ;  /* 0xffffffffffee7424 */ /* 0x000fc800078e00ff */
[----:B------:R-:W-:Y:S02]  /*0820*/  IMAD.X R13, R2, 0x1, R7, P0 ;  /* 0x00000001020d7824 */ /* 0x000fe400000e0607 */
[----:B------:R-:W4:Y:S04]  /*0830*/  @!P3 LDC R2, c[0x0][0x43c] ;  /* 0x00010f00ff02bb82 */ /* 0x000f280000000800 */
[----:B------:R1:W5:Y:S01]  /*0840*/  @!P1 LDG.E R238, desc[UR18][R12.64] ;  /* 0x000000120cee9981 */ /* 0x000362000c1e1900 */
[----:B------:R-:W-:-:S03]  /*0850*/  ISETP.NE.U32.AND P1, PT, R6, RZ, PT ;  /* 0x000000ff0600720c */ /* 0x000fc60003f25070 */
[----:B------:R-:W1:Y:S01]  /*0860*/  @!P2 LDC R236, c[0x0][0x434] ;  /* 0x00010d00ffecab82 */ /* 0x000e620000000800 */
[----:B------:R-:W-:Y:S02]  /*0870*/  ISETP.NE.AND.EX P1, PT, R7, RZ, PT, P1 ;  /* 0x000000ff0700720c */ /* 0x000fe40003f25310 */
[----:B---3--:R-:W-:-:S04]  /*0880*/  @!P3 ISETP.NE.U32.AND P0, PT, R4, RZ, PT ;  /* 0x000000ff0400b20c */ /* 0x008fc80003f05070 */
[----:B------:R-:W-:-:S04]  /*0890*/  @!P3 ISETP.NE.AND.EX P0, PT, R5, RZ, PT, P0 ;  /* 0x000000ff0500b20c */ /* 0x000fc80003f05300 */
[----:B----4-:R-:W-:Y:S01]  /*08a0*/  @!P3 SEL R2, R2, RZ, P0 ;  /* 0x000000ff0202b207 */ /* 0x010fe20000000000 */
[----:B--2---:R-:W-:Y:S02]  /*08b0*/  @P3 IMAD.IADD R233, R10, 0x1, -R235 ;  /* 0x000000010ae93824 */ /* 0x004fe400078e0aeb */
[----:B-1----:R-:W-:Y:S06]  /*08c0*/  @!P1 BRA `(.L_x_416) ;  /* 0x00000000000c9947 */ /* 0x002fec0003800000 */
[----:B------:R-:W2:Y:S02]  /*08d0*/  @P4 LDG.E R5, desc[UR18][R12.64+0x4] ;  /* 0x000004120c054981 */ /* 0x000ea4000c1e1900 */
[----:B--2--5:R-:W-:-:S06]  /*08e0*/  @P4 IADD3 R0, PT, PT, R5, -R238, RZ ;  /* 0x800000ee05004210 */ /* 0x024fcc0007ffe0ff */
[----:B------:R1:W5:Y:S02]  /*08f0*/  @!P4 LDG.E R0, desc[UR18][R12.64] ;  /* 0x000000120c00c981 */ /* 0x000364000c1e1900 */
.L_x_416:
[----:B------:R-:W-:Y:S01]  /*0900*/  IMAD.SHL.U32 R220, R205, 0x40, RZ ;  /* 0x00000040cddc7824 */ /* 0x000fe200078e00ff */
[----:B-----5:R-:W-:Y:S01]  /*0910*/  @!P3 IADD3 R233, PT, PT, R2, R0, -R235 ;  /* 0x0000000002e9b210 */ /* 0x020fe20007ffe8eb */
[----:B------:R-:W-:-:S03]  /*0920*/  @P2 IMAD.IADD R236, R9, 0x1, -R8 ;  /* 0x0000000109ec2824 */ /* 0x000fc600078e0a08 */
[----:B------:R-:W-:-:S13]  /*0930*/  ISETP.GT.AND P0, PT, R233, R220, PT ;  /* 0x000000dce900720c */ /* 0x000fda0003f04270 */
[----:B------:R-:W-:Y:S05]  /*0940*/  @!P0 BRA `(.L_x_417) ;  /* 0x0000007000a48947 */ /* 0x000fea0003800000 */
[----:B------:R-:W2:Y:S01]  /*0950*/  LDC R11, c[0x0][0x504] ;  /* 0x00014100ff0b7b82 */ /* 0x000ea20000000800 */
[----:B------:R-:W-:Y:S01]  /*0960*/  ISETP.NE.AND P3, PT, R8, -0x1, PT ;  /* 0xffffffff0800780c */ /* 0x000fe20003f65270 */
[----:B------:R-:W-:Y:S01]  /*0970*/  VIADD R0, R236, 0x3f ;  /* 0x0000003fec007836 */ /* 0x000fe20000000000 */
[----:B------:R-:W-:Y:S02]  /*0980*/  IADD3 R218, PT, PT, R220, 0x40, R236 ;  /* 0x00000040dcda7810 */ /* 0x000fe40007ffe0ec */
[----:B------:R-:W-:Y:S02]  /*0990*/  ISETP.NE.AND P2, PT, R238, -0x1, PT ;  /* 0xffffffffee00780c */ /* 0x000fe40003f45270 */
[----:B------:R-:W-:-:S04]  /*09a0*/  SHF.R.S32.HI R9, RZ, 0x1f, R0 ;  /* 0x0000001fff097819 */ /* 0x000fc80000011400 */
[----:B------:R-:W-:-:S03]  /*09b0*/  LEA.HI R9, R9, R0, RZ, 0x6 ;  /* 0x0000000009097211 */ /* 0x000fc600078f30ff */
[----:B------:R-:W3:Y:S01]  /*09c0*/  @!P3 LDC.64 R6, c[0x0][0x398] ;  /* 0x0000e600ff06bb82 */ /* 0x000ee20000000a00 */
[----:B------:R-:W-:-:S07]  /*09d0*/  SHF.R.S32.HI R9, RZ, 0x6, R9 ;  /* 0x00000006ff097819 */ /* 0x000fce0000011409 */
[----:B------:R-:W4:Y:S01]  /*09e0*/  @P3 LDC.64 R4, c[0x0][0x3b0] ;  /* 0x0000ec00ff043b82 */ /* 0x000f220000000a00 */
[----:B--2---:R-:W-:-:S05]  /*09f0*/  IADD3 R11, PT, PT, R218, R11, -R233 ;  /* 0x0000000bda0b7210 */ /* 0x004fca0007ffe8e9 */
[----:B------:R-:W-:-:S05]  /*0a00*/  VIADD R11, R11, 0x3f ;  /* 0x0000003f0b0b7836 */ /* 0x000fca0000000000 */
[----:B------:R-:W-:-:S04]  /*0a10*/  SHF.R.S32.HI R16, RZ, 0x1f, R11 ;  /* 0x0000001fff107819 */ /* 0x000fc8000001140b */
[----:B------:R-:W-:Y:S01]  /*0a20*/  LEA.HI R16, R16, R11, RZ, 0x6 ;  /* 0x0000000b10107211 */ /* 0x000fe200078f30ff */
[----:B---3--:R-:W-:-:S03]  /*0a30*/  @!P3 IMAD.WIDE.U32 R20, R200, R6, RZ ;  /* 0x00000006c814b225 */ /* 0x008fc600078e00ff */
[----:B------:R-:W-:Y:S01]  /*0a40*/  SHF.R.S32.HI R16, RZ, 0x6, R16 ;  /* 0x00000006ff107819 */ /* 0x000fe20000011410 */
[----:B------:R-:W-:-:S03]  /*0a50*/  @!P3 IMAD R17, R200, R7, R21 ;  /* 0x00000007c811b224 */ /* 0x000fc600078e0215 */
[----:B------:R-:W-:Y:S01]  /*0a60*/  VIMNMX R16, PT, PT, R9, R16, PT ;  /* 0x0000001009107248 */ /* 0x000fe20003fe0100 */
[----:B----4-:R-:W-:-:S03]  /*0a70*/  @P3 IMAD.WIDE.U32 R6, R8, R4, RZ ;  /* 0x0000000408063225 */ /* 0x010fc600078e00ff */
[----:B------:R-:W-:Y:S01]  /*0a80*/  LEA R21, R16, 0xffffffc0, 0x6 ;  /* 0xffffffc010157811 */ /* 0x000fe200078e30ff */
[----:B------:R-:W-:Y:S02]  /*0a90*/  @P3 IMAD R17, R8, R5, R7 ;  /* 0x0000000508113224 */ /* 0x000fe400078e0207 */
[----:B------:R-:W-:Y:S01]  /*0aa0*/  @P3 IMAD.MOV.U32 R20, RZ, RZ, R6 ;  /* 0x000000ffff143224 */ /* 0x000fe200078e0006 */
[----:B------:R-:W-:Y:S01]  /*0ab0*/  SHF.R.S32.HI R23, RZ, 0x1f, R21 ;  /* 0x0000001fff177819 */ /* 0x000fe20000011415 */
[----:B------:R-:W-:Y:S06]  /*0ac0*/  @P2 BRA `(.L_x_418) ;  /* 0x0000000000282947 */ /* 0x000fec0003800000 */
[----:B------:R-:W2:Y:S01]  /*0ad0*/  LDCU.64 UR12, c[0x0][0x3b8] ;  /* 0x00007700ff0c77ac */ /* 0x000ea20008000a00 */
[----:B------:R-:W-:Y:S01]  /*0ae0*/  SHF.R.S32.HI R0, RZ, 0x1f, R235 ;  /* 0x0000001fff007819 */ /* 0x000fe200000114eb */
[----:B------:R-:W3:Y:S04]  /*0af0*/  LDCU.64 UR4, c[0x0][0x3a0] ;  /* 0x00007400ff0477ac */ /* 0x000ee80008000a00 */
[----:B--2---:R-:W-:Y:S02]  /*0b00*/  IMAD R0, R0, UR12, RZ ;  /* 0x0000000c00007c24 */ /* 0x004fe4000f8e02ff */
[----:B------:R-:W-:-:S04]  /*0b10*/  IMAD.WIDE.U32 R4, R235, UR12, RZ ;  /* 0x0000000ceb047c25 */ /* 0x000fc8000f8e00ff */
[----:B------:R-:W-:-:S05]  /*0b20*/  IMAD R0, R235, UR13, R0 ;  /* 0x0000000deb007c24 */ /* 0x000fca000f8e0200 */
[----:B------:R-:W-:-:S03]  /*0b30*/  IADD3 R5, PT, PT, R5, R0, RZ ;  /* 0x0000000005057210 */ /* 0x000fc60007ffe0ff */
[----:B---3--:R-:W-:-:S04]  /*0b40*/  IMAD.WIDE.U32 R14, R200, UR4, R4 ;  /* 0x00000004c80e7c25 */ /* 0x008fc8000f8e0004 */
[----:B------:R-:W-:Y:S01]  /*0b50*/  IMAD R11, R200, UR5, R15 ;  /* 0x00000005c80b7c24 */ /* 0x000fe2000f8e020f */
[----:B------:R-:W-:Y:S06]  /*0b60*/  BRA `(.L_x_419) ;  /* 0x0000000000147947 */ /* 0x000fec0003800000 */
.L_x_418:
[----:B------:R-:W2:Y:S01]  /*0b70*/  LDCU.64 UR12, c[0x0][0x3b8] ;  /* 0x00007700ff0c77ac */ /* 0x000ea20008000a00 */
[----:B------:R-:W-:-:S05]  /*0b80*/  IADD3 R14, PT, PT, R235, R238, RZ ;  /* 0x000000eeeb0e7210 */ /* 0x000fca0007ffe0ff */
[C---:B--2---:R-:W-:Y:S02]  /*0b90*/  IMAD R11, R14.reuse, UR13, RZ ;  /* 0x0000000d0e0b7c24 */ /* 0x044fe4000f8e02ff */
[----:B------:R-:W-:-:S05]  /*0ba0*/  IMAD.WIDE.U32 R14, R14, UR12, RZ ;  /* 0x0000000c0e0e7c25 */ /* 0x000fca000f8e00ff */
[----:B------:R-:W-:Y:S02]  /*0bb0*/  IADD3 R11, PT, PT, R15, R11, RZ ;  /* 0x0000000b0f0b7210 */ /* 0x000fe40007ffe0ff */
.L_x_419:
[----:B------:R-:W2:Y:S01]  /*0bc0*/  LDC R0, c[0x0][0x3e8] ;  /* 0x0000fa00ff007b82 */ /* 0x000ea20000000800 */
[----:B------:R-:W-:Y:S01]  /*0bd0*/  IMAD.MOV.U32 R6, RZ, RZ, RZ ;  /* 0x000000ffff067224 */ /* 0x000fe200078e00ff */
[----:B------:R-:W-:Y:S02]  /*0be0*/  SHF.R.S32.HI R219, RZ, 0x1f, R220 ;  /* 0x0000001fffdb7819 */ /* 0x000fe400000114dc */
[----:B--2---:R-:W-:-:S04]  /*0bf0*/  IABS R5, R0 ;  /* 0x0000000000057213 */ /* 0x004fc80000000000 */
[----:B------:R-:W2:Y:S08]  /*0c00*/  I2F.RP R10, R5 ;  /* 0x00000005000a7306 */ /* 0x000eb00000209400 */
[----:B--2---:R-:W2:Y:S02]  /*0c10*/  MUFU.RCP R9, R10 ;  /* 0x0000000a00097308 */ /* 0x004ea40000001000 */
[----:B--2---:R-:W-:-:S06]  /*0c20*/  VIADD R9, R9, 0xffffffe ;  /* 0x0ffffffe09097836 */ /* 0x004fcc0000000000 */
[----:B------:R-:W2:Y:S02]  /*0c30*/  F2I.FTZ.U32.TRUNC.NTZ R7, R9 ;  /* 0x0000000900077305 */ /* 0x000ea4000021f000 */
[----:B--2---:R-:W-:-:S04]  /*0c40*/  IMAD.MOV R2, RZ, RZ, -R7 ;  /* 0x000000ffff027224 */ /* 0x004fc800078e0a07 */
[----:B------:R-:W-:Y:S01]  /*0c50*/  IMAD R4, R2, R5, RZ ;  /* 0x0000000502047224 */ /* 0x000fe200078e02ff */
[----:B------:R-:W-:-:S03]  /*0c60*/  IABS R2, R199 ;  /* 0x000000c700027213 */ /* 0x000fc60000000000 */
[----:B------:R-:W-:Y:S01]  /*0c70*/  IMAD.HI.U32 R7, R7, R4, R6 ;  /* 0x0000000407077227 */ /* 0x000fe200078e0006 */
[----:B------:R-:W-:-:S05]  /*0c80*/  MOV R4, R2 ;  /* 0x0000000200047202 */ /* 0x000fca0000000f00 */
[----:B------:R-:W-:-:S04]  /*0c90*/  IMAD.HI.U32 R6, R7, R4, RZ ;  /* 0x0000000407067227 */ /* 0x000fc800078e00ff */
[----:B------:R-:W-:-:S04]  /*0ca0*/  IMAD.MOV R2, RZ, RZ, -R6 ;  /* 0x000000ffff027224 */ /* 0x000fc800078e0a06 */
[----:B------:R-:W-:-:S05]  /*0cb0*/  IMAD R2, R5, R2, R4 ;  /* 0x0000000205027224 */ /* 0x000fca00078e0204 */
[----:B------:R-:W-:-:S13]  /*0cc0*/  ISETP.GT.U32.AND P1, PT, R5, R2, PT ;  /* 0x000000020500720c */ /* 0x000fda0003f24070 */
[----:B------:R-:W-:Y:S01]  /*0cd0*/  @!P1 IMAD.IADD R2, R2, 0x1, -R5 ;  /* 0x0000000102029824 */ /* 0x000fe200078e0a05 */
[----:B------:R-:W-:Y:S02]  /*0ce0*/  @!P1 IADD3 R6, PT, PT, R6, 0x1, RZ ;  /* 0x0000000106069810 */ /* 0x000fe40007ffe0ff */
[----:B------:R-:W-:Y:S02]  /*0cf0*/  ISETP.NE.AND P1, PT, R0, RZ, PT ;  /* 0x000000ff0000720c */ /* 0x000fe40003f25270 */
[----:B------:R-:W-:Y:S02]  /*0d00*/  ISETP.GE.U32.AND P4, PT, R2, R5, PT ;  /* 0x000000050200720c */ /* 0x000fe40003f86070 */
[----:B------:R-:W-:-:S04]  /*0d10*/  LOP3.LUT R2, R199, R0, RZ, 0x3c, !PT ;  /* 0x00000000c7027212 */ /* 0x000fc800078e3cff */
[----:B------:R-:W-:-:S07]  /*0d20*/  ISETP.GE.AND P0, PT, R2, RZ, PT ;  /* 0x000000ff0200720c */ /* 0x000fce0003f06270 */
[----:B------:R-:W-:-:S04]  /*0d30*/  @P4 VIADD R6, R6, 0x1 ;  /* 0x0000000106064836 */ /* 0x000fc80000000000 */
[----:B------:R-:W-:-:S05]  /*0d40*/  IMAD.MOV.U32 R2, RZ, RZ, R6 ;  /* 0x000000ffff027224 */ /* 0x000fca00078e0006 */
[----:B------:R-:W-:Y:S02]  /*0d50*/  @!P0 IADD3 R2, PT, PT, -R2, RZ, RZ ;  /* 0x000000ff02028210 */ /* 0x000fe40007ffe1ff */
[----:B------:R-:W-:-:S04]  /*0d60*/  @!P1 LOP3.LUT R2, RZ, R0, RZ, 0x33, !PT ;  /* 0x00000000ff029212 */ /* 0x000fc800078e33ff */
[----:B------:R-:W-:Y:S01]  /*0d70*/  SHF.R.S32.HI R0, RZ, 0x1f, R2 ;  /* 0x0000001fff007819 */ /* 0x000fe20000011402 */
[----:B------:R-:W-:Y:S06]  /*0d80*/  @P2 BRA `(.L_x_420) ;  /* 0x0000000000282947 */ /* 0x000fec0003800000 */
[----:B------:R-:W2:Y:S01]  /*0d90*/  LDCU.64 UR10, c[0x0][0x3c0] ;  /* 0x00007800ff0a77ac */ /* 0x000ea20008000a00 */
[----:B------:R-:W-:Y:S01]  /*0da0*/  SHF.R.S32.HI R4, RZ, 0x1f, R235 ;  /* 0x0000001fff047819 */ /* 0x000fe200000114eb */
[----:B------:R-:W1:Y:S04]  /*0db0*/  LDCU.64 UR4, c[0x0][0x3a8] ;  /* 0x00007500ff0477ac */ /* 0x000e680008000a00 */
[----:B--2---:R-:W-:Y:S02]  /*0dc0*/  IMAD R4, R4, UR10, RZ ;  /* 0x0000000a04047c24 */ /* 0x004fe4000f8e02ff */
[----:B------:R-:W-:-:S04]  /*0dd0*/  IMAD.WIDE.U32 R6, R235, UR10, RZ ;  /* 0x0000000aeb067c25 */ /* 0x000fc8000f8e00ff */
[----:B------:R-:W-:-:S05]  /*0de0*/  IMAD R4, R235, UR11, R4 ;  /* 0x0000000beb047c24 */ /* 0x000fca000f8e0204 */
[----:B------:R-:W-:-:S03]  /*0df0*/  IADD3 R7, PT, PT, R7, R4, RZ ;  /* 0x0000000407077210 */ /* 0x000fc60007ffe0ff */
[----:B-1----:R-:W-:-:S04]  /*0e00*/  IMAD.WIDE.U32 R12, R200, UR4, R6 ;  /* 0x00000004c80c7c25 */ /* 0x002fc8000f8e0006 */
[----:B------:R-:W-:Y:S01]  /*0e10*/  IMAD R10, R200, UR5, R13 ;  /* 0x00000005c80a7c24 */ /* 0x000fe2000f8e020d */
[----:B------:R-:W-:Y:S06]  /*0e20*/  BRA `(.L_x_421) ;  /* 0x0000000000147947 */ /* 0x000fec0003800000 */
.L_x_420:
[----:B------:R-:W2:Y:S01]  /*0e30*/  LDCU.64 UR10, c[0x0][0x3c0] ;  /* 0x00007800ff0a77ac */ /* 0x000ea20008000a00 */
[----:B------:R-:W-:-:S05]  /*0e40*/  IADD3 R4, PT, PT, R235, R238, RZ ;  /* 0x000000eeeb047210 */ /* 0x000fca0007ffe0ff */
[C---:B--2---:R-:W-:Y:S02]  /*0e50*/  IMAD R10, R4.reuse, UR11, RZ ;  /* 0x0000000b040a7c24 */ /* 0x044fe4000f8e02ff */
[----:B-1----:R-:W-:-:S05]  /*0e60*/  IMAD.WIDE.U32 R12, R4, UR10, RZ ;  /* 0x0000000a040c7c25 */ /* 0x002fca000f8e00ff */
[----:B------:R-:W-:-:S07]  /*0e70*/  IADD3 R10, PT, PT, R13, R10, RZ ;  /* 0x0000000a0d0a7210 */ /* 0x000fce0007ffe0ff */
.L_x_421:
        /* <DEDUP_REMOVED lines=15> */
[----:B------:R-:W-:Y:S02]  /*0f70*/  IMAD R4, R200, UR5, RZ ;  /* 0x00000005c8047c24 */ /* 0x000fe4000f8e02ff */
[----:B------:R-:W-:-:S03]  /*0f80*/  IMAD.WIDE.U32 R18, R28, UR6, RZ ;  /* 0x000000061c127c25 */ /* 0x000fc6000f8e00ff */
[----:B------:R-:W-:-:S05]  /*0f90*/  IADD3 R4, PT, PT, R29, R4, RZ ;  /* 0x000000041d047210 */ /* 0x000fca0007ffe0ff */
[----:B------:R-:W-:Y:S01]  /*0fa0*/  IMAD R5, R4, UR6, RZ ;  /* 0x0000000604057c24 */ /* 0x000fe2000f8e02ff */
[----:B------:R-:W-:-:S03]  /*0fb0*/  SHF.R.S32.HI R4, RZ, 0x1f, R24 ;  /* 0x0000001fff047819 */ /* 0x000fc60000011418 */
[----:B------:R-:W-:Y:S02]  /*0fc0*/  IMAD R5, R28, UR4, R5 ;  /* 0x000000041c057c24 */ /* 0x000fe4000f8e0205 */
[----:B------:R-:W-:-:S03]  /*0fd0*/  IMAD.WIDE.U32 R28, R18, R24, RZ ;  /* 0x00000018121c7225 */ /* 0x000fc600078e00ff */
[----:B------:R-:W-:Y:S02]  /*0fe0*/  IADD3 R19, PT, PT, R19, R5, RZ ;  /* 0x0000000513137210 */ /* 0x000fe40007ffe0ff */
[----:B------:R-:W-:-:S03]  /*0ff0*/  MOV R22, R28 ;  /* 0x0000001c00167202 */ /* 0x000fc60000000f00 */
[----:B------:R-:W-:-:S04]  /*1000*/  IMAD R19, R19, R24, RZ ;  /* 0x0000001813137224 */ /* 0x000fc800078e02ff */
[----:B------:R-:W-:-:S05]  /*1010*/  IMAD R19, R4, R18, R19 ;  /* 0x0000001204137224 */ /* 0x000fca00078e0213 */
[----:B------:R-:W-:Y:S01]  /*1020*/  IADD3 R19, PT, PT, R29, R19, RZ ;  /* 0x000000131d137210 */ /* 0x000fe20007ffe0ff */
[----:B------:R-:W-:Y:S06]  /*1030*/  BRA `(.L_x_423) ;  /* 0x0000000000107947 */ /* 0x000fec0003800000 */
.L_x_422:
[-C--:B------:R-:W-:Y:S02]  /*1040*/  IMAD R19, R7, R8.reuse, RZ ;  /* 0x0000000807137224 */ /* 0x080fe400078e02ff */
[----:B------:R-:W-:-:S05]  /*1050*/  IMAD.WIDE.U32 R4, R6, R8, RZ ;  /* 0x0000000806047225 */ /* 0x000fca00078e00ff */
[----:B------:R-:W-:Y:S02]  /*1060*/  IADD3 R19, PT, PT, R5, R19, RZ ;  /* 0x0000001305137210 */ /* 0x000fe40007ffe0ff */
[----:B------:R-:W-:-:S07]  /*1070*/  MOV R22, R4 ;  /* 0x0000000400167202 */ /* 0x000fce0000000f00 */
.L_x_423:
        /* <DEDUP_REMOVED lines=14> */
[----:B------:R-:W-:-:S07]  /*1160*/  ISETP.NE.AND P0, PT, R8, -0x1, PT ;  /* 0xffffffff0800780c */ /* 0x000fce0003f05270 */
[----:B------:R-:W2:Y:S01]  /*1170*/  LDC R4, c[0x0][0x454] ;  /* 0x00011500ff047b82 */ /* 0x000ea20000000800 */
[----:B-1----:R-:W-:-:S05]  /*1180*/  IMAD R5, R200, R5, RZ ;  /* 0x00000005c8057224 */ /* 0x002fca00078e02ff */
[----:B------:R-:W-:-:S05]  /*1190*/  SEL R15, R5, R8, !P0 ;  /* 0x00000008050f7207 */ /* 0x000fca0004000000 */
[----:B--2---:R-:W-:Y:S01]  /*11a0*/  IMAD R15, R199, R4, R15 ;  /* 0x00000004c70f7224 */ /* 0x004fe200078e020f */
[----:B------:R-:W-:Y:S05]  /*11b0*/  BRA `(.L_x_425) ;  /* 0x00000000000c7947 */ /* 0x000fea0003800000 */
.L_x_424:
[----:B------:R-:W1:Y:S01]  /*11c0*/  LDC R15, c[0x0][0x434] ;  /* 0x00010d00ff0f7b82 */ /* 0x000e620000000800 */
[----:B------:R-:W-:-:S04]  /*11d0*/  IMAD R4, R200, UR6, R199 ;  /* 0x00000006c8047c24 */ /* 0x000fc8000f8e02c7 */
[----:B-1----:R-:W-:-:S03]  /*11e0*/  IMAD R15, R4, R15, RZ ;  /* 0x0000000f040f7224 */ /* 0x002fc600078e02ff */
.L_x_425:
        /* <DEDUP_REMOVED lines=11> */
.L_x_426:
[----:B------:R-:W1:Y:S01]  /*12a0*/  LDC R25, c[0x0][0x444] ;  /* 0x00011100ff197b82 */ /* 0x000e620000000800 */
[----:B------:R-:W-:-:S04]  /*12b0*/  IMAD R4, R200, UR6, R199 ;  /* 0x00000006c8047c24 */ /* 0x000fc8000f8e02c7 */
[----:B-1----:R-:W-:-:S07]  /*12c0*/  IMAD R25, R4, R25, RZ ;  /* 0x0000001904197224 */ /* 0x002fce00078e02ff */
.L_x_427:
[----:B------:R-:W1:Y:S01]  /*12d0*/  S2R R13, SR_TID.X ;  /* 0x00000000000d7919 */ /* 0x000e620000002100 */
[----:B------:R-:W2:Y:S01]  /*12e0*/  LDC.64 R8, c[0x0][0x5f8] ;  /* 0x00017e00ff087b82 */ /* 0x000ea20000000a00 */
[----:B------:R-:W-:Y:S01]  /*12f0*/  IMAD R27, R24, UR6, RZ ;  /* 0x00000006181b7c24 */ /* 0x000fe2000f8e02ff */
[----:B------:R-:W-:Y:S01]  /*1300*/  ISETP.NE.AND P3, PT, RZ, UR5, PT ;  /* 0x00000005ff007c0c */ /* 0x000fe2000bf65270 */
[----:B------:R-:W3:Y:S01]  /*1310*/  LDCU.64 UR14, c[0x0][0x3c8] ;  /* 0x00007900ff0e77ac */ /* 0x000ee20008000a00 */
[----:B------:R-:W-:Y:S01]  /*1320*/  IADD3 R22, P1, P0, R32, R22, R29 ;  /* 0x0000001620167210 */ /* 0x000fe2000783e01d */
[C---:B------:R-:W-:Y:S01]  /*1330*/  IMAD R25, R234.reuse, 0x40, R25 ;  /* 0x00000040ea197824 */ /* 0x040fe200078e0219 */
[----:B------:R-:W-:Y:S01]  /*1340*/  SHF.R.S32.HI R29, RZ, 0x1f, R29 ;  /* 0x0000001fff1d7819 */ /* 0x000fe2000001141d */
[----:B------:R-:W4:Y:S01]  /*1350*/  LDCU.64 UR8, c[0x0][0x380] ;  /* 0x00007000ff0877ac */ /* 0x000f220008000a00 */
[----:B------:R-:W5:Y:S01]  /*1360*/  LDC.64 R4, c[0x0][0x590] ;  /* 0x00016400ff047b82 */ /* 0x000f620000000a00 */
[----:B------:R-:W-:Y:S01]  /*1370*/  IMAD R15, R234, 0x40, R15 ;  /* 0x00000040ea0f7824 */ /* 0x000fe200078e020f */
[----:B------:R-:W-:Y:S01]  /*1380*/  IADD3.X R18, PT, PT, R18, R19, R29, P1, P0 ;  /* 0x0000001312127210 */ /* 0x000fe20000fe041d */
[----:B------:R-:W-:Y:S01]  /*1390*/  IMAD.MOV.U32 R19, RZ, RZ, RZ ;  /* 0x000000ffff137224 */ /* 0x000fe200078e00ff */
[----:B------:R-:W3:Y:S01]  /*13a0*/  LDCU.64 UR4, c[0x0][0x570] ;  /* 0x0000ae00ff0477ac */ /* 0x000ee20008000a00 */
[----:B------:R-:W-:Y:S03]  /*13b0*/  BSSY.RECONVERGENT B1, `(.L_x_417) ;  /* 0x0000682000017945 */ /* 0x000fe60003800200 */
[----:B------:R-:W4:Y:S01]  /*13c0*/  LDC.64 R6, c[0x0][0x3b0] ;  /* 0x0000ec00ff067b82 */ /* 0x000f220000000a00 */
[----:B------:R-:W3:Y:S01]  /*13d0*/  LDCU.64 UR6, c[0x0][0x550] ;  /* 0x0000aa00ff0677ac */ /* 0x000ee20008000a00 */
[----:B--2---:R-:W-:-:S06]  /*13e0*/  IMAD.WIDE.U32 R34, R8, UR16, RZ ;  /* 0x0000001008227c25 */ /* 0x004fcc000f8e00ff */
[----:B------:R-:W2:Y:S01]  /*13f0*/  LDC R232, c[0x0][0x508] ;  /* 0x00014200ffe87b82 */ /* 0x000ea20000000800 */
[----:B------:R-:W-:Y:S01]  /*1400*/  IMAD R9, R9, UR16, R35 ;  /* 0x0000001009097c24 */ /* 0x000fe2000f8e0223 */
[----:B-1----:R-:W-:Y:S01]  /*1410*/  LOP3.LUT R24, R13, 0x1f, RZ, 0xc0, !PT ;  /* 0x0000001f0d187812 */ /* 0x002fe200078ec0ff */
[----:B-----5:R-:W-:-:S03]  /*1420*/  IMAD R28, R23, R4, RZ ;  /* 0x00000004171c7224 */ /* 0x020fc600078e02ff */
[----:B------:R-:W-:Y:S02]  /*1430*/  SEL R9, R9, RZ, P3 ;  /* 0x000000ff09097207 */ /* 0x000fe40001800000 */
[----:B------:R-:W1:Y:S01]  /*1440*/  LDC.64 R246, c[0x0][0x420] ;  /* 0x00010800fff67b82 */ /* 0x000e620000000a00 */
[----:B------:R-:W-:Y:S01]  /*1450*/  SHF.L.U64.HI R224, R4, 0x5, R5 ;  /* 0x0000000504e07819 */ /* 0x000fe20000010205 */
[----:B------:R-:W-:Y:S01]  /*1460*/  IMAD R31, R202, R27, R24 ;  /* 0x0000001bca1f7224 */ /* 0x000fe200078e0218 */
[----:B------:R-:W-:Y:S01]  /*1470*/  SEL R24, R34, RZ, P3 ;  /* 0x000000ff22187207 */ /* 0x000fe20001800000 */
[----:B------:R-:W-:Y:S01]  /*1480*/  IMAD.SHL.U32 R27, R27, 0x40, RZ ;  /* 0x000000401b1b7824 */ /* 0x000fe200078e00ff */
[----:B------:R-:W-:Y:S01]  /*1490*/  SHF.L.U32 R225, R4, 0x5, RZ ;  /* 0x0000000504e17819 */ /* 0x000fe200000006ff */
[----:B----4-:R-:W-:Y:S01]  /*14a0*/  IMAD.SHL.U32 R223, R6, 0x20, RZ ;  /* 0x0000002006df7824 */ /* 0x010fe200078e00ff */
[----:B------:R-:W-:Y:S02]  /*14b0*/  IADD3 R24, P1, P0, R31, R22, R24 ;  /* 0x000000161f187210 */ /* 0x000fe4000783e018 */
[----:B------:R-:W-:-:S02]  /*14c0*/  SHF.R.S32.HI R31, RZ, 0x1f, R31 ;  /* 0x0000001fff1f7819 */ /* 0x000fc4000001141f */
[----:B------:R-:W-:Y:S02]  /*14d0*/  SHF.L.U64.HI R222, R6, 0x5, R7 ;  /* 0x0000000506de7819 */ /* 0x000fe40000010207 */
[----:B------:R-:W-:Y:S01]  /*14e0*/  IADD3.X R22, PT, PT, R31, R18, R9, P1, P0 ;  /* 0x000000121f167210 */ /* 0x000fe20000fe0409 */
[----:B------:R-:W-:Y:S01]  /*14f0*/  IMAD.MOV.U32 R18, RZ, RZ, R204 ;  /* 0x000000ffff127224 */ /* 0x000fe200078e00cc */
[----:B------:R-:W4:Y:S01]  /*1500*/  LDC.64 R8, c[0x0][0x598] ;  /* 0x00016600ff087b82 */ /* 0x000f220000000a00 */
[----:B------:R-:W-:Y:S02]  /*1510*/  IADD3 R30, P0, PT, R204, R30, RZ ;  /* 0x0000001ecc1e7210 */ /* 0x000fe40007f1e0ff */
[----:B------:R-:W-:Y:S01]  /*1520*/  IMAD.WIDE.U32 R32, R21, R6, R18 ;  /* 0x0000000615207225 */ /* 0x000fe200078e0012 */
[----:B--2---:R-:W-:-:S03]  /*1530*/  IADD3 R232, PT, PT, R218, -R232, -R233 ;  /* 0x800000e8dae87210 */ /* 0x004fc60007ffe8e9 */
[----:B------:R-:W-:Y:S01]  /*1540*/  IMAD.X R31, RZ, RZ, R26, P0 ;  /* 0x000000ffff1f7224 */ /* 0x000fe200000e061a */
[----:B------:R-:W-:Y:S01]  /*1550*/  IADD3 R20, P1, PT, R20, R32, RZ ;  /* 0x0000002014147210 */ /* 0x000fe20007f3e0ff */
[----:B------:R-:W-:Y:S01]  /*1560*/  IMAD R26, R23, R6, RZ ;  /* 0x00000006171a7224 */ /* 0x000fe200078e02ff */
[----:B------:R-:W-:Y:S01]  /*1570*/  IADD3 R24, P0, PT, R27, R24, RZ ;  /* 0x000000181b187210 */ /* 0x000fe20007f1e0ff */
[C---:B------:R-:W-:Y:S02]  /*1580*/  IMAD R23, R21.reuse, R5, R28 ;  /* 0x0000000515177224 */ /* 0x040fe400078e021c */
[----:B------:R-:W-:Y:S01]  /*1590*/  IMAD.WIDE.U32 R30, R21, R4, R30 ;  /* 0x00000004151e7225 */ /* 0x000fe200078e001e */
[----:B------:R-:W-:Y:S01]  /*15a0*/  LEA.HI.X.SX32 R27, R27, R22, 0x1, P0 ;  /* 0x000000161b1b7211 */ /* 0x000fe200000f0eff */
[----:B------:R-:W2:Y:S01]  /*15b0*/  LDC.64 R28, c[0x0][0x5e8] ;  /* 0x00017a00ff1c7b82 */ /* 0x000ea20000000a00 */
[----:B---3--:R-:W-:Y:S01]  /*15c0*/  LEA R240, P0, R24, UR4, 0x2 ;  /* 0x0000000418f07c11 */ /* 0x008fe2000f8010ff */
[----:B------:R-:W-:-:S02]  /*15d0*/  IMAD R26, R21, R7, R26 ;  /* 0x00000007151a7224 */ /* 0x000fc400078e021a */
[----:B------:R-:W-:Y:S01]  /*15e0*/  IMAD.IADD R31, R31, 0x1, R23 ;  /* 0x000000011f1f7824 */ /* 0x000fe200078e0217 */
[----:B------:R-:W-:Y:S01]  /*15f0*/  LEA.HI.X R241, R24, UR5, R27, 0x2, P0 ;  /* 0x0000000518f17c11 */ /* 0x000fe200080f141b */
[----:B-1----:R-:W-:Y:S01]  /*1600*/  IMAD.WIDE R246, R15, 0x4, R246 ;  /* 0x000000040ff67825 */ /* 0x002fe200078e02f6 */
[----:B------:R-:W-:-:S03]  /*1610*/  IADD3.X R21, PT, PT, R17, R33, R26, P1, !PT ;  /* 0x0000002111157210 */ /* 0x000fc60000ffe41a */
[----:B----4-:R-:W-:Y:S01]  /*1620*/  IMAD.WIDE.U32 R22, R199, R8, R30 ;  /* 0x00000008c7167225 */ /* 0x010fe200078e001e */
[----:B------:R-:W-:-:S03]  /*1630*/  IADD3 R8, PT, PT, R232, -0x40, RZ ;  /* 0xffffffc0e8087810 */ /* 0x000fc60007ffe0ff */
[----:B------:R-:W-:-:S04]  /*1640*/  IMAD.WIDE.U32 R20, R199, UR14, R20 ;  /* 0x0000000ec7147c25 */ /* 0x000fc8000f8e0014 */
[C---:B------:R-:W-:Y:S01]  /*1650*/  IMAD R23, R199.reuse, R9, R23 ;  /* 0x00000009c7177224 */ /* 0x040fe200078e0217 */
[----:B------:R-:W-:Y:S01]  /*1660*/  SHF.R.S32.HI R9, RZ, 0x1f, R8 ;  /* 0x0000001fff097819 */ /* 0x000fe20000011408 */
[----:B------:R-:W-:Y:S02]  /*1670*/  IMAD R21, R199, UR15, R21 ;  /* 0x0000000fc7157c24 */ /* 0x000fe4000f8e0215 */
[----:B------:R-:W-:Y:S01]  /*1680*/  IMAD.WIDE.U32 R22, R203, R4, R22 ;  /* 0x00000004cb167225 */ /* 0x000fe200078e0016 */
[----:B------:R-:W-:-:S03]  /*1690*/  LEA.HI R9, R9, R8, RZ, 0x6 ;  /* 0x0000000809097211 */ /* 0x000fc600078f30ff */
[C---:B------:R-:W-:Y:S01]  /*16a0*/  IMAD.WIDE.U32 R20, R203.reuse, R6, R20 ;  /* 0x00000006cb147225 */ /* 0x040fe200078e0014 */
[----:B------:R-:W-:Y:S02]  /*16b0*/  SHF.R.S32.HI R217, RZ, 0x6, R9 ;  /* 0x00000006ffd97819 */ /* 0x000fe40000011409 */
[----:B------:R-:W-:Y:S01]  /*16c0*/  LEA R242, P0, R22, UR6, 0x1 ;  /* 0x0000000616f27c11 */ /* 0x000fe2000f8008ff */
[C---:B------:R-:W-:Y:S01]  /*16d0*/  IMAD R9, R203.reuse, R7, R21 ;  /* 0x00000007cb097224 */ /* 0x040fe200078e0215 */
[C---:B------:R-:W-:Y:S01]  /*16e0*/  LEA R244, P1, R20.reuse, UR8, 0x1 ;  /* 0x0000000814f47c11 */ /* 0x040fe2000f8208ff */
[----:B------:R-:W-:Y:S01]  /*16f0*/  IMAD R8, R203, R5, R23 ;  /* 0x00000005cb087224 */ /* 0x000fe200078e0217 */
[----:B------:R-:W-:Y:S01]  /*1700*/  VIMNMX R217, PT, PT, RZ, R217, !PT ;  /* 0x000000d9ffd97248 */ /* 0x000fe20007fe0100 */
[----:B--2---:R-:W-:Y:S01]  /*1710*/  IMAD.WIDE R226, R25, 0x4, R28 ;  /* 0x0000000419e27825 */ /* 0x004fe200078e021c */
[----:B------:R-:W-:Y:S02]  /*1720*/  LEA.HI.X R245, R20, UR9, R9, 0x1, P1 ;  /* 0x0000000914f57c11 */ /* 0x000fe400088f0c09 */
[----:B------:R-:W-:-:S02]  /*1730*/  ISETP.GT.AND P1, PT, R16, R217, PT ;  /* 0x000000d91000720c */ /* 0x000fc40003f24270 */
[----:B------:R-:W-:Y:S02]  /*1740*/  LEA.HI.X R243, R22, UR7, R8, 0x1, P0 ;  /* 0x0000000716f37c11 */ /* 0x000fe400080f0c08 */
[----:B------:R-:W-:-:S05]  /*1750*/  IADD3 R8, P0, PT, R203, 0x20, RZ ;  /* 0x00000020cb087810 */ /* 0x000fca0007f1e0ff */
[----:B------:R-:W-:-:S04]  /*1760*/  IMAD.X R4, RZ, RZ, RZ, P0 ;  /* 0x000000ffff047224 */ /* 0x000fc800000e06ff */
[----:B------:R-:W-:Y:S05]  /*1770*/  @P1 BRA `(.L_x_428) ;  /* 0x0000000400ec1947 */ /* 0x000fea0003800000 */
[----:B------:R-:W-:Y:S05]  /*1780*/  @P2 BRA `(.L_x_429) ;  /* 0x00000000002c2947 */ /* 0x000fea0003800000 */
[----:B------:R-:W1:Y:S01]  /*1790*/  LDCU.64 UR8, c[0x0][0x5c0] ;  /* 0x0000b800ff0877ac */ /* 0x000e620008000a00 */
[----:B------:R-:W-:Y:S01]  /*17a0*/  SHF.R.S32.HI R0, RZ, 0x1f, R235 ;  /* 0x0000001fff007819 */ /* 0x000fe200000114eb */
[----:B------:R-:W2:Y:S04]  /*17b0*/  LDCU.64 UR4, c[0x0][0x5a8] ;  /* 0x0000b500ff0477ac */ /* 0x000ea80008000a00 */
[----:B-1----:R-:W-:Y:S02]  /*17c0*/  IMAD R0, R0, UR8, RZ ;  /* 0x0000000800007c24 */ /* 0x002fe4000f8e02ff */
[----:B------:R-:W-:-:S04]  /*17d0*/  IMAD.WIDE.U32 R6, R235, UR8, RZ ;  /* 0x00000008eb067c25 */ /* 0x000fc8000f8e00ff */
[----:B------:R-:W-:-:S05]  /*17e0*/  IMAD R0, R235, UR9, R0 ;  /* 0x00000009eb007c24 */ /* 0x000fca000f8e0200 */
[----:B------:R-:W-:-:S03]  /*17f0*/  IADD3 R7, PT, PT, R7, R0, RZ ;  /* 0x0000000007077210 */ /* 0x000fc60007ffe0ff */
[----:B--2---:R-:W-:-:S04]  /*1800*/  IMAD.WIDE.U32 R6, R200, UR4, R6 ;  /* 0x00000004c8067c25 */ /* 0x004fc8000f8e0006 */
[----:B------:R-:W-:Y:S01]  /*1810*/  IMAD R0, R200, UR5, R7 ;  /* 0x00000005c8007c24 */ /* 0x000fe2000f8e0207 */
[----:B------:R-:W-:Y:S01]  /*1820*/  MOV R2, R6 ;  /* 0x0000000600027202 */ /* 0x000fe20000000f00 */
[----:B------:R-:W-:Y:S05]  /*1830*/  BRA `(.L_x_430) ;  /* 0x0000000000187947 */ /* 0x000fea0003800000 */
.L_x_429:
[----:B------:R-:W1:Y:S01]  /*1840*/  LDCU.64 UR8, c[0x0][0x5c0] ;  /* 0x0000b800ff0877ac */ /* 0x000e620008000a00 */
[----:B------:R-:W-:-:S05]  /*1850*/  IADD3 R0, PT, PT, R235, R238, RZ ;  /* 0x000000eeeb007210 */ /* 0x000fca0007ffe0ff */
[C---:B-1----:R-:W-:Y:S02]  /*1860*/  IMAD R2, R0.reuse, UR9, RZ ;  /* 0x0000000900027c24 */ /* 0x042fe4000f8e02ff */
[----:B------:R-:W-:-:S05]  /*1870*/  IMAD.WIDE.U32 R6, R0, UR8, RZ ;  /* 0x0000000800067c25 */ /* 0x000fca000f8e00ff */
[----:B------:R-:W-:Y:S02]  /*1880*/  IADD3 R0, PT, PT, R7, R2, RZ ;  /* 0x0000000207007210 */ /* 0x000fe40007ffe0ff */
[----:B------:R-:W-:Y:S02]  /*1890*/  MOV R2, R6 ;  /* 0x0000000600027202 */ /* 0x000fe40000000f00 */
.L_x_430:
        /* <DEDUP_REMOVED lines=10> */
[----:B------:R-:W-:Y:S06]  /*1940*/  BRA `(.L_x_432) ;  /* 0x0000000000147947 */ /* 0x000fec0003800000 */
.L_x_431:
[----:B------:R-:W1:Y:S01]  /*1950*/  LDCU.64 UR6, c[0x0][0x5c8] ;  /* 0x0000b900ff0677ac */ /* 0x000e620008000a00 */
[----:B------:R-:W-:-:S05]  /*1960*/  IADD3 R235, PT, PT, R235, R238, RZ ;  /* 0x000000eeebeb7210 */ /* 0x000fca0007ffe0ff */
[C---:B-1----:R-:W-:Y:S02]  /*1970*/  IMAD R6, R235.reuse, UR7, RZ ;  /* 0x00000007eb067c24 */ /* 0x042fe4000f8e02ff */
[----:B------:R-:W-:-:S05]  /*1980*/  IMAD.WIDE.U32 R10, R235, UR6, RZ ;  /* 0x00000006eb0a7c25 */ /* 0x000fca000f8e00ff */
[----:B------:R-:W-:Y:S02]  /*1990*/  IADD3 R6, PT, PT, R11, R6, RZ ;  /* 0x000000060b067210 */ /* 0x000fe40007ffe0ff */
.L_x_432:
[----:B------:R-:W1:Y:S01]  /*19a0*/  LDCU.64 UR4, c[0x0][0x5d8] ;  /* 0x0000bb00ff0477ac */ /* 0x000e620008000a00 */
[----:B------:R-:W-:Y:S01]  /*19b0*/  IMAD R5, R219, UR8, RZ ;  /* 0x00000008db057c24 */ /* 0x000fe2000f8e02ff */
[C---:B------:R-:W-:Y:S01]  /*19c0*/  IADD3 R233, PT, PT, -R220.reuse, R233, RZ ;  /* 0x000000e9dce97210 */ /* 0x040fe20007ffe1ff */
[C---:B------:R-:W-:Y:S01]  /*19d0*/  IMAD.WIDE.U32 R12, R220.reuse, UR8, R18 ;  /* 0x00000008dc0c7c25 */ /* 0x040fe2000f8e0012 */
[----:B------:R-:W-:Y:S02]  /*19e0*/  BSSY.RECONVERGENT B0, `(.L_x_433) ;  /* 0x0000017000007945 */ /* 0x000fe40003800200 */
[-C--:B------:R-:W-:Y:S01]  /*19f0*/  ISETP.GE.AND P5, PT, R203, R233.reuse, PT ;  /* 0x000000e9cb00720c */ /* 0x080fe20003fa6270 */
        /* <DEDUP_REMOVED lines=21> */
.L_x_434:
[----:B------:R-:W-:Y:S05]  /*1b50*/  BSYNC.RECONVERGENT B0 ;  /* 0x0000000000007941 */ /* 0x000fea0003800200 */
.L_x_433:
[----:B------:R-:W-:Y:S04]  /*1b60*/  BSSY.RECONVERGENT B0, `(.L_x_435) ;  /* 0x0000011000007945 */ /* 0x000fe80003800200 */
[----:B------:R-:W-:Y:S05]  /*1b70*/  @P4 BRA `(.L_x_436) ;  /* 0x00000000003c4947 */ /* 0x000fea0003800000 */
[----:B------:R-:W2:Y:S01]  /*1b80*/  LDCU UR10, c[0x0][0x440] ;  /* 0x00008800ff0a77ac */ /* 0x000ea20008000800 */
[----:B------:R-:W-:Y:S02]  /*1b90*/  IMAD R7, R4, UR8, RZ ;  /* 0x0000000804077c24 */ /* 0x000fe4000f8e02ff */
        /* <DEDUP_REMOVED lines=13> */
.L_x_436:
[----:B------:R-:W-:Y:S05]  /*1c70*/  BSYNC.RECONVERGENT B0 ;  /* 0x0000000000007941 */ /* 0x000fea0003800200 */
.L_x_435:
[----:B------:R-:W3:Y:S01]  /*1c80*/  LDCU.64 UR4, c[0x0][0x5e0] ;  /* 0x0000bc00ff0477ac */ /* 0x000ee20008000a00 */
[----:B------:R-:W-:Y:S01]  /*1c90*/  IMAD.WIDE.U32 R12, R220, UR6, R18 ;  /* 0x00000006dc0c7c25 */ /* 0x000fe2000f8e0012 */
[----:B------:R-:W-:Y:S03]  /*1ca0*/  BSSY.RECONVERGENT B0, `(.L_x_437) ;  /* 0x0000016000007945 */ /* 0x000fe60003800200 */
[----:B------:R-:W-:Y:S01]  /*1cb0*/  IMAD R219, R219, UR6, RZ ;  /* 0x00000006dbdb7c24 */ /* 0x000fe2000f8e02ff */
[----:B------:R-:W-:-:S03]  /*1cc0*/  IADD3 R10, P0, PT, R10, R12, RZ ;  /* 0x0000000c0a0a7210 */ /* 0x000fc60007f1e0ff */
[----:B------:R-:W-:-:S05]  /*1cd0*/  IMAD R219, R220, UR7, R219 ;  /* 0x00000007dcdb7c24 */ /* 0x000fca000f8e02db */
[----:B------:R-:W-:-:S03]  /*1ce0*/  IADD3.X R11, PT, PT, R6, R13, R219, P0, !PT ;  /* 0x0000000d060b7210 */ /* 0x000fc600007fe4db */
[----:B---3--:R-:W-:-:S04]  /*1cf0*/  IMAD.WIDE.U32 R10, R199, UR4, R10 ;  /* 0x00000004c70a7c25 */ /* 0x008fc8000f8e000a */
        /* <DEDUP_REMOVED lines=13> */
[----:B------:R3:W-:Y:S04]  /*1dd0*/  @!P2 STG.E.128 desc[UR18][R6.64], RZ ;  /* 0x000000ff0600a986 */ /* 0x0007e8000c101d12 */
[----:B------:R3:W-:Y:S04]  /*1de0*/  @!P1 STG.E.128 desc[UR18][R6.64+0x80], RZ ;  /* 0x000080ff06009986 */ /* 0x0007e8000c101d12 */
[----:B------:R3:W-:Y:S02]  /*1df0*/  @!P0 STG.E.128 desc[UR18][R6.64+0x100], RZ ;  /* 0x000100ff06008986 */ /* 0x0007e4000c101d12 */
.L_x_438:
[----:B------:R-:W-:Y:S05]  /*1e00*/  BSYNC.RECONVERGENT B0 ;  /* 0x0000000000007941 */ /* 0x000fea0003800200 */
.L_x_437:
[----:B------:R-:W-:Y:S05]  /*1e10*/  @P4 BRA `(.L_x_439) ;  /* 0x0000005c006c4947 */ /* 0x000fea0003800000 */
[----:B------:R-:W4:Y:S01]  /*1e20*/  LDCU UR8, c[0x0][0x440] ;  /* 0x00008800ff0877ac */ /* 0x000f220008000800 */
[----:B---3--:R-:W-:Y:S02]  /*1e30*/  IMAD R7, R4, UR6, RZ ;  /* 0x0000000604077c24 */ /* 0x008fe4000f8e02ff */
[----:B------:R-:W-:Y:S01]  /*1e40*/  IMAD.MOV.U32 R4, RZ, RZ, R10 ;  /* 0x000000ffff047224 */ /* 0x000fe200078e000a */
[----:B------:R-:W3:Y:S01]  /*1e50*/  LDCU.64 UR4, c[0x0][0x568] ;  /* 0x0000ad00ff0477ac */ /* 0x000ee20008000a00 */
[C---:B------:R-:W-:Y:S02]  /*1e60*/  IMAD R7, R8.reuse, UR7, R7 ;  /* 0x0000000708077c24 */ /* 0x040fe4000f8e0207 */
[----:B------:R-:W-:-:S04]  /*1e70*/  IMAD.WIDE.U32 R4, R8, UR6, R4 ;  /* 0x0000000608047c25 */ /* 0x000fc8000f8e0004 */
[----:B------:R-:W-:Y:S01]  /*1e80*/  IMAD.IADD R7, R5, 0x1, R7 ;  /* 0x0000000105077824 */ /* 0x000fe200078e0207 */
[----:B----4-:R-:W-:Y:S02]  /*1e90*/  ISETP.GE.AND P1, PT, R204, UR8, PT ;  /* 0x00000008cc007c0c */ /* 0x010fe4000bf26270 */
[----:B------:R-:W-:Y:S02]  /*1ea0*/  ISETP.GE.AND P0, PT, R210, UR8, PT ;  /* 0x00000008d2007c0c */ /* 0x000fe4000bf06270 */
[----:B---3--:R-:W-:-:S04]  /*1eb0*/  LEA R6, P2, R4, UR4, 0x1 ;  /* 0x0000000404067c11 */ /* 0x008fc8000f8408ff */
[----:B------:R-:W-:-:S05]  /*1ec0*/  LEA.HI.X R7, R4, UR5, R7, 0x1, P2 ;  /* 0x0000000504077c11 */ /* 0x000fca00090f0c07 */
[----:B------:R4:W-:Y:S04]  /*1ed0*/  @!P1 STG.E.128 desc[UR18][R6.64], RZ ;  /* 0x000000ff06009986 */ /* 0x0009e8000c101d12 */
[----:B------:R4:W-:Y:S01]  /*1ee0*/  @!P0 STG.E.128 desc[UR18][R6.64+0x80], RZ ;  /* 0x000080ff06008986 */ /* 0x0009e2000c101d12 */
[----:B------:R-:W-:-:S13]  /*1ef0*/  ISETP.GE.AND P0, PT, R209, UR8, PT ;  /* 0x00000008d1007c0c */ /* 0x000fda000bf06270 */
[----:B------:R-:W-:Y:S05]  /*1f00*/  @P0 BRA `(.L_x_439) ;  /* 0x0000005c00300947 */ /* 0x000fea0003800000 */
[----:B------:R3:W-:Y:S01]  /*1f10*/  STG.E.128 desc[UR18][R6.64+0x100], RZ ;  /* 0x000100ff06007986 */ /* 0x0007e2000c101d12 */
[----:B------:R-:W-:Y:S05]  /*1f20*/  BRA `(.L_x_439) ;  /* 0x0000005c00287947 */ /* 0x000fea0003800000 */
.L_x_428:
[C---:B------:R-:W-:Y:S01]  /*1f30*/  IMAD R6, R234.reuse, -0x40, R236 ;  /* 0xffffffc0ea067824 */ /* 0x040fe200078e02ec */
[----:B------:R-:W-:Y:S01]  /*1f40*/  LOP3.LUT R5, R234, 0x80000001, RZ, 0xc0, !PT ;  /* 0x80000001ea057812 */ /* 0x000fe200078ec0ff */
[----:B------:R-:W-:Y:S03]  /*1f50*/  @P3 BAR.SYNC.DEFER_BLOCKING 0x0 ;  /* 0x0000000000003b1d */ /* 0x000fe60000010000 */
        /* <DEDUP_REMOVED lines=25> */
.L_x_442:
[----:B------:R2:W-:Y:S01]  /*20f0*/  STS.128 [R213+0x10000], RZ ;  /* 0x010000ffd5007388 */ /* 0x0005e20000000c00 */
[----:B------:R-:W-:Y:S05]  /*2100*/  BRA `(.L_x_443) ;  /* 0x00000000000c7947 */ /* 0x000fea0003800000 */
.L_x_441:
[----:B------:R1:W-:Y:S04]  /*2110*/  STS.128 [R213+0xc000], RZ ;  /* 0x00c000ffd5007388 */ /* 0x0003e80000000c00 */
[----:B------:R1:W-:Y:S04]  /*2120*/  STS.128 [R213+0xe000], RZ ;  /* 0x00e000ffd5007388 */ /* 0x0003e80000000c00 */
[----:B------:R1:W-:Y:S02]  /*2130*/  STS.128 [R213+0x10000], RZ ;  /* 0x010000ffd5007388 */ /* 0x0003e40000000c00 */
.L_x_443:
[----:B------:R-:W-:Y:S05]  /*2140*/  BSYNC.RECONVERGENT B0 ;  /* 0x0000000000007941 */ /* 0x000fea0003800200 */
.L_x_440:
        /* <DEDUP_REMOVED lines=28> */
.L_x_446:
[----:B------:R1:W-:Y:S02]  /*2310*/  STS.128 [R213+0x11000], RZ ;  /* 0x011000ffd5007388 */ /* 0x0003e40000000c00 */
.L_x_445:
[----:B------:R-:W-:Y:S05]  /*2320*/  BSYNC.RECONVERGENT B0 ;  /* 0x0000000000007941 */ /* 0x000fea0003800200 */
.L_x_444:
        /* <DEDUP_REMOVED lines=23> */
.L_x_449:
[----:B------:R1:W-:Y:S01]  /*24a0*/  STS.128 [R231+0x4000], RZ ;  /* 0x004000ffe7007388 */ /* 0x0003e20000000c00 */
[----:B------:R-:W-:Y:S05]  /*24b0*/  BRA `(.L_x_450) ;  /* 0x00000000000c7947 */ /* 0x000fea0003800000 */
.L_x_448:
[----:B------:R1:W-:Y:S04]  /*24c0*/  STS.128 [R231], RZ ;  /* 0x000000ffe7007388 */ /* 0x0003e80000000c00 */
[----:B------:R1:W-:Y:S04]  /*24d0*/  STS.128 [R231+0x2000], RZ ;  /* 0x002000ffe7007388 */ /* 0x0003e80000000c00 */
[----:B------:R1:W-:Y:S02]  /*24e0*/  STS.128 [R231+0x4000], RZ ;  /* 0x004000ffe7007388 */ /* 0x0003e40000000c00 */
.L_x_450:
[----:B------:R-:W-:Y:S05]  /*24f0*/  BSYNC.RECONVERGENT B0 ;  /* 0x0000000000007941 */ /* 0x000fea0003800200 */
.L_x_447:
        /* <DEDUP_REMOVED lines=27> */
.L_x_453:
[----:B------:R1:W-:Y:S02]  /*26b0*/  STS.128 [R231+0x5000], RZ ;  /* 0x005000ffe7007388 */ /* 0x0003e40000000c00 */
.L_x_452:
[----:B------:R-:W-:Y:S05]  /*26c0*/  BSYNC.RECONVERGENT B0 ;  /* 0x0000000000007941 */ /* 0x000fea0003800200 */
.L_x_451:
[CC--:B------:R-:W-:Y:S01]  /*26d0*/  ISETP.GE.AND P1, PT, R201.reuse, R6.reuse, PT ;  /* 0x00000006c900720c */ /* 0x0c0fe20003f26270 */
[C---:B------:R-:W-:Y:S01]  /*26e0*/  IMAD.WIDE.U32 R20, R201.reuse, 0x4, R246 ;  /* 0x00000004c9147825 */ /* 0x040fe200078e00f6 */
[----:B------:R-:W-:Y:S01]  /*26f0*/  MOV R230, 0x7f800000 ;  /* 0x7f80000000e67802 */ /* 0x000fe20000000f00 */
[----:B------:R-:W2:Y:S01]  /*2700*/  LDCU.64 UR4, c[0x0][0x3d0] ;  /* 0x00007a00ff0477ac */ /* 0x000ea20008000a00 */
[----:B------:R-:W-:Y:S02]  /*2710*/  IADD3 R5, PT, PT, R201, 0x8, RZ ;  /* 0x00000008c9057810 */ /* 0x000fe40007ffe0ff */
[----:B------:R-:W-:Y:S02]  /*2720*/  MOV R229, 0x7f800000 ;  /* 0x7f80000000e57802 */ /* 0x000fe40000000f00 */
[----:B------:R-:W-:-:S05]  /*2730*/  ISETP.GE.AND P0, PT, R5, R6, PT ;  /* 0x000000060500720c */ /* 0x000fca0003f06270 */
[----:B------:R3:W5:Y:S01]  /*2740*/  @!P1 LDG.E R230, desc[UR18][R20.64] ;  /* 0x0000001214e69981 */ /* 0x000762000c1e1900 */
[----:B------:R-:W-:Y:S01]  /*2750*/  IMAD R5, R219, UR12, RZ ;  /* 0x0000000cdb057c24 */ /* 0x000fe2000f8e02ff */
[C---:B------:R-:W-:Y:S01]  /*2760*/  IADD3 R215, PT, PT, -R220.reuse, R233, RZ ;  /* 0x000000e9dcd77210 */ /* 0x040fe20007ffe1ff */
[----:B-1----:R-:W-:-:S03]  /*2770*/  IMAD.WIDE.U32 R16, R220, UR12, R18 ;  /* 0x0000000cdc107c25 */ /* 0x002fc6000f8e0012 */
[----:B------:R-:W-:Y:S01]  /*2780*/  ISETP.GE.AND P4, PT, R203, R215, PT ;  /* 0x000000d7cb00720c */ /* 0x000fe20003f86270 */
[----:B------:R-:W-:Y:S01]  /*2790*/  IMAD R6, R220, UR13, R5 ;  /* 0x0000000ddc067c24 */ /* 0x000fe2000f8e0205 */
[----:B------:R3:W5:Y:S01]  /*27a0*/  @!P0 LDG.E R229, desc[UR18][R20.64+0x20] ;  /* 0x0000201214e58981 */ /* 0x000762000c1e1900 */
[----:B------:R-:W-:Y:S01]  /*27b0*/  IADD3 R14, P0, PT, R14, R16, RZ ;  /* 0x000000100e0e7210 */ /* 0x000fe20007f1e0ff */
[----:B--2---:R-:W-:Y:S01]  /*27c0*/  IMAD R5, R0, UR4, RZ ;  /* 0x0000000400057c24 */ /* 0x004fe2000f8e02ff */
[----:B------:R-:W-:Y:S02]  /*27d0*/  BSSY.RECONVERGENT B0, `(.L_x_454) ;  /* 0x0000026000007945 */ /* 0x000fe40003800200 */
[----:B------:R-:W-:Y:S01]  /*27e0*/  IADD3.X R15, PT, PT, R11, R17, R6, P0, !PT ;  /* 0x000000110b0f7210 */ /* 0x000fe200007fe406 */
[C---:B------:R-:W-:Y:S02]  /*27f0*/  IMAD R5, R2.reuse, UR5, R5 ;  /* 0x0000000502057c24 */ /* 0x040fe4000f8e0205 */
[----:B------:R-:W-:-:S05]  /*2800*/  IMAD.WIDE.U32 R14, R2, UR4, R14 ;  /* 0x00000004020e7c25 */ /* 0x000fca000f8e000e */
[----:B------:R-:W-:Y:S01]  /*2810*/  IADD3 R5, PT, PT, R15, R5, RZ ;  /* 0x000000050f057210 */ /* 0x000fe20007ffe0ff */
[----:B------:R-:W-:Y:S06]  /*2820*/  @P4 BRA `(.L_x_455) ;  /* 0x0000000000744947 */ /* 0x000fec0003800000 */
[----:B------:R-:W1:Y:S01]  /*2830*/  LDCU UR6, c[0x0][0x440] ;  /* 0x00008800ff0677ac */ /* 0x000e620008000800 */
[----:B------:R-:W-:Y:S02]  /*2840*/  IMAD.MOV.U32 R6, RZ, RZ, R14 ;  /* 0x000000ffff067224 */ /* 0x000fe400078e000e */
[----:B------:R-:W-:Y:S01]  /*2850*/  IMAD.MOV.U32 R7, RZ, RZ, R5 ;  /* 0x000000ffff077224 */ /* 0x000fe200078e0005 */
[----:B------:R-:W2:Y:S01]  /*2860*/  LDCU.64 UR4, c[0x0][0x388] ;  /* 0x00007100ff0477ac */ /* 0x000ea20008000a00 */
[----:B---3--:R-:W-:-:S04]  /*2870*/  IMAD.WIDE.U32 R20, R203, UR12, R6 ;  /* 0x0000000ccb147c25 */ /* 0x008fc8000f8e0006 */
        /* <DEDUP_REMOVED lines=22> */
.L_x_456:
[----:B------:R2:W-:Y:S01]  /*29e0*/  STS.128 [R213+0x16000], RZ ;  /* 0x016000ffd5007388 */ /* 0x0005e20000000c00 */
[----:B------:R-:W-:Y:S05]  /*29f0*/  BRA `(.L_x_457) ;  /* 0x00000000000c7947 */ /* 0x000fea0003800000 */
.L_x_455:
[----:B------:R1:W-:Y:S04]  /*2a00*/  STS.128 [R213+0x12000], RZ ;  /* 0x012000ffd5007388 */ /* 0x0003e80000000c00 */
[----:B------:R1:W-:Y:S04]  /*2a10*/  STS.128 [R213+0x14000], RZ ;  /* 0x014000ffd5007388 */ /* 0x0003e80000000c00 */
[----:B------:R1:W-:Y:S02]  /*2a20*/  STS.128 [R213+0x16000], RZ ;  /* 0x016000ffd5007388 */ /* 0x0003e40000000c00 */
.L_x_457:
[----:B------:R-:W-:Y:S05]  /*2a30*/  BSYNC.RECONVERGENT B0 ;  /* 0x0000000000007941 */ /* 0x000fea0003800200 */
.L_x_454:
[----:B------:R-:W-:Y:S01]  /*2a40*/  ISETP.GE.AND P3, PT, R208, R215, PT ;  /* 0x000000d7d000720c */ /* 0x000fe20003f66270 */
[----:B------:R-:W-:-:S12]  /*2a50*/  BSSY.RECONVERGENT B0, `(.L_x_458) ;  /* 0x0000022000007945 */ /* 0x000fd80003800200 */
[----:B------:R1:W-:Y:S04]  /*2a60*/  @P3 STS.128 [R213+0x13000], RZ ;  /* 0x013000ffd5003388 */ /* 0x0003e80000000c00 */
[----:B------:R1:W-:Y:S04]  /*2a70*/  @P3 STS.128 [R213+0x15000], RZ ;  /* 0x015000ffd5003388 */ /* 0x0003e80000000c00 */
[----:B------:R1:W-:Y:S01]  /*2a80*/  @P3 STS.128 [R213+0x17000], RZ ;  /* 0x017000ffd5003388 */ /* 0x0003e20000000c00 */
[----:B------:R-:W-:Y:S05]  /*2a90*/  @P3 BRA `(.L_x_459) ;  /* 0x0000000000743947 */ /* 0x000fea0003800000 */
[----:B------:R-:W2:Y:S01]  /*2aa0*/  LDCU UR6, c[0x0][0x440] ;  /* 0x00008800ff0677ac */ /* 0x000ea20008000800 */
[----:B------:R-:W-:Y:S02]  /*2ab0*/  IMAD R7, R4, UR12, RZ ;  /* 0x0000000c04077c24 */ /* 0x000fe4000f8e02ff */
[----:B------:R-:W-:Y:S01]  /*2ac0*/  IMAD.MOV.U32 R15, RZ, RZ, R5 ;  /* 0x000000ffff0f7224 */ /* 0x000fe200078e0005 */
[----:B------:R-:W3:Y:S01]  /*2ad0*/  LDCU.64 UR4, c[0x0][0x388] ;  /* 0x00007100ff0477ac */ /* 0x000ee20008000a00 */
[C---:B------:R-:W-:Y:S02]  /*2ae0*/  IMAD R7, R8.reuse, UR13, R7 ;  /* 0x0000000d08077c24 */ /* 0x040fe4000f8e0207 */
[----:B------:R-:W-:-:S04]  /*2af0*/  IMAD.WIDE.U32 R14, R8, UR12, R14 ;  /* 0x0000000c080e7c25 */ /* 0x000fc8000f8e000e */
        /* <DEDUP_REMOVED lines=22> */
.L_x_460:
[----:B------:R3:W-:Y:S02]  /*2c60*/  STS.128 [R213+0x17000], RZ ;  /* 0x017000ffd5007388 */ /* 0x0007e40000000c00 */
.L_x_459:
[----:B------:R-:W-:Y:S05]  /*2c70*/  BSYNC.RECONVERGENT B0 ;  /* 0x0000000000007941 */ /* 0x000fea0003800200 */
.L_x_458:
[----:B------:R-:W2:Y:S01]  /*2c80*/  LDCU.64 UR4, c[0x0][0x3d8] ;  /* 0x00007b00ff0477ac */ /* 0x000ea20008000a00 */
[----:B------:R-:W-:Y:S01]  /*2c90*/  IMAD.WIDE.U32 R14, R220, UR10, R18 ;  /* 0x0000000adc0e7c25 */ /* 0x000fe2000f8e0012 */
[----:B------:R-:W-:Y:S03]  /*2ca0*/  BSSY.RECONVERGENT B0, `(.L_x_461) ;  /* 0x0000029000007945 */ /* 0x000fe60003800200 */
[----:B------:R-:W-:Y:S01]  /*2cb0*/  IMAD R5, R219, UR10, RZ ;  /* 0x0000000adb057c24 */ /* 0x000fe2000f8e02ff */
[----:B------:R-:W-:-:S03]  /*2cc0*/  IADD3 R14, P0, PT, R12, R14, RZ ;  /* 0x0000000e0c0e7210 */ /* 0x000fc60007f1e0ff */
[----:B------:R-:W-:-:S05]  /*2cd0*/  IMAD R5, R220, UR11, R5 ;  /* 0x0000000bdc057c24 */ /* 0x000fca000f8e0205 */
[----:B------:R-:W-:Y:S01]  /*2ce0*/  IADD3.X R15, PT, PT, R10, R15, R5, P0, !PT ;  /* 0x0000000f0a0f7210 */ /* 0x000fe200007fe405 */
[----:B--23--:R-:W-:Y:S02]  /*2cf0*/  IMAD R7, R0, UR4, RZ ;  /* 0x0000000400077c24 */ /* 0x00cfe4000f8e02ff */
[----:B------:R-:W-:-:S04]  /*2d00*/  IMAD.WIDE.U32 R14, R2, UR4, R14 ;  /* 0x00000004020e7c25 */ /* 0x000fc8000f8e000e */
[----:B------:R-:W-:-:S05]  /*2d10*/  IMAD R7, R2, UR5, R7 ;  /* 0x0000000502077c24 */ /* 0x000fca000f8e0207 */
[----:B------:R-:W-:Y:S01]  /*2d20*/  IADD3 R7, PT, PT, R15, R7, RZ ;  /* 0x000000070f077210 */ /* 0x000fe20007ffe0ff */
[----:B------:R-:W-:Y:S06]  /*2d30*/  @P4 BRA `(.L_x_462) ;  /* 0x0000000000704947 */ /* 0x000fec0003800000 */
[----:B------:R-:W2:Y:S01]  /*2d40*/  LDCU UR6, c[0x0][0x440] ;  /* 0x00008800ff0677ac */ /* 0x000ea20008000800 */
[----:B------:R-:W-:Y:S01]  /*2d50*/  IMAD.MOV.U32 R6, RZ, RZ, R14 ;  /* 0x000000ffff067224 */ /* 0x000fe200078e000e */
[----:B------:R-:W3:Y:S03]  /*2d60*/  LDCU.64 UR4, c[0x0][0x390] ;  /* 0x00007200ff0477ac */ /* 0x000ee60008000a00 */
[----:B-1----:R-:W-:-:S04]  /*2d70*/  IMAD.WIDE.U32 R16, R203, UR10, R6 ;  /* 0x0000000acb107c25 */ /* 0x002fc8000f8e0006 */
[----:B------:R-:W-:Y:S01]  /*2d80*/  IMAD R0, R203, UR11, R17 ;  /* 0x0000000bcb007c24 */ /* 0x000fe2000f8e0211 */
        /* <DEDUP_REMOVED lines=21> */
.L_x_463:
[----:B------:R3:W-:Y:S01]  /*2ee0*/  STS.128 [R213+0x1c000], RZ ;  /* 0x01c000ffd5007388 */ /* 0x0007e20000000c00 */
[----:B------:R-:W-:Y:S05]  /*2ef0*/  BRA `(.L_x_464) ;  /* 0x00000000000c7947 */ /* 0x000fea0003800000 */
.L_x_462:
[----:B------:R2:W-:Y:S04]  /*2f00*/  STS.128 [R213+0x18000], RZ ;  /* 0x018000ffd5007388 */ /* 0x0005e80000000c00 */
[----:B------:R2:W-:Y:S04]  /*2f10*/  STS.128 [R213+0x1a000], RZ ;  /* 0x01a000ffd5007388 */ /* 0x0005e80000000c00 */
[----:B------:R2:W-:Y:S02]  /*2f20*/  STS.128 [R213+0x1c000], RZ ;  /* 0x01c000ffd5007388 */ /* 0x0005e40000000c00 */
.L_x_464:
[----:B------:R-:W-:Y:S05]  /*2f30*/  BSYNC.RECONVERGENT B0 ;  /* 0x0000000000007941 */ /* 0x000fea0003800200 */
.L_x_461:
[----:B------:R1:W-:Y:S01]  /*2f40*/  @P3 STS.128 [R213+0x19000], RZ ;  /* 0x019000ffd5003388 */ /* 0x0003e20000000c00 */
[----:B------:R-:W-:Y:S03]  /*2f50*/  BSSY.RECONVERGENT B0, `(.L_x_465) ;  /* 0x0000021000007945 */ /* 0x000fe60003800200 */
[----:B------:R1:W-:Y:S04]  /*2f60*/  @P3 STS.128 [R213+0x1b000], RZ ;  /* 0x01b000ffd5003388 */ /* 0x0003e80000000c00 */
[----:B------:R1:W-:Y:S01]  /*2f70*/  @P3 STS.128 [R213+0x1d000], RZ ;  /* 0x01d000ffd5003388 */ /* 0x0003e20000000c00 */
[----:B------:R-:W-:Y:S05]  /*2f80*/  @P3 BRA `(.L_x_466) ;  /* 0x0000000000743947 */ /* 0x000fea0003800000 */
[----:B------:R-:W3:Y:S01]  /*2f90*/  LDCU UR6, c[0x0][0x440] ;  /* 0x00008800ff0677ac */ /* 0x000ee20008000800 */
[----:B------:R-:W-:Y:S02]  /*2fa0*/  IMAD R5, R4, UR10, RZ ;  /* 0x0000000a04057c24 */ /* 0x000fe4000f8e02ff */
[----:B------:R-:W-:Y:S01]  /*2fb0*/  IMAD.MOV.U32 R6, RZ, RZ, R14 ;  /* 0x000000ffff067224 */ /* 0x000fe200078e000e */
[----:B------:R-:W4:Y:S01]  /*2fc0*/  LDCU.64 UR4, c[0x0][0x390] ;  /* 0x00007200ff0477ac */ /* 0x000f220008000a00 */
[C---:B------:R-:W-:Y:S02]  /*2fd0*/  IMAD R5, R8.reuse, UR11, R5 ;  /* 0x0000000b08057c24 */ /* 0x040fe4000f8e0205 */
[----:B------:R-:W-:-:S04]  /*2fe0*/  IMAD.WIDE.U32 R6, R8, UR10, R6 ;  /* 0x0000000a08067c25 */ /* 0x000fc8000f8e0006 */
[----:B------:R-:W-:Y:S01]  /*2ff0*/  IMAD.IADD R5, R7, 0x1, R5 ;  /* 0x0000000107057824 */ /* 0x000fe200078e0205 */
[----:B---3--:R-:W-:Y:S02]  /*3000*/  ISETP.GE.AND P1, PT, R204, UR6, PT ;  /* 0x00000006cc007c0c */ /* 0x008fe4000bf26270 */
[----:B------:R-:W-:Y:S02]  /*3010*/  ISETP.GE.AND P0, PT, R210, UR6, PT ;  /* 0x00000006d2007c0c */ /* 0x000fe4000bf06270 */
[----:B----4-:R-:W-:-:S04]  /*3020*/  LEA R4, P2, R6, UR4, 0x1 ;  /* 0x0000000406047c11 */ /* 0x010fc8000f8408ff */
        /* <DEDUP_REMOVED lines=18> */
.L_x_467:
[----:B------:R4:W-:Y:S02]  /*3150*/  STS.128 [R213+0x1d000], RZ ;  /* 0x01d000ffd5007388 */ /* 0x0009e40000000c00 */
.L_x_466:
[----:B------:R-:W-:Y:S05]  /*3160*/  BSYNC.RECONVERGENT B0 ;  /* 0x0000000000007941 */ /* 0x000fea0003800200 */
.L_x_465:
[----:B------:R-:W0:Y:S01]  /*3170*/  LDGDEPBAR ;  /* 0x00000000000079af */ /* 0x000e220000000000 */
[----:B------:R-:W2:Y:S01]  /*3180*/  LDCU UR5, c[0x0][0x3b0] ;  /* 0x00007600ff0577ac */ /* 0x000ea20008000800 */
[----:B------:R-:W-:Y:S01]  /*3190*/  IMAD.SHL.U32 R0, R13, 0x2, RZ ;  /* 0x000000020d007824 */ /* 0x000fe200078e00ff */
[----:B---34-:R-:W-:Y:S01]  /*31a0*/  SHF.R.U32.HI R5, RZ, 0x2, R13 ;  /* 0x00000002ff057819 */ /* 0x018fe2000001160d */
[--C-:B------:R-:W-:Y:S01]  /*31b0*/  IMAD.IADD R188, R196, 0x1, R186.reuse ;  /* 0x00000001c4bc7824 */ /* 0x100fe200078e02ba */
[----:B------:R-:W3:Y:S01]  /*31c0*/  LDCU UR4, c[0x0][0x590] ;  /* 0x0000b200ff0477ac */ /* 0x000ee20008000800 */
[----:B------:R-:W-:Y:S01]  /*31d0*/  IMAD.IADD R186, R193, 0x1, R186 ;  /* 0x00000001c1ba7824 */ /* 0x000fe200078e02ba */
[----:B------:R-:W-:Y:S01]  /*31e0*/  LOP3.LUT R0, R0, 0x6, RZ, 0xc0, !PT ;  /* 0x0000000600007812 */ /* 0x000fe200078ec0ff */
[----:B------:R-:W-:Y:S01]  /*31f0*/  IMAD.MOV.U32 R228, RZ, RZ, R231 ;  /* 0x000000ffffe47224 */ /* 0x000fe200078e00e7 */
[----:B------:R-:W-:Y:S01]  /*3200*/  CS2R R142, SRZ ;  /* 0x00000000008e7805 */ /* 0x000fe2000001ff00 */
[----:B------:R-:W-:Y:S01]  /*3210*/  IMAD.IADD R197, R192, 0x1, R185 ;  /* 0x00000001c0c57824 */ /* 0x000fe200078e02b9 */
[----:B------:R-:W-:Y:S01]  /*3220*/  LOP3.LUT R5, R0, 0xe0, R5, 0xf8, !PT ;  /* 0x000000e000057812 */ /* 0x000fe200078ef805 */
[----:B------:R-:W-:Y:S01]  /*3230*/  IMAD.IADD R0, R191, 0x1, R192 ;  /* 0x00000001bf007824 */ /* 0x000fe200078e02c0 */
[----:B------:R-:W-:Y:S01]  /*3240*/  CS2R R140, SRZ ;  /* 0x00000000008c7805 */ /* 0x000fe2000001ff00 */
[----:B------:R-:W-:Y:S01]  /*3250*/  IMAD.IADD R2, R185, 0x1, R3 ;  /* 0x00000001b9027824 */ /* 0x000fe200078e0203 */
[----:B------:R-:W-:Y:S01]  /*3260*/  CS2R R146, SRZ ;  /* 0x0000000000927805 */ /* 0x000fe2000001ff00 */
[----:B------:R-:W-:Y:S01]  /*3270*/  IMAD.IADD R184, R190, 0x1, R185 ;  /* 0x00000001beb87824 */ /* 0x000fe200078e02b9 */
        /* <DEDUP_REMOVED lines=44> */
[----:B------:R-:W-:Y:S01]  /*3540*/  CS2R R36, SRZ ;  /* 0x0000000000247805 */ /* 0x000fe2000001ff00 */
[----:B------:R-:W-:Y:S01]  /*3550*/  IMAD.IADD R195, R0, 0x1, R185 ;  /* 0x0000000100c37824 */ /* 0x000fe200078e02b9 */
[----:B------:R-:W4:Y:S01]  /*3560*/  LDCU UR6, c[0x0][0x440] ;  /* 0x00008800ff0677ac */ /* 0x000f220008000800 */
[----:B------:R-:W-:Y:S01]  /*3570*/  IMAD.IADD R216, R220, 0x1, R5 ;  /* 0x00000001dcd87824 */ /* 0x000fe200078e0205 */
[----:B------:R-:W1:Y:S01]  /*3580*/  LDCU UR7, c[0x0][0x3e0] ;  /* 0x00007c00ff0777ac */ /* 0x000e620008000800 */
[----:B------:R-:W1:Y:S01]  /*3590*/  LDCU UR8, c[0x0][0x45c] ;  /* 0x00008b80ff0877ac */ /* 0x000e620008000800 */
[----:B--2---:R-:W-:Y:S02]  /*35a0*/  USHF.L.U32 UR5, UR5, 0x6, URZ ;  /* 0x0000000605057899 */ /* 0x004fe400080006ff */
[----:B---3--:R-:W-:-:S12]  /*35b0*/  USHF.L.U32 UR4, UR4, 0x6, URZ ;  /* 0x0000000604047899 */ /* 0x008fd800080006ff */
.L_x_472:
[----:B------:R-:W0:Y:S01]  /*35c0*/  LDGDEPBAR ;  /* 0x00000000000079af */ /* 0x000e220000000000 */
[----:B------:R-:W-:Y:S01]  /*35d0*/  IMAD.IADD R149, R188, 0x1, R185 ;  /* 0x00000001bc957824 */ /* 0x000fe200078e02b9 */
[----:B------:R-:W-:Y:S01]  /*35e0*/  LEA R152, P0, R201, R226, 0x2 ;  /* 0x000000e2c9987211 */ /* 0x000fe200078010ff */
[----:B------:R-:W-:Y:S02]  /*35f0*/  IMAD.IADD R150, R191, 0x1, R188 ;  /* 0x00000001bf967824 */ /* 0x000fe400078e02bc */
[----:B------:R-:W-:Y:S01]  /*3600*/  IMAD.SHL.U32 R151, R234, 0x40, RZ ;  /* 0x00000040ea977824 */ /* 0x000fe200078e00ff */
[----:B------:R-:W-:Y:S02]  /*3610*/  LEA.HI.X R153, R201, R227, RZ, 0x2, P0 ;  /* 0x000000e3c9997211 */ /* 0x000fe400000f14ff */
[----:B------:R-:W-:Y:S02]  /*3620*/  IADD3 R148, PT, PT, R185, R150, RZ ;  /* 0x00000096b9947210 */ /* 0x000fe40007ffe0ff */
[----:B------:R-:W-:Y:S01]  /*3630*/  ISETP.GE.AND P0, PT, R151, R232, PT ;  /* 0x000000e89700720c */ /* 0x000fe20003f06270 */
[----:B------:R-:W-:Y:S04]  /*3640*/  DEPBAR.LE SB0, 0x0 ;  /* 0x000080000000791a */ /* 0x000fe80000000000 */
[----:B------:R-:W-:Y:S06]  /*3650*/  BAR.SYNC.DEFER_BLOCKING 0x0 ;  /* 0x0000000000007b1d */ /* 0x000fec0000010000 */
[----:B------:R-:W-:Y:S04]  /*3660*/  LDSM.16.M88.4 R20, [R188] ;  /* 0x00000000bc14783b */ /* 0x000fe80000000200 */
[----:B------:R-:W2:Y:S04]  /*3670*/  LDSM.16.M88.4 R24, [R192] ;  /* 0x00000000c018783b */ /* 0x000ea80000000200 */
[----:B------:R-:W3:Y:S04]  /*3680*/  LDSM.16.M88.4 R28, [R192+0x800] ;  /* 0x00080000c01c783b */ /* 0x000ee80000000200 */
[----:B------:R-:W-:Y:S04]  /*3690*/  LDSM.16.M88.4 R32, [R149] ;  /* 0x000000009520783b */ /* 0x000fe80000000200 */
[----:B------:R-:W4:Y:S04]  /*36a0*/  LDSM.16.M88.4 R84, [R197] ;  /* 0x00000000c554783b */ /* 0x000f280000000200 */
[----:B------:R-:W4:Y:S04]  /*36b0*/  LDSM.16.M88.4 R88, [R197+0x800] ;  /* 0x00080000c558783b */ /* 0x000f280000000200 */
[----:B------:R-:W-:Y:S04]  /*36c0*/  LDSM.16.M88.4 R92, [R0] ;  /* 0x00000000005c783b */ /* 0x000fe80000000200 */
[----:B------:R-:W-:Y:S04]  /*36d0*/  LDSM.16.M88.4 R96, [R195+0x800] ;  /* 0x00080000c360783b */ /* 0x000fe80000000200 */
[----:B-----5:R3:W5:Y:S04]  /*36e0*/  LDG.E R167, desc[UR18][R152.64] ;  /* 0x0000001298a77981 */ /* 0x020768000c1e1900 */
[----:B------:R4:W5:Y:S01]  /*36f0*/  LDG.E R166, desc[UR18][R152.64+0x20] ;  /* 0x0000201298a67981 */ /* 0x000962000c1e1900 */
[C---:B--2---:R-:W-:Y:S08]  /*3700*/  HMMA.16816.F32 R4, R20.reuse, R24, RZ ;  /* 0x000000181404723c */ /* 0x044ff000000018ff */
[C---:B-1----:R-:W-:Y:S01]  /*3710*/  HMMA.16816.F32 R8, R20.reuse, R26, RZ ;  /* 0x0000001a1408723c */ /* 0x042fe200000018ff */
[----:B------:R-:W1:Y:S07]  /*3720*/  LDSM.16.M88.4 R24, [R150] ;  /* 0x000000009618783b */ /* 0x000e6e0000000200 */
[C---:B---3--:R-:W-:Y:S08]  /*3730*/  HMMA.16816.F32 R12, R20.reuse, R28, RZ ;  /* 0x0000001c140c723c */ /* 0x048ff000000018ff */
[----:B------:R-:W-:Y:S01]  /*3740*/  HMMA.16816.F32 R16, R20, R30, RZ ;  /* 0x0000001e1410723c */ /* 0x000fe200000018ff */
[----:B------:R-:W2:Y:S04]  /*3750*/  LDSM.16.M88.4 R20, [R0+0x800] ;  /* 0x000800000014783b */ /* 0x000ea80000000200 */
[----:B------:R-:W-:Y:S03]  /*3760*/  LDSM.16.M88.4 R28, [R148] ;  /* 0x00000000941c783b */ /* 0x000fe60000000200 */
[C---:B----4-:R-:W-:Y:S08]  /*3770*/  HMMA.16816.F32 R4, R32.reuse, R84, R4 ;  /* 0x000000542004723c */ /* 0x050ff00000001804 */
[C---:B------:R-:W-:Y:S01]  /*3780*/  HMMA.16816.F32 R8, R32.reuse, R86, R8 ;  /* 0x000000562008723c */ /* 0x040fe20000001808 */
[----:B------:R-:W3:Y:S07]  /*3790*/  LDSM.16.M88.4 R84, [R195] ;  /* 0x00000000c354783b */ /* 0x000eee0000000200 */
[C---:B------:R-:W-:Y:S08]  /*37a0*/  HMMA.16816.F32 R12, R32.reuse, R88, R12 ;  /* 0x00000058200c723c */ /* 0x040ff0000000180c */
[----:B------:R-:W-:Y:S01]  /*37b0*/  HMMA.16816.F32 R16, R32, R90, R16 ;  /* 0x0000005a2010723c */ /* 0x000fe20000001810 */
[----:B------:R-:W-:Y:S04]  /*37c0*/  LDSM.16.M88.4 R32, [R188+0x2000] ;  /* 0x00200000bc20783b */ /* 0x000fe80000000200 */
[----:B------:R-:W4:Y:S03]  /*37d0*/  LDSM.16.M88.4 R88, [R192+0x2000] ;  /* 0x00200000c058783b */ /* 0x000f260000000200 */
        /* <DEDUP_REMOVED lines=10> */
[C---:B------:R-:W-:Y:S08]  /*3880*/  HMMA.16816.F32 R12, R28.reuse, R96, R12 ;  /* 0x000000601c0c723c */ /* 0x040ff0000000180c */
[----:B------:R-:W-:Y:S01]  /*3890*/  HMMA.16816.F32 R16, R28, R98, R16 ;  /* 0x000000621c10723c */ /* 0x000fe20000001810 */
[----:B------:R-:W-:Y:S04]  /*38a0*/  LDSM.16.M88.4 R28, [R150+0x2000] ;  /* 0x00200000961c783b */ /* 0x000fe80000000200 */
[----:B------:R-:W-:Y:S03]  /*38b0*/  LDSM.16.M88.4 R96, [R0+0x2800] ;  /* 0x002800000060783b */ /* 0x000fe60000000200 */
[C---:B----4-:R-:W-:Y:S08]  /*38c0*/  HMMA.16816.F32 R4, R32.reuse, R88, R4 ;  /* 0x000000582004723c */ /* 0x050ff00000001804 */
[C---:B------:R-:W-:Y:S01]  /*38d0*/  HMMA.16816.F32 R8, R32.reuse, R90, R8 ;  /* 0x0000005a2008723c */ /* 0x040fe20000001808 */
[----:B------:R-:W4:Y:S07]  /*38e0*/  LDSM.16.M88.4 R88, [R0+0x2000] ;  /* 0x002000000058783b */ /* 0x000f2e0000000200 */
[C---:B-1----:R-:W-:Y:S08]  /*38f0*/  HMMA.16816.F32 R12, R32.reuse, R92, R12 ;  /* 0x0000005c200c723c */ /* 0x042ff0000000180c */
[----:B------:R-:W-:Y:S01]  /*3900*/  HMMA.16816.F32 R16, R32, R94, R16 ;  /* 0x0000005e2010723c */ /* 0x000fe20000001810 */
[----:B------:R-:W-:Y:S04]  /*3910*/  LDSM.16.M88.4 R32, [R195+0x2000] ;  /* 0x00200000c320783b */ /* 0x000fe80000000200 */
[----:B------:R-:W-:Y:S03]  /*3920*/  LDSM.16.M88.4 R92, [R195+0x2800] ;  /* 0x00280000c35c783b */ /* 0x000fe60000000200 */
[C---:B--2---:R-:W-:Y:S08]  /*3930*/  HMMA.16816.F32 R4, R20.reuse, R24, R4 ;  /* 0x000000181404723c */ /* 0x044ff00000001804 */
[C---:B------:R-:W-:Y:S01]  /*3940*/  HMMA.16816.F32 R8, R20.reuse, R26, R8 ;  /* 0x0000001a1408723c */ /* 0x040fe20000001808 */
[----:B------:R-:W1:Y:S07]  /*3950*/  LDSM.16.M88.4 R24, [R148+0x2000] ;  /* 0x002000009418783b */ /* 0x000e6e0000000200 */
[C---:B---3--:R-:W-:Y:S08]  /*3960*/  HMMA.16816.F32 R12, R20.reuse, R84, R12 ;  /* 0x00000054140c723c */ /* 0x048ff0000000180c */
[----:B------:R-:W-:Y:S01]  /*3970*/  HMMA.16816.F32 R16, R20, R86, R16 ;  /* 0x000000561410723c */ /* 0x000fe20000001810 */
[----:B------:R-:W-:Y:S04]  /*3980*/  LDSM.16.M88.4 R20, [R188+0x4000] ;  /* 0x00400000bc14783b */ /* 0x000fe80000000200 */
[----:B------:R-:W2:Y:S03]  /*3990*/  LDSM.16.M88.4 R84, [R192+0x4000] ;  /* 0x00400000c054783b */ /* 0x000ea60000000200 */
[C---:B----4-:R-:W-:Y:S08]  /*39a0*/  HMMA.16816.F32 R4, R28.reuse, R88, R4 ;  /* 0x000000581c04723c */ /* 0x050ff00000001804 */
[C---:B------:R-:W-:Y:S01]  /*39b0*/  HMMA.16816.F32 R8, R28.reuse, R90, R8 ;  /* 0x0000005a1c08723c */ /* 0x040fe20000001808 */
[----:B------:R-:W3:Y:S07]  /*39c0*/  LDSM.16.M88.4 R88, [R192+0x4800] ;  /* 0x00480000c058783b */ /* 0x000eee0000000200 */
[C---:B------:R-:W-:Y:S08]  /*39d0*/  HMMA.16816.F32 R12, R28.reuse, R96, R12 ;  /* 0x000000601c0c723c */ /* 0x040ff0000000180c */
        /* <DEDUP_REMOVED lines=9> */
[----:B------:R-:W-:Y:S03]  /*3a70*/  LDSM.16.M88.4 R92, [R0+0x4800] ;  /* 0x00480000005c783b */ /* 0x000fe60000000200 */
[C---:B--2---:R-:W-:Y:S08]  /*3a80*/  HMMA.16816.F32 R4, R20.reuse, R84, R4 ;  /* 0x000000541404723c */ /* 0x044ff00000001804 */
[C---:B------:R-:W-:Y:S01]  /*3a90*/  HMMA.16816.F32 R8, R20.reuse, R86, R8 ;  /* 0x000000561408723c */ /* 0x040fe20000001808 */
[----:B------:R-:W2:Y:S07]  /*3aa0*/  LDSM.16.M88.4 R84, [R0+0x4000] ;  /* 0x004000000054783b */ /* 0x000eae0000000200 */
        /* <DEDUP_REMOVED lines=8> */
[----:B------:R-:W-:Y:S08]  /*3b30*/  HMMA.16816.F32 R16, R28, R98, R16 ;  /* 0x000000621c10723c */ /* 0x000ff00000001810 */
[C---:B--2---:R-:W-:Y:S08]  /*3b40*/  HMMA.16816.F32 R4, R24.reuse, R84, R4 ;  /* 0x000000541804723c */ /* 0x044ff00000001804 */
[C---:B------:R-:W-:Y:S08]  /*3b50*/  HMMA.16816.F32 R8, R24.reuse, R86, R8 ;  /* 0x000000561808723c */ /* 0x040ff00000001808 */
[C---:B------:R-:W-:Y:S08]  /*3b60*/  HMMA.16816.F32 R12, R24.reuse, R92, R12 ;  /* 0x0000005c180c723c */ /* 0x040ff0000000180c */
[----:B------:R-:W-:Y:S08]  /*3b70*/  HMMA.16816.F32 R16, R24, R94, R16 ;  /* 0x0000005e1810723c */ /* 0x000ff00000001810 */
[C---:B-1----:R-:W-:Y:S08]  /*3b80*/  HMMA.16816.F32 R4, R20.reuse, R32, R4 ;  /* 0x000000201404723c */ /* 0x042ff00000001804 */
[C---:B------:R-:W-:Y:S08]  /*3b90*/  HMMA.16816.F32 R8, R20.reuse, R34, R8 ;  /* 0x000000221408723c */ /* 0x040ff00000001808 */
[C---:B------:R-:W-:Y:S08]  /*3ba0*/  HMMA.16816.F32 R12, R20.reuse, R88, R12 ;  /* 0x00000058140c723c */ /* 0x040ff0000000180c */
[----:B------:R-:W-:Y:S01]  /*3bb0*/  HMMA.16816.F32 R16, R20, R90, R16 ;  /* 0x0000005a1410723c */ /* 0x000fe20000001810 */
[----:B------:R-:W-:Y:S08]  /*3bc0*/  @!UPT UIADD3 URZ, UPT, UPT, URZ, URZ, URZ ;  /* 0x000000fffffff290 */ /* 0x000ff0000fffe0ff */
[----:B------:R-:W-:Y:S11]  /*3bd0*/  @!P0 BRA `(.L_x_468) ;  /* 0x0000000000248947 */ /* 0x000ff60003800000 */
[----:B------:R-:W-:Y:S01]  /*3be0*/  VIADD R22, R220, 0x40 ;  /* 0x00000040dc167836 */ /* 0x000fe20000000000 */
[----:B------:R-:W1:Y:S01]  /*3bf0*/  LDC R20, c[0x0][0x504] ;  /* 0x00014100ff147b82 */ /* 0x000e620000000800 */
[----:B------:R-:W-:Y:S03]  /*3c00*/  VIADD R21, R151, 0x40 ;  /* 0x0000004097157836 */ /* 0x000fe60000000000 */
[----:B------:R-:W-:Y:S02]  /*3c10*/  ISETP.LT.AND P0, PT, R22, R233, PT ;  /* 0x000000e91600720c */ /* 0x000fe40003f01270 */
[----:B-1----:R-:W-:Y:S05]  /*3c20*/  IADD3 R20, PT, PT, R218, R20, -R233 ;  /* 0x00000014da147210 */ /* 0x002fea0007ffe8e9 */
[----:B------:R-:W-:Y:S05]  /*3c30*/  VIADD R20, R20, 0xffffffc0 ;  /* 0xffffffc014147836 */ /* 0x000fea0000000000 */
[----:B------:R-:W-:Y:S11]  /*3c40*/  ISETP.GE.AND P1, PT, R21, R20, PT ;  /* 0x000000141500720c */ /* 0x000ff60003f26270 */
[----:B------:R-:W-:Y:S02]  /*3c50*/  @!UPT UIADD3 URZ, UPT, UPT, URZ, URZ, URZ ;  /* 0x000000fffffff290 */ /* 0x000fe4000fffe0ff */
[----:B------:R-:W-:Y:S05]  /*3c60*/  @!P1 BRA P0, `(.L_x_469) ;  /* 0x0000000400489947 */ /* 0x000fea0000000000 */
.L_x_468:
[----:B------:R-:W1:Y:S01]  /*3c70*/  LDC R20, c[0x0][0x504] ;  /* 0x00014100ff147b82 */ /* 0x000e620000000800 */
[----:B------:R-:W-:Y:S02]  /*3c80*/  IMAD.IADD R27, R201, 0x1, R151 ;  /* 0x00000001c91b7824 */ /* 0x000fe400078e0297 */
[C---:B------:R-:W-:Y:S05]  /*3c90*/  VIADD R21, R216.reuse, 0x8 ;  /* 0x00000008d8157836 */ /* 0x040fea0000000000 */
[----:B------:R-:W2:Y:S01]  /*3ca0*/  LDC R22, c[0x0][0x508] ;  /* 0x00014200ff167b82 */ /* 0x000ea20000000800 */
[C---:B------:R-:W-:Y:S02]  /*3cb0*/  VIADD R35, R216.reuse, 0x10 ;  /* 0x00000010d8237836 */ /* 0x040fe40000000000 */
[C---:B------:R-:W-:Y:S02]  /*3cc0*/  VIADD R34, R216.reuse, 0x11 ;  /* 0x00000011d8227836 */ /* 0x040fe40000000000 */
[C---:B------:R-:W-:Y:S02]  /*3cd0*/  VIADD R86, R216.reuse, 0x1 ;  /* 0x00000001d8567836 */ /* 0x040fe40000000000 */
[C---:B------:R-:W-:Y:S02]  /*3ce0*/  VIADD R32, R216.reuse, 0x19 ;  /* 0x00000019d8207836 */ /* 0x040fe40000000000 */
[C---:B------:R-:W-:Y:S01]  /*3cf0*/  VIADD R33, R216.reuse, 0x18 ;  /* 0x00000018d8217836 */ /* 0x040fe20000000000 */
[C-C-:B-1----:R-:W-:Y:S02]  /*3d00*/  IADD3 R20, PT, PT, R233.reuse, -R20, -R236.reuse ;  /* 0x80000014e9147210 */ /* 0x142fe40007ffe8ec */
[----:B--2---:R-:W-:Y:S03]  /*3d10*/  IADD3 R22, PT, PT, R233, R22, -R236 ;  /* 0x00000016e9167210 */ /* 0x004fe60007ffe8ec */
[C---:B------:R-:W-:Y:S02]  /*3d20*/  IMAD.IADD R23, R27.reuse, 0x1, R20 ;  /* 0x000000011b177824 */ /* 0x040fe400078e0214 */
[----:B------:R-:W-:Y:S02]  /*3d30*/  VIADD R20, R216, 0x9 ;  /* 0x00000009d8147836 */ /* 0x000fe40000000000 */
[----:B------:R-:W-:Y:S01]  /*3d40*/  IMAD.IADD R22, R27, 0x1, R22 ;  /* 0x000000011b167824 */ /* 0x000fe200078e0216 */
[----:B------:R-:W-:Y:S02]  /*3d50*/  VIMNMX R25, PT, PT, RZ, R23, !PT ;  /* 0x00000017ff197248 */ /* 0x000fe40007fe0100 */
[----:B------:R-:W-:Y:S02]  /*3d60*/  VIADDMNMX R23, R23, 0x8, RZ, !PT ;  /* 0x0000000817177846 */ /* 0x000fe400078001ff */
[C---:B------:R-:W-:Y:S02]  /*3d70*/  ISETP.GE.AND P3, PT, R21.reuse, R25, PT ;  /* 0x000000191500720c */ /* 0x040fe40003f66270 */
[C---:B------:R-:W-:Y:S02]  /*3d80*/  ISETP.GE.AND P0, PT, R20.reuse, R23, PT ;  /* 0x000000171400720c */ /* 0x040fe40003f06270 */
[----:B------:R-:W-:Y:S02]  /*3d90*/  ISETP.GE.AND P2, PT, R20, R25, PT ;  /* 0x000000191400720c */ /* 0x000fe40003f46270 */
[----:B------:R-:W-:Y:S02]  /*3da0*/  ISETP.GE.AND P1, PT, R21, R23, PT ;  /* 0x000000171500720c */ /* 0x000fe40003f26270 */
[----:B------:R-:W-:Y:S02]  /*3db0*/  FSEL R27, R11, -INF , P0 ;  /* 0xff8000000b1b7808 */ /* 0x000fe40000000000 */
[-C--:B------:R-:W-:Y:S02]  /*3dc0*/  ISETP.GE.AND P0, PT, R216, R25.reuse, PT ;  /* 0x00000019d800720c */ /* 0x080fe40003f06270 */
[-C--:B------:R-:W-:Y:S02]  /*3dd0*/  ISETP.GE.AND P4, PT, R35, R25.reuse, PT ;  /* 0x000000192300720c */ /* 0x080fe40003f86270 */
[----:B------:R-:W-:Y:S02]  /*3de0*/  FSEL R31, R8, -INF , P3 ;  /* 0xff800000081f7808 */ /* 0x000fe40001800000 */
[----:B------:R-:W-:Y:S02]  /*3df0*/  FSEL R30, R9, -INF , P2 ;  /* 0xff800000091e7808 */ /* 0x000fe40001000000 */
[----:B------:R-:W-:Y:S02]  /*3e00*/  FSEL R28, R10, -INF , P1 ;  /* 0xff8000000a1c7808 */ /* 0x000fe40000800000 */
[C---:B------:R-:W-:Y:S02]  /*3e10*/  ISETP.GE.AND P3, PT, R34.reuse, R25, PT ;  /* 0x000000192200720c */ /* 0x040fe40003f66270 */
[-C--:B------:R-:W-:Y:S02]  /*3e20*/  ISETP.GE.AND P2, PT, R35, R23.reuse, PT ;  /* 0x000000172300720c */ /* 0x080fe40003f46270 */
[----:B------:R-:W-:Y:S02]  /*3e30*/  ISETP.GE.AND P1, PT, R34, R23, PT ;  /* 0x000000172200720c */ /* 0x000fe40003f26270 */
[----:B------:R-:W-:Y:S02]  /*3e40*/  FSEL R90, R4, -INF , P0 ;  /* 0xff800000045a7808 */ /* 0x000fe40000000000 */
[----:B------:R-:W-:Y:S02]  /*3e50*/  ISETP.GE.AND P6, PT, R86, R25, PT ;  /* 0x000000195600720c */ /* 0x000fe40003fc6270 */
[----:B------:R-:W-:Y:S02]  /*3e60*/  FSEL R85, R12, -INF , P4 ;  /* 0xff8000000c557808 */ /* 0x000fe40002000000 */
[C---:B------:R-:W-:Y:S02]  /*3e70*/  ISETP.GE.AND P0, PT, R32.reuse, R23, PT ;  /* 0x000000172000720c */ /* 0x040fe40003f06270 */
[-C--:B------:R-:W-:Y:S02]  /*3e80*/  ISETP.GE.AND P5, PT, R33, R25.reuse, PT ;  /* 0x000000192100720c */ /* 0x080fe40003fa6270 */
[----:B------:R-:W-:Y:S02]  /*3e90*/  ISETP.GE.AND P4, PT, R32, R25, PT ;  /* 0x000000192000720c */ /* 0x000fe40003f86270 */
[--C-:B------:R-:W-:Y:S02]  /*3ea0*/  VIADDMNMX R93, R22, 0x1, R233.reuse, PT ;  /* 0x00000001165d7846 */ /* 0x100fe400038001e9 */
[----:B------:R-:W-:Y:S02]  /*3eb0*/  FSEL R84, R13, -INF , P3 ;  /* 0xff8000000d547808 */ /* 0x000fe40001800000 */
[----:B------:R-:W-:Y:S02]  /*3ec0*/  FSEL R26, R14, -INF , P2 ;  /* 0xff8000000e1a7808 */ /* 0x000fe40001000000 */
[----:B------:R-:W-:Y:S02]  /*3ed0*/  FSEL R25, R15, -INF , P1 ;  /* 0xff8000000f197808 */ /* 0x000fe40000800000 */
[-C--:B------:R-:W-:Y:S02]  /*3ee0*/  ISETP.GE.AND P2, PT, R86, R23.reuse, PT ;  /* 0x000000175600720c */ /* 0x080fe40003f46270 */
[CC--:B------:R-:W-:Y:S02]  /*3ef0*/  ISETP.GE.AND P3, PT, R216.reuse, R23.reuse, PT ;  /* 0x00000017d800720c */ /* 0x0c0fe40003f66270 */
[----:B------:R-:W-:Y:S02]  /*3f00*/  ISETP.GE.AND P1, PT, R33, R23, PT ;  /* 0x000000172100720c */ /* 0x000fe40003f26270 */
[----:B------:R-:W-:Y:S02]  /*3f10*/  FSEL R92, R5, -INF , P6 ;  /* 0xff800000055c7808 */ /* 0x000fe40003000000 */
[----:B------:R-:W-:Y:S02]  /*3f20*/  FSEL R23, R19, -INF , P0 ;  /* 0xff80000013177808 */ /* 0x000fe40000000000 */
[-C--:B------:R-:W-:Y:S02]  /*3f30*/  ISETP.GE.AND P0, PT, R216, R93.reuse, PT ;  /* 0x0000005dd800720c */ /* 0x080fe40003f06270 */
[-C--:B------:R-:W-:Y:S02]  /*3f40*/  ISETP.GE.AND P6, PT, R86, R93.reuse, PT ;  /* 0x0000005d5600720c */ /* 0x080fe40003fc6270 */
[----:B------:R-:W-:Y:S02]  /*3f50*/  VIADDMNMX R91, R22, 0x9, R233, PT ;  /* 0x00000009165b7846 */ /* 0x000fe400038001e9 */
        /* <DEDUP_REMOVED lines=13> */
[-C--:B------:R-:W-:Y:S02]  /*4030*/  ISETP.GE.AND P6, PT, R86, R91.reuse, PT ;  /* 0x0000005b5600720c */ /* 0x080fe40003fc6270 */
        /* <DEDUP_REMOVED lines=21> */
.L_x_469:
[C---:B------:R-:W-:Y:S01]  /*4190*/  FMUL.FTZ R21, R230.reuse, 1.4426950216293334961 ;  /* 0x3fb8aa3be6157820 */ /* 0x040fe20000410000 */
[C---:B------:R-:W-:Y:S01]  /*41a0*/  FMUL.FTZ R20, R229.reuse, 1.4426950216293334961 ;  /* 0x3fb8aa3be5147820 */ /* 0x040fe20000410000 */
[----:B------:R-:W-:Y:S02]  /*41b0*/  FSETP.NEU.FTZ.AND P1, PT, R230, -INF , PT ;  /* 0xff800000e600780b */ /* 0x000fe40003f3d000 */
[----:B------:R-:W-:Y:S02]  /*41c0*/  FSETP.NEU.FTZ.AND P0, PT, R229, -INF , PT ;  /* 0xff800000e500780b */ /* 0x000fe40003f1d000 */
[----:B------:R-:W-:Y:S02]  /*41d0*/  FSEL R21, R21, RZ, P1 ;  /* 0x000000ff15157208 */ /* 0x000fe40000800000 */
[----:B------:R-:W-:Y:S02]  /*41e0*/  FSEL R20, R20, RZ, P0 ;  /* 0x000000ff14147208 */ /* 0x000fe40000000000 */
[-C--:B------:R-:W-:Y:S01]  /*41f0*/  IADD3 R165, PT, PT, R196, R185.reuse, RZ ;  /* 0x000000b9c4a57210 */ /* 0x080fe20007ffe0ff */
[--C-:B------:R-:W-:Y:S01]  /*4200*/  FFMA.FTZ R168, R4, UR8, -R21.reuse ;  /* 0x0000000804a87c23 */ /* 0x100fe20008010815 */
[--C-:B------:R-:W-:Y:S01]  /*4210*/  FFMA.FTZ R169, R5, UR8, -R21.reuse ;  /* 0x0000000805a97c23 */ /* 0x100fe20008010815 */
[--C-:B------:R-:W-:Y:S01]  /*4220*/  FFMA.FTZ R170, R6, UR8, -R20.reuse ;  /* 0x0000000806aa7c23 */ /* 0x100fe20008010814 */
[--C-:B------:R-:W-:Y:S01]  /*4230*/  FFMA.FTZ R171, R7, UR8, -R20.reuse ;  /* 0x0000000807ab7c23 */ /* 0x100fe20008010814 */
[--C-:B------:R-:W-:Y:S01]  /*4240*/  FFMA.FTZ R172, R8, UR8, -R21.reuse ;  /* 0x0000000808ac7c23 */ /* 0x100fe20008010815 */
[--C-:B------:R-:W-:Y:S01]  /*4250*/  FFMA.FTZ R173, R9, UR8, -R21.reuse ;  /* 0x0000000809ad7c23 */ /* 0x100fe20008010815 */
[--C-:B------:R-:W-:Y:S01]  /*4260*/  FFMA.FTZ R174, R10, UR8, -R20.reuse ;  /* 0x000000080aae7c23 */ /* 0x100fe20008010814 */
[--C-:B------:R-:W-:Y:S01]  /*4270*/  FFMA.FTZ R175, R11, UR8, -R20.reuse ;  /* 0x000000080baf7c23 */ /* 0x100fe20008010814 */
[----:B------:R-:W-:Y:S01]  /*4280*/  MUFU.EX2 R168, R168 ;  /* 0x000000a800a87308 */ /* 0x000fe20000000800 */
[--C-:B------:R-:W-:Y:S01]  /*4290*/  FFMA.FTZ R176, R12, UR8, -R21.reuse ;  /* 0x000000080cb07c23 */ /* 0x100fe20008010815 */
[--C-:B------:R-:W-:Y:S01]  /*42a0*/  FFMA.FTZ R177, R13, UR8, -R21.reuse ;  /* 0x000000080db17c23 */ /* 0x100fe20008010815 */
[--C-:B------:R-:W-:Y:S07]  /*42b0*/  FFMA.FTZ R178, R14, UR8, -R20.reuse ;  /* 0x000000080eb27c23 */ /* 0x100fee0008010814 */
[----:B------:R-:W-:Y:S01]  /*42c0*/  MUFU.EX2 R169, R169 ;  /* 0x000000a900a97308 */ /* 0x000fe20000000800 */
[--C-:B------:R-:W-:Y:S01]  /*42d0*/  FFMA.FTZ R179, R15, UR8, -R20.reuse ;  /* 0x000000080fb37c23 */ /* 0x100fe20008010814 */
[--C-:B------:R-:W-:Y:S01]  /*42e0*/  FFMA.FTZ R180, R16, UR8, -R21.reuse ;  /* 0x0000000810b47c23 */ /* 0x100fe20008010815 */
[----:B------:R-:W-:Y:S07]  /*42f0*/  FFMA.FTZ R21, R17, UR8, -R21 ;  /* 0x0000000811157c23 */ /* 0x000fee0008010815 */
[----:B------:R-:W-:Y:S01]  /*4300*/  MUFU.EX2 R170, R170 ;  /* 0x000000aa00aa7308 */ /* 0x000fe20000000800 */
[--C-:B------:R-:W-:Y:S01]  /*4310*/  FFMA.FTZ R183, R18, UR8, -R20.reuse ;  /* 0x0000000812b77c23 */ /* 0x100fe20008010814 */
[----:B------:R-:W-:Y:S01]  /*4320*/  FFMA.FTZ R20, R19, UR8, -R20 ;  /* 0x0000000813147c23 */ /* 0x000fe20008010814 */
[-C--:B------:R-:W-:Y:S07]  /*4330*/  IADD3 R197, PT, PT, R192, R185.reuse, RZ ;  /* 0x000000b9c0c57210 */ /* 0x080fee0007ffe0ff */
[----:B------:R-:W-:Y:S01]  /*4340*/  MUFU.EX2 R171, R171 ;  /* 0x000000ab00ab7308 */ /* 0x000fe20000000800 */
[-C--:B------:R-:W-:Y:S02]  /*4350*/  IADD3 R164, PT, PT, R194, R185.reuse, RZ ;  /* 0x000000b9c2a47210 */ /* 0x080fe40007ffe0ff */
[----:B------:R-:W-:Y:S07]  /*4360*/  IADD3 R195, PT, PT, R0, R185, RZ ;  /* 0x000000b900c37210 */ /* 0x000fee0007ffe0ff */
[----:B------:R-:W-:Y:S01]  /*4370*/  MUFU.EX2 R172, R172 ;  /* 0x000000ac00ac7308 */ /* 0x000fe20000000800 */
[----:B------:R-:W-:Y:S09]  /*4380*/  ISETP.GT.AND P4, PT, R234, R217, PT ;  /* 0x000000d9ea00720c */ /* 0x000ff20003f84270 */
[----:B------:R-:W-:Y:S10]  /*4390*/  MUFU.EX2 R173, R173 ;  /* 0x000000ad00ad7308 */ /* 0x000ff40000000800 */
        /* <DEDUP_REMOVED lines=9> */
[----:B------:R-:W1:Y:S02]  /*4430*/  MUFU.EX2 R182, R20 ;  /* 0x0000001400b67308 */ /* 0x000e640000000800 */
[----:B-1----:R-:W-:Y:S02]  /*4440*/  F2FP.F16.F32.PACK_AB R24, R182, R183 ;  /* 0x000000b7b618723e */ /* 0x002fe400000000ff */
[----:B------:R-:W-:Y:S02]  /*4450*/  F2FP.F16.F32.PACK_AB R27, R169, R168 ;  /* 0x000000a8a91b723e */ /* 0x000fe400000000ff */
[----:B------:R-:W-:Y:S02]  /*4460*/  F2FP.F16.F32.PACK_AB R25, R171, R170 ;  /* 0x000000aaab19723e */ /* 0x000fe400000000ff */
[----:B------:R-:W-:Y:S01]  /*4470*/  F2FP.F16.F32.PACK_AB R28, R173, R172 ;  /* 0x000000acad1c723e */ /* 0x000fe200000000ff */
[----:B------:R-:W-:Y:S01]  /*4480*/  STS [R212], R27 ;  /* 0x0000001bd4007388 */ /* 0x000fe20000000800 */
[----:B------:R-:W-:Y:S02]  /*4490*/  F2FP.F16.F32.PACK_AB R22, R175, R174 ;  /* 0x000000aeaf16723e */ /* 0x000fe400000000ff */
[----:B------:R-:W-:Y:S02]  /*44a0*/  F2FP.F16.F32.PACK_AB R23, R177, R176 ;  /* 0x000000b0b117723e */ /* 0x000fe400000000ff */
[----:B------:R-:W-:Y:S01]  /*44b0*/  STS [R212+0x400], R25 ;  /* 0x00040019d4007388 */ /* 0x000fe20000000800 */
[----:B------:R-:W-:Y:S02]  /*44c0*/  F2FP.F16.F32.PACK_AB R21, R179, R178 ;  /* 0x000000b2b315723e */ /* 0x000fe400000000ff */
[----:B------:R-:W-:Y:S02]  /*44d0*/  F2FP.F16.F32.PACK_AB R26, R181, R180 ;  /* 0x000000b4b51a723e */ /* 0x000fe400000000ff */
[----:B------:R-:W-:Y:S05]  /*44e0*/  STS [R237], R28 ;  /* 0x0000001ced007388 */ /* 0x000fea0000000800 */
[----:B------:R-:W-:Y:S05]  /*44f0*/  STS [R237+0x400], R22 ;  /* 0x00040016ed007388 */ /* 0x000fea0000000800 */
[----:B------:R-:W-:Y:S05]  /*4500*/  STS [R214], R23 ;  /* 0x00000017d6007388 */ /* 0x000fea0000000800 */
[----:B------:R-:W-:Y:S05]  /*4510*/  STS [R214+0x400], R21 ;  /* 0x00040015d6007388 */ /* 0x000fea0000000800 */
[----:B------:R-:W-:Y:S05]  /*4520*/  STS [R221], R26 ;  /* 0x0000001add007388 */ /* 0x000fea0000000800 */
[----:B------:R-:W-:Y:S05]  /*4530*/  STS [R221+0x400], R24 ;  /* 0x00040018dd007388 */ /* 0x000fea0000000800 */
[----:B------:R-:W-:Y:S05]  /*4540*/  LDSM.16.M88.4 R84, [R196+0xc000] ;  /* 0x00c00000c454783b */ /* 0x000fea0000000200 */
[----:B------:R-:W1:Y:S05]  /*4550*/  LDSM.16.M88.4 R88, [R192+0x6000] ;  /* 0x00600000c058783b */ /* 0x000e6a0000000200 */
[----:B------:R-:W2:Y:S05]  /*4560*/  LDSM.16.M88.4 R92, [R192+0x6800] ;  /* 0x00680000c05c783b */ /* 0x000eaa0000000200 */
[----:B------:R-:W-:Y:S05]  /*4570*/  LDSM.16.M88.4 R96, [R165+0xc000] ;  /* 0x00c00000a560783b */ /* 0x000fea0000000200 */
[----:B------:R-:W3:Y:S05]  /*4580*/  LDSM.16.M88.4 R148, [R197+0x6000] ;  /* 0x00600000c594783b */ /* 0x000eea0000000200 */
[----:B------:R-:W4:Y:S05]  /*4590*/  LDSM.16.M88.4 R152, [R197+0x6800] ;  /* 0x00680000c598783b */ /* 0x000f2a0000000200 */
[----:B------:R-:W-:Y:S05]  /*45a0*/  LDSM.16.M88.4 R156, [R194+0xc000] ;  /* 0x00c00000c29c783b */ /* 0x000fea0000000200 */
[----:B------:R-:W4:Y:S01]  /*45b0*/  LDSM.16.M88.4 R160, [R0+0x6000] ;  /* 0x0060000000a0783b */ /* 0x000f220000000200 */
[C---:B-1----:R-:W-:Y:S08]  /*45c0*/  HMMA.16816.F32 R20, R84.reuse, R88, RZ ;  /* 0x000000585414723c */ /* 0x042ff000000018ff */
[C---:B------:R-:W-:Y:S01]  /*45d0*/  HMMA.16816.F32 R24, R84.reuse, R90, RZ ;  /* 0x0000005a5418723c */ /* 0x040fe200000018ff */
[----:B------:R-:W-:Y:S07]  /*45e0*/  LDSM.16.M88.4 R88, [R164+0xc000] ;  /* 0x00c00000a458783b */ /* 0x000fee0000000200 */
[C---:B--2---:R-:W-:Y:S08]  /*45f0*/  HMMA.16816.F32 R28, R84.reuse, R92, RZ ;  /* 0x0000005c541c723c */ /* 0x044ff000000018ff */
[----:B------:R-:W-:Y:S01]  /*4600*/  HMMA.16816.F32 R32, R84, R94, RZ ;  /* 0x0000005e5420723c */ /* 0x000fe200000018ff */
[----:B------:R-:W1:Y:S05]  /*4610*/  LDSM.16.M88.4 R84, [R0+0x6800] ;  /* 0x006800000054783b */ /* 0x000e6a0000000200 */
[----:B------:R-:W2:Y:S02]  /*4620*/  LDSM.16.M88.4 R92, [R195+0x6000] ;  /* 0x00600000c35c783b */ /* 0x000ea40000000200 */
[C---:B---3--:R-:W-:Y:S08]  /*4630*/  HMMA.16816.F32 R20, R96.reuse, R148, R20 ;  /* 0x000000946014723c */ /* 0x048ff00000001814 */
[C---:B------:R-:W-:Y:S01]  /*4640*/  HMMA.16816.F32 R24, R96.reuse, R150, R24 ;  /* 0x000000966018723c */ /* 0x040fe20000001818 */
[----:B------:R-:W-:Y:S07]  /*4650*/  LDSM.16.M88.4 R148, [R196+0xe000] ;  /* 0x00e00000c494783b */ /* 0x000fee0000000200 */
[C---:B----4-:R-:W-:Y:S08]  /*4660*/  HMMA.16816.F32 R28, R96.reuse, R152, R28 ;  /* 0x00000098601c723c */ /* 0x050ff0000000181c */
[----:B------:R-:W-:Y:S01]  /*4670*/  HMMA.16816.F32 R32, R96, R154, R32 ;  /* 0x0000009a6020723c */ /* 0x000fe20000001820 */
[----:B------:R-:W3:Y:S05]  /*4680*/  LDSM.16.M88.4 R96, [R195+0x6800] ;  /* 0x00680000c360783b */ /* 0x000eea0000000200 */
[----:B------:R-:W4:Y:S02]  /*4690*/  LDSM.16.M88.4 R152, [R192+0x8000] ;  /* 0x00800000c098783b */ /* 0x000f240000000200 */
        /* <DEDUP_REMOVED lines=10> */
[C---:B---3--:R-:W-:Y:S08]  /*4740*/  HMMA.16816.F32 R28, R88.reuse, R96, R28 ;  /* 0x00000060581c723c */ /* 0x048ff0000000181c */
[----:B------:R-:W-:Y:S01]  /*4750*/  HMMA.16816.F32 R32, R88, R98, R32 ;  /* 0x000000625820723c */ /* 0x000fe20000001820 */
[----:B------:R-:W2:Y:S05]  /*4760*/  LDSM.16.M88.4 R88, [R197+0x8800] ;  /* 0x00880000c558783b */ /* 0x000eaa0000000200 */
[----:B------:R-:W3:Y:S02]  /*4770*/  LDSM.16.M88.4 R96, [R0+0x8000] ;  /* 0x008000000060783b */ /* 0x000ee40000000200 */
[C---:B----4-:R-:W-:Y:S08]  /*4780*/  HMMA.16816.F32 R20, R148.reuse, R152, R20 ;  /* 0x000000989414723c */ /* 0x050ff00000001814 */
        /* <DEDUP_REMOVED lines=34> */
[C---:B---3--:R-:W-:Y:S08]  /*49b0*/  HMMA.16816.F32 R20, R92.reuse, R96, R20 ;  /* 0x000000605c14723c */ /* 0x048ff00000001814 */
[C---:B------:R-:W-:Y:S08]  /*49c0*/  HMMA.16816.F32 R24, R92.reuse, R98, R24 ;  /* 0x000000625c18723c */ /* 0x040ff00000001818 */
[C---:B--2---:R-:W-:Y:S08]  /*49d0*/  HMMA.16816.F32 R28, R92.reuse, R88, R28 ;  /* 0x000000585c1c723c */ /* 0x044ff0000000181c */
[----:B------:R-:W-:Y:S01]  /*49e0*/  HMMA.16816.F32 R32, R92, R90, R32 ;  /* 0x0000005a5c20723c */ /* 0x000fe20000001820 */
[----:B------:R-:W2:Y:S07]  /*49f0*/  LDSM.16.M88.4 R88, [R195+0xa800] ;  /* 0x00a80000c358783b */ /* 0x000eae0000000200 */
[C---:B----4-:R-:W-:Y:S08]  /*4a00*/  HMMA.16816.F32 R20, R148.reuse, R152, R20 ;  /* 0x000000989414723c */ /* 0x050ff00000001814 */
[C---:B------:R-:W-:Y:S08]  /*4a10*/  HMMA.16816.F32 R24, R148.reuse, R154, R24 ;  /* 0x0000009a9418723c */ /* 0x040ff00000001818 */
[C---:B-1----:R-:W-:Y:S08]  /*4a20*/  HMMA.16816.F32 R28, R148.reuse, R84, R28 ;  /* 0x00000054941c723c */ /* 0x042ff0000000181c */
[----:B------:R-:W-:Y:S08]  /*4a30*/  HMMA.16816.F32 R32, R148, R86, R32 ;  /* 0x000000569420723c */ /* 0x000ff00000001820 */
[C---:B------:R-:W-:Y:S08]  /*4a40*/  HMMA.16816.F32 R20, R156.reuse, R160, R20 ;  /* 0x000000a09c14723c */ /* 0x040ff00000001814 */
[C---:B------:R-:W-:Y:S08]  /*4a50*/  HMMA.16816.F32 R24, R156.reuse, R162, R24 ;  /* 0x000000a29c18723c */ /* 0x040ff00000001818 */
[C---:B--2---:R-:W-:Y:S03]  /*4a60*/  HMMA.16816.F32 R28, R156.reuse, R88, R28 ;  /* 0x000000589c1c723c */ /* 0x044fe6000000181c */
        /* <DEDUP_REMOVED lines=10> */
[C---:B------:R-:W-:Y:S01]  /*4b10*/  FADD.FTZ R24, -R167.reuse, R25 ;  /* 0x00000019a7187221 */ /* 0x040fe20000010100 */
[----:B------:R-:W-:Y:S01]  /*4b20*/  F2FP.F16.F32.PACK_AB R161, R20, R161 ;  /* 0x000000a114a1723e */ /* 0x000fe200000000ff */
[C---:B------:R-:W-:Y:S01]  /*4b30*/  FADD.FTZ R25, -R166.reuse, R26 ;  /* 0x0000001aa6197221 */ /* 0x040fe20000010100 */
[----:B------:R-:W-:Y:S01]  /*4b40*/  FADD.FTZ R26, -R166, R27 ;  /* 0x0000001ba61a7221 */ /* 0x000fe20000010100 */
[----:B------:R-:W-:Y:S01]  /*4b50*/  F2FP.F16.F32.PACK_AB R21, R22, R21 ;  /* 0x000000151615723e */ /* 0x000fe200000000ff */
[C---:B------:R-:W-:Y:S01]  /*4b60*/  FADD.FTZ R27, -R167.reuse, R28 ;  /* 0x0000001ca71b7221 */ /* 0x040fe20000010100 */
[----:B------:R-:W-:Y:S01]  /*4b70*/  FADD.FTZ R20, -R167, R29 ;  /* 0x0000001da7147221 */ /* 0x000fe20000010100 */
[C---:B------:R-:W-:Y:S01]  /*4b80*/  FADD.FTZ R22, -R166.reuse, R31 ;  /* 0x0000001fa6167221 */ /* 0x040fe20000010100 */
[----:B------:R-:W-:Y:S01]  /*4b90*/  FADD.FTZ R29, -R166, R30 ;  /* 0x0000001ea61d7221 */ /* 0x000fe20000010100 */
[----:B------:R-:W-:Y:S01]  /*4ba0*/  FMUL.FTZ R23, R172, R23 ;  /* 0x00000017ac177220 */ /* 0x000fe20000410000 */
[----:B------:R-:W-:Y:S01]  /*4bb0*/  FMUL.FTZ R24, R173, R24 ;  /* 0x00000018ad187220 */ /* 0x000fe20000410000 */
[----:B------:R-:W-:Y:S01]  /*4bc0*/  FMUL.FTZ R25, R174, R25 ;  /* 0x00000019ae197220 */ /* 0x000fe20000410000 */
[C---:B------:R-:W-:Y:S01]  /*4bd0*/  FADD.FTZ R31, -R167.reuse, R32 ;  /* 0x00000020a71f7221 */ /* 0x040fe20000010100 */
[----:B------:R-:W-:Y:S01]  /*4be0*/  FADD.FTZ R28, -R167, R33 ;  /* 0x00000021a71c7221 */ /* 0x000fe20000010100 */
[----:B------:R-:W-:Y:S01]  /*4bf0*/  FADD.FTZ R34, -R166, R34 ;  /* 0x00000022a6227221 */ /* 0x000fe20000010100 */
[----:B------:R-:W-:Y:S01]  /*4c00*/  F2FP.F16.F32.PACK_AB R24, R24, R23 ;  /* 0x000000171818723e */ /* 0x000fe200000000ff */
[----:B------:R-:W-:Y:S01]  /*4c10*/  FADD.FTZ R35, -R166, R35 ;  /* 0x00000023a6237221 */ /* 0x000fe20000010100 */
[----:B------:R-:W-:Y:S01]  /*4c20*/  FMUL.FTZ R26, R175, R26 ;  /* 0x0000001aaf1a7220 */ /* 0x000fe20000410000 */
[----:B------:R-:W-:Y:S01]  /*4c30*/  FMUL.FTZ R27, R176, R27 ;  /* 0x0000001bb01b7220 */ /* 0x000fe20000410000 */
[----:B------:R-:W-:Y:S01]  /*4c40*/  FMUL.FTZ R20, R177, R20 ;  /* 0x00000014b1147220 */ /* 0x000fe20000410000 */
[----:B------:R-:W-:Y:S01]  /*4c50*/  FMUL.FTZ R29, R178, R29 ;  /* 0x0000001db21d7220 */ /* 0x000fe20000410000 */
[----:B------:R-:W-:Y:S01]  /*4c60*/  FMUL.FTZ R22, R179, R22 ;  /* 0x00000016b3167220 */ /* 0x000fe20000410000 */
[----:B------:R-:W-:Y:S01]  /*4c70*/  F2FP.F16.F32.PACK_AB R26, R26, R25 ;  /* 0x000000191a1a723e */ /* 0x000fe200000000ff */
[----:B------:R-:W-:Y:S01]  /*4c80*/  FMUL.FTZ R31, R180, R31 ;  /* 0x0000001fb41f7220 */ /* 0x000fe20000410000 */
[----:B------:R-:W-:Y:S01]  /*4c90*/  F2FP.F16.F32.PACK_AB R33, R20, R27 ;  /* 0x0000001b1421723e */ /* 0x000fe200000000ff */
[----:B------:R-:W-:Y:S01]  /*4ca0*/  FMUL.FTZ R28, R181, R28 ;  /* 0x0000001cb51c7220 */ /* 0x000fe20000410000 */
[----:B------:R-:W-:Y:S01]  /*4cb0*/  F2FP.F16.F32.PACK_AB R157, R22, R29 ;  /* 0x0000001d169d723e */ /* 0x000fe200000000ff */
[----:B------:R-:W-:Y:S01]  /*4cc0*/  FMUL.FTZ R34, R183, R34 ;  /* 0x00000022b7227220 */ /* 0x000fe20000410000 */
[----:B------:R-:W-:Y:S02]  /*4cd0*/  FMUL.FTZ R35, R182, R35 ;  /* 0x00000023b6237220 */ /* 0x000fe40000410000 */
[----:B------:R-:W-:Y:S03]  /*4ce0*/  F2FP.F16.F32.PACK_AB R156, R28, R31 ;  /* 0x0000001f1c9c723e */ /* 0x000fe600000000ff */
[----:B------:R-:W-:Y:S01]  /*4cf0*/  F2FP.F16.F32.PACK_AB R158, R35, R34 ;  /* 0x00000022239e723e */ /* 0x000fe200000000ff */
        /* <DEDUP_REMOVED lines=55> */
.L_x_470:
[----:B------:R-:W-:Y:S01]  /*5070*/  STS [R212+-0x2000], R161 ;  /* 0xffe000a1d4007388 */ /* 0x000fe20000000800 */
[----:B------:R-:W2:Y:S04]  /*5080*/  LDC R239, c[0x0][0x44c] ;  /* 0x00011300ffef7b82 */ /* 0x000ea80000000800 */
[----:B------:R-:W-:Y:S05]  /*5090*/  STS [R212+-0x1c00], R21 ;  /* 0xffe40015d4007388 */ /* 0x000fea0000000800 */
[----:B------:R-:W-:Y:S05]  /*50a0*/  STS [R237+-0x2000], R24 ;  /* 0xffe00018ed007388 */ /* 0x000fea0000000800 */
[----:B------:R-:W-:Y:S05]  /*50b0*/  STS [R237+-0x1c00], R26 ;  /* 0xffe4001aed007388 */ /* 0x000fea0000000800 */
[----:B------:R-:W-:Y:S05]  /*50c0*/  STS [R214+-0x2000], R33 ;  /* 0xffe00021d6007388 */ /* 0x000fea0000000800 */
[----:B------:R-:W-:Y:S05]  /*50d0*/  STS [R214+-0x1c00], R157 ;  /* 0xffe4009dd6007388 */ /* 0x000fea0000000800 */
[----:B------:R-:W-:Y:S01]  /*50e0*/  STS [R221+-0x2000], R156 ;  /* 0xffe0009cdd007388 */ /* 0x000fe20000000800 */
[----:B--2---:R-:W-:Y:S04]  /*50f0*/  IMAD R239, R239, UR7, RZ ;  /* 0x00000007efef7c24 */ /* 0x004fe8000f8e02ff */
        /* <DEDUP_REMOVED lines=59> */
[----:B------:R-:W-:Y:S04]  /*54b0*/  LEA R5, -R239, RZ, 0x6 ;  /* 0x000000ffef057211 */ /* 0x000fe800078e31ff */
        /* <DEDUP_REMOVED lines=57> */
.L_x_471:
[----:B------:R-:W-:Y:S01]  /*5850*/  LDSM.16.M88.4 R148, [R190+0x1e000] ;  /* 0x01e00000be94783b */ /* 0x000fe20000000200 */
[----:B------:R-:W-:Y:S02]  /*5860*/  ISETP.GT.AND P3, PT, R234, R217, PT ;  /* 0x000000d9ea00720c */ /* 0x000fe40003f64270 */
[----:B------:R-:W-:Y:S01]  /*5870*/  @P4 IADD3 R226, P1, PT, R226, -0x100, RZ ;  /* 0xffffff00e2e24810 */ /* 0x000fe20007f3e0ff */
[----:B------:R-:W1:Y:S03]  /*5880*/  LDSM.16.MT88.4 R16, [R193+0x12000] ;  /* 0x01200000c110783b */ /* 0x000e660000004200 */
[----:B------:R-:W-:Y:S01]  /*5890*/  @P4 IADD3.X R227, PT, PT, R227, -0x1, RZ, P1, !PT ;  /* 0xffffffffe3e34810 */ /* 0x000fe20000ffe4ff */
[----:B------:R-:W2:Y:S04]  /*58a0*/  LDSM.16.M88.4 R92, [R190+0x1f000] ;  /* 0x01f00000be5c783b */ /* 0x000ea80000000200 */
[----:B------:R-:W3:Y:S04]  /*58b0*/  LDSM.16.MT88.4 R32, [R193+0x14000] ;  /* 0x01400000c120783b */ /* 0x000ee80000004200 */
[----:B------:R-:W4:Y:S04]  /*58c0*/  LDSM.16.MT88.4 R96, [R193+0x16000] ;  /* 0x01600000c160783b */ /* 0x000f280000004200 */
[----:B------:R-:W-:Y:S04]  /*58d0*/  LDSM.16.M88.4 R152, [R184+0x1e000] ;  /* 0x01e00000b898783b */ /* 0x000fe80000000200 */
[----:B------:R-:W4:Y:S04]  /*58e0*/  LDSM.16.MT88.4 R156, [R193+0x12800] ;  /* 0x01280000c19c783b */ /* 0x000f280000004200 */
[----:B------:R-:W4:Y:S04]  /*58f0*/  LDSM.16.M88.4 R160, [R184+0x1f000] ;  /* 0x01f00000b8a0783b */ /* 0x000f280000000200 */
[----:B------:R-:W4:Y:S04]  /*5900*/  LDSM.16.MT88.4 R164, [R193+0x14800] ;  /* 0x01480000c1a4783b */ /* 0x000f280000004200 */
[----:B------:R-:W4:Y:S04]  /*5910*/  LDSM.16.MT88.4 R168, [R193+0x16800] ;  /* 0x01680000c1a8783b */ /* 0x000f280000004200 */
[----:B------:R-:W-:Y:S01]  /*5920*/  LDSM.16.M88.4 R172, [R3+0x1e000] ;  /* 0x01e0000003ac783b */ /* 0x000fe20000000200 */
[-C--:B-1----:R-:W-:Y:S03]  /*5930*/  HMMA.16816.F32 R4, R148, R16.reuse, RZ ;  /* 0x000000109404723c */ /* 0x082fe600000018ff */
[----:B------:R-:W1:Y:S04]  /*5940*/  LDSM.16.MT88.4 R176, [R193+0x13000] ;  /* 0x01300000c1b0783b */ /* 0x000e680000004200 */
[----:B------:R-:W1:Y:S01]  /*5950*/  LDSM.16.M88.4 R180, [R3+0x1f000] ;  /* 0x01f0000003b4783b */ /* 0x000e620000000200 */
        /* <DEDUP_REMOVED lines=11> */
[----:B------:R-:W2:Y:S07]  /*5a10*/  LDSM.16.MT88.4 R148, [R193+0x15000] ;  /* 0x01500000c194783b */ /* 0x000eae0000004200 */
[-C--:B------:R-:W-:Y:S08]  /*5a20*/  HMMA.16816.F32 R4, R152, R156.reuse, R4 ;  /* 0x0000009c9804723c */ /* 0x080ff00000001804 */
[C---:B------:R-:W-:Y:S04]  /*5a30*/  HMMA.16816.F32 R8, R160.reuse, R156, R8 ;  /* 0x0000009ca008723c */ /* 0x040fe80000001808 */
[----:B------:R-:W-:Y:S04]  /*5a40*/  IMAD.SHL.U32 R157, R239, 0x8, RZ ;  /* 0x00000008ef9d7824 */ /* 0x000fe800078e00ff */
[-C--:B------:R-:W-:Y:S08]  /*5a50*/  HMMA.16816.F32 R12, R160, R158.reuse, R12 ;  /* 0x0000009ea00c723c */ /* 0x080ff0000000180c */
[C---:B------:R-:W-:Y:S08]  /*5a60*/  HMMA.16816.F32 R16, R152.reuse, R158, R16 ;  /* 0x0000009e9810723c */ /* 0x040ff00000001810 */
[-C--:B------:R-:W-:Y:S08]  /*5a70*/  HMMA.16816.F32 R20, R152, R164.reuse, R20 ;  /* 0x000000a49814723c */ /* 0x080ff00000001814 */
[C---:B------:R-:W-:Y:S08]  /*5a80*/  HMMA.16816.F32 R24, R160.reuse, R164, R24 ;  /* 0x000000a4a018723c */ /* 0x040ff00000001818 */
[-C--:B------:R-:W-:Y:S08]  /*5a90*/  HMMA.16816.F32 R28, R160, R166.reuse, R28 ;  /* 0x000000a6a01c723c */ /* 0x080ff0000000181c */
[C---:B------:R-:W-:Y:S01]  /*5aa0*/  HMMA.16816.F32 R32, R152.reuse, R166, R32 ;  /* 0x000000a69820723c */ /* 0x040fe20000001820 */
[----:B------:R-:W-:Y:S07]  /*5ab0*/  LDSM.16.MT88.4 R164, [R193+0x15800] ;  /* 0x01580000c1a4783b */ /* 0x000fee0000004200 */
[-C--:B------:R-:W-:Y:S08]  /*5ac0*/  HMMA.16816.F32 R84, R152, R168.reuse, R84 ;  /* 0x000000a89854723c */ /* 0x080ff00000001854 */
[C---:B------:R-:W-:Y:S04]  /*5ad0*/  HMMA.16816.F32 R88, R160.reuse, R168, R88 ;  /* 0x000000a8a058723c */ /* 0x040fe80000001858 */
[C---:B------:R-:W-:Y:S04]  /*5ae0*/  LEA R168, P0, R157.reuse, R240, 0x2 ;  /* 0x000000f09da87211 */ /* 0x040fe800078010ff */
[-C--:B------:R-:W-:Y:S01]  /*5af0*/  HMMA.16816.F32 R92, R160, R170.reuse, R92 ;  /* 0x000000aaa05c723c */ /* 0x080fe2000000185c */
[----:B------:R-:W-:Y:S02]  /*5b00*/  LDSM.16.M88.4 R160, [R2+0x1f000] ;  /* 0x01f0000002a0783b */ /* 0x000fe40000000200 */
[----:B------:R-:W-:Y:S02]  /*5b10*/  LEA.HI.X.SX32 R169, R157, R241, 0x2, P0 ;  /* 0x000000f19da97211 */ /* 0x000fe400000f16ff */
[----:B------:R-:W-:Y:S03]  /*5b20*/  LDSM.16.MT88.4 R156, [R193+0x13800] ;  /* 0x01380000c19c783b */ /* 0x000fe60000004200 */
[----:B------:R-:W-:Y:S01]  /*5b30*/  HMMA.16816.F32 R96, R152, R170, R96 ;  /* 0x000000aa9860723c */ /* 0x000fe20000001860 */
[----:B------:R-:W3:Y:S03]  /*5b40*/  LDSM.16.MT88.4 R152, [R193+0x17000] ;  /* 0x01700000c198783b */ /* 0x000ee60000004200 */
[C---:B------:R-:W-:Y:S04]  /*5b50*/  LEA R170, P0, R239.reuse, R168, 0x5 ;  /* 0x000000a8efaa7211 */ /* 0x040fe800078028ff */
[-C--:B-1----:R-:W-:Y:S05]  /*5b60*/  HMMA.16816.F32 R4, R172, R176.reuse, R4 ;  /* 0x000000b0ac04723c */ /* 0x082fea0000001804 */
[C---:B------:R-:W-:Y:S03]  /*5b70*/  LEA.HI.X.SX32 R171, R239.reuse, R169, 0x5, P0 ;  /* 0x000000a9efab7211 */ /* 0x040fe600000f2eff */
[C---:B------:R-:W-:Y:S04]  /*5b80*/  HMMA.16816.F32 R8, R180.reuse, R176, R8 ;  /* 0x000000b0b408723c */ /* 0x040fe80000001808 */
[C---:B------:R-:W-:Y:S04]  /*5b90*/  LEA R176, P0, R239.reuse, R170, 0x5 ;  /* 0x000000aaefb07211 */ /* 0x040fe800078028ff */
[-C--:B------:R-:W-:Y:S03]  /*5ba0*/  HMMA.16816.F32 R12, R180, R178.reuse, R12 ;  /* 0x000000b2b40c723c */ /* 0x080fe6000000180c */
[C---:B------:R-:W-:Y:S05]  /*5bb0*/  LEA.HI.X.SX32 R177, R239.reuse, R171, 0x5, P0 ;  /* 0x000000abefb17211 */ /* 0x040fea00000f2eff */
[C---:B------:R-:W-:Y:S04]  /*5bc0*/  HMMA.16816.F32 R16, R172.reuse, R178, R16 ;  /* 0x000000b2ac10723c */ /* 0x040fe80000001810 */
[C---:B------:R-:W-:Y:S04]  /*5bd0*/  LEA R178, P0, R239.reuse, R176, 0x5 ;  /* 0x000000b0efb27211 */ /* 0x040fe800078028ff */
[-C--:B--2---:R-:W-:Y:S03]  /*5be0*/  HMMA.16816.F32 R20, R172, R148.reuse, R20 ;  /* 0x00000094ac14723c */ /* 0x084fe60000001814 */
[C---:B------:R-:W-:Y:S02]  /*5bf0*/  LEA.HI.X.SX32 R179, R239.reuse, R177, 0x5, P0 ;  /* 0x000000b1efb37211 */ /* 0x040fe400000f2eff */
[C---:B------:R-:W-:Y:S03]  /*5c00*/  LEA R248, P0, R239.reuse, R178, 0x5 ;  /* 0x000000b2eff87211 */ /* 0x040fe600078028ff */
[C---:B------:R-:W-:Y:S04]  /*5c10*/  HMMA.16816.F32 R24, R180.reuse, R148, R24 ;  /* 0x00000094b418723c */ /* 0x040fe80000001818 */
[C---:B------:R-:W-:Y:S02]  /*5c20*/  LEA.HI.X.SX32 R249, R239.reuse, R179, 0x5, P0 ;  /* 0x000000b3eff97211 */ /* 0x040fe400000f2eff */
[C---:B------:R-:W-:Y:S02]  /*5c30*/  LEA R250, P0, R239.reuse, R248, 0x5 ;  /* 0x000000f8effa7211 */ /* 0x040fe400078028ff */
[-C--:B------:R-:W-:Y:S03]  /*5c40*/  HMMA.16816.F32 R28, R180, R150.reuse, R28 ;  /* 0x00000096b41c723c */ /* 0x080fe6000000181c */
[C---:B------:R-:W-:Y:S05]  /*5c50*/  LEA.HI.X.SX32 R251, R239.reuse, R249, 0x5, P0 ;  /* 0x000000f9effb7211 */ /* 0x040fea00000f2eff */
[C---:B------:R-:W-:Y:S01]  /*5c60*/  HMMA.16816.F32 R32, R172.reuse, R150, R32 ;  /* 0x00000096ac20723c */ /* 0x040fe20000001820 */
[----:B------:R-:W1:Y:S07]  /*5c70*/  LDSM.16.M88.4 R148, [R2+0x1e000] ;  /* 0x01e000000294783b */ /* 0x000e6e0000000200 */
[-C--:B---3--:R-:W-:Y:S08]  /*5c80*/  HMMA.16816.F32 R84, R172, R152.reuse, R84 ;  /* 0x00000098ac54723c */ /* 0x088ff00000001854 */
[C---:B------:R-:W-:Y:S08]  /*5c90*/  HMMA.16816.F32 R88, R180.reuse, R152, R88 ;  /* 0x00000098b458723c */ /* 0x040ff00000001858 */
[-C--:B------:R-:W-:Y:S03]  /*5ca0*/  HMMA.16816.F32 R92, R180, R154.reuse, R92 ;  /* 0x0000009ab45c723c */ /* 0x080fe6000000185c */
[C---:B------:R-:W-:Y:S04]  /*5cb0*/  LEA R180, P0, R239.reuse, R250, 0x5 ;  /* 0x000000faefb47211 */ /* 0x040fe800078028ff */
[C---:B------:R-:W-:Y:S01]  /*5cc0*/  LEA.HI.X.SX32 R181, R239.reuse, R251, 0x5, P0 ;  /* 0x000000fbefb57211 */ /* 0x040fe200000f2eff */
[----:B------:R-:W-:Y:S01]  /*5cd0*/  HMMA.16816.F32 R96, R172, R154, R96 ;  /* 0x0000009aac60723c */ /* 0x000fe20000001860 */
[----:B------:R-:W2:Y:S03]  /*5ce0*/  LDSM.16.MT88.4 R152, [R193+0x17800] ;  /* 0x01780000c198783b */ /* 0x000ea60000004200 */
[C---:B------:R-:W-:Y:S04]  /*5cf0*/  IMAD.WIDE R174, R239.reuse, -0xc0, R180 ;  /* 0xffffff40efae7825 */ /* 0x040fe800078e02b4 */
[-C--:B-1----:R-:W-:Y:S05]  /*5d00*/  HMMA.16816.F32 R4, R148, R156.reuse, R4 ;  /* 0x0000009c9404723c */ /* 0x082fea0000001804 */
        /* <DEDUP_REMOVED lines=21> */
[----:B------:R-:W-:Y:S05]  /*5e60*/  LEA.HI.X.SX32 R153, R239, R167, 0x5, P0 ;  /* 0x000000a7ef997211 */ /* 0x000fea00000f2eff */
[----:B------:R-:W-:Y:S04]  /*5e70*/  HMMA.16816.F32 R96, R148, R154, R96 ;  /* 0x0000009a9460723c */ /* 0x000fe80000001860 */
[----:B------:R-:W-:Y:S04]  /*5e80*/  @P4 IMAD.WIDE.U32 R154, R201, 0x4, R246 ;  /* 0x00000004c99a4825 */ /* 0x000fe800078e00f6 */
[C---:B------:R-:W-:Y:S01]  /*5e90*/  IMAD.WIDE R162, R239.reuse, -0xc0, R152 ;  /* 0xffffff40efa27825 */ /* 0x040fe200078e0298 */
[----:B------:R-:W5:Y:S04]  /*5ea0*/  @P4 LDG.E R230, desc[UR18][R154.64+-0x100] ;  /* 0xffff00129ae64981 */ /* 0x000f68000c1e1900 */
[----:B------:R1:W5:Y:S01]  /*5eb0*/  @P4 LDG.E R229, desc[UR18][R154.64+-0xe0] ;  /* 0xffff20129ae54981 */ /* 0x000362000c1e1900 */
[C---:B------:R-:W-:Y:S03]  /*5ec0*/  LEA R160, P0, R239.reuse, R162, 0x5 ;  /* 0x000000a2efa07211 */ /* 0x040fe600078028ff */
[----:B------:R2:W-:Y:S01]  /*5ed0*/  REDG.E.ADD.F32.FTZ.RN.STRONG.GPU desc[UR18][R240.64], R4 ;  /* 0x00000004f00079a6 */ /* 0x0005e2000c12f312 */
[C---:B------:R-:W-:Y:S02]  /*5ee0*/  LEA.HI.X.SX32 R161, R239.reuse, R163, 0x5, P0 ;  /* 0x000000a3efa17211 */ /* 0x040fe400000f2eff */
[C---:B------:R-:W-:Y:S01]  /*5ef0*/  LEA R150, P0, R239.reuse, R160, 0x5 ;  /* 0x000000a0ef967211 */ /* 0x040fe200078028ff */
[----:B------:R3:W-:Y:S03]  /*5f00*/  REDG.E.ADD.F32.FTZ.RN.STRONG.GPU desc[UR18][R168.64], R5 ;  /* 0x00000005a80079a6 */ /* 0x0007e6000c12f312 */
[C---:B------:R-:W-:Y:S01]  /*5f10*/  LEA.HI.X.SX32 R151, R239.reuse, R161, 0x5, P0 ;  /* 0x000000a1ef977211 */ /* 0x040fe200000f2eff */
[----:B------:R4:W-:Y:S01]  /*5f20*/  REDG.E.ADD.F32.FTZ.RN.STRONG.GPU desc[UR18][R170.64], R6 ;  /* 0x00000006aa0079a6 */ /* 0x0009e2000c12f312 */
[C---:B------:R-:W-:Y:S03]  /*5f30*/  LEA R182, P0, R239.reuse, R150, 0x5 ;  /* 0x00000096efb67211 */ /* 0x040fe600078028ff */
[----:B------:R4:W-:Y:S01]  /*5f40*/  REDG.E.ADD.F32.FTZ.RN.STRONG.GPU desc[UR18][R176.64], R7 ;  /* 0x00000007b00079a6 */ /* 0x0009e2000c12f312 */
[C---:B------:R-:W-:Y:S03]  /*5f50*/  LEA.HI.X.SX32 R183, R239.reuse, R151, 0x5, P0 ;  /* 0x00000097efb77211 */ /* 0x040fe600000f2eff */
        /* <DEDUP_REMOVED lines=8> */
[----:B------:R-:W-:Y:S01]  /*5fe0*/  REDG.E.ADD.F32.FTZ.RN.STRONG.GPU desc[UR18][R240.64+0x80], R16 ;  /* 0x00008010f00079a6 */ /* 0x000fe2000c12f312 */
[C---:B------:R-:W-:Y:S03]  /*5ff0*/  LEA R168, P0, R239.reuse, R4, 0x5 ;  /* 0x00000004efa87211 */ /* 0x040fe600078028ff */
[----:B------:R3:W-:Y:S01]  /*6000*/  REDG.E.ADD.F32.FTZ.RN.STRONG.GPU desc[UR18][R174.64+0x80], R17 ;  /* 0x00008011ae0079a6 */ /* 0x0007e2000c12f312 */
[C---:B------:R-:W-:Y:S03]  /*6010*/  LEA.HI.X.SX32 R169, R239.reuse, R5, 0x5, P0 ;  /* 0x00000005efa97211 */ /* 0x040fe600000f2eff */
[----:B------:R3:W-:Y:S01]  /*6020*/  REDG.E.ADD.F32.FTZ.RN.STRONG.GPU desc[UR18][R172.64+0x80], R18 ;  /* 0x00008012ac0079a6 */ /* 0x0007e2000c12f312 */
[C---:B------:R-:W-:Y:S03]  /*6030*/  IMAD.WIDE R148, R239.reuse, -0xc0, R168 ;  /* 0xffffff40ef947825 */ /* 0x040fe600078e02a8 */
[----:B------:R3:W-:Y:S01]  /*6040*/  REDG.E.ADD.F32.FTZ.RN.STRONG.GPU desc[UR18][R156.64+0x80], R19 ;  /* 0x000080139c0079a6 */ /* 0x0007e2000c12f312 */
[C---:B----4-:R-:W-:Y:S03]  /*6050*/  LEA R170, P0, R239.reuse, R148, 0x5 ;  /* 0x00000094efaa7211 */ /* 0x050fe600078028ff */
[----:B------:R4:W-:Y:S01]  /*6060*/  REDG.E.ADD.F32.FTZ.RN.STRONG.GPU desc[UR18][R158.64+0x80], R12 ;  /* 0x0000800c9e0079a6 */ /* 0x0009e2000c12f312 */
[C---:B------:R-:W-:Y:S03]  /*6070*/  LEA.HI.X.SX32 R171, R239.reuse, R149, 0x5, P0 ;  /* 0x00000095efab7211 */ /* 0x040fe600000f2eff */
[----:B------:R4:W-:Y:S01]  /*6080*/  REDG.E.ADD.F32.FTZ.RN.STRONG.GPU desc[UR18][R164.64+0x80], R13 ;  /* 0x0000800da40079a6 */ /* 0x0009e2000c12f312 */
[C---:B------:R-:W-:Y:S03]  /*6090*/  LEA R176, P0, R239.reuse, R170, 0x5 ;  /* 0x000000aaefb07211 */ /* 0x040fe600078028ff */
[----:B------:R-:W-:Y:S01]  /*60a0*/  REDG.E.ADD.F32.FTZ.RN.STRONG.GPU desc[UR18][R166.64+0x80], R14 ;  /* 0x0000800ea60079a6 */ /* 0x000fe2000c12f312 */
[C---:B------:R-:W-:Y:S02]  /*60b0*/  LEA.HI.X.SX32 R177, R239.reuse, R171, 0x5, P0 ;  /* 0x000000abefb17211 */ /* 0x040fe400000f2eff */
[C---:B------:R-:W-:Y:S01]  /*60c0*/  LEA R6, P0, R239.reuse, R176, 0x5 ;  /* 0x000000b0ef067211 */ /* 0x040fe200078028ff */
[----:B------:R4:W-:Y:S03]  /*60d0*/  REDG.E.ADD.F32.FTZ.RN.STRONG.GPU desc[UR18][R152.64+0x80], R15 ;  /* 0x0000800f980079a6 */ /* 0x0009e6000c12f312 */
[C---:B------:R-:W-:Y:S01]  /*60e0*/  LEA.HI.X.SX32 R7, R239.reuse, R177, 0x5, P0 ;  /* 0x000000b1ef077211 */ /* 0x040fe200000f2eff */
[----:B------:R-:W-:Y:S01]  /*60f0*/  REDG.E.ADD.F32.FTZ.RN.STRONG.GPU desc[UR18][R240.64+0x100], R20 ;  /* 0x00010014f00079a6 */ /* 0x000fe2000c12f312 */
[C---:B------:R-:W-:Y:S03]  /*6100*/  LEA R178, P0, R239.reuse, R6, 0x5 ;  /* 0x00000006efb27211 */ /* 0x040fe600078028ff */
[----:B------:R4:W-:Y:S01]  /*6110*/  REDG.E.ADD.F32.FTZ.RN.STRONG.GPU desc[UR18][R162.64+0x100], R21 ;  /* 0x00010015a20079a6 */ /* 0x0009e2000c12f312 */
[C---:B------:R-:W-:Y:S02]  /*6120*/  LEA.HI.X.SX32 R179, R239.reuse, R7, 0x5, P0 ;  /* 0x00000007efb37211 */ /* 0x040fe400000f2eff */
[C---:B------:R-:W-:Y:S01]  /*6130*/  LEA R248, P0, R239.reuse, R178, 0x5 ;  /* 0x000000b2eff87211 */ /* 0x040fe200078028ff */
[----:B------:R-:W-:Y:S03]  /*6140*/  REDG.E.ADD.F32.FTZ.RN.STRONG.GPU desc[UR18][R160.64+0x100], R22 ;  /* 0x00010016a00079a6 */ /* 0x000fe6000c12f312 */
[C---:B------:R-:W-:Y:S01]  /*6150*/  LEA.HI.X.SX32 R249, R239.reuse, R179, 0x5, P0 ;  /* 0x000000b3eff97211 */ /* 0x040fe200000f2eff */
[----:B------:R-:W-:Y:S01]  /*6160*/  REDG.E.ADD.F32.FTZ.RN.STRONG.GPU desc[UR18][R150.64+0x100], R23 ;  /* 0x00010017960079a6 */ /* 0x000fe2000c12f312 */
[C---:B-1----:R-:W-:Y:S03]  /*6170*/  LEA R250, P0, R239.reuse, R248, 0x5 ;  /* 0x000000f8effa7211 */ /* 0x042fe600078028ff */
[----:B------:R-:W-:Y:S01]  /*6180*/  REDG.E.ADD.F32.FTZ.RN.STRONG.GPU desc[UR18][R182.64+0x100], R24 ;  /* 0x00010018b60079a6 */ /* 0x000fe2000c12f312 */
[C---:B------:R-:W-:Y:S03]  /*6190*/  LEA.HI.X.SX32 R251, R239.reuse, R249, 0x5, P0 ;  /* 0x000000f9effb7211 */ /* 0x040fe600000f2eff */
[----:B------:R1:W-:Y:S01]  /*61a0*/  REDG.E.ADD.F32.FTZ.RN.STRONG.GPU desc[UR18][R154.64+0x100], R25 ;  /* 0x000100199a0079a6 */ /* 0x0003e2000c12f312 */
[C---:B--2---:R-:W-:Y:S03]  /*61b0*/  IMAD.WIDE R180, R239.reuse, -0xc0, R250 ;  /* 0xffffff40efb47825 */ /* 0x044fe600078e02fa */
        /* <DEDUP_REMOVED lines=8> */
[C---:B---3--:R-:W-:Y:S01]  /*6240*/  LEA R174, P0, R239.reuse, R10, 0x5 ;  /* 0x0000000aefae7211 */ /* 0x048fe200078028ff */
        /* <DEDUP_REMOVED lines=16> */
[C---:B----4-:R-:W-:Y:S03]  /*6350*/  LEA R158, P0, R239.reuse, R18, 0x5 ;  /* 0x00000012ef9e7211 */ /* 0x050fe600078028ff */
[----:B------:R-:W-:Y:S01]  /*6360*/  REDG.E.ADD.F32.FTZ.RN.STRONG.GPU desc[UR18][R8.64+0x200], R86 ;  /* 0x00020056080079a6 */ /* 0x000fe2000c12f312 */
[C---:B------:R-:W-:Y:S03]  /*6370*/  LEA.HI.X.SX32 R159, R239.reuse, R19, 0x5, P0 ;  /* 0x00000013ef9f7211 */ /* 0x040fe600000f2eff */
[----:B------:R-:W-:Y:S01]  /*6380*/  REDG.E.ADD.F32.FTZ.RN.STRONG.GPU desc[UR18][R10.64+0x200], R87 ;  /* 0x000200570a0079a6 */ /* 0x000fe2000c12f312 */
[C---:B------:R-:W-:Y:S03]  /*6390*/  LEA R164, P0, R239.reuse, R158, 0x5 ;  /* 0x0000009eefa47211 */ /* 0x040fe600078028ff */
[----:B------:R-:W-:Y:S01]  /*63a0*/  LDSM.16.MT88.4 R4, [R189+-0x2000] ;  /* 0xffe00000bd04783b */ /* 0x000fe20000004200 */
[C---:B------:R-:W-:Y:S02]  /*63b0*/  LEA.HI.X.SX32 R165, R239.reuse, R159, 0x5, P0 ;  /* 0x0000009fefa57211 */ /* 0x040fe400000f2eff */
[C---:B------:R-:W-:Y:S01]  /*63c0*/  LEA R152, P0, R239.reuse, R164, 0x5 ;  /* 0x000000a4ef987211 */ /* 0x040fe200078028ff */
[----:B------:R-:W2:Y:S03]  /*63d0*/  LDSM.16.MT88.4 R8, [R186] ;  /* 0x00000000ba08783b */ /* 0x000ea60000004200 */
[C---:B------:R-:W-:Y:S01]  /*63e0*/  LEA.HI.X.SX32 R153, R239.reuse, R165, 0x5, P0 ;  /* 0x000000a5ef997211 */ /* 0x040fe200000f2eff */
[----:B------:R-:W3:Y:S01]  /*63f0*/  LDSM.16.MT88.4 R12, [R187+-0x2000] ;  /* 0xffe00000bb0c783b */ /* 0x000ee20000004200 */
[C---:B------:R-:W-:Y:S03]  /*6400*/  LEA R162, P0, R239.reuse, R152, 0x5 ;  /* 0x00000098efa27211 */ /* 0x040fe600078028ff */
[----:B------:R-:W-:Y:S01]  /*6410*/  REDG.E.ADD.F32.FTZ.RN.STRONG.GPU desc[UR18][R174.64+0x200], R88 ;  /* 0x00020058ae0079a6 */ /* 0x000fe2000c12f312 */
[C---:B------:R-:W-:Y:S02]  /*6420*/  LEA.HI.X.SX32 R163, R239.reuse, R153, 0x5, P0 ;  /* 0x00000099efa37211 */ /* 0x040fe400000f2eff */
[C---:B-1----:R-:W-:Y:S01]  /*6430*/  LEA R154, P0, R239.reuse, R162, 0x5 ;  /* 0x000000a2ef9a7211 */ /* 0x042fe200078028ff */
[----:B------:R-:W-:Y:S03]  /*6440*/  REDG.E.ADD.F32.FTZ.RN.STRONG.GPU desc[UR18][R16.64+0x200], R89 ;  /* 0x00020059100079a6 */ /* 0x000fe6000c12f312 */
[C---:B------:R-:W-:Y:S01]  /*6450*/  LEA.HI.X.SX32 R155, R239.reuse, R163, 0x5, P0 ;  /* 0x000000a3ef9b7211 */ /* 0x040fe200000f2eff */
[----:B------:R-:W-:Y:S01]  /*6460*/  REDG.E.ADD.F32.FTZ.RN.STRONG.GPU desc[UR18][R172.64+0x200], R90 ;  /* 0x0002005aac0079a6 */ /* 0x000fe2000c12f312 */
[C---:B------:R-:W-:Y:S03]  /*6470*/  LEA R160, P0, R239.reuse, R154, 0x5 ;  /* 0x0000009aefa07211 */ /* 0x040fe600078028ff */
[----:B------:R-:W-:Y:S01]  /*6480*/  REDG.E.ADD.F32.FTZ.RN.STRONG.GPU desc[UR18][R156.64+0x200], R91 ;  /* 0x0002005b9c0079a6 */ /* 0x000fe2000c12f312 */
[----:B------:R-:W-:Y:S03]  /*6490*/  LEA.HI.X.SX32 R161, R239, R155, 0x5, P0 ;  /* 0x0000009befa17211 */ /* 0x000fe600000f2eff */
[----:B------:R-:W-:Y:S04]  /*64a0*/  REDG.E.ADD.F32.FTZ.RN.STRONG.GPU desc[UR18][R240.64+0x280], R96 ;  /* 0x00028060f00079a6 */ /* 0x000fe8000c12f312 */
[----:B------:R-:W-:Y:S04]  /*64b0*/  REDG.E.ADD.F32.FTZ.RN.STRONG.GPU desc[UR18][R18.64+0x280], R97 ;  /* 0x00028061120079a6 */ /* 0x000fe8000c12f312 */
[----:B------:R-:W1:Y:S04]  /*64c0*/  LDSM.16.MT88.4 R16, [R186+0x2000] ;  /* 0x00200000ba10783b */ /* 0x000e680000004200 */
[----:B------:R-:W4:Y:S01]  /*64d0*/  LDSM.16.MT88.4 R20, [R186+0x4000] ;  /* 0x00400000ba14783b */ /* 0x000f220000004200 */
[-C--:B--2---:R-:W-:Y:S03]  /*64e0*/  HMMA.16816.F32 R100, R4, R8.reuse, R100 ;  /* 0x000000080464723c */ /* 0x084fe60000001864 */
[----:B------:R-:W-:Y:S04]  /*64f0*/  LDSM.16.MT88.4 R24, [R189+-0x1800] ;  /* 0xffe80000bd18783b */ /* 0x000fe80000004200 */
[----:B------:R-:W2:Y:S01]  /*6500*/  LDSM.16.MT88.4 R28, [R186+0x800] ;  /* 0x00080000ba1c783b */ /* 0x000ea20000004200 */
[C---:B---3--:R-:W-:Y:S03]  /*6510*/  HMMA.16816.F32 R104, R12.reuse, R8, R104 ;  /* 0x000000080c68723c */ /* 0x048fe60000001868 */
[----:B------:R-:W3:Y:S04]  /*6520*/  LDSM.16.MT88.4 R32, [R187+-0x1800] ;  /* 0xffe80000bb20783b */ /* 0x000ee80000004200 */
[----:B------:R-:W3:Y:S01]  /*6530*/  LDSM.16.MT88.4 R84, [R186+0x2800] ;  /* 0x00280000ba54783b */ /* 0x000ee20000004200 */
[-C--:B------:R-:W-:Y:S03]  /*6540*/  HMMA.16816.F32 R108, R12, R10.reuse, R108 ;  /* 0x0000000a0c6c723c */ /* 0x080fe6000000186c */
[----:B------:R-:W-:Y:S04]  /*6550*/  LDSM.16.MT88.4 R88, [R186+0x1800] ;  /* 0x00180000ba58783b */ /* 0x000fe80000004200 */
[----:B------:R-:W-:Y:S01]  /*6560*/  LDSM.16.MT88.4 R148, [R186+0x5800] ;  /* 0x00580000ba94783b */ /* 0x000fe20000004200 */
[C---:B------:R-:W-:Y:S03]  /*6570*/  HMMA.16816.F32 R112, R4.reuse, R10, R112 ;  /* 0x0000000a0470723c */ /* 0x040fe60000001870 */
[----:B------:R-:W3:Y:S04]  /*6580*/  LDSM.16.MT88.4 R8, [R186+0x4800] ;  /* 0x00480000ba08783b */ /* 0x000ee80000004200 */
[----:B------:R-:W-:Y:S01]  /*6590*/  REDG.E.ADD.F32.FTZ.RN.STRONG.GPU desc[UR18][R158.64+0x280], R98 ;  /* 0x000280629e0079a6 */ /* 0x000fe2000c12f312 */
[-C--:B-1----:R-:W-:Y:S03]  /*65a0*/  HMMA.16816.F32 R116, R4, R16.reuse, R116 ;  /* 0x000000100474723c */ /* 0x082fe60000001874 */
[----:B------:R-:W-:Y:S04]  /*65b0*/  REDG.E.ADD.F32.FTZ.RN.STRONG.GPU desc[UR18][R164.64+0x280], R99 ;  /* 0x00028063a40079a6 */ /* 0x000fe8000c12f312 */
[----:B------:R-:W-:Y:S01]  /*65c0*/  LDSM.16.MT88.4 R96, [R186+0x3800] ;  /* 0x00380000ba60783b */ /* 0x000fe20000004200 */
[C---:B------:R-:W-:Y:S03]  /*65d0*/  HMMA.16816.F32 R120, R12.reuse, R16, R120 ;  /* 0x000000100c78723c */ /* 0x040fe60000001878 */
[----:B------:R-:W-:Y:S04]  /*65e0*/  REDG.E.ADD.F32.FTZ.RN.STRONG.GPU desc[UR18][R152.64+0x280], R92 ;  /* 0x0002805c980079a6 */ /* 0x000fe8000c12f312 */
[----:B------:R-:W-:Y:S01]  /*65f0*/  REDG.E.ADD.F32.FTZ.RN.STRONG.GPU desc[UR18][R162.64+0x280], R93 ;  /* 0x0002805da20079a6 */ /* 0x000fe2000c12f312 */
[-C--:B------:R-:W-:Y:S03]  /*6600*/  HMMA.16816.F32 R124, R12, R18.reuse, R124 ;  /* 0x000000120c7c723c */ /* 0x080fe6000000187c */
[----:B------:R-:W-:Y:S04]  /*6610*/  REDG.E.ADD.F32.FTZ.RN.STRONG.GPU desc[UR18][R154.64+0x280], R94 ;  /* 0x0002805e9a0079a6 */ /* 0x000fe8000c12f312 */
[----:B------:R-:W-:Y:S01]  /*6620*/  REDG.E.ADD.F32.FTZ.RN.STRONG.GPU desc[UR18][R160.64+0x280], R95 ;  /* 0x0002805fa00079a6 */ /* 0x000fe2000c12f312 */
[C---:B------:R-:W-:Y:S03]  /*6630*/  HMMA.16816.F32 R128, R4.reuse, R18, R128 ;  /* 0x000000120480723c */ /* 0x040fe60000001880 */
[----:B------:R-:W-:Y:S04]  /*6640*/  LDSM.16.MT88.4 R16, [R187+-0x1000] ;  /* 0xfff00000bb10783b */ /* 0x000fe80000004200 */
[----:B------:R-:W-:Y:S01]  /*6650*/  LDSM.16.MT88.4 R92, [R187+-0x800] ;  /* 0xfff80000bb5c783b */ /* 0x000fe20000004200 */
[-C--:B----4-:R-:W-:Y:S08]  /*6660*/  HMMA.16816.F32 R132, R4, R20.reuse, R132 ;  /* 0x000000140484723c */ /* 0x090ff00000001884 */
[C---:B------:R-:W-:Y:S08]  /*6670*/  HMMA.16816.F32 R136, R12.reuse, R20, R136 ;  /* 0x000000140c88723c */ /* 0x040ff00000001888 */
[-C--:B------:R-:W-:Y:S01]  /*6680*/  HMMA.16816.F32 R140, R12, R22.reuse, R140 ;  /* 0x000000160c8c723c */ /* 0x080fe2000000188c */
[----:B------:R-:W-:Y:S07]  /*6690*/  LDSM.16.MT88.4 R12, [R186+0x1000] ;  /* 0x00100000ba0c783b */ /* 0x000fee0000004200 */
[----:B------:R-:W-:Y:S01]  /*66a0*/  HMMA.16816.F32 R144, R4, R22, R144 ;  /* 0x000000160490723c */ /* 0x000fe20000001890 */
[----:B------:R-:W1:Y:S04]  /*66b0*/  LDSM.16.MT88.4 R4, [R189+-0x1000] ;  /* 0xfff00000bd04783b */ /* 0x000e680000004200 */
[----:B------:R-:W4:Y:S03]  /*66c0*/  LDSM.16.MT88.4 R20, [R186+0x3000] ;  /* 0x00300000ba14783b */ /* 0x000f260000004200 */
[-C--:B--2---:R-:W-:Y:S08]  /*66d0*/  HMMA.16816.F32 R100, R24, R28.reuse, R100 ;  /* 0x0000001c1864723c */ /* 0x084ff00000001864 */
[C---:B---3--:R-:W-:Y:S08]  /*66e0*/  HMMA.16816.F32 R104, R32.reuse, R28, R104 ;  /* 0x0000001c2068723c */ /* 0x048ff00000001868 */
[-C--:B------:R-:W-:Y:S08]  /*66f0*/  HMMA.16816.F32 R108, R32, R30.reuse, R108 ;  /* 0x0000001e206c723c */ /* 0x080ff0000000186c */
[C---:B------:R-:W-:Y:S01]  /*6700*/  HMMA.16816.F32 R112, R24.reuse, R30, R112 ;  /* 0x0000001e1870723c */ /* 0x040fe20000001870 */
[----:B------:R-:W2:Y:S07]  /*6710*/  LDSM.16.MT88.4 R28, [R186+0x5000] ;  /* 0x00500000ba1c783b */ /* 0x000eae0000004200 */
[-C--:B------:R-:W-:Y:S08]  /*6720*/  HMMA.16816.F32 R116, R24, R84.reuse, R116 ;  /* 0x000000541874723c */ /* 0x080ff00000001874 */
[C---:B------:R-:W-:Y:S08]  /*6730*/  HMMA.16816.F32 R120, R32.reuse, R84, R120 ;  /* 0x000000542078723c */ /* 0x040ff00000001878 */
[-C--:B------:R-:W-:Y:S08]  /*6740*/  HMMA.16816.F32 R124, R32, R86.reuse, R124 ;  /* 0x00000056207c723c */ /* 0x080ff0000000187c */
[C---:B------:R-:W-:Y:S01]  /*6750*/  HMMA.16816.F32 R128, R24.reuse, R86, R128 ;  /* 0x000000561880723c */ /* 0x040fe20000001880 */
[----:B------:R-:W3:Y:S07]  /*6760*/  LDSM.16.MT88.4 R84, [R189+-0x800] ;  /* 0xfff80000bd54783b */ /* 0x000eee0000004200 */
[-C--:B------:R-:W-:Y:S08]  /*6770*/  HMMA.16816.F32 R132, R24, R8.reuse, R132 ;  /* 0x000000081884723c */ /* 0x080ff00000001884 */
[C---:B------:R-:W-:Y:S08]  /*6780*/  HMMA.16816.F32 R136, R32.reuse, R8, R136 ;  /* 0x000000082088723c */ /* 0x040ff00000001888 */
[-C--:B------:R-:W-:Y:S08]  /*6790*/  HMMA.16816.F32 R140, R32, R10.reuse, R140 ;  /* 0x0000000a208c723c */ /* 0x080ff0000000188c */
[----:B------:R-:W-:Y:S08]  /*67a0*/  HMMA.16816.F32 R144, R24, R10, R144 ;  /* 0x0000000a1890723c */ /* 0x000ff00000001890 */
[-C--:B-1----:R-:W-:Y:S08]  /*67b0*/  HMMA.16816.F32 R100, R4, R12.reuse, R100 ;  /* 0x0000000c0464723c */ /* 0x082ff00000001864 */
[C---:B------:R-:W-:Y:S08]  /*67c0*/  HMMA.16816.F32 R104, R16.reuse, R12, R104 ;  /* 0x0000000c1068723c */ /* 0x040ff00000001868 */
[-C--:B------:R-:W-:Y:S08]  /*67d0*/  HMMA.16816.F32 R108, R16, R14.reuse, R108 ;  /* 0x0000000e106c723c */ /* 0x080ff0000000186c */
[C---:B------:R-:W-:Y:S08]  /*67e0*/  HMMA.16816.F32 R112, R4.reuse, R14, R112 ;  /* 0x0000000e0470723c */ /* 0x040ff00000001870 */
[-C--:B----4-:R-:W-:Y:S08]  /*67f0*/  HMMA.16816.F32 R116, R4, R20.reuse, R116 ;  /* 0x000000140474723c */ /* 0x090ff00000001874 */
[C---:B------:R-:W-:Y:S08]  /*6800*/  HMMA.16816.F32 R120, R16.reuse, R20, R120 ;  /* 0x000000141078723c */ /* 0x040ff00000001878 */
[-C--:B------:R-:W-:Y:S08]  /*6810*/  HMMA.16816.F32 R124, R16, R22.reuse, R124 ;  /* 0x00000016107c723c */ /* 0x080ff0000000187c */
[C---:B------:R-:W-:Y:S08]  /*6820*/  HMMA.16816.F32 R128, R4.reuse, R22, R128 ;  /* 0x000000160480723c */ /* 0x040ff00000001880 */
[-C--:B--2---:R-:W-:Y:S08]  /*6830*/  HMMA.16816.F32 R132, R4, R28.reuse, R132 ;  /* 0x0000001c0484723c */ /* 0x084ff00000001884 */
[C---:B------:R-:W-:Y:S08]  /*6840*/  HMMA.16816.F32 R136, R16.reuse, R28, R136 ;  /* 0x0000001c1088723c */ /* 0x040ff00000001888 */
[-C--:B------:R-:W-:Y:S08]  /*6850*/  HMMA.16816.F32 R140, R16, R30.reuse, R140 ;  /* 0x0000001e108c723c */ /* 0x080ff0000000188c */
[----:B------:R-:W-:Y:S04]  /*6860*/  HMMA.16816.F32 R144, R4, R30, R144 ;  /* 0x0000001e0490723c */ /* 0x000fe80000001890 */
[----:B------:R-:W-:Y:S01]  /*6870*/  LOP3.LUT R4, R234, 0x1, RZ, 0xc0, !PT ;  /* 0x00000001ea047812 */ /* 0x000fe200078ec0ff */
[----:B------:R-:W-:Y:S01]  /*6880*/  VIADD R6, R186, 0xffffa000 ;  /* 0xffffa000ba067836 */ /* 0x000fe20000000000 */
[----:B------:R-:W-:Y:S01]  /*6890*/  @P4 IADD3 R5, P2, PT, R246, -0x100, RZ ;  /* 0xffffff00f6054810 */ /* 0x000fe20007f5e0ff */
[----:B------:R-:W-:Y:S01]  /*68a0*/  VIADD R234, R234, 0xffffffff ;  /* 0xffffffffeaea7836 */ /* 0x000fe20000000000 */
[-C--:B---3--:R-:W-:Y:S05]  /*68b0*/  HMMA.16816.F32 R100, R84, R88.reuse, R100 ;  /* 0x000000585464723c */ /* 0x088fea0000001864 */
        /* <DEDUP_REMOVED lines=22> */
[----:B------:R-:W-:Y:S02]  /*6a20*/  ISETP.NE.AND P1, PT, R238, -0x1, PT ;  /* 0xffffffffee00780c */ /* 0x000fe40003f25270 */
[----:B------:R-:W-:Y:S02]  /*6a30*/  F2FP.F16.F32.PACK_AB R36, R37, R36 ;  /* 0x000000242524723e */ /* 0x000fe400000000ff */
[----:B------:R-:W-:Y:S02]  /*6a40*/  F2FP.F16.F32.PACK_AB R38, R39, R38 ;  /* 0x000000262726723e */ /* 0x000fe400000000ff */
[----:B------:R-:W-:Y:S02]  /*6a50*/  F2FP.F16.F32.PACK_AB R48, R49, R48 ;  /* 0x000000303130723e */ /* 0x000fe400000000ff */
[----:B------:R-:W-:-:S02]  /*6a60*/  F2FP.F16.F32.PACK_AB R50, R51, R50 ;  /* 0x000000323332723e */ /* 0x000fc400000000ff */
[----:B------:R-:W-:Y:S02]  /*6a70*/  F2FP.F16.F32.PACK_AB R40, R41, R40 ;  /* 0x000000282928723e */ /* 0x000fe400000000ff */
[----:B------:R-:W-:Y:S01]  /*6a80*/  F2FP.F16.F32.PACK_AB R42, R43, R42 ;  /* 0x0000002a2b2a723e */ /* 0x000fe200000000ff */
[----:B------:R-:W3:Y:S01]  /*6a90*/  @P1 LDC.64 R4, c[0x0][0x5c0] ;  /* 0x00017000ff041b82 */ /* 0x000ee20000000a00 */
        /* <DEDUP_REMOVED lines=59> */
[----:B------:R-:W-:Y:S01]  /*6e50*/  STS [R211], R100 ;  /* 0x00000064d3007388 */ /* 0x000fe20000000800 */
[----:B------:R-:W-:Y:S01]  /*6e60*/  F2FP.F16.F32.PACK_AB R130, R131, R130 ;  /* 0x000000828382723e */ /* 0x000fe200000000ff */
[----:B------:R-:W-:Y:S01]  /*6e70*/  FMUL.FTZ R140, R140, UR4 ;  /* 0x000000048c8c7c20 */ /* 0x000fe20008410000 */
[----:B------:R-:W-:Y:S01]  /*6e80*/  FMUL.FTZ R141, R141, UR4 ;  /* 0x000000048d8d7c20 */ /* 0x000fe20008410000 */
[----:B------:R-:W-:Y:S01]  /*6e90*/  STS [R211+0x400], R102 ;  /* 0x00040066d3007388 */ /* 0x000fe20000000800 */
[----:B------:R-:W-:Y:S01]  /*6ea0*/  FMUL.FTZ R142, R142, UR4 ;  /* 0x000000048e8e7c20 */ /* 0x000fe20008410000 */
[----:B------:R-:W-:Y:S01]  /*6eb0*/  FMUL.FTZ R143, R143, UR4 ;  /* 0x000000048f8f7c20 */ /* 0x000fe20008410000 */
[----:B------:R-:W-:Y:S01]  /*6ec0*/  F2FP.F16.F32.PACK_AB R120, R121, R120 ;  /* 0x000000787978723e */ /* 0x000fe200000000ff */
[----:B------:R-:W-:Y:S01]  /*6ed0*/  STS [R7], R112 ;  /* 0x0000007007007388 */ /* 0x000fe20000000800 */
[----:B------:R-:W-:-:S02]  /*6ee0*/  F2FP.F16.F32.PACK_AB R122, R123, R122 ;  /* 0x0000007a7b7a723e */ /* 0x000fc400000000ff */
[----:B------:R-:W-:Y:S01]  /*6ef0*/  F2FP.F16.F32.PACK_AB R124, R125, R124 ;  /* 0x0000007c7d7c723e */ /* 0x000fe200000000ff */
[----:B------:R-:W-:Y:S01]  /*6f00*/  STS [R7+0x400], R114 ;  /* 0x0004007207007388 */ /* 0x000fe20000000800 */
[----:B------:R-:W-:Y:S02]  /*6f10*/  F2FP.F16.F32.PACK_AB R126, R127, R126 ;  /* 0x0000007e7f7e723e */ /* 0x000fe400000000ff */
[----:B------:R-:W-:Y:S01]  /*6f20*/  F2FP.F16.F32.PACK_AB R132, R133, R132 ;  /* 0x000000848584723e */ /* 0x000fe200000000ff */
[----:B------:R-:W-:Y:S01]  /*6f30*/  STS [R211+0x1000], R104 ;  /* 0x00100068d3007388 */ /* 0x000fe20000000800 */
[----:B------:R-:W-:Y:S02]  /*6f40*/  F2FP.F16.F32.PACK_AB R134, R135, R134 ;  /* 0x000000868786723e */ /* 0x000fe400000000ff */
[----:B------:R-:W-:Y:S01]  /*6f50*/  F2FP.F16.F32.PACK_AB R144, R145, R144 ;  /* 0x000000909190723e */ /* 0x000fe200000000ff */
[----:B------:R-:W-:Y:S01]  /*6f60*/  STS [R211+0x1400], R106 ;  /* 0x0014006ad3007388 */ /* 0x000fe20000000800 */
        /* <DEDUP_REMOVED lines=33> */
[----:B------:R-:W-:-:S03]  /*7180*/  ISETP.NE.AND P0, PT, R238, -0x1, PT ;  /* 0xffffffffee00780c */ /* 0x000fc60003f05270 */
[----:B------:R-:W-:Y:S04]  /*7190*/  STS [R211+0x4400], R134 ;  /* 0x00440086d3007388 */ /* 0x000fe80000000800 */
        /* <DEDUP_REMOVED lines=12> */
[----:B------:R1:W-:Y:S04]  /*7260*/  STS [R7+0x7000], R44 ;  /* 0x0070002c07007388 */ /* 0x0003e80000000800 */
[----:B------:R2:W-:Y:S04]  /*7270*/  STS [R7+0x7400], R46 ;  /* 0x0074002e07007388 */ /* 0x0005e80000000800 */
[----:B------:R2:W-:Y:S04]  /*7280*/  STS [R211+0x8000], R52 ;  /* 0x00800034d3007388 */ /* 0x0005e80000000800 */
[----:B------:R2:W-:Y:S04]  /*7290*/  STS [R211+0x8400], R54 ;  /* 0x00840036d3007388 */ /* 0x0005e80000000800 */
[----:B------:R2:W-:Y:S04]  /*72a0*/  STS [R7+0x8000], R64 ;  /* 0x0080004007007388 */ /* 0x0005e80000000800 */
[----:B------:R2:W-:Y:S04]  /*72b0*/  STS [R7+0x8400], R66 ;  /* 0x0084004207007388 */ /* 0x0005e80000000800 */
[----:B------:R2:W-:Y:S01]  /*72c0*/  STS [R211+0x9000], R56 ;  /* 0x00900038d3007388 */ /* 0x0005e20000000800 */
[----:B-1----:R-:W-:-:S03]  /*72d0*/  @P1 IADD3 R44, PT, PT, R235, R238, RZ ;  /* 0x000000eeeb2c1210 */ /* 0x002fc60007ffe0ff */
[----:B------:R2:W-:Y:S02]  /*72e0*/  STS [R211+0x9400], R58 ;  /* 0x0094003ad3007388 */ /* 0x0005e40000000800 */
[C---:B---3--:R-:W-:Y:S02]  /*72f0*/  @P1 IMAD R6, R44.reuse, R5, RZ ;  /* 0x000000052c061224 */ /* 0x048fe400078e02ff */
[----:B------:R2:W-:Y:S01]  /*7300*/  STS [R7+0x9000], R60 ;  /* 0x0090003c07007388 */ /* 0x0005e20000000800 */
[----:B------:R-:W-:-:S03]  /*7310*/  @P1 IMAD.WIDE.U32 R44, R44, R4, RZ ;  /* 0x000000042c2c1225 */ /* 0x000fc600078e00ff */
[----:B------:R2:W-:Y:S02]  /*7320*/  STS [R7+0x9400], R62 ;  /* 0x0094003e07007388 */ /* 0x0005e40000000800 */
[----:B------:R-:W-:Y:S02]  /*7330*/  @P1 IADD3 R6, PT, PT, R45, R6, RZ ;  /* 0x000000062d061210 */ /* 0x000fe40007ffe0ff */
        /* <DEDUP_REMOVED lines=9> */
[----:B------:R-:W1:Y:S01]  /*73d0*/  LDC.64 R4, c[0x0][0x5c0] ;  /* 0x00017000ff047b82 */ /* 0x000e620000000a00 */
[----:B------:R-:W-:-:S07]  /*73e0*/  SHF.R.S32.HI R9, RZ, 0x1f, R235 ;  /* 0x0000001fff097819 */ /* 0x000fce00000114eb */
[----:B--2---:R-:W2:Y:S01]  /*73f0*/  LDC.64 R6, c[0x0][0x5a8] ;  /* 0x00016a00ff067b82 */ /* 0x004ea20000000a00 */
[-C--:B-1----:R-:W-:Y:S02]  /*7400*/  IMAD R0, R9, R4.reuse, RZ ;  /* 0x0000000409007224 */ /* 0x082fe400078e02ff */
[----:B------:R-:W-:-:S04]  /*7410*/  IMAD.WIDE.U32 R8, R235, R4, RZ ;  /* 0x00000004eb087225 */ /* 0x000fc800078e00ff */
[----:B------:R-:W-:-:S05]  /*7420*/  IMAD R0, R235, R5, R0 ;  /* 0x00000005eb007224 */ /* 0x000fca00078e0200 */
[----:B------:R-:W-:-:S03]  /*7430*/  IADD3 R9, PT, PT, R9, R0, RZ ;  /* 0x0000000009097210 */ /* 0x000fc60007ffe0ff */
[----:B--2---:R-:W-:-:S04]  /*7440*/  IMAD.WIDE.U32 R44, R200, R6, R8 ;  /* 0x00000006c82c7225 */ /* 0x004fc800078e0008 */
[----:B------:R-:W-:Y:S02]  /*7450*/  IMAD R6, R200, R7, R45 ;  /* 0x00000007c8067224 */ /* 0x000fe400078e022d */
.L_x_473:
[----:B------:R-:W-:Y:S05]  /*7460*/  @P0 BRA `(.L_x_474) ;  /* 0x00000000002c0947 */ /* 0x000fea0003800000 */
[----:B------:R-:W1:Y:S01]  /*7470*/  LDCU.64 UR6, c[0x0][0x5c8] ;  /* 0x0000b900ff0677ac */ /* 0x000e620008000a00 */
[----:B------:R-:W-:Y:S01]  /*7480*/  SHF.R.S32.HI R0, RZ, 0x1f, R235 ;  /* 0x0000001fff007819 */ /* 0x000fe200000114eb */
[----:B------:R-:W3:Y:S04]  /*7490*/  LDCU.64 UR4, c[0x0][0x5b0] ;  /* 0x0000b600ff0477ac */ /* 0x000ee80008000a00 */
[----:B-1----:R-:W-:Y:S02]  /*74a0*/  IMAD R0, R0, UR6, RZ ;  /* 0x0000000600007c24 */ /* 0x002fe4000f8e02ff */
[----:B------:R-:W-:-:S04]  /*74b0*/  IMAD.WIDE.U32 R8, R235, UR6, RZ ;  /* 0x00000006eb087c25 */ /* 0x000fc8000f8e00ff */
[----:B------:R-:W-:-:S05]  /*74c0*/  IMAD R0, R235, UR7, R0 ;  /* 0x00000007eb007c24 */ /* 0x000fca000f8e0200 */
[----:B------:R-:W-:-:S03]  /*74d0*/  IADD3 R9, PT, PT, R9, R0, RZ ;  /* 0x0000000009097210 */ /* 0x000fc60007ffe0ff */
[----:B---3--:R-:W-:-:S04]  /*74e0*/  IMAD.WIDE.U32 R8, R200, UR4, R8 ;  /* 0x00000004c8087c25 */ /* 0x008fc8000f8e0008 */
[----:B------:R-:W-:Y:S01]  /*74f0*/  IMAD R0, R200, UR5, R9 ;  /* 0x00000005c8007c24 */ /* 0x000fe2000f8e0209 */
[----:B------:R-:W-:Y:S01]  /*7500*/  MOV R2, R8 ;  /* 0x0000000800027202 */ /* 0x000fe20000000f00 */
[----:B------:R-:W-:Y:S06]  /*7510*/  BRA `(.L_x_475) ;  /* 0x0000000000187947 */ /* 0x000fec0003800000 */
.L_x_474:
[----:B------:R-:W1:Y:S01]  /*7520*/  LDCU.64 UR6, c[0x0][0x5c8] ;  /* 0x0000b900ff0677ac */ /* 0x000e620008000a00 */
[----:B------:R-:W-:-:S05]  /*7530*/  IADD3 R8, PT, PT, R235, R238, RZ ;  /* 0x000000eeeb087210 */ /* 0x000fca0007ffe0ff */
[C---:B-1----:R-:W-:Y:S02]  /*7540*/  IMAD R0, R8.reuse, UR7, RZ ;  /* 0x0000000708007c24 */ /* 0x042fe4000f8e02ff */
[----:B------:R-:W-:-:S05]  /*7550*/  IMAD.WIDE.U32 R8, R8, UR6, RZ ;  /* 0x0000000608087c25 */ /* 0x000fca000f8e00ff */
[----:B------:R-:W-:Y:S02]  /*7560*/  IADD3 R0, PT, PT, R9, R0, RZ ;  /* 0x0000000009007210 */ /* 0x000fe40007ffe0ff */
[----:B------:R-:W-:-:S07]  /*7570*/  MOV R2, R8 ;  /* 0x0000000800027202 */ /* 0x000fce0000000f00 */
.L_x_475:
[----:B------:R-:W-:Y:S01]  /*7580*/  BAR.SYNC.DEFER_BLOCKING 0x0 ;  /* 0x0000000000007b1d */ /* 0x000fe20000010000 */
[----:B--2---:R-:W-:Y:S01]  /*7590*/  MOV R58, R204 ;  /* 0x000000cc003a7202 */ /* 0x004fe20000000f00 */
[-C--:B------:R-:W-:Y:S01]  /*75a0*/  IMAD R7, R219, R4.reuse, RZ ;  /* 0x00000004db077224 */ /* 0x080fe200078e02ff */
[----:B------:R-:W-:Y:S02]  /*75b0*/  MOV R59, RZ ;  /* 0x000000ff003b7202 */ /* 0x000fe40000000f00 */
[----:B------:R-:W-:Y:S01]  /*75c0*/  ISETP.GE.AND P3, PT, R203, R215, PT ;  /* 0x000000d7cb00720c */ /* 0x000fe20003f66270 */
[----:B------:R-:W1:Y:S01]  /*75d0*/  LDCU.64 UR4, c[0x0][0x5d8] ;  /* 0x0000bb00ff0477ac */ /* 0x000e620008000a00 */
[C---:B------:R-:W-:Y:S01]  /*75e0*/  IMAD R7, R220.reuse, R5, R7 ;  /* 0x00000005dc077224 */ /* 0x040fe200078e0207 */
[----:B------:R-:W-:Y:S01]  /*75f0*/  BSSY.RECONVERGENT B0, `(.L_x_476) ;  /* 0x0000023000007945 */ /* 0x000fe20003800200 */
[----:B------:R-:W-:Y:S01]  /*7600*/  IMAD.WIDE.U32 R46, R220, R4, R58 ;  /* 0x00000004dc2e7225 */ /* 0x000fe200078e003a */
        /* <DEDUP_REMOVED lines=33> */
.L_x_477:
[----:B------:R-:W-:Y:S05]  /*7820*/  BSYNC.RECONVERGENT B0 ;  /* 0x0000000000007941 */ /* 0x000fea0003800200 */
.L_x_476:
[----:B------:R-:W-:Y:S04]  /*7830*/  BSSY.RECONVERGENT B0, `(.L_x_478) ;  /* 0x0000011000007945 */ /* 0x000fe80003800200 */
[----:B------:R-:W-:Y:S05]  /*7840*/  @P5 BRA `(.L_x_479) ;  /* 0x00000000003c5947 */ /* 0x000fea0003800000 */
[----:B------:R-:W4:Y:S01]  /*7850*/  LDCU UR8, c[0x0][0x440] ;  /* 0x00008800ff0877ac */ /* 0x000f220008000800 */
[-C--:B---3--:R-:W-:Y:S02]  /*7860*/  IMAD R44, R7, R4.reuse, RZ ;  /* 0x00000004072c7224 */ /* 0x088fe400078e02ff */
[----:B------:R-:W-:Y:S01]  /*7870*/  IMAD.MOV.U32 R56, RZ, RZ, R60 ;  /* 0x000000ffff387224 */ /* 0x000fe200078e003c */
[----:B------:R-:W3:Y:S01]  /*7880*/  LDCU.64 UR4, c[0x0][0x560] ;  /* 0x0000ac00ff0477ac */ /* 0x000ee20008000a00 */
        /* <DEDUP_REMOVED lines=11> */
.L_x_479:
[----:B------:R-:W-:Y:S05]  /*7940*/  BSYNC.RECONVERGENT B0 ;  /* 0x0000000000007941 */ /* 0x000fea0003800200 */
.L_x_478:
[----:B------:R-:W2:Y:S01]  /*7950*/  LDCU.64 UR4, c[0x0][0x5e0] ;  /* 0x0000bc00ff0477ac */ /* 0x000ea20008000a00 */
[----:B------:R-:W-:Y:S01]  /*7960*/  IMAD R219, R219, UR6, RZ ;  /* 0x00000006dbdb7c24 */ /* 0x000fe2000f8e02ff */
[----:B------:R-:W-:Y:S01]  /*7970*/  BSSY.RECONVERGENT B0, `(.L_x_480) ;  /* 0x0000015000007945 */ /* 0x000fe20003800200 */
[----:B---3--:R-:W-:-:S04]  /*7980*/  IMAD.WIDE.U32 R4, R220, UR6, R58 ;  /* 0x00000006dc047c25 */ /* 0x008fc8000f8e003a */
[----:B------:R-:W-:Y:S01]  /*7990*/  IMAD R219, R220, UR7, R219 ;  /* 0x00000007dcdb7c24 */ /* 0x000fe2000f8e02db */
[----:B----4-:R-:W-:-:S04]  /*79a0*/  IADD3 R34, P0, PT, R2, R4, RZ ;  /* 0x0000000402227210 */ /* 0x010fc80007f1e0ff */
[----:B------:R-:W-:-:S03]  /*79b0*/  IADD3.X R35, PT, PT, R0, R5, R219, P0, !PT ;  /* 0x0000000500237210 */ /* 0x000fc600007fe4db */
[----:B--2---:R-:W-:-:S04]  /*79c0*/  IMAD.WIDE.U32 R34, R199, UR4, R34 ;  /* 0x00000004c7227c25 */ /* 0x004fc8000f8e0022 */
[----:B------:R-:W-:Y:S01]  /*79d0*/  IMAD R5, R199, UR5, R35 ;  /* 0x00000005c7057c24 */ /* 0x000fe2000f8e0223 */
        /* <DEDUP_REMOVED lines=14> */
.L_x_481:
[----:B------:R-:W-:Y:S05]  /*7ac0*/  BSYNC.RECONVERGENT B0 ;  /* 0x0000000000007941 */ /* 0x000fea0003800200 */
.L_x_480:
        /* <DEDUP_REMOVED lines=16> */
.L_x_439:
[----:B------:R-:W-:Y:S05]  /*7bd0*/  BSYNC.RECONVERGENT B1 ;  /* 0x0000000000017941 */ /* 0x000fea0003800200 */
.L_x_417:
[----:B------:R-:W1:Y:S01]  /*7be0*/  LDCU UR5, c[0x0][0x438] ;  /* 0x00008700ff0577ac */ /* 0x000e620008000800 */
[----:B------:R-:W4:Y:S08]  /*7bf0*/  LDC R2, c[0x0][0x370] ;  /* 0x0000dc00ff027b82 */ /* 0x000f300000000800 */
[----:B------:R-:W2:Y:S01]  /*7c00*/  LDC R0, c[0x0][0x438] ;  /* 0x00010e00ff007b82 */ /* 0x000ea20000000800 */
[----:B-1----:R-:W-:-:S04]  /*7c10*/  UIADD3 UR5, UPT, UPT, UR5, 0x3f, URZ ;  /* 0x0000003f05057890 */ /* 0x002fc8000fffe0ff */
[----:B------:R-:W-:Y:S01]  /*7c20*/  USHF.R.S32.HI UR4, URZ, 0x1f, UR5 ;  /* 0x0000001fff047899 */ /* 0x000fe20008011405 */
[----:B----4-:R-:W-:-:S03]  /*7c30*/  IADD3 R205, PT, PT, R2, R205, RZ ;  /* 0x000000cd02cd7210 */ /* 0x010fc60007ffe0ff */
[----:B------:R-:W-:-:S04]  /*7c40*/  ULEA.HI UR4, UR4, UR5, URZ, 0x6 ;  /* 0x0000000504047291 */ /* 0x000fc8000f8f30ff */
[----:B------:R-:W-:-:S06]  /*7c50*/  USHF.R.S32.HI UR4, URZ, 0x6, UR4 ;  /* 0x00000006ff047899 */ /* 0x000fcc0008011404 */
[----:B------:R-:W-:-:S13]  /*7c60*/  ISETP.GE.AND P0, PT, R205, UR4, PT ;  /* 0x00000004cd007c0c */ /* 0x000fda000bf06270 */
[----:B--2---:R-:W-:Y:S05]  /*7c70*/  @!P0 BRA `(.L_x_482) ;  /* 0xffffff8800708947 */ /* 0x004fea000383ffff */
[----:B------:R-:W-:Y:S05]  /*7c80*/  EXIT ;  /* 0x000000000000794d */ /* 0x000fea0003800000 */
.L_x_483:
        /* <DEDUP_REMOVED lines=15> */
.L_x_2159:


//--------------------- .text._ZN5flash44flash_bwd_dq_dk_dv_loop_seqk_parallel_kernelI23Flash_bwd_kernel_traitsILi192ELi64ELi64ELi8ELi4ELi2ELi2ELb0ELb0EN7cutlass6half_tE19Flash_kernel_traitsILi192ELi64ELi64ELi8ES3_EELb0ELb0ELb0ELb0ELb0ELb1ELb0EEEvNS_16Flash_bwd_paramsE --------------------------
	.section	.text._ZN5flash44flash_bwd_dq_dk_dv_loop_seqk_parallel_kernelI23Flash_bwd_kernel_traitsILi192ELi64ELi64ELi8ELi4ELi2ELi2ELb0ELb0EN7cutlass6half_tE19Flash_kernel_traitsILi192ELi64ELi64ELi8ES3_EELb0ELb0ELb0ELb0ELb0ELb1ELb0EEEvNS_16Flash_bwd_paramsE,"ax",@progbits
	.align	128
        .global         _ZN5flash44flash_bwd_dq_dk_dv_loop_seqk_parallel_kernelI23Flash_bwd_kernel_traitsILi192ELi64ELi64ELi8ELi4ELi2ELi2ELb0ELb0EN7cutlass6half_tE19Flash_kernel_traitsILi192ELi64ELi64ELi8ES3_EELb0ELb0ELb0ELb0ELb0ELb1ELb0EEEvNS_16Flash_bwd_paramsE
        .type           _ZN5flash44flash_bwd_dq_dk_dv_loop_seqk_parallel_kernelI23Flash_bwd_kernel_traitsILi192ELi64ELi64ELi8ELi4ELi2ELi2ELb0ELb0EN7cutlass6half_tE19Flash_kernel_traitsILi192ELi64ELi64ELi8ES3_EELb0ELb0ELb0ELb0ELb0ELb1ELb0EEEvNS_16Flash_bwd_paramsE,@function
        .size           _ZN5flash44flash_bwd_dq_dk_dv_loop_seqk_parallel_kernelI23Flash_bwd_kernel_traitsILi192ELi64ELi64ELi8ELi4ELi2ELi2ELb0ELb0EN7cutlass6half_tE19Flash_kernel_traitsILi192ELi64ELi64ELi8ES3_EELb0ELb0ELb0ELb0ELb0ELb1ELb0EEEvNS_16Flash_bwd_paramsE,(.L_x_2160 - _ZN5flash44flash_bwd_dq_dk_dv_loop_seqk_parallel_kernelI23Flash_bwd_kernel_traitsILi192ELi64ELi64ELi8ELi4ELi2ELi2ELb0ELb0EN7cutlass6half_tE19Flash_kernel_traitsILi192ELi64ELi64ELi8ES3_EELb0ELb0ELb0ELb0ELb0ELb1ELb0EEEvNS_16Flash_bwd_paramsE)
        .other          _ZN5flash44flash_bwd_dq_dk_dv_loop_seqk_parallel_kernelI23Flash_bwd_kernel_traitsILi192ELi64ELi64ELi8ELi4ELi2ELi2ELb0ELb0EN7cutlass6half_tE19Flash_kernel_traitsILi192ELi64ELi64ELi8ES3_EELb0ELb0ELb0ELb0ELb0ELb1ELb0EEEvNS_16Flash_bwd_paramsE,@"STO_CUDA_ENTRY STV_DEFAULT"
_ZN5flash44flash_bwd_dq_dk_dv_loop_seqk_parallel_kernelI23Flash_bwd_kernel_traitsILi192ELi64ELi64ELi8ELi4ELi2ELi2ELb0ELb0EN7cutlass6half_tE19Flash_kernel_traitsILi192ELi64ELi64ELi8ES3_EELb0ELb0ELb0ELb0ELb0ELb1ELb0EEEvNS_16Flash_bwd_paramsE:
.text._ZN5flash44flash_bwd_dq_dk_dv_loop_seqk_parallel_kernelI23Flash_bwd_kernel_traitsILi192ELi64ELi64ELi8ELi4ELi2ELi2ELb0ELb0EN7cutlass6half_tE19Flash_kernel_traitsILi192ELi64ELi64ELi8ES3_EELb0ELb0ELb0ELb0ELb0ELb1ELb0EEEvNS_16Flash_bwd_paramsE:
        /* <DEDUP_REMOVED lines=34> */
[----:B------:R-:W-:Y:S01]  /*0220*/  LOP3.LUT R203, R203, 0x7, R6, 0xf8, !PT ;  /* 0x00000007cbcb7812 */ /* 0x000fe200078ef806 */
[----:B------:R-:W-:Y:S01]  /*0230*/  IMAD.SHL.U32 R6, R204, 0x10, RZ ;  /* 0x00000010cc067824 */ /* 0x000fe200078e00ff */
[----:B------:R-:W-:Y:S01]  /*0240*/  LOP3.LUT R197, R2, 0x200, RZ, 0xc0, !PT ;  /* 0x0000020002c57812 */ /* 0x000fe200078ec0ff */
[----:B------:R-:W-:Y:S01]  /*0250*/  UIADD3 UR5, UPT, UPT, UR6, 0x20000, URZ ;  /* 0x0002000006057890 */ /* 0x000fe2000fffe0ff */
[----:B------:R-:W-:Y:S02]  /*0260*/  SHF.R.U32.HI R205, RZ, 0x3, R204 ;  /* 0x00000003ffcd7819 */ /* 0x000fe400000116cc */
[--C-:B------:R-:W-:Y:S02]  /*0270*/  LOP3.LUT R197, R197, 0x3800, R6.reuse, 0xf8, !PT ;  /* 0x00003800c5c57812 */ /* 0x100fe400078ef806 */
[----:B------:R-:W-:Y:S01]  /*0280*/  LOP3.LUT R211, R211, 0x1c0, R6, 0xf8, !PT ;  /* 0x000001c0d3d37812 */ /* 0x000fe200078ef806 */
[----:B------:R-:W-:Y:S01]  /*0290*/  VIADD R207, R205, 0x20 ;  /* 0x00000020cdcf7836 */ /* 0x000fe20000000000 */
[----:B------:R-:W-:-:S02]  /*02a0*/  LOP3.LUT R6, R6, 0x1c0, RZ, 0xc0, !PT ;  /* 0x000001c006067812 */ /* 0x000fc400078ec0ff */
[C---:B------:R-:W-:Y:S02]  /*02b0*/  LOP3.LUT R13, R2.reuse, 0xc00, RZ, 0xc0, !PT ;  /* 0x00000c00020d7812 */ /* 0x040fe400078ec0ff */
[----:B------:R-:W-:Y:S02]  /*02c0*/  LOP3.LUT R7, R2, 0x400, RZ, 0xc0, !PT ;  /* 0x0000040002077812 */ /* 0x000fe400078ec0ff */
[----:B------:R-:W-:Y:S02]  /*02d0*/  LOP3.LUT R11, R6, 0x18, R205, 0xf8, !PT ;  /* 0x00000018060b7812 */ /* 0x000fe400078ef8cd */
[----:B------:R-:W-:Y:S02]  /*02e0*/  LOP3.LUT R5, R3, 0x1c0, RZ, 0xc0, !PT ;  /* 0x000001c003057812 */ /* 0x000fe400078ec0ff */
[----:B------:R-:W-:Y:S02]  /*02f0*/  LOP3.LUT R9, R0, 0x10, RZ, 0xc0, !PT ;  /* 0x0000001000097812 */ /* 0x000fe400078ec0ff */
[----:B------:R-:W-:-:S02]  /*0300*/  LOP3.LUT R8, R13, 0x6, R4, 0xf8, !PT ;  /* 0x000000060d087812 */ /* 0x000fc400078ef804 */
[--C-:B------:R-:W-:Y:S02]  /*0310*/  LOP3.LUT R7, R7, 0x6, R4.reuse, 0xf8, !PT ;  /* 0x0000000607077812 */ /* 0x100fe400078ef804 */
[----:B------:R-:W-:Y:S02]  /*0320*/  LOP3.LUT R210, R11, 0x38, R4, 0x78, !PT ;  /* 0x000000380bd27812 */ /* 0x000fe400078e7804 */
[----:B------:R-:W-:Y:S02]  /*0330*/  LOP3.LUT R4, R4, 0x20, RZ, 0xc0, !PT ;  /* 0x0000002004047812 */ /* 0x000fe400078ec0ff */
[----:B------:R-:W-:Y:S02]  /*0340*/  LOP3.LUT R5, R5, 0x38, R206, 0xf8, !PT ;  /* 0x0000003805057812 */ /* 0x000fe400078ef8ce */
[----:B------:R-:W-:Y:S01]  /*0350*/  LOP3.LUT R6, R9, 0x8, R204, 0xf8, !PT ;  /* 0x0000000809067812 */ /* 0x000fe200078ef8cc */
[----:B---3--:R-:W-:Y:S01]  /*0360*/  IMAD.U32 R9, RZ, RZ, UR4 ;  /* 0x00000004ff097e24 */ /* 0x008fe2000f8e00ff */
[----:B------:R-:W-:Y:S01]  /*0370*/  LOP3.LUT R4, R4, 0x18, R205, 0xf8, !PT ;  /* 0x0000001804047812 */ /* 0x000fe200078ef8cd */
[----:B------:R-:W-:Y:S01]  /*0380*/  UIADD3 UR4, UPT, UPT, UR6, 0x12000, URZ ;  /* 0x0001200006047890 */ /* 0x000fe2000fffe0ff */
[----:B------:R-:W-:-:S02]  /*0390*/  LOP3.LUT R191, R6, R5, RZ, 0x3c, !PT ;  /* 0x0000000506bf7212 */ /* 0x000fc400078e3cff */
[C---:B------:R-:W-:Y:S02]  /*03a0*/  LOP3.LUT R0, R5.reuse, 0x8, R0, 0x78, !PT ;  /* 0x0000000805007812 */ /* 0x040fe400078e7800 */
[----:B------:R-:W-:Y:S02]  /*03b0*/  LOP3.LUT R6, R5, 0x8, R204, 0x78, !PT ;  /* 0x0000000805067812 */ /* 0x000fe400078e78cc */
[----:B------:R-:W-:Y:S02]  /*03c0*/  LOP3.LUT R189, R3, 0x200, RZ, 0xc0, !PT ;  /* 0x0000020003bd7812 */ /* 0x000fe400078ec0ff */
[----:B------:R-:W-:Y:S02]  /*03d0*/  LOP3.LUT R5, R4, 0x1c0, R3, 0xf8, !PT ;  /* 0x000001c004057812 */ /* 0x000fe400078ef803 */
[----:B--2---:R-:W-:Y:S02]  /*03e0*/  LEA R208, P0, R202, R208, 0x2 ;  /* 0x000000d0cad07211 */ /* 0x004fe400078010ff */
[----:B------:R-:W-:-:S02]  /*03f0*/  LOP3.LUT R199, R189, 0xc00, R2, 0xf8, !PT ;  /* 0x00000c00bdc77812 */ /* 0x000fc400078ef802 */
[----:B------:R-:W-:Y:S02]  /*0400*/  LOP3.LUT R189, R189, 0x400, R2, 0xf8, !PT ;  /* 0x00000400bdbd7812 */ /* 0x000fe400078ef802 */
[----:B------:R-:W-:Y:S02]  /*0410*/  LOP3.LUT R198, R5, 0x38, R206, 0x78, !PT ;  /* 0x0000003805c67812 */ /* 0x000fe400078e78ce */
[----:B------:R-:W-:Y:S02]  /*0420*/  R2P PR, R204, 0xe ;  /* 0x0000000ecc007804 */ /* 0x000fe40000000000 */
[----:B------:R-:W-:Y:S02]  /*0430*/  LOP3.LUT R211, R8, R211, RZ, 0xfc, !PT ;  /* 0x000000d308d37212 */ /* 0x000fe400078efcff */
[----:B------:R-:W-:Y:S02]  /*0440*/  LOP3.LUT R197, R197, R6, RZ, 0xfc, !PT ;  /* 0x00000006c5c57212 */ /* 0x000fe400078efcff */
[----:B------:R-:W-:-:S02]  /*0450*/  LOP3.LUT R199, R199, R0, RZ, 0xfc, !PT ;  /* 0x00000000c7c77212 */ /* 0x000fc400078efcff */
[----:B------:R-:W-:Y:S02]  /*0460*/  LOP3.LUT R189, R189, R0, RZ, 0xfc, !PT ;  /* 0x00000000bdbd7212 */ /* 0x000fe400078efcff */
[----:B------:R-:W-:Y:S02]  /*0470*/  LOP3.LUT R198, R198, 0x200, R3, 0xf8, !PT ;  /* 0x00000200c6c67812 */ /* 0x000fe400078ef803 */
[----:B------:R-:W-:Y:S02]  /*0480*/  LOP3.LUT R3, R206, 0x1f8, RZ, 0xc0, !PT ;  /* 0x000001f8ce037812 */ /* 0x000fe400078ec0ff */
[----:B------:R-:W-:Y:S02]  /*0490*/  LEA R211, R211, UR5, 0x1 ;  /* 0x00000005d3d37c11 */ /* 0x000fe4000f8e08ff */
[----:B------:R-:W-:Y:S02]  /*04a0*/  LOP3.LUT R191, R191, 0x200, R2, 0xf8, !PT ;  /* 0x00000200bfbf7812 */ /* 0x000fe400078ef802 */
[----:B------:R-:W-:Y:S01]  /*04b0*/  SEL R194, R194, 0xffffffc0, !P2 ;  /* 0xffffffc0c2c27807 */ /* 0x000fe20005000000 */
[----:B------:R-:W-:Y:S01]  /*04c0*/  VIADD R238, R211, 0x20 ;  /* 0x00000020d3ee7836 */ /* 0x000fe20000000000 */
[----:B------:R-:W-:Y:S01]  /*04d0*/  LEA R197, R197, UR4, 0x1 ;  /* 0x00000004c5c57c11 */ /* 0x000fe2000f8e08ff */
[----:B------:R-:W-:Y:S01]  /*04e0*/  @P3 VIADD R238, R211, 0xffffffe0 ;  /* 0xffffffe0d3ee3836 */ /* 0x000fe20000000000 */
[----:B------:R-:W-:-:S02]  /*04f0*/  LEA R199, R199, UR6, 0x1 ;  /* 0x00000006c7c77c11 */ /* 0x000fc4000f8e08ff */
[----:B------:R-:W-:Y:S01]  /*0500*/  LEA R189, R189, UR6, 0x1 ;  /* 0x00000006bdbd7c11 */ /* 0x000fe2000f8e08ff */
[----:B------:R-:W-:Y:S01]  /*0510*/  IMAD.IADD R193, R197, 0x1, R194 ;  /* 0x00000001c5c17824 */ /* 0x000fe200078e02c2 */
[----:B------:R-:W-:Y:S01]  /*0520*/  LOP3.LUT R3, R3, 0x38, R204, 0x78, !PT ;  /* 0x0000003803037812 */ /* 0x000fe200078e78cc */
[----:B------:R-:W-:Y:S01]  /*0530*/  IMAD.IADD R185, R199, 0x1, R194 ;  /* 0x00000001c7b97824 */ /* 0x000fe200078e02c2 */
[----:B------:R-:W-:Y:S01]  /*0540*/  SEL R216, R216, 0xfffffff0, !P2 ;  /* 0xfffffff0d8d87807 */ /* 0x000fe20005000000 */
[----:B------:R-:W-:Y:S01]  /*0550*/  IMAD.IADD R2, R194, 0x1, R189 ;  /* 0x00000001c2027824 */ /* 0x000fe200078e02bd */
[----:B------:R-:W-:Y:S02]  /*0560*/  SEL R196, R196, 0xffffffe0, !P1 ;  /* 0xffffffe0c4c47807 */ /* 0x000fe40004800000 */
[----:B------:R-:W-:Y:S01]  /*0570*/  LEA R191, R191, UR5, 0x1 ;  /* 0x00000005bfbf7c11 */ /* 0x000fe2000f8e08ff */
[----:B------:R-:W-:Y:S01]  /*0580*/  IMAD.IADD R239, R211, 0x1, R216 ;  /* 0x00000001d3ef7824 */ /* 0x000fe200078e02d8 */
[----:B------:R-:W-:Y:S01]  /*0590*/  LOP3.LUT R210, R7, R210, RZ, 0xfc, !PT ;  /* 0x000000d207d27212 */ /* 0x000fe200078efcff */
[----:B------:R-:W-:Y:S01]  /*05a0*/  IMAD.IADD R195, R197, 0x1, R196 ;  /* 0x00000001c5c37824 */ /* 0x000fe200078e02c4 */
[----:B------:R-:W-:Y:S01]  /*05b0*/  LOP3.LUT R212, R3, 0x1e00, R206, 0xf8, !PT ;  /* 0x00001e0003d47812 */ /* 0x000fe200078ef8ce */
[----:B------:R-:W-:Y:S01]  /*05c0*/  IMAD.IADD R186, R199, 0x1, R196 ;  /* 0x00000001c7ba7824 */ /* 0x000fe200078e02c4 */
[----:B------:R-:W-:Y:S01]  /*05d0*/  LEA.HI.X R209, R202, R209, RZ, 0x2, P0 ;  /* 0x000000d1cad17211 */ /* 0x000fe200000f14ff */
[----:B------:R-:W-:Y:S01]  /*05e0*/  IMAD.IADD R190, R194, 0x1, R191 ;  /* 0x00000001c2be7824 */ /* 0x000fe200078e02bf */
[----:B------:R-:W-:Y:S01]  /*05f0*/  SHF.R.U32.HI R204, RZ, 0x5, R204 ;  /* 0x00000005ffcc7819 */ /* 0x000fe200000116cc */
[----:B------:R-:W-:Y:S01]  /*0600*/  IMAD.IADD R3, R196, 0x1, R189 ;  /* 0x00000001c4037824 */ /* 0x000fe200078e02bd */
[----:B------:R-:W-:Y:S01]  /*0610*/  LOP3.LUT R206, R206, 0x38, RZ, 0xc0, !PT ;  /* 0x00000038cece7812 */ /* 0x000fe200078ec0ff */
[----:B------:R-:W-:Y:S01]  /*0620*/  IMAD.IADD R192, R196, 0x1, R193 ;  /* 0x00000001c4c07824 */ /* 0x000fe200078e02c1 */
[----:B------:R-:W-:Y:S01]  /*0630*/  LEA R212, R212, UR6, 0x1 ;  /* 0x00000006d4d47c11 */ /* 0x000fe2000f8e08ff */
[----:B------:R-:W-:Y:S01]  /*0640*/  IMAD.IADD R184, R196, 0x1, R185 ;  /* 0x00000001c4b87824 */ /* 0x000fe200078e02b9 */
[----:B------:R-:W-:Y:S01]  /*0650*/  LEA R210, R210, UR4, 0x1 ;  /* 0x00000004d2d27c11 */ /* 0x000fe2000f8e08ff */
[----:B------:R-:W-:Y:S01]  /*0660*/  IMAD.IADD R0, R196, 0x1, R2 ;  /* 0x00000001c4007824 */ /* 0x000fe200078e0202 */
[----:B------:R-:W-:Y:S01]  /*0670*/  LEA R198, R198, UR6, 0x1 ;  /* 0x00000006c6c67c11 */ /* 0x000fe2000f8e08ff */
[----:B----4-:R-:W-:-:S07]  /*0680*/  IMAD.IADD R216, R216, 0x1, R238 ;  /* 0x00000001d8d87824 */ /* 0x010fce00078e02ee */
.L_x_521:
[----:B-1----:R-:W1:Y:S01]  /*0690*/  LDCU.64 UR6, c[0x0][0x470] ;  /* 0x00008e00ff0677ac */ /* 0x002e620008000a00 */
[----:B--2---:R-:W2:Y:S01]  /*06a0*/  LDC.64 R4, c[0x0][0x460] ;  /* 0x00011800ff047b82 */ /* 0x004ea20000000a00 */
[----:B------:R-:W-:Y:S01]  /*06b0*/  IMAD.SHL.U32 R17, R202, 0x4, RZ ;  /* 0x00000004ca117824 */ /* 0x000fe200078e00ff */
[----:B------:R-:W3:Y:S01]  /*06c0*/  LDCU.64 UR4, c[0x0][0x478] ;  /* 0x00008f00ff0477ac */ /* 0x000ee20008000a00 */
[----:B------:R-:W-:-:S05]  /*06d0*/  IMAD.MOV.U32 R236, RZ, RZ, RZ ;  /* 0x000000ffffec7224 */ /* 0x000fca00078e00ff */
[----:B------:R-:W4:Y:S01]  /*06e0*/  LDC.64 R6, c[0x0][0x468] ;  /* 0x00011a00ff067b82 */ /* 0x000f220000000a00 */
[----:B-1----:R-:W-:Y:S02]  /*06f0*/  ISETP.NE.U32.AND P4, PT, RZ, UR6, PT ;  /* 0x00000006ff007c0c */ /* 0x002fe4000bf85070 */
[----:B---3--:R-:W-:Y:S02]  /*0700*/  ISETP.NE.U32.AND P3, PT, RZ, UR4, PT ;  /* 0x00000004ff007c0c */ /* 0x008fe4000bf65070 */
[----:B------:R-:W-:Y:S02]  /*0710*/  ISETP.NE.AND.EX P4, PT, RZ, UR7, PT, P4 ;  /* 0x00000007ff007c0c */ /* 0x000fe4000bf85340 */
[----:B------:R-:W-:Y:S02]  /*0720*/  ISETP.NE.AND.EX P3, PT, RZ, UR5, PT, P3 ;  /* 0x00000005ff007c0c */ /* 0x000fe4000bf65330 */
[C---:B--2---:R-:W-:Y:S02]  /*0730*/  ISETP.NE.U32.AND P5, PT, R4.reuse, RZ, PT ;  /* 0x000000ff0400720c */ /* 0x044fe40003fa5070 */
[----:B------:R-:W-:-:S02]  /*0740*/  ISETP.NE.U32.AND P2, PT, R4, RZ, PT ;  /* 0x000000ff0400720c */ /* 0x000fc40003f45070 */
[----:B------:R-:W-:Y:S02]  /*0750*/  SHF.R.U32.HI R4, RZ, 0x1e, R202 ;  /* 0x0000001eff047819 */ /* 0x000fe400000116ca */
[C---:B------:R-:W-:Y:S02]  /*0760*/  ISETP.NE.AND.EX P5, PT, R5.reuse, RZ, PT, P5 ;  /* 0x000000ff0500720c */ /* 0x040fe40003fa5350 */
[----:B------:R-:W-:Y:S02]  /*0770*/  ISETP.NE.AND.EX P2, PT, R5, RZ, PT, P2 ;  /* 0x000000ff0500720c */ /* 0x000fe40003f45320 */
[C---:B------:R-:W-:Y:S02]  /*0780*/  @P4 IADD3 R14, P1, PT, R17.reuse, UR6, RZ ;  /* 0x00000006110e4c10 */ /* 0x040fe4000ff3e0ff */
[----:B------:R-:W-:Y:S02]  /*0790*/  @P3 IADD3 R10, P0, PT, R17, UR4, RZ ;  /* 0x00000004110a3c10 */ /* 0x000fe4000ff1e0ff */
[----:B------:R-:W-:-:S02]  /*07a0*/  @P4 IADD3.X R15, PT, PT, R4, UR7, RZ, P1, !PT ;  /* 0x00000007040f4c10 */ /* 0x000fc40008ffe4ff */
[----:B------:R-:W-:Y:S01]  /*07b0*/  @P3 IADD3.X R11, PT, PT, R4, UR5, RZ, P0, !PT ;  /* 0x00000005040b3c10 */ /* 0x000fe200087fe4ff */
[----:B------:R-:W-:Y:S02]  /*07c0*/  IMAD.MOV.U32 R13, RZ, RZ, -0x1 ;  /* 0xffffffffff0d7424 */ /* 0x000fe400078e00ff */
[----:B------:R1:W2:Y:S04]  /*07d0*/  @P4 LDG.E R236, desc[UR14][R14.64] ;  /* 0x0000000e0eec4981 */ /* 0x0002a8000c1e1900 */
[----:B------:R-:W2:Y:S04]  /*07e0*/  @P3 LDG.E R235, desc[UR14][R10.64] ;  /* 0x0000000e0aeb3981 */ /* 0x000ea8000c1e1900 */
[----:B-----5:R3:W5:Y:S01]  /*07f0*/  @P2 LDG.E R8, desc[UR14][R208.64+0x4] ;  /* 0x0000040ed0082981 */ /* 0x020762000c1e1900 */
[----:B----4-:R-:W-:-:S02]  /*0800*/  IADD3 R16, P0, PT, R17, R6, RZ ;  /* 0x0000000611107210 */ /* 0x010fc40007f1e0ff */
[----:B------:R-:W-:Y:S01]  /*0810*/  ISETP.NE.AND P4, PT, R200, RZ, PT ;  /* 0x000000ffc800720c */ /* 0x000fe20003f85270 */
[----:B------:R3:W5:Y:S01]  /*0820*/  @P5 LDG.E R13, desc[UR14][R208.64] ;  /* 0x0000000ed00d5981 */ /* 0x000762000c1e1900 */
[----:B------:R-:W-:Y:S01]  /*0830*/  ISETP.EQ.U32.AND P1, PT, R6, RZ, PT ;  /* 0x000000ff0600720c */ /* 0x000fe20003f22070 */
[----:B------:R-:W-:Y:S02]  /*0840*/  IMAD.X R17, R4, 0x1, R7, P0 ;  /* 0x0000000104117824 */ /* 0x000fe400000e0607 */
[----:B------:R-:W4:Y:S01]  /*0850*/  @!P3 LDC.64 R4, c[0x0][0x488] ;  /* 0x00012200ff04bb82 */ /* 0x000f220000000a00 */
[----:B------:R-:W-:Y:S01]  /*0860*/  ISETP.EQ.OR.EX P1, PT, R7, RZ, !P4, P1 ;  /* 0x000000ff0700720c */ /* 0x000fe20006722710 */
[----:B------:R-:W-:-:S06]  /*0870*/  IMAD.MOV.U32 R237, RZ, RZ, -0x1 ;  /* 0xffffffffffed7424 */ /* 0x000fcc00078e00ff */
[----:B-1----:R-:W1:Y:S06]  /*0880*/  @!P2 LDC R15, c[0x0][0x434] ;  /* 0x00010d00ff0fab82 */ /* 0x002e6c0000000800 */
[----:B------:R3:W5:Y:S02]  /*0890*/  @!P1 LDG.E R237, desc[UR14][R16.64] ;  /* 0x0000000e10ed9981 */ /* 0x000764000c1e1900 */
[----:B------:R-:W3:Y:S01]  /*08a0*/  @!P3 LDC R10, c[0x0][0x43c] ;  /* 0x00010f00ff0abb82 */ /* 0x000ee20000000800 */
[----:B------:R-:W-:-:S04]  /*08b0*/  ISETP.NE.U32.AND P1, PT, R6, RZ, PT ;  /* 0x000000ff0600720c */ /* 0x000fc80003f25070 */
[----:B------:R-:W-:Y:S02]  /*08c0*/  ISETP.NE.AND.EX P1, PT, R7, RZ, PT, P1 ;  /* 0x000000ff0700720c */ /* 0x000fe40003f25310 */
[----:B----4-:R-:W-:Y:S01]  /*08d0*/  @!P3 ISETP.NE.U32.AND P0, PT, R4, RZ, PT ;  /* 0x000000ff0400b20c */ /* 0x010fe20003f05070 */
[----:B------:R-:W-:-:S03]  /*08e0*/  USHF.L.U32 UR17, UR13, 0x6, URZ ;  /* 0x000000060d117899 */ /* 0x000fc600080006ff */
[----:B------:R-:W-:-:S04]  /*08f0*/  @!P3 ISETP.NE.AND.EX P0, PT, R5, RZ, PT, P0 ;  /* 0x000000ff0500b20c */ /* 0x000fc80003f05300 */
[----:B---3--:R-:W-:Y:S01]  /*0900*/  @!P3 SEL R10, R10, RZ, P0 ;  /* 0x000000ff0a0ab207 */ /* 0x008fe20000000000 */
[----:B--2---:R-:W-:Y:S02]  /*0910*/  @P3 IMAD.IADD R235, R235, 0x1, -R236 ;  /* 0x00000001ebeb3824 */ /* 0x004fe400078e0aec */
[----:B-1----:R-:W-:Y:S06]  /*0920*/  @!P1 BRA `(.L_x_484) ;  /* 0x00000000000c9947 */ /* 0x002fec0003800000 */
[----:B------:R-:W2:Y:S02]  /*0930*/  @P4 LDG.E R4, desc[UR14][R16.64+0x4] ;  /* 0x0000040e10044981 */ /* 0x000ea4000c1e1900 */
[----:B--2--5:R-:W-:-:S06]  /*0940*/  @P4 IADD3 R9, PT, PT, R4, -R237, RZ ;  /* 0x800000ed04094210 */ /* 0x024fcc0007ffe0ff */
[----:B------:R1:W5:Y:S02]  /*0950*/  @!P4 LDG.E R9, desc[UR14][R16.64] ;  /* 0x0000000e1009c981 */ /* 0x000364000c1e1900 */
.L_x_484:
        /* <DEDUP_REMOVED lines=10> */
[----:B------:R-:W-:-:S07]  /*0a00*/  SHF.R.S32.HI R234, RZ, 0x6, R8 ;  /* 0x00000006ffea7819 */ /* 0x000fce0000011408 */
[----:B------:R-:W3:Y:S01]  /*0a10*/  @P3 LDC.64 R4, c[0x0][0x3b0] ;  /* 0x0000ec00ff043b82 */ /* 0x000ee20000000a00 */
[----:B--2---:R-:W-:-:S04]  /*0a20*/  @!P3 IMAD.WIDE.U32 R26, R202, R6, RZ ;  /* 0x00000006ca1ab225 */ /* 0x004fc800078e00ff */
[----:B------:R-:W-:Y:S01]  /*0a30*/  @!P3 IMAD R21, R202, R7, R27 ;  /* 0x00000007ca15b224 */ /* 0x000fe200078e021b */
[----:B------:R-:W-:Y:S01]  /*0a40*/  LEA R27, R234, 0xffffffc0, 0x6 ;  /* 0xffffffc0ea1b7811 */ /* 0x000fe200078e30ff */
[----:B---3--:R-:W-:-:S03]  /*0a50*/  @P3 IMAD.WIDE.U32 R6, R13, R4, RZ ;  /* 0x000000040d063225 */ /* 0x008fc600078e00ff */
[----:B------:R-:W-:Y:S01]  /*0a60*/  SHF.R.S32.HI R29, RZ, 0x1f, R27 ;  /* 0x0000001fff1d7819 */ /* 0x000fe2000001141b */
        /* <DEDUP_REMOVED lines=16> */
.L_x_486:
[----:B------:R-:W2:Y:S01]  /*0b70*/  LDC.64 R6, c[0x0][0x3b8] ;  /* 0x0000ee00ff067b82 */ /* 0x000ea20000000a00 */
[----:B------:R-:W-:-:S05]  /*0b80*/  IADD3 R4, PT, PT, R236, R237, RZ ;  /* 0x000000edec047210 */ /* 0x000fca0007ffe0ff */
[C---:B--2---:R-:W-:Y:S02]  /*0b90*/  IMAD R19, R4.reuse, R7, RZ ;  /* 0x0000000704137224 */ /* 0x044fe400078e02ff */
[----:B------:R-:W-:-:S05]  /*0ba0*/  IMAD.WIDE.U32 R4, R4, R6, RZ ;  /* 0x0000000604047225 */ /* 0x000fca00078e00ff */
[----:B------:R-:W-:Y:S02]  /*0bb0*/  IADD3 R19, PT, PT, R5, R19, RZ ;  /* 0x0000001305137210 */ /* 0x000fe40007ffe0ff */
[----:B------:R-:W-:-:S07]  /*0bc0*/  MOV R20, R4 ;  /* 0x0000000400147202 */ /* 0x000fce0000000f00 */
.L_x_487:
        /* <DEDUP_REMOVED lines=39> */
.L_x_488:
[----:B------:R-:W1:Y:S01]  /*0e40*/  LDC.64 R10, c[0x0][0x3c0] ;  /* 0x0000f000ff0a7b82 */ /* 0x000e620000000a00 */
[----:B------:R-:W-:-:S05]  /*0e50*/  IADD3 R4, PT, PT, R236, R237, RZ ;  /* 0x000000edec047210 */ /* 0x000fca0007ffe0ff */
[C---:B-1----:R-:W-:Y:S02]  /*0e60*/  IMAD R18, R4.reuse, R11, RZ ;  /* 0x0000000b04127224 */ /* 0x042fe400078e02ff */
[----:B------:R-:W-:-:S05]  /*0e70*/  IMAD.WIDE.U32 R22, R4, R10, RZ ;  /* 0x0000000a04167225 */ /* 0x000fca00078e00ff */
[----:B------:R-:W-:-:S07]  /*0e80*/  IADD3 R18, PT, PT, R23, R18, RZ ;  /* 0x0000001217127210 */ /* 0x000fce0007ffe0ff */
.L_x_489:
        /* <DEDUP_REMOVED lines=17> */
[----:B------:R-:W-:Y:S01]  /*0fa0*/  IADD3 R4, PT, PT, R25, R4, RZ ;  /* 0x0000000419047210 */ /* 0x000fe20007ffe0ff */
[----:B------:R-:W-:-:S04]  /*0fb0*/  IMAD.WIDE.U32 R32, R8, R12, RZ ;  /* 0x0000000c08207225 */ /* 0x000fc800078e00ff */
[----:B------:R-:W-:Y:S01]  /*0fc0*/  IMAD R25, R4, UR6, RZ ;  /* 0x0000000604197c24 */ /* 0x000fe2000f8e02ff */
[----:B------:R-:W-:-:S03]  /*0fd0*/  SHF.R.S32.HI R4, RZ, 0x1f, R12 ;  /* 0x0000001fff047819 */ /* 0x000fc6000001140c */
[----:B------:R-:W-:-:S05]  /*0fe0*/  IMAD R25, R24, UR4, R25 ;  /* 0x0000000418197c24 */ /* 0x000fca000f8e0219 */
[----:B------:R-:W-:-:S05]  /*0ff0*/  IADD3 R25, PT, PT, R9, R25, RZ ;  /* 0x0000001909197210 */ /* 0x000fca0007ffe0ff */
[----:B------:R-:W-:-:S04]  /*1000*/  IMAD R25, R25, R12, RZ ;  /* 0x0000000c19197224 */ /* 0x000fc800078e02ff */
[----:B------:R-:W-:-:S05]  /*1010*/  IMAD R25, R4, R8, R25 ;  /* 0x0000000804197224 */ /* 0x000fca00078e0219 */
[----:B------:R-:W-:Y:S01]  /*1020*/  IADD3 R25, PT, PT, R33, R25, RZ ;  /* 0x0000001921197210 */ /* 0x000fe20007ffe0ff */
[----:B------:R-:W-:Y:S06]  /*1030*/  BRA `(.L_x_491) ;  /* 0x00000000000c7947 */ /* 0x000fec0003800000 */
.L_x_490:
[-C--:B------:R-:W-:Y:S02]  /*1040*/  IMAD R25, R31, R13.reuse, RZ ;  /* 0x0000000d1f197224 */ /* 0x080fe400078e02ff */
[----:B------:R-:W-:-:S05]  /*1050*/  IMAD.WIDE.U32 R32, R30, R13, RZ ;  /* 0x0000000d1e207225 */ /* 0x000fca00078e00ff */
[----:B------:R-:W-:-:S07]  /*1060*/  IADD3 R25, PT, PT, R33, R25, RZ ;  /* 0x0000001921197210 */ /* 0x000fce0007ffe0ff */
.L_x_491:
        /* <DEDUP_REMOVED lines=20> */
.L_x_492:
[----:B------:R-:W1:Y:S01]  /*11b0*/  LDC R23, c[0x0][0x434] ;  /* 0x00010d00ff177b82 */ /* 0x000e620000000800 */
[----:B------:R-:W-:-:S04]  /*11c0*/  IMAD R8, R202, UR6, R201 ;  /* 0x00000006ca087c24 */ /* 0x000fc8000f8e02c9 */
[----:B-1----:R-:W-:-:S03]  /*11d0*/  IMAD R23, R8, R23, RZ ;  /* 0x0000001708177224 */ /* 0x002fc600078e02ff */
.L_x_493:
        /* <DEDUP_REMOVED lines=11> */
.L_x_494:
[----:B------:R-:W1:Y:S01]  /*1290*/  LDC R35, c[0x0][0x444] ;  /* 0x00011100ff237b82 */ /* 0x000e620000000800 */
[----:B------:R-:W-:-:S04]  /*12a0*/  IMAD R4, R202, UR6, R201 ;  /* 0x00000006ca047c24 */ /* 0x000fc8000f8e02c9 */
[----:B-1----:R-:W-:-:S07]  /*12b0*/  IMAD R35, R4, R35, RZ ;  /* 0x0000002304237224 */ /* 0x002fce00078e02ff */
.L_x_495:
[----:B------:R-:W1:Y:S01]  /*12c0*/  LDC.64 R4, c[0x0][0x590] ;  /* 0x00016400ff047b82 */ /* 0x000e620000000a00 */
[----:B------:R-:W2:Y:S01]  /*12d0*/  S2R R14, SR_TID.X ;  /* 0x00000000000e7919 */ /* 0x000ea20000002100 */
[----:B------:R-:W-:Y:S01]  /*12e0*/  IMAD R33, R12, UR6, RZ ;  /* 0x000000060c217c24 */ /* 0x000fe2000f8e02ff */
[--C-:B------:R-:W-:Y:S01]  /*12f0*/  IADD3 R31, P2, P1, R38, R32, R24.reuse ;  /* 0x00000020261f7210 */ /* 0x100fe2000795e018 */
[----:B------:R-:W3:Y:S01]  /*1300*/  LDCU.64 UR10, c[0x0][0x3c8] ;  /* 0x00007900ff0a77ac */ /* 0x000ee20008000a00 */
[----:B------:R-:W-:Y:S01]  /*1310*/  SHF.R.S32.HI R24, RZ, 0x1f, R24 ;  /* 0x0000001fff187819 */ /* 0x000fe20000011418 */
[----:B------:R-:W-:Y:S01]  /*1320*/  IMAD R23, R234, 0x40, R23 ;  /* 0x00000040ea177824 */ /* 0x000fe200078e0217 */
[----:B------:R-:W-:Y:S01]  /*1330*/  ISETP.NE.AND P4, PT, RZ, UR5, PT ;  /* 0x00000005ff007c0c */ /* 0x000fe2000bf85270 */
[----:B------:R-:W4:Y:S01]  /*1340*/  LDC.64 R218, c[0x0][0x3b0] ;  /* 0x0000ec00ffda7b82 */ /* 0x000f220000000a00 */
[----:B------:R-:W-:Y:S01]  /*1350*/  IADD3.X R30, PT, PT, R30, R25, R24, P2, P1 ;  /* 0x000000191e1e7210 */ /* 0x000fe200017e2418 */
[----:B------:R-:W-:Y:S01]  /*1360*/  IMAD.MOV.U32 R24, RZ, RZ, R206 ;  /* 0x000000ffff187224 */ /* 0x000fe200078e00ce */
[----:B------:R-:W-:Y:S01]  /*1370*/  IADD3 R36, P1, PT, R206, R36, RZ ;  /* 0x00000024ce247210 */ /* 0x000fe20007f3e0ff */
[----:B------:R-:W-:Y:S01]  /*1380*/  IMAD.MOV.U32 R25, RZ, RZ, RZ ;  /* 0x000000ffff197224 */ /* 0x000fe200078e00ff */
[----:B------:R-:W5:Y:S01]  /*1390*/  LDCU.64 UR6, c[0x0][0x550] ;  /* 0x0000aa00ff0677ac */ /* 0x000f620008000a00 */
[----:B------:R-:W-:Y:S01]  /*13a0*/  LEA R35, R234, R35, 0x6 ;  /* 0x00000023ea237211 */ /* 0x000fe200078e30ff */
[----:B------:R-:W-:Y:S01]  /*13b0*/  BSSY.RECONVERGENT B1, `(.L_x_485) ;  /* 0x0000542000017945 */ /* 0x000fe20003800200 */
[----:B------:R-:W3:Y:S01]  /*13c0*/  LDC.64 R8, c[0x0][0x5f8] ;  /* 0x00017e00ff087b82 */ /* 0x000ee20000000a00 */
[----:B------:R-:W-:Y:S01]  /*13d0*/  IADD3.X R37, PT, PT, RZ, R28, RZ, P1, !PT ;  /* 0x0000001cff257210 */ /* 0x000fe20000ffe4ff */
[----:B------:R-:W5:Y:S01]  /*13e0*/  LDCU.64 UR4, c[0x0][0x570] ;  /* 0x0000ae00ff0477ac */ /* 0x000f620008000a00 */
[----:B------:R-:W5:Y:S05]  /*13f0*/  LDCU.64 UR8, c[0x0][0x380] ;  /* 0x00007000ff0877ac */ /* 0x000f6a0008000a00 */
[----:B------:R-:W5:Y:S01]  /*1400*/  LDC.64 R12, c[0x0][0x598] ;  /* 0x00016600ff0c7b82 */ /* 0x000f620000000a00 */
[----:B-1----:R-:W-:-:S02]  /*1410*/  IMAD R34, R29, R4, RZ ;  /* 0x000000041d227224 */ /* 0x002fc400078e02ff */
[----:B------:R-:W-:-:S04]  /*1420*/  IMAD.WIDE.U32 R36, R27, R4, R36 ;  /* 0x000000041b247225 */ /* 0x000fc800078e0024 */
[----:B------:R-:W-:Y:S01]  /*1430*/  IMAD R34, R27, R5, R34 ;  /* 0x000000051b227224 */ /* 0x000fe200078e0222 */
[----:B------:R-:W1:Y:S01]  /*1440*/  LDC.64 R40, c[0x0][0x5e8] ;  /* 0x00017a00ff287b82 */ /* 0x000e620000000a00 */
[----:B--2---:R-:W-:Y:S01]  /*1450*/  LOP3.LUT R32, R14, 0x1f, RZ, 0xc0, !PT ;  /* 0x0000001f0e207812 */ /* 0x004fe200078ec0ff */
[-C--:B----4-:R-:W-:Y:S01]  /*1460*/  IMAD R28, R29, R218.reuse, RZ ;  /* 0x000000da1d1c7224 */ /* 0x090fe200078e02ff */
[----:B------:R-:W-:Y:S01]  /*1470*/  SHF.L.U64.HI R217, R218, 0x5, R219 ;  /* 0x00000005dad97819 */ /* 0x000fe200000102db */
[----:B------:R-:W-:Y:S02]  /*1480*/  IMAD.IADD R37, R37, 0x1, R34 ;  /* 0x0000000125257824 */ /* 0x000fe400078e0222 */
[----:B------:R-:W-:Y:S02]  /*1490*/  IMAD.WIDE.U32 R42, R27, R218, R24 ;  /* 0x000000da1b2a7225 */ /* 0x000fe400078e0018 */
[----:B------:R-:W2:Y:S02]  /*14a0*/  LDC.64 R246, c[0x0][0x420] ;  /* 0x00010800fff67b82 */ /* 0x000ea40000000a00 */
[----:B---3--:R-:W-:Y:S01]  /*14b0*/  IMAD.WIDE.U32 R38, R8, UR12, RZ ;  /* 0x0000000c08267c25 */ /* 0x008fe2000f8e00ff */
[----:B------:R-:W-:-:S03]  /*14c0*/  IADD3 R26, P3, PT, R26, R42, RZ ;  /* 0x0000002a1a1a7210 */ /* 0x000fc60007f7e0ff */
[----:B------:R-:W-:Y:S01]  /*14d0*/  IMAD R28, R27, R219, R28 ;  /* 0x000000db1b1c7224 */ /* 0x000fe200078e021c */
[----:B------:R-:W-:Y:S01]  /*14e0*/  SEL R8, R38, RZ, P4 ;  /* 0x000000ff26087207 */ /* 0x000fe20002000000 */
[----:B-----5:R-:W-:-:S03]  /*14f0*/  IMAD.WIDE.U32 R36, R201, R12, R36 ;  /* 0x0000000cc9247225 */ /* 0x020fc600078e0024 */
[----:B------:R-:W-:Y:S01]  /*1500*/  IADD3.X R27, PT, PT, R21, R43, R28, P3, !PT ;  /* 0x0000002b151b7210 */ /* 0x000fe20001ffe41c */
[----:B------:R-:W-:Y:S02]  /*1510*/  IMAD R32, R204, R33, R32 ;  /* 0x00000021cc207224 */ /* 0x000fe400078e0220 */
[----:B------:R-:W-:Y:S02]  /*1520*/  IMAD R9, R9, UR12, R39 ;  /* 0x0000000c09097c24 */ /* 0x000fe4000f8e0227 */
[C---:B------:R-:W-:Y:S01]  /*1530*/  IMAD R37, R201.reuse, R13, R37 ;  /* 0x0000000dc9257224 */ /* 0x040fe200078e0225 */
[----:B------:R-:W-:Y:S01]  /*1540*/  IADD3 R8, P2, P1, R32, R31, R8 ;  /* 0x0000001f20087210 */ /* 0x000fe2000795e008 */
[----:B------:R-:W-:Y:S01]  /*1550*/  IMAD.WIDE.U32 R26, R201, UR10, R26 ;  /* 0x0000000ac91a7c25 */ /* 0x000fe2000f8e001a */
[----:B------:R-:W-:Y:S02]  /*1560*/  SHF.R.S32.HI R21, RZ, 0x1f, R32 ;  /* 0x0000001fff157819 */ /* 0x000fe40000011420 */
[----:B------:R-:W-:Y:S01]  /*1570*/  SEL R9, R9, RZ, P4 ;  /* 0x000000ff09097207 */ /* 0x000fe20002000000 */
[----:B------:R-:W-:-:S03]  /*1580*/  IMAD.WIDE.U32 R36, R205, R4, R36 ;  /* 0x00000004cd247225 */ /* 0x000fc600078e0024 */
[----:B------:R-:W-:Y:S01]  /*1590*/  IADD3.X R30, PT, PT, R21, R30, R9, P2, P1 ;  /* 0x0000001e151e7210 */ /* 0x000fe200017e2409 */
[----:B------:R-:W-:Y:S01]  /*15a0*/  IMAD R13, R205, R5, R37 ;  /* 0x00000005cd0d7224 */ /* 0x000fe200078e0225 */
[C---:B------:R-:W-:Y:S01]  /*15b0*/  LEA R242, P2, R36.reuse, UR6, 0x1 ;  /* 0x0000000624f27c11 */ /* 0x040fe2000f8408ff */
[----:B------:R-:W-:Y:S02]  /*15c0*/  IMAD.SHL.U32 R33, R33, 0x40, RZ ;  /* 0x0000004021217824 */ /* 0x000fe400078e00ff */
[----:B------:R-:W-:Y:S01]  /*15d0*/  IMAD R27, R201, UR11, R27 ;  /* 0x0000000bc91b7c24 */ /* 0x000fe2000f8e021b */
[----:B------:R-:W-:Y:S01]  /*15e0*/  LEA.HI.X R243, R36, UR7, R13, 0x1, P2 ;  /* 0x0000000724f37c11 */ /* 0x000fe200090f0c0d */
[----:B-1----:R-:W-:Y:S01]  /*15f0*/  IMAD.WIDE R220, R35, 0x4, R40 ;  /* 0x0000000423dc7825 */ /* 0x002fe200078e0228 */
[----:B------:R-:W-:Y:S02]  /*1600*/  ISETP.GT.AND P2, PT, R15, RZ, PT ;  /* 0x000000ff0f00720c */ /* 0x000fe40003f44270 */
[----:B------:R-:W-:Y:S01]  /*1610*/  IADD3 R8, P1, PT, R33, R8, RZ ;  /* 0x0000000821087210 */ /* 0x000fe20007f3e0ff */
[----:B------:R-:W-:Y:S01]  /*1620*/  IMAD.WIDE.U32 R26, R205, R218, R26 ;  /* 0x000000dacd1a7225 */ /* 0x000fe200078e001a */
[----:B------:R-:W-:-:S02]  /*1630*/  SHF.L.U32 R218, R218, 0x5, RZ ;  /* 0x00000005dada7819 */ /* 0x000fc400000006ff */
[----:B------:R-:W-:Y:S01]  /*1640*/  LEA.HI.X.SX32 R9, R33, R30, 0x1, P1 ;  /* 0x0000001e21097211 */ /* 0x000fe200008f0eff */
[----:B------:R-:W-:Y:S01]  /*1650*/  IMAD R12, R205, R219, R27 ;  /* 0x000000dbcd0c7224 */ /* 0x000fe200078e021b */
[----:B------:R-:W-:Y:S01]  /*1660*/  LEA R240, P1, R8, UR4, 0x2 ;  /* 0x0000000408f07c11 */ /* 0x000fe2000f8210ff */
[----:B------:R-:W-:Y:S01]  /*1670*/  IMAD.MOV.U32 R222, RZ, RZ, R220 ;  /* 0x000000ffffde7224 */ /* 0x000fe200078e00dc */
[----:B------:R-:W-:Y:S01]  /*1680*/  LEA R244, P3, R26, UR8, 0x1 ;  /* 0x000000081af47c11 */ /* 0x000fe2000f8608ff */
[----:B--2---:R-:W-:Y:S01]  /*1690*/  IMAD.WIDE R246, R23, 0x4, R246 ;  /* 0x0000000417f67825 */ /* 0x004fe200078e02f6 */
[----:B------:R-:W-:Y:S02]  /*16a0*/  LEA.HI.X R241, R8, UR5, R9, 0x2, P1 ;  /* 0x0000000508f17c11 */ /* 0x000fe400088f1409 */
[----:B------:R-:W-:Y:S01]  /*16b0*/  IADD3 R8, P1, PT, R205, 0x20, RZ ;  /* 0x00000020cd087810 */ /* 0x000fe20007f3e0ff */
[----:B------:R-:W-:Y:S01]  /*16c0*/  IMAD.SHL.U32 R220, R4, 0x20, RZ ;  /* 0x0000002004dc7824 */ /* 0x000fe200078e00ff */
[----:B------:R-:W-:-:S02]  /*16d0*/  LEA.HI.X R245, R26, UR9, R12, 0x1, P3 ;  /* 0x000000091af57c11 */ /* 0x000fc400098f0c0c */
[----:B------:R-:W-:Y:S02]  /*16e0*/  SHF.L.U64.HI R219, R4, 0x5, R5 ;  /* 0x0000000504db7819 */ /* 0x000fe40000010205 */
[----:B------:R-:W-:Y:S01]  /*16f0*/  IADD3.X R9, PT, PT, RZ, RZ, RZ, P1, !PT ;  /* 0x000000ffff097210 */ /* 0x000fe20000ffe4ff */
        /* <DEDUP_REMOVED lines=13> */
[----:B------:R-:W-:Y:S05]  /*17d0*/  BRA `(.L_x_498) ;  /* 0x0000000000147947 */ /* 0x000fea0003800000 */
.L_x_497:
[----:B------:R-:W1:Y:S01]  /*17e0*/  LDC.64 R6, c[0x0][0x5c0] ;  /* 0x00017000ff067b82 */ /* 0x000e620000000a00 */
[----:B------:R-:W-:-:S05]  /*17f0*/  IADD3 R4, PT, PT, R236, R237, RZ ;  /* 0x000000edec047210 */ /* 0x000fca0007ffe0ff */
[C---:B-1----:R-:W-:Y:S02]  /*1800*/  IMAD R10, R4.reuse, R7, RZ ;  /* 0x00000007040a7224 */ /* 0x042fe400078e02ff */
[----:B------:R-:W-:-:S05]  /*1810*/  IMAD.WIDE.U32 R12, R4, R6, RZ ;  /* 0x00000006040c7225 */ /* 0x000fca00078e00ff */
[----:B------:R-:W-:Y:S02]  /*1820*/  IADD3 R10, PT, PT, R13, R10, RZ ;  /* 0x0000000a0d0a7210 */ /* 0x000fe40007ffe0ff */
.L_x_498:
        /* <DEDUP_REMOVED lines=13> */
.L_x_499:
[----:B------:R-:W1:Y:S01]  /*1900*/  LDC.64 R4, c[0x0][0x5c8] ;  /* 0x00017200ff047b82 */ /* 0x000e620000000a00 */
[----:B------:R-:W-:-:S05]  /*1910*/  IADD3 R236, PT, PT, R236, R237, RZ ;  /* 0x000000edecec7210 */ /* 0x000fca0007ffe0ff */
[C---:B-1----:R-:W-:Y:S02]  /*1920*/  IMAD R13, R236.reuse, R5, RZ ;  /* 0x00000005ec0d7224 */ /* 0x042fe400078e02ff */
[----:B------:R-:W-:-:S05]  /*1930*/  IMAD.WIDE.U32 R14, R236, R4, RZ ;  /* 0x00000004ec0e7225 */ /* 0x000fca00078e00ff */
[----:B------:R-:W-:Y:S02]  /*1940*/  IADD3 R13, PT, PT, R15, R13, RZ ;  /* 0x0000000d0f0d7210 */ /* 0x000fe40007ffe0ff */
.L_x_500:
[----:B------:R-:W1:Y:S01]  /*1950*/  LDCU.64 UR4, c[0x0][0x5d8] ;  /* 0x0000bb00ff0477ac */ /* 0x000e620008000a00 */
[C---:B------:R-:W-:Y:S01]  /*1960*/  IMAD R16, R6.reuse, UR16, RZ ;  /* 0x0000001006107c24 */ /* 0x040fe2000f8e02ff */
[----:B------:R-:W-:Y:S01]  /*1970*/  BSSY.RECONVERGENT B0, `(.L_x_501) ;  /* 0x0000014000007945 */ /* 0x000fe20003800200 */
[----:B------:R-:W-:-:S04]  /*1980*/  IMAD.WIDE.U32 R18, R6, UR17, R24 ;  /* 0x0000001106127c25 */ /* 0x000fc8000f8e0018 */
[----:B------:R-:W-:Y:S01]  /*1990*/  IMAD R11, R7, UR17, R16 ;  /* 0x00000011070b7c24 */ /* 0x000fe2000f8e0210 */
[----:B------:R-:W-:Y:S02]  /*19a0*/  IADD3 R16, P0, PT, R12, R18, RZ ;  /* 0x000000120c107210 */ /* 0x000fe40007f1e0ff */
[----:B------:R-:W-:Y:S02]  /*19b0*/  IADD3 R12, PT, PT, R235, -UR17, RZ ;  /* 0x80000011eb0c7c10 */ /* 0x000fe4000fffe0ff */
[----:B------:R-:W-:Y:S02]  /*19c0*/  IADD3.X R17, PT, PT, R10, R19, R11, P0, !PT ;  /* 0x000000130a117210 */ /* 0x000fe400007fe40b */
[-C--:B------:R-:W-:Y:S02]  /*19d0*/  ISETP.GE.AND P2, PT, R205, R12.reuse, PT ;  /* 0x0000000ccd00720c */ /* 0x080fe40003f46270 */
[----:B------:R-:W-:Y:S01]  /*19e0*/  ISETP.GE.AND P1, PT, R207, R12, PT ;  /* 0x0000000ccf00720c */ /* 0x000fe20003f26270 */
[----:B-1----:R-:W-:-:S04]  /*19f0*/  IMAD.WIDE.U32 R16, R201, UR4, R16 ;  /* 0x00000004c9107c25 */ /* 0x002fc8000f8e0010 */
[----:B------:R-:W-:-:S06]  /*1a00*/  IMAD R11, R201, UR5, R17 ;  /* 0x00000005c90b7c24 */ /* 0x000fcc000f8e0211 */
[----:B------:R-:W-:Y:S05]  /*1a10*/  @P2 BRA `(.L_x_502) ;  /* 0x0000000000242947 */ /* 0x000fea0003800000 */
[----:B------:R-:W1:Y:S01]  /*1a20*/  LDCU.64 UR4, c[0x0][0x560] ;  /* 0x0000ac00ff0477ac */ /* 0x000e620008000a00 */
[----:B------:R-:W-:-:S05]  /*1a30*/  MOV R10, R16 ;  /* 0x00000010000a7202 */ /* 0x000fca0000000f00 */
[----:B------:R-:W-:-:S04]  /*1a40*/  IMAD.WIDE.U32 R18, R205, R6, R10 ;  /* 0x00000006cd127225 */ /* 0x000fc800078e000a */
[----:B------:R-:W-:Y:S01]  /*1a50*/  IMAD R10, R205, R7, R19 ;  /* 0x00000007cd0a7224 */ /* 0x000fe200078e0213 */
[----:B-1----:R-:W-:-:S04]  /*1a60*/  LEA R20, P0, R18, UR4, 0x1 ;  /* 0x0000000412147c11 */ /* 0x002fc8000f8008ff */
[----:B------:R-:W-:-:S05]  /*1a70*/  LEA.HI.X R21, R18, UR5, R10, 0x1, P0 ;  /* 0x0000000512157c11 */ /* 0x000fca00080f0c0a */
[----:B------:R1:W-:Y:S04]  /*1a80*/  STG.E.128 desc[UR14][R20.64], RZ ;  /* 0x000000ff14007986 */ /* 0x0003e8000c101d0e */
[----:B------:R1:W-:Y:S04]  /*1a90*/  STG.E.128 desc[UR14][R20.64+0x80], RZ ;  /* 0x000080ff14007986 */ /* 0x0003e8000c101d0e */
[----:B------:R1:W-:Y:S02]  /*1aa0*/  STG.E.128 desc[UR14][R20.64+0x100], RZ ;  /* 0x000100ff14007986 */ /* 0x0003e4000c101d0e */
.L_x_502:
[----:B------:R-:W-:Y:S05]  /*1ab0*/  BSYNC.RECONVERGENT B0 ;  /* 0x0000000000007941 */ /* 0x000fea0003800200 */
.L_x_501:
[----:B------:R-:W-:Y:S04]  /*1ac0*/  BSSY.RECONVERGENT B0, `(.L_x_503) ;  /* 0x000000d000007945 */ /* 0x000fe80003800200 */
[----:B------:R-:W-:Y:S05]  /*1ad0*/  @P1 BRA `(.L_x_504) ;  /* 0x00000000002c1947 */ /* 0x000fea0003800000 */
[----:B------:R-:W2:Y:S01]  /*1ae0*/  LDCU.64 UR4, c[0x0][0x560] ;  /* 0x0000ac00ff0477ac */ /* 0x000ea20008000a00 */
[----:B------:R-:W-:Y:S01]  /*1af0*/  MOV R17, R11 ;  /* 0x0000000b00117202 */ /* 0x000fe20000000f00 */
[-C--:B------:R-:W-:Y:S02]  /*1b00*/  IMAD R10, R9, R6.reuse, RZ ;  /* 0x00000006090a7224 */ /* 0x080fe400078e02ff */
[----:B------:R-:W-:-:S04]  /*1b10*/  IMAD.WIDE.U32 R16, R8, R6, R16 ;  /* 0x0000000608107225 */ /* 0x000fc800078e0010 */
[----:B------:R-:W-:-:S05]  /*1b20*/  IMAD R10, R8, R7, R10 ;  /* 0x00000007080a7224 */ /* 0x000fca00078e020a */
[----:B------:R-:W-:Y:S02]  /*1b30*/  IADD3 R7, PT, PT, R17, R10, RZ ;  /* 0x0000000a11077210 */ /* 0x000fe40007ffe0ff */
[----:B--2---:R-:W-:-:S04]  /*1b40*/  LEA R6, P0, R16, UR4, 0x1 ;  /* 0x0000000410067c11 */ /* 0x004fc8000f8008ff */
[----:B------:R-:W-:-:S05]  /*1b50*/  LEA.HI.X R7, R16, UR5, R7, 0x1, P0 ;  /* 0x0000000510077c11 */ /* 0x000fca00080f0c07 */
[----:B------:R2:W-:Y:S04]  /*1b60*/  STG.E.128 desc[UR14][R6.64], RZ ;  /* 0x000000ff06007986 */ /* 0x0005e8000c101d0e */
[----:B------:R2:W-:Y:S04]  /*1b70*/  STG.E.128 desc[UR14][R6.64+0x80], RZ ;  /* 0x000080ff06007986 */ /* 0x0005e8000c101d0e */
[----:B------:R2:W-:Y:S02]  /*1b80*/  STG.E.128 desc[UR14][R6.64+0x100], RZ ;  /* 0x000100ff06007986 */ /* 0x0005e4000c101d0e */
.L_x_504:
[----:B------:R-:W-:Y:S05]  /*1b90*/  BSYNC.RECONVERGENT B0 ;  /* 0x0000000000007941 */ /* 0x000fea0003800200 */
.L_x_503:
[----:B------:R-:W3:Y:S01]  /*1ba0*/  LDCU.64 UR4, c[0x0][0x5e0] ;  /* 0x0000bc00ff0477ac */ /* 0x000ee20008000a00 */
[C---:B------:R-:W-:Y:S01]  /*1bb0*/  IMAD.WIDE.U32 R10, R4.reuse, UR17, R24 ;  /* 0x00000011040a7c25 */ /* 0x040fe2000f8e0018 */
[----:B------:R-:W-:Y:S03]  /*1bc0*/  BSSY.RECONVERGENT B0, `(.L_x_505) ;  /* 0x0000011000007945 */ /* 0x000fe60003800200 */
[----:B--2---:R-:W-:Y:S01]  /*1bd0*/  IMAD R6, R4, UR16, RZ ;  /* 0x0000001004067c24 */ /* 0x004fe2000f8e02ff */
[----:B------:R-:W-:-:S03]  /*1be0*/  IADD3 R10, P0, PT, R14, R10, RZ ;  /* 0x0000000a0e0a7210 */ /* 0x000fc60007f1e0ff */
[----:B------:R-:W-:-:S05]  /*1bf0*/  IMAD R6, R5, UR17, R6 ;  /* 0x0000001105067c24 */ /* 0x000fca000f8e0206 */
[----:B------:R-:W-:-:S03]  /*1c00*/  IADD3.X R11, PT, PT, R13, R11, R6, P0, !PT ;  /* 0x0000000b0d0b7210 */ /* 0x000fc600007fe406 */
[----:B---3--:R-:W-:-:S04]  /*1c10*/  IMAD.WIDE.U32 R10, R201, UR4, R10 ;  /* 0x00000004c90a7c25 */ /* 0x008fc8000f8e000a */
[----:B------:R-:W-:Y:S01]  /*1c20*/  IMAD R7, R201, UR5, R11 ;  /* 0x00000005c9077c24 */ /* 0x000fe2000f8e020b */
[----:B------:R-:W-:Y:S06]  /*1c30*/  @P2 BRA `(.L_x_506) ;  /* 0x0000000000242947 */ /* 0x000fec0003800000 */
[----:B------:R-:W2:Y:S01]  /*1c40*/  LDCU.64 UR4, c[0x0][0x568] ;  /* 0x0000ad00ff0477ac */ /* 0x000ea20008000a00 */
[----:B------:R-:W-:-:S05]  /*1c50*/  MOV R6, R10 ;  /* 0x0000000a00067202 */ /* 0x000fca0000000f00 */
[----:B------:R-:W-:-:S04]  /*1c60*/  IMAD.WIDE.U32 R12, R205, R4, R6 ;  /* 0x00000004cd0c7225 */ /* 0x000fc800078e0006 */
[----:B------:R-:W-:Y:S01]  /*1c70*/  IMAD R6, R205, R5, R13 ;  /* 0x00000005cd067224 */ /* 0x000fe200078e020d */
[----:B--2---:R-:W-:-:S04]  /*1c80*/  LEA R14, P0, R12, UR4, 0x1 ;  /* 0x000000040c0e7c11 */ /* 0x004fc8000f8008ff */
[----:B------:R-:W-:-:S05]  /*1c90*/  LEA.HI.X R15, R12, UR5, R6, 0x1, P0 ;  /* 0x000000050c0f7c11 */ /* 0x000fca00080f0c06 */
[----:B------:R2:W-:Y:S04]  /*1ca0*/  STG.E.128 desc[UR14][R14.64], RZ ;  /* 0x000000ff0e007986 */ /* 0x0005e8000c101d0e */
[----:B------:R2:W-:Y:S04]  /*1cb0*/  STG.E.128 desc[UR14][R14.64+0x80], RZ ;  /* 0x000080ff0e007986 */ /* 0x0005e8000c101d0e */
[----:B------:R2:W-:Y:S02]  /*1cc0*/  STG.E.128 desc[UR14][R14.64+0x100], RZ ;  /* 0x000100ff0e007986 */ /* 0x0005e4000c101d0e */
.L_x_506:
[----:B------:R-:W-:Y:S05]  /*1cd0*/  BSYNC.RECONVERGENT B0 ;  /* 0x0000000000007941 */ /* 0x000fea0003800200 */
.L_x_505:
[----:B------:R-:W-:Y:S05]  /*1ce0*/  @P1 BRA `(.L_x_507) ;  /* 0x0000004800b81947 */ /* 0x000fea0003800000 */
[----:B------:R-:W3:Y:S01]  /*1cf0*/  LDCU.64 UR4, c[0x0][0x568] ;  /* 0x0000ad00ff0477ac */ /* 0x000ee20008000a00 */
[----:B------:R-:W-:Y:S01]  /*1d00*/  MOV R6, R10 ;  /* 0x0000000a00067202 */ /* 0x000fe20000000f00 */
[----:B------:R-:W-:-:S04]  /*1d10*/  IMAD R9, R9, R4, RZ ;  /* 0x0000000409097224 */ /* 0x000fc800078e02ff */
[----:B------:R-:W-:-:S04]  /*1d20*/  IMAD.WIDE.U32 R6, R8, R4, R6 ;  /* 0x0000000408067225 */ /* 0x000fc800078e0006 */
[----:B------:R-:W-:-:S05]  /*1d30*/  IMAD R9, R8, R5, R9 ;  /* 0x0000000508097224 */ /* 0x000fca00078e0209 */
[----:B------:R-:W-:Y:S02]  /*1d40*/  IADD3 R9, PT, PT, R7, R9, RZ ;  /* 0x0000000907097210 */ /* 0x000fe40007ffe0ff */
[----:B---3--:R-:W-:-:S04]  /*1d50*/  LEA R4, P0, R6, UR4, 0x1 ;  /* 0x0000000406047c11 */ /* 0x008fc8000f8008ff */
[----:B------:R-:W-:-:S05]  /*1d60*/  LEA.HI.X R5, R6, UR5, R9, 0x1, P0 ;  /* 0x0000000506057c11 */ /* 0x000fca00080f0c09 */
[----:B------:R4:W-:Y:S04]  /*1d70*/  STG.E.128 desc[UR14][R4.64], RZ ;  /* 0x000000ff04007986 */ /* 0x0009e8000c101d0e */
[----:B------:R4:W-:Y:S04]  /*1d80*/  STG.E.128 desc[UR14][R4.64+0x80], RZ ;  /* 0x000080ff04007986 */ /* 0x0009e8000c101d0e */
[----:B------:R4:W-:Y:S01]  /*1d90*/  STG.E.128 desc[UR14][R4.64+0x100], RZ ;  /* 0x000100ff04007986 */ /* 0x0009e2000c101d0e */
[----:B------:R-:W-:Y:S05]  /*1da0*/  BRA `(.L_x_507) ;  /* 0x0000004800887947 */ /* 0x000fea0003800000 */
.L_x_496:
[----:B------:R-:W1:Y:S01]  /*1db0*/  LDCU.64 UR6, c[0x0][0x3d0] ;  /* 0x00007a00ff0677ac */ /* 0x000e620008000a00 */
[----:B------:R-:W-:Y:S01]  /*1dc0*/  LOP3.LUT R4, R234, 0x80000001, RZ, 0xc0, !PT ;  /* 0x80000001ea047812 */ /* 0x000fe200078ec0ff */
[----:B------:R-:W-:Y:S01]  /*1dd0*/  IMAD.WIDE.U32 R28, R6, UR17, R24 ;  /* 0x00000011061c7c25 */ /* 0x000fe2000f8e0018 */
[----:B------:R-:W2:Y:S01]  /*1de0*/  LDC R213, c[0x0][0x44c] ;  /* 0x00011300ffd57b82 */ /* 0x000ea20000000800 */
[----:B------:R-:W3:Y:S01]  /*1df0*/  LDCU.64 UR4, c[0x0][0x3d8] ;  /* 0x00007b00ff0477ac */ /* 0x000ee20008000a00 */
[----:B------:R-:W-:Y:S01]  /*1e00*/  ISETP.NE.AND P0, PT, R4, 0x1, PT ;  /* 0x000000010400780c */ /* 0x000fe20003f05270 */
[----:B------:R-:W-:Y:S01]  /*1e10*/  IMAD R4, R6, UR16, RZ ;  /* 0x0000001006047c24 */ /* 0x000fe2000f8e02ff */
[----:B------:R-:W-:Y:S01]  /*1e20*/  IADD3 R20, P2, PT, R20, R28, RZ ;  /* 0x0000001c14147210 */ /* 0x000fe20007f5e0ff */
[----:B------:R-:W-:Y:S01]  /*1e30*/  VIADD R214, R235, -UR17 ;  /* 0x80000011ebd67c36 */ /* 0x000fe20008000000 */
[----:B------:R-:W-:Y:S01]  /*1e40*/  SEL R187, RZ, 0x6000, P0 ;  /* 0x00006000ffbb7807 */ /* 0x000fe20000000000 */
[----:B------:R-:W-:-:S02]  /*1e50*/  IMAD R4, R7, UR17, R4 ;  /* 0x0000001107047c24 */ /* 0x000fc4000f8e0204 */
[----:B------:R-:W-:Y:S02]  /*1e60*/  IMAD R12, R234, -0x40, R15 ;  /* 0xffffffc0ea0c7824 */ /* 0x000fe400078e020f */
[----:B------:R-:W-:Y:S01]  /*1e70*/  VIADD R5, R203, 0x8 ;  /* 0x00000008cb057836 */ /* 0x000fe20000000000 */
[----:B------:R-:W-:Y:S01]  /*1e80*/  IADD3.X R21, PT, PT, R19, R29, R4, P2, !PT ;  /* 0x0000001d13157210 */ /* 0x000fe200017fe404 */
[C---:B------:R-:W-:Y:S01]  /*1e90*/  IMAD.WIDE.U32 R26, R10.reuse, UR17, R24 ;  /* 0x000000110a1a7c25 */ /* 0x040fe2000f8e0018 */
[----:B------:R-:W-:Y:S02]  /*1ea0*/  ISETP.GE.AND P2, PT, R205, R214, PT ;  /* 0x000000d6cd00720c */ /* 0x000fe40003f46270 */
[----:B------:R-:W-:Y:S01]  /*1eb0*/  ISETP.GE.AND P3, PT, R5, R12, PT ;  /* 0x0000000c0500720c */ /* 0x000fe20003f66270 */
[----:B------:R-:W-:Y:S01]  /*1ec0*/  IMAD R24, R10, UR16, RZ ;  /* 0x000000100a187c24 */ /* 0x000fe2000f8e02ff */
[----:B------:R-:W-:Y:S01]  /*1ed0*/  IADD3 R22, P1, PT, R22, R26, RZ ;  /* 0x0000001a16167210 */ /* 0x000fe20007f3e0ff */
[----:B-1----:R-:W-:Y:S01]  /*1ee0*/  IMAD R4, R16, UR6, RZ ;  /* 0x0000000610047c24 */ /* 0x002fe2000f8e02ff */
[-C--:B------:R-:W-:Y:S01]  /*1ef0*/  ISETP.GE.AND P5, PT, R207, R12.reuse, PT ;  /* 0x0000000ccf00720c */ /* 0x080fe20003fa6270 */
[----:B------:R-:W-:Y:S01]  /*1f00*/  IMAD R5, R11, UR17, R24 ;  /* 0x000000110b057c24 */ /* 0x000fe2000f8e0218 */
[----:B------:R-:W-:Y:S01]  /*1f10*/  ISETP.GE.AND P6, PT, R205, R12, PT ;  /* 0x0000000ccd00720c */ /* 0x000fe20003fc6270 */
[C---:B------:R-:W-:Y:S01]  /*1f20*/  IMAD R4, R17.reuse, UR7, R4 ;  /* 0x0000000711047c24 */ /* 0x040fe2000f8e0204 */
[----:B------:R-:W-:Y:S01]  /*1f30*/  @P4 BAR.SYNC.DEFER_BLOCKING 0x0 ;  /* 0x0000000000004b1d */ /* 0x000fe20000010000 */
[----:B------:R-:W-:Y:S01]  /*1f40*/  IMAD.WIDE.U32 R24, R17, UR6, R20 ;  /* 0x0000000611187c25 */ /* 0x000fe2000f8e0014 */
[----:B------:R-:W-:-:S02]  /*1f50*/  IADD3.X R23, PT, PT, R18, R27, R5, P1, !PT ;  /* 0x0000001b12177210 */ /* 0x000fc40000ffe405 */
[----:B------:R-:W-:Y:S01]  /*1f60*/  ISETP.GE.AND P1, PT, R207, R214, PT ;  /* 0x000000d6cf00720c */ /* 0x000fe20003f26270 */
[----:B------:R-:W-:Y:S02]  /*1f70*/  IMAD.IADD R25, R25, 0x1, R4 ;  /* 0x0000000119197824 */ /* 0x000fe400078e0204 */
[----:B------:R-:W-:Y:S01]  /*1f80*/  IMAD.MOV.U32 R232, RZ, RZ, 0x7f800000 ;  /* 0x7f800000ffe87424 */ /* 0x000fe200078e00ff */
[----:B------:R-:W1:Y:S01]  /*1f90*/  @!P2 LDC.64 R4, c[0x0][0x388] ;  /* 0x0000e200ff04ab82 */ /* 0x000e620000000a00 */
[----:B---3--:R-:W-:Y:S01]  /*1fa0*/  IMAD R16, R16, UR4, RZ ;  /* 0x0000000410107c24 */ /* 0x008fe2000f8e02ff */
[----:B------:R-:W-:Y:S01]  /*1fb0*/  @!P5 LEA R20, P4, R220, R242, 0x1 ;  /* 0x000000f2dc14d211 */ /* 0x000fe200078808ff */
[----:B------:R-:W-:Y:S01]  /*1fc0*/  IMAD.WIDE.U32 R22, R17, UR4, R22 ;  /* 0x0000000411167c25 */ /* 0x000fe2000f8e0016 */
[----:B------:R-:W-:-:S03]  /*1fd0*/  @!P5 LEA R26, P0, R218, R244, 0x1 ;  /* 0x000000f4da1ad211 */ /* 0x000fc600078008ff */
[----:B------:R-:W-:Y:S01]  /*1fe0*/  IMAD.MOV.U32 R231, RZ, RZ, 0x7f800000 ;  /* 0x7f800000ffe77424 */ /* 0x000fe200078e00ff */
[----:B------:R-:W-:Y:S01]  /*1ff0*/  @!P5 LEA.HI.X R21, R220, R243, R219, 0x1, P4 ;  /* 0x000000f3dc15d211 */ /* 0x000fe200020f0cdb */
[----:B------:R-:W-:Y:S01]  /*2000*/  IMAD R16, R17, UR5, R16 ;  /* 0x0000000511107c24 */ /* 0x000fe2000f8e0210 */
[----:B------:R-:W-:Y:S01]  /*2010*/  ISETP.GE.AND P4, PT, R203, R12, PT ;  /* 0x0000000ccb00720c */ /* 0x000fe20003f86270 */
[----:B------:R-:W-:Y:S01]  /*2020*/  @!P1 IMAD.MOV.U32 R17, RZ, RZ, R25 ;  /* 0x000000ffff119224 */ /* 0x000fe200078e0019 */
[----:B------:R-:W-:Y:S01]  /*2030*/  @!P5 LEA.HI.X R27, R218, R245, R217, 0x1, P0 ;  /* 0x000000f5da1bd211 */ /* 0x000fe200000f0cd9 */
[----:B------:R-:W-:Y:S01]  /*2040*/  IMAD.IADD R23, R23, 0x1, R16 ;  /* 0x0000000117177824 */ /* 0x000fe200078e0210 */
[----:B------:R-:W-:Y:S01]  /*2050*/  UIADD3 UR8, UPT, UPT, UR17, 0x40, URZ ;  /* 0x0000004011087890 */ /* 0x000fe2000fffe0ff */
[----:B------:R-:W-:Y:S01]  /*2060*/  @!P1 IMAD.MOV.U32 R16, RZ, RZ, R24 ;  /* 0x000000ffff109224 */ /* 0x000fe200078e0018 */
[----:B------:R-:W-:Y:S01]  /*2070*/  @!PT LDS RZ, [RZ] ;  /* 0x00000000fffff984 */ /* 0x000fe20000000800 */
[----:B------:R-:W-:Y:S01]  /*2080*/  @!PT LDS RZ, [RZ] ;  /* 0x00000000fffff984 */ /* 0x000fe20000000800 */
[----:B------:R-:W-:Y:S01]  /*2090*/  @!PT LDS RZ, [RZ] ;  /* 0x00000000fffff984 */ /* 0x000fe20000000800 */
[----:B------:R-:W-:Y:S01]  /*20a0*/  @!P6 LDGSTS.E.BYPASS.LTC128B.128 [R212+0xc000], desc[UR14][R242.64] ;  /* 0x0c000000f2d4efae */ /* 0x000fe2000b981a0e */
[----:B------:R-:W-:Y:S01]  /*20b0*/  @!P1 IMAD.MOV.U32 R18, RZ, RZ, R22 ;  /* 0x000000ffff129224 */ /* 0x000fe200078e0016 */
[----:B------:R-:W3:Y:S01]  /*20c0*/  LDCU UR5, c[0x0][0x3b0] ;  /* 0x00007600ff0577ac */ /* 0x000ee20008000800 */
[----:B------:R-:W-:Y:S01]  /*20d0*/  @!P1 IMAD.MOV.U32 R19, RZ, RZ, R23 ;  /* 0x000000ffff139224 */ /* 0x000fe200078e0017 */
[----:B------:R-:W-:Y:S01]  /*20e0*/  @!P6 LDGSTS.E.BYPASS.LTC128B.128 [R212+0xe000], desc[UR14][R242.64+0x80] ;  /* 0x0e000080f2d4efae */ /* 0x000fe2000b981a0e */
[-C--:B------:R-:W-:Y:S01]  /*20f0*/  @!P1 IMAD R13, R9, R6.reuse, RZ ;  /* 0x00000006090d9224 */ /* 0x080fe200078e02ff */
[----:B------:R-:W4:Y:S01]  /*2100*/  LDCU UR4, c[0x0][0x590] ;  /* 0x0000b200ff0477ac */ /* 0x000f220008000800 */
[----:B------:R-:W-:Y:S01]  /*2110*/  @!P2 IMAD.WIDE.U32 R24, R205, R6, R24 ;  /* 0x00000006cd18a225 */ /* 0x000fe200078e0018 */
[----:B------:R-:W-:Y:S01]  /*2120*/  @!P6 LDGSTS.E.BYPASS.LTC128B.128 [R212+0x10000], desc[UR14][R242.64+0x100] ;  /* 0x10000100f2d4efae */ /* 0x000fe2000b981a0e */
[----:B------:R-:W-:-:S02]  /*2130*/  SHF.R.U32.HI R215, RZ, 0x2, R14 ;  /* 0x00000002ffd77819 */ /* 0x000fc4000001160e */
[----:B------:R-:W-:Y:S01]  /*2140*/  CS2R R142, SRZ ;  /* 0x00000000008e7805 */ /* 0x000fe2000001ff00 */
[----:B------:R-:W-:Y:S01]  /*2150*/  @!P1 IMAD R12, R9, R10, RZ ;  /* 0x0000000a090c9224 */ /* 0x000fe200078e02ff */
[----:B-1----:R-:W-:Y:S01]  /*2160*/  @!P2 LEA R28, P0, R24, R4, 0x1 ;  /* 0x00000004181ca211 */ /* 0x002fe200078008ff */
[-C--:B------:R-:W-:Y:S01]  /*2170*/  @!P1 IMAD.WIDE.U32 R18, R8, R10.reuse, R18 ;  /* 0x0000000a08129225 */ /* 0x080fe200078e0012 */
[----:B------:R1:W-:Y:S01]  /*2180*/  @P6 STS.128 [R212+0xc000], RZ ;  /* 0x00c000ffd4006388 */ /* 0x0003e20000000c00 */
[----:B------:R-:W-:Y:S02]  /*2190*/  CS2R R140, SRZ ;  /* 0x00000000008c7805 */ /* 0x000fe4000001ff00 */
[----:B------:R-:W-:Y:S01]  /*21a0*/  CS2R R146, SRZ ;  /* 0x0000000000927805 */ /* 0x000fe2000001ff00 */
[----:B------:R-:W-:Y:S01]  /*21b0*/  @!P2 IMAD.WIDE.U32 R22, R205, R10, R22 ;  /* 0x0000000acd16a225 */ /* 0x000fe200078e0016 */
[----:B------:R1:W-:Y:S01]  /*21c0*/  @P6 STS.128 [R212+0xe000], RZ ;  /* 0x00e000ffd4006388 */ /* 0x0003e20000000c00 */
[----:B------:R-:W-:-:S02]  /*21d0*/  CS2R R144, SRZ ;  /* 0x0000000000907805 */ /* 0x000fc4000001ff00 */
[----:B------:R-:W-:Y:S01]  /*21e0*/  CS2R R138, SRZ ;  /* 0x00000000008a7805 */ /* 0x000fe2000001ff00 */
[C---:B------:R-:W-:Y:S01]  /*21f0*/  @!P1 IMAD.WIDE.U32 R16, R8.reuse, R6, R16 ;  /* 0x0000000608109225 */ /* 0x040fe200078e0010 */
[----:B------:R1:W-:Y:S01]  /*2200*/  @P6 STS.128 [R212+0x10000], RZ ;  /* 0x010000ffd4006388 */ /* 0x0003e20000000c00 */
[----:B------:R-:W-:Y:S02]  /*2210*/  CS2R R136, SRZ ;  /* 0x0000000000887805 */ /* 0x000fe4000001ff00 */
[----:B------:R-:W-:Y:S01]  /*2220*/  CS2R R134, SRZ ;  /* 0x0000000000867805 */ /* 0x000fe2000001ff00 */
[CC--:B------:R-:W-:Y:S01]  /*2230*/  @!P1 IMAD R13, R8.reuse, R7.reuse, R13 ;  /* 0x00000007080d9224 */ /* 0x0c0fe200078e020d */
[----:B------:R1:W-:Y:S01]  /*2240*/  @P5 STS.128 [R212+0xd000], RZ ;  /* 0x00d000ffd4005388 */ /* 0x0003e20000000c00 */
[----:B------:R-:W-:Y:S01]  /*2250*/  @!P2 IMAD R10, R205, R7, R25 ;  /* 0x00000007cd0aa224 */ /* 0x000fe200078e0219 */
[----:B------:R-:W-:Y:S01]  /*2260*/  CS2R R132, SRZ ;  /* 0x0000000000847805 */ /* 0x000fe2000001ff00 */
[----:B------:R-:W2:Y:S01]  /*2270*/  @!P1 LDC.64 R6, c[0x0][0x388] ;  /* 0x0000e200ff069b82 */ /* 0x000ea20000000a00 */
[----:B------:R-:W-:Y:S01]  /*2280*/  @!P1 IMAD R12, R8, R11, R12 ;  /* 0x0000000b080c9224 */ /* 0x000fe200078e020c */
[----:B------:R1:W-:Y:S01]  /*2290*/  @P5 STS.128 [R212+0xf000], RZ ;  /* 0x00f000ffd4005388 */ /* 0x0003e20000000c00 */
[----:B------:R-:W-:Y:S01]  /*22a0*/  @!P2 LEA.HI.X R29, R24, R5, R10, 0x1, P0 ;  /* 0x00000005181da211 */ /* 0x000fe200000f0c0a */
[----:B------:R-:W-:Y:S01]  /*22b0*/  @!P1 IMAD.IADD R13, R17, 0x1, R13 ;  /* 0x00000001110d9824 */ /* 0x000fe200078e020d */
[----:B------:R-:W-:Y:S01]  /*22c0*/  CS2R R126, SRZ ;  /* 0x00000000007e7805 */ /* 0x000fe2000001ff00 */
[----:B------:R-:W-:Y:S01]  /*22d0*/  @!P2 IMAD R11, R205, R11, R23 ;  /* 0x0000000bcd0ba224 */ /* 0x000fe200078e0217 */
[----:B------:R1:W-:Y:S01]  /*22e0*/  @P5 STS.128 [R212+0x11000], RZ ;  /* 0x011000ffd4005388 */ /* 0x0003e20000000c00 */
[----:B------:R-:W3:Y:S01]  /*22f0*/  @!P2 LDC.64 R8, c[0x0][0x390] ;  /* 0x0000e400ff08ab82 */ /* 0x000ee20000000a00 */
[----:B------:R-:W-:Y:S01]  /*2300*/  @!P1 IMAD.IADD R12, R19, 0x1, R12 ;  /* 0x00000001130c9824 */ /* 0x000fe200078e020c */
[----:B------:R-:W-:Y:S01]  /*2310*/  CS2R R124, SRZ ;  /* 0x00000000007c7805 */ /* 0x000fe2000001ff00 */
[--C-:B------:R-:W-:Y:S01]  /*2320*/  IMAD.IADD R233, R212, 0x1, R187.reuse ;  /* 0x00000001d4e97824 */ /* 0x100fe200078e02bb */
[----:B------:R-:W-:Y:S01]  /*2330*/  @!PT LDS RZ, [RZ] ;  /* 0x00000000fffff984 */ /* 0x000fe20000000800 */
[----:B------:R-:W-:Y:S01]  /*2340*/  @!PT LDS RZ, [RZ] ;  /* 0x00000000fffff984 */ /* 0x000fe20000000800 */
[----:B------:R-:W-:Y:S01]  /*2350*/  @!PT LDS RZ, [RZ] ;  /* 0x00000000fffff984 */ /* 0x000fe20000000800 */
[----:B------:R-:W-:Y:S01]  /*2360*/  @!P5 LDGSTS.E.BYPASS.LTC128B.128 [R212+0xd000], desc[UR14][R20.64] ;  /* 0x0d00000014d4dfae */ /* 0x000fe2000b981a0e */
[----:B------:R-:W-:Y:S01]  /*2370*/  IMAD.IADD R188, R199, 0x1, R187 ;  /* 0x00000001c7bc7824 */ /* 0x000fe200078e02bb */
[----:B------:R-:W-:-:S02]  /*2380*/  CS2R R130, SRZ ;  /* 0x0000000000827805 */ /* 0x000fc4000001ff00 */
[----:B------:R-:W-:Y:S01]  /*2390*/  CS2R R128, SRZ ;  /* 0x0000000000807805 */ /* 0x000fe2000001ff00 */
[----:B------:R-:W4:Y:S01]  /*23a0*/  @!P1 LDC.64 R4, c[0x0][0x390] ;  /* 0x0000e400ff049b82 */ /* 0x000f220000000a00 */
[----:B------:R-:W-:Y:S01]  /*23b0*/  @!P5 LDGSTS.E.BYPASS.LTC128B.128 [R212+0xf000], desc[UR14][R20.64+0x80] ;  /* 0x0f00008014d4dfae */ /* 0x000fe2000b981a0e */
[----:B------:R-:W-:Y:S02]  /*23c0*/  CS2R R122, SRZ ;  /* 0x00000000007a7805 */ /* 0x000fe4000001ff00 */
[----:B------:R-:W-:Y:S02]  /*23d0*/  CS2R R120, SRZ ;  /* 0x0000000000787805 */ /* 0x000fe4000001ff00 */
[----:B------:R-:W-:Y:S01]  /*23e0*/  CS2R R118, SRZ ;  /* 0x0000000000767805 */ /* 0x000fe2000001ff00 */
[----:B------:R-:W-:Y:S01]  /*23f0*/  @!P5 LDGSTS.E.BYPASS.LTC128B.128 [R212+0x11000], desc[UR14][R20.64+0x100] ;  /* 0x1100010014d4dfae */ /* 0x000fe2000b981a0e */
[----:B------:R-:W-:Y:S02]  /*2400*/  CS2R R116, SRZ ;  /* 0x0000000000747805 */ /* 0x000fe4000001ff00 */
[----:B------:R-:W-:-:S02]  /*2410*/  CS2R R110, SRZ ;  /* 0x00000000006e7805 */ /* 0x000fc4000001ff00 */
[C---:B--2---:R-:W-:Y:S01]  /*2420*/  @!P1 LEA R6, P0, R16.reuse, R6, 0x1 ;  /* 0x0000000610069211 */ /* 0x044fe200078008ff */
[----:B------:R-:W-:Y:S01]  /*2430*/  @!P6 LDGSTS.E.BYPASS.LTC128B.128 [R233], desc[UR14][R244.64] ;  /* 0x00000000f4e9efae */ /* 0x000fe2000b981a0e */
[----:B------:R-:W-:Y:S02]  /*2440*/  CS2R R108, SRZ ;  /* 0x00000000006c7805 */ /* 0x000fe4000001ff00 */
[----:B------:R-:W-:Y:S02]  /*2450*/  CS2R R114, SRZ ;  /* 0x0000000000727805 */ /* 0x000fe4000001ff00 */
[----:B------:R-:W-:Y:S01]  /*2460*/  @!P1 LEA.HI.X R7, R16, R7, R13, 0x1, P0 ;  /* 0x0000000710079211 */ /* 0x000fe200000f0c0d */
[----:B------:R-:W-:Y:S01]  /*2470*/  @!P6 LDGSTS.E.BYPASS.LTC128B.128 [R233+0x2000], desc[UR14][R244.64+0x80] ;  /* 0x02000080f4e9efae */ /* 0x000fe2000b981a0e */
[----:B------:R-:W-:Y:S02]  /*2480*/  CS2R R112, SRZ ;  /* 0x0000000000707805 */ /* 0x000fe4000001ff00 */
[----:B------:R-:W-:-:S02]  /*2490*/  CS2R R106, SRZ ;  /* 0x00000000006a7805 */ /* 0x000fc4000001ff00 */
[C---:B---3--:R-:W-:Y:S01]  /*24a0*/  @!P2 LEA R8, P0, R22.reuse, R8, 0x1 ;  /* 0x000000081608a211 */ /* 0x048fe200078008ff */
[----:B------:R-:W-:Y:S01]  /*24b0*/  @!P6 LDGSTS.E.BYPASS.LTC128B.128 [R233+0x4000], desc[UR14][R244.64+0x100] ;  /* 0x04000100f4e9efae */ /* 0x000fe2000b981a0e */
[----:B------:R-:W-:Y:S02]  /*24c0*/  CS2R R104, SRZ ;  /* 0x0000000000687805 */ /* 0x000fe4000001ff00 */
[----:B------:R-:W-:Y:S02]  /*24d0*/  CS2R R102, SRZ ;  /* 0x0000000000667805 */ /* 0x000fe4000001ff00 */
[----:B------:R-:W-:Y:S01]  /*24e0*/  @!P2 LEA.HI.X R9, R22, R9, R11, 0x1, P0 ;  /* 0x000000091609a211 */ /* 0x000fe200000f0c0b */
[----:B------:R1:W-:Y:S01]  /*24f0*/  @P6 STS.128 [R233], RZ ;  /* 0x000000ffe9006388 */ /* 0x0003e20000000c00 */
[----:B------:R-:W-:Y:S02]  /*2500*/  CS2R R100, SRZ ;  /* 0x0000000000647805 */ /* 0x000fe4000001ff00 */
[----:B------:R-:W-:-:S02]  /*2510*/  CS2R R62, SRZ ;  /* 0x00000000003e7805 */ /* 0x000fc4000001ff00 */
[C---:B----4-:R-:W-:Y:S01]  /*2520*/  @!P1 LEA R10, P0, R18.reuse, R4, 0x1 ;  /* 0x00000004120a9211 */ /* 0x050fe200078008ff */
[----:B------:R1:W-:Y:S01]  /*2530*/  @P6 STS.128 [R233+0x2000], RZ ;  /* 0x002000ffe9006388 */ /* 0x0003e20000000c00 */
[----:B------:R-:W-:Y:S02]  /*2540*/  CS2R R60, SRZ ;  /* 0x00000000003c7805 */ /* 0x000fe4000001ff00 */
[----:B------:R-:W-:Y:S02]  /*2550*/  CS2R R66, SRZ ;  /* 0x0000000000427805 */ /* 0x000fe4000001ff00 */
[----:B------:R-:W-:Y:S01]  /*2560*/  @!P1 LEA.HI.X R11, R18, R5, R12, 0x1, P0 ;  /* 0x00000005120b9211 */ /* 0x000fe200000f0c0c */
[----:B------:R-:W-:Y:S01]  /*2570*/  IMAD.WIDE.U32 R12, R203, 0x4, R246 ;  /* 0x00000004cb0c7825 */ /* 0x000fe200078e00f6 */
[----:B------:R1:W-:Y:S01]  /*2580*/  @P6 STS.128 [R233+0x4000], RZ ;  /* 0x004000ffe9006388 */ /* 0x0003e20000000c00 */
[----:B------:R-:W-:Y:S02]  /*2590*/  CS2R R64, SRZ ;  /* 0x0000000000407805 */ /* 0x000fe4000001ff00 */
[----:B------:R-:W-:-:S02]  /*25a0*/  CS2R R58, SRZ ;  /* 0x00000000003a7805 */ /* 0x000fc4000001ff00 */
[----:B------:R-:W-:Y:S01]  /*25b0*/  CS2R R56, SRZ ;  /* 0x0000000000387805 */ /* 0x000fe2000001ff00 */
[----:B------:R-:W5:Y:S01]  /*25c0*/  @!P4 LDG.E R232, desc[UR14][R12.64] ;  /* 0x0000000e0ce8c981 */ /* 0x000f62000c1e1900 */
[----:B------:R-:W-:Y:S02]  /*25d0*/  CS2R R54, SRZ ;  /* 0x0000000000367805 */ /* 0x000fe4000001ff00 */
[----:B------:R-:W-:Y:S02]  /*25e0*/  CS2R R52, SRZ ;  /* 0x0000000000347805 */ /* 0x000fe4000001ff00 */
[----:B------:R-:W-:Y:S01]  /*25f0*/  CS2R R46, SRZ ;  /* 0x00000000002e7805 */ /* 0x000fe2000001ff00 */
[----:B------:R-:W5:Y:S01]  /*2600*/  @!P3 LDG.E R231, desc[UR14][R12.64+0x20] ;  /* 0x0000200e0ce7b981 */ /* 0x000f62000c1e1900 */
[----:B------:R-:W-:Y:S02]  /*2610*/  CS2R R44, SRZ ;  /* 0x00000000002c7805 */ /* 0x000fe4000001ff00 */
[----:B------:R-:W-:-:S02]  /*2620*/  CS2R R50, SRZ ;  /* 0x0000000000327805 */ /* 0x000fc4000001ff00 */
[----:B------:R-:W-:Y:S01]  /*2630*/  CS2R R48, SRZ ;  /* 0x0000000000307805 */ /* 0x000fe2000001ff00 */
[----:B------:R1:W-:Y:S01]  /*2640*/  @P5 STS.128 [R233+0x1000], RZ ;  /* 0x001000ffe9005388 */ /* 0x0003e20000000c00 */
[----:B------:R-:W-:Y:S02]  /*2650*/  CS2R R42, SRZ ;  /* 0x00000000002a7805 */ /* 0x000fe4000001ff00 */
[----:B------:R-:W-:Y:S02]  /*2660*/  CS2R R40, SRZ ;  /* 0x0000000000287805 */ /* 0x000fe4000001ff00 */
[----:B------:R-:W-:Y:S01]  /*2670*/  CS2R R38, SRZ ;  /* 0x0000000000267805 */ /* 0x000fe2000001ff00 */
[----:B------:R1:W-:Y:S01]  /*2680*/  @P5 STS.128 [R233+0x3000], RZ ;  /* 0x003000ffe9005388 */ /* 0x0003e20000000c00 */
[----:B------:R-:W-:Y:S02]  /*2690*/  CS2R R36, SRZ ;  /* 0x0000000000247805 */ /* 0x000fe4000001ff00 */
[----:B------:R-:W-:-:S02]  /*26a0*/  CS2R R30, SRZ ;  /* 0x00000000001e7805 */ /* 0x000fc4000001ff00 */
[----:B------:R-:W-:Y:S01]  /*26b0*/  CS2R R34, SRZ ;  /* 0x0000000000227805 */ /* 0x000fe2000001ff00 */
[----:B------:R1:W-:Y:S01]  /*26c0*/  @P5 STS.128 [R233+0x5000], RZ ;  /* 0x005000ffe9005388 */ /* 0x0003e20000000c00 */
[----:B------:R-:W-:Y:S01]  /*26d0*/  CS2R R32, SRZ ;  /* 0x0000000000207805 */ /* 0x000fe2000001ff00 */
[----:B------:R-:W2:Y:S02]  /*26e0*/  LDCU UR6, c[0x0][0x3e0] ;  /* 0x00007c00ff0677ac */ /* 0x000ea40008000800 */
[----:B------:R-:W-:Y:S01]  /*26f0*/  @!PT LDS RZ, [RZ] ;  /* 0x00000000fffff984 */ /* 0x000fe20000000800 */
[----:B------:R-:W-:Y:S01]  /*2700*/  @!PT LDS RZ, [RZ] ;  /* 0x00000000fffff984 */ /* 0x000fe20000000800 */
[----:B------:R-:W-:Y:S01]  /*2710*/  @!PT LDS RZ, [RZ] ;  /* 0x00000000fffff984 */ /* 0x000fe20000000800 */
[----:B------:R-:W-:Y:S01]  /*2720*/  @!P5 LDGSTS.E.BYPASS.LTC128B.128 [R233+0x1000], desc[UR14][R26.64] ;  /* 0x010000001ae9dfae */ /* 0x000fe2000b981a0e */
[----:B------:R-:W3:Y:S03]  /*2730*/  LDCU UR7, c[0x0][0x45c] ;  /* 0x00008b80ff0777ac */ /* 0x000ee60008000800 */
[----:B------:R-:W-:Y:S04]  /*2740*/  @!P5 LDGSTS.E.BYPASS.LTC128B.128 [R233+0x3000], desc[UR14][R26.64+0x80] ;  /* 0x030000801ae9dfae */ /* 0x000fe8000b981a0e */
[----:B------:R-:W-:Y:S04]  /*2750*/  @!P5 LDGSTS.E.BYPASS.LTC128B.128 [R233+0x5000], desc[UR14][R26.64+0x100] ;  /* 0x050001001ae9dfae */ /* 0x000fe8000b981a0e */
[----:B------:R-:W-:Y:S04]  /*2760*/  @!P2 LDGSTS.E.BYPASS.LTC128B.128 [R212+0x12000], desc[UR14][R28.64] ;  /* 0x120000001cd4afae */ /* 0x000fe8000b981a0e */
[----:B------:R-:W-:Y:S04]  /*2770*/  @!P2 LDGSTS.E.BYPASS.LTC128B.128 [R212+0x14000], desc[UR14][R28.64+0x80] ;  /* 0x140000801cd4afae */ /* 0x000fe8000b981a0e */
[----:B------:R4:W-:Y:S04]  /*2780*/  @!P2 LDGSTS.E.BYPASS.LTC128B.128 [R212+0x16000], desc[UR14][R28.64+0x100] ;  /* 0x160001001cd4afae */ /* 0x0009e8000b981a0e */
[----:B------:R1:W-:Y:S04]  /*2790*/  @P2 STS.128 [R212+0x12000], RZ ;  /* 0x012000ffd4002388 */ /* 0x0003e80000000c00 */
[----:B------:R1:W-:Y:S04]  /*27a0*/  @P2 STS.128 [R212+0x14000], RZ ;  /* 0x014000ffd4002388 */ /* 0x0003e80000000c00 */
[----:B------:R1:W-:Y:S04]  /*27b0*/  @P2 STS.128 [R212+0x16000], RZ ;  /* 0x016000ffd4002388 */ /* 0x0003e80000000c00 */
[----:B------:R1:W-:Y:S04]  /*27c0*/  @P1 STS.128 [R212+0x13000], RZ ;  /* 0x013000ffd4001388 */ /* 0x0003e80000000c00 */
[----:B------:R1:W-:Y:S04]  /*27d0*/  @P1 STS.128 [R212+0x15000], RZ ;  /* 0x015000ffd4001388 */ /* 0x0003e80000000c00 */
[----:B------:R1:W-:Y:S04]  /*27e0*/  @P1 STS.128 [R212+0x17000], RZ ;  /* 0x017000ffd4001388 */ /* 0x0003e80000000c00 */
[----:B------:R-:W-:Y:S01]  /*27f0*/  @!PT LDS RZ, [RZ] ;  /* 0x00000000fffff984 */ /* 0x000fe20000000800 */
[----:B------:R-:W-:Y:S01]  /*2800*/  @!PT LDS RZ, [RZ] ;  /* 0x00000000fffff984 */ /* 0x000fe20000000800 */
[----:B------:R-:W-:Y:S01]  /*2810*/  @!PT LDS RZ, [RZ] ;  /* 0x00000000fffff984 */ /* 0x000fe20000000800 */
[----:B------:R1:W-:Y:S04]  /*2820*/  @!P1 LDGSTS.E.BYPASS.LTC128B.128 [R212+0x13000], desc[UR14][R6.64] ;  /* 0x1300000006d49fae */ /* 0x0003e8000b981a0e */
[----:B------:R1:W-:Y:S04]  /*2830*/  @!P1 LDGSTS.E.BYPASS.LTC128B.128 [R212+0x15000], desc[UR14][R6.64+0x80] ;  /* 0x1500008006d49fae */ /* 0x0003e8000b981a0e */
[----:B------:R1:W-:Y:S04]  /*2840*/  @!P1 LDGSTS.E.BYPASS.LTC128B.128 [R212+0x17000], desc[UR14][R6.64+0x100] ;  /* 0x1700010006d49fae */ /* 0x0003e8000b981a0e */
[----:B------:R1:W-:Y:S04]  /*2850*/  @!P2 LDGSTS.E.BYPASS.LTC128B.128 [R212+0x18000], desc[UR14][R8.64] ;  /* 0x1800000008d4afae */ /* 0x0003e8000b981a0e */
[----:B------:R1:W-:Y:S04]  /*2860*/  @!P2 LDGSTS.E.BYPASS.LTC128B.128 [R212+0x1a000], desc[UR14][R8.64+0x80] ;  /* 0x1a00008008d4afae */ /* 0x0003e8000b981a0e */
        /* <DEDUP_REMOVED lines=11> */
[----:B------:R1:W-:Y:S01]  /*2920*/  @!P1 LDGSTS.E.BYPASS.LTC128B.128 [R212+0x1b000], desc[UR14][R10.64+0x80] ;  /* 0x1b0000800ad49fae */ /* 0x0003e2000b981a0e */
[----:B------:R-:W-:-:S03]  /*2930*/  IMAD.SHL.U32 R4, R14, 0x2, RZ ;  /* 0x000000020e047824 */ /* 0x000fc600078e00ff */
[----:B------:R1:W-:Y:S04]  /*2940*/  @!P1 LDGSTS.E.BYPASS.LTC128B.128 [R212+0x1d000], desc[UR14][R10.64+0x100] ;  /* 0x1d0001000ad49fae */ /* 0x0003e8000b981a0e */
[----:B------:R-:W0:Y:S01]  /*2950*/  LDGDEPBAR ;  /* 0x00000000000079af */ /* 0x000e220000000000 */
[----:B------:R-:W-:Y:S02]  /*2960*/  LOP3.LUT R4, R4, 0x6, RZ, 0xc0, !PT ;  /* 0x0000000604047812 */ /* 0x000fe400078ec0ff */
[----:B------:R-:W-:Y:S02]  /*2970*/  ISETP.LE.AND P1, PT, R235, UR8, PT ;  /* 0x00000008eb007c0c */ /* 0x000fe4000bf23270 */
[----:B------:R-:W-:Y:S02]  /*2980*/  LOP3.LUT R215, R4, 0xe0, R215, 0xf8, !PT ;  /* 0x000000e004d77812 */ /* 0x000fe400078ef8d7 */
[----:B----4-:R-:W-:-:S03]  /*2990*/  CS2R R28, SRZ ;  /* 0x00000000001c7805 */ /* 0x010fc6000001ff00 */
[----:B------:R-:W-:Y:S01]  /*29a0*/  VIADD R215, R215, UR17 ;  /* 0x00000011d7d77c36 */ /* 0x000fe20008000000 */
[----:B------:R-:W-:Y:S02]  /*29b0*/  CS2R R26, SRZ ;  /* 0x00000000001a7805 */ /* 0x000fe4000001ff00 */
[----:B------:R-:W-:Y:S02]  /*29c0*/  CS2R R24, SRZ ;  /* 0x0000000000187805 */ /* 0x000fe4000001ff00 */
[----:B------:R-:W-:Y:S02]  /*29d0*/  CS2R R22, SRZ ;  /* 0x0000000000167805 */ /* 0x000fe4000001ff00 */
[----:B------:R-:W-:Y:S01]  /*29e0*/  CS2R R20, SRZ ;  /* 0x0000000000147805 */ /* 0x000fe2000001ff00 */
[----:B------:R-:W-:Y:S02]  /*29f0*/  IMAD.IADD R187, R198, 0x1, R187 ;  /* 0x00000001c6bb7824 */ /* 0x000fe400078e02bb */
[----:B------:R-:W-:-:S02]  /*2a00*/  @P1 VIADD R230, R215, 0x19 ;  /* 0x00000019d7e61836 */ /* 0x000fc40000000000 */
[C---:B------:R-:W-:Y:S02]  /*2a10*/  @P1 VIADD R229, R215.reuse, 0x18 ;  /* 0x00000018d7e51836 */ /* 0x040fe40000000000 */
[C---:B------:R-:W-:Y:S02]  /*2a20*/  @P1 VIADD R228, R215.reuse, 0x11 ;  /* 0x00000011d7e41836 */ /* 0x040fe40000000000 */
[C---:B------:R-:W-:Y:S02]  /*2a30*/  @P1 VIADD R227, R215.reuse, 0x10 ;  /* 0x00000010d7e31836 */ /* 0x040fe40000000000 */
[C---:B------:R-:W-:Y:S02]  /*2a40*/  @P1 VIADD R226, R215.reuse, 0x9 ;  /* 0x00000009d7e21836 */ /* 0x040fe40000000000 */
[C---:B------:R-:W-:Y:S02]  /*2a50*/  @P1 VIADD R225, R215.reuse, 0x8 ;  /* 0x00000008d7e11836 */ /* 0x040fe40000000000 */
[----:B------:R-:W-:Y:S01]  /*2a60*/  @P1 VIADD R224, R215, 0x1 ;  /* 0x00000001d7e01836 */ /* 0x000fe20000000000 */
[----:B------:R-:W-:-:S02]  /*2a70*/  USHF.L.U32 UR5, UR5, 0x6, URZ ;  /* 0x0000000605057899 */ /* 0x000fc400080006ff */
[----:B-123--:R-:W-:-:S12]  /*2a80*/  USHF.L.U32 UR4, UR4, 0x6, URZ ;  /* 0x0000000604047899 */ /* 0x00efd800080006ff */
.L_x_510:
        /* <DEDUP_REMOVED lines=13> */
[-C--:B------:R-:W-:Y:S01]  /*2b60*/  @P1 ISETP.GE.AND P0, PT, R225, R235.reuse, PT ;  /* 0x000000ebe100120c */ /* 0x080fe20003f06270 */
[----:B------:R-:W-:Y:S04]  /*2b70*/  DEPBAR.LE SB0, 0x0 ;  /* 0x000080000000791a */ /* 0x000fe80000000000 */
[----:B------:R-:W-:Y:S06]  /*2b80*/  BAR.SYNC.DEFER_BLOCKING 0x0 ;  /* 0x0000000000007b1d */ /* 0x000fec0000010000 */
[----:B------:R-:W-:Y:S05]  /*2b90*/  LDSM.16.M88.4 R68, [R188] ;  /* 0x00000000bc44783b */ /* 0x000fea0000000200 */
[----:B------:R-:W1:Y:S05]  /*2ba0*/  LDSM.16.M88.4 R72, [R197] ;  /* 0x00000000c548783b */ /* 0x000e6a0000000200 */
[----:B------:R-:W2:Y:S05]  /*2bb0*/  LDSM.16.M88.4 R76, [R197+0x800] ;  /* 0x00080000c54c783b */ /* 0x000eaa0000000200 */
[----:B------:R-:W-:Y:S05]  /*2bc0*/  LDSM.16.M88.4 R80, [R150] ;  /* 0x000000009650783b */ /* 0x000fea0000000200 */
[----:B------:R-:W3:Y:S05]  /*2bd0*/  LDSM.16.M88.4 R84, [R195] ;  /* 0x00000000c354783b */ /* 0x000eea0000000200 */
[----:B------:R-:W4:Y:S05]  /*2be0*/  LDSM.16.M88.4 R88, [R195+0x800] ;  /* 0x00080000c358783b */ /* 0x000f2a0000000200 */
[----:B------:R-:W-:Y:S05]  /*2bf0*/  LDSM.16.M88.4 R92, [R149] ;  /* 0x00000000955c783b */ /* 0x000fea0000000200 */
[----:B------:R-:W4:Y:S01]  /*2c00*/  LDSM.16.M88.4 R96, [R193] ;  /* 0x00000000c160783b */ /* 0x000f220000000200 */
[C---:B-1----:R-:W-:Y:S08]  /*2c10*/  HMMA.16816.F32 R4, R68.reuse, R72, RZ ;  /* 0x000000484404723c */ /* 0x042ff000000018ff */
[C---:B------:R-:W-:Y:S01]  /*2c20*/  HMMA.16816.F32 R8, R68.reuse, R74, RZ ;  /* 0x0000004a4408723c */ /* 0x040fe200000018ff */
[----:B------:R-:W-:Y:S07]  /*2c30*/  LDSM.16.M88.4 R72, [R148] ;  /* 0x000000009448783b */ /* 0x000fee0000000200 */
[C---:B--2---:R-:W-:Y:S08]  /*2c40*/  HMMA.16816.F32 R12, R68.reuse, R76, RZ ;  /* 0x0000004c440c723c */ /* 0x044ff000000018ff */
[----:B------:R-:W-:Y:S01]  /*2c50*/  HMMA.16816.F32 R16, R68, R78, RZ ;  /* 0x0000004e4410723c */ /* 0x000fe200000018ff */
[----:B------:R-:W1:Y:S05]  /*2c60*/  LDSM.16.M88.4 R68, [R193+0x800] ;  /* 0x00080000c144783b */ /* 0x000e6a0000000200 */
[----:B------:R-:W2:Y:S02]  /*2c70*/  LDSM.16.M88.4 R76, [R192] ;  /* 0x00000000c04c783b */ /* 0x000ea40000000200 */
        /* <DEDUP_REMOVED lines=138> */
[----:B------:R3:W2:Y:S01]  /*3520*/  LDG.E R165, desc[UR14][R170.64+0x20] ;  /* 0x0000200eaaa57981 */ /* 0x0006a2000c1e1900 */
[----:B-1----:R-:W-:Y:S04]  /*3530*/  F2FP.F16.F32.PACK_AB R169, R167, R168 ;  /* 0x000000a8a7a9723e */ /* 0x002fe800000000ff */
[----:B------:R-:W-:Y:S05]  /*3540*/  STS [R216], R173 ;  /* 0x000000add8007388 */ /* 0x000fea0000000800 */
[----:B------:R-:W-:Y:S05]  /*3550*/  STS [R216+0x400], R169 ;  /* 0x000400a9d8007388 */ /* 0x000fea0000000800 */
[----:B------:R-:W-:Y:S05]  /*3560*/  LDSM.16.M88.4 R68, [R199+0xc000] ;  /* 0x00c00000c744783b */ /* 0x000fea0000000200 */
[----:B------:R-:W1:Y:S05]  /*3570*/  LDSM.16.M88.4 R72, [R197+0x6000] ;  /* 0x00600000c548783b */ /* 0x000e6a0000000200 */
[----:B------:R-:W4:Y:S05]  /*3580*/  LDSM.16.M88.4 R76, [R197+0x6800] ;  /* 0x00680000c54c783b */ /* 0x000f2a0000000200 */
[----:B------:R-:W-:Y:S05]  /*3590*/  LDSM.16.M88.4 R80, [R186+0xc000] ;  /* 0x00c00000ba50783b */ /* 0x000fea0000000200 */
[----:B------:R-:W4:Y:S05]  /*35a0*/  LDSM.16.M88.4 R84, [R195+0x6000] ;  /* 0x00600000c354783b */ /* 0x000f2a0000000200 */
[----:B------:R-:W4:Y:S05]  /*35b0*/  LDSM.16.M88.4 R88, [R195+0x6800] ;  /* 0x00680000c358783b */ /* 0x000f2a0000000200 */
[----:B------:R-:W-:Y:S05]  /*35c0*/  LDSM.16.M88.4 R92, [R185+0xc000] ;  /* 0x00c00000b95c783b */ /* 0x000fea0000000200 */
[----:B------:R-:W4:Y:S01]  /*35d0*/  LDSM.16.M88.4 R96, [R193+0x6000] ;  /* 0x00600000c160783b */ /* 0x000f220000000200 */
[C---:B-1----:R-:W-:Y:S08]  /*35e0*/  HMMA.16816.F32 R4, R68.reuse, R72, RZ ;  /* 0x000000484404723c */ /* 0x042ff000000018ff */
[C---:B------:R-:W-:Y:S01]  /*35f0*/  HMMA.16816.F32 R8, R68.reuse, R74, RZ ;  /* 0x0000004a4408723c */ /* 0x040fe200000018ff */
[----:B------:R-:W-:Y:S07]  /*3600*/  LDSM.16.M88.4 R72, [R184+0xc000] ;  /* 0x00c00000b848783b */ /* 0x000fee0000000200 */
[C---:B----4-:R-:W-:Y:S08]  /*3610*/  HMMA.16816.F32 R12, R68.reuse, R76, RZ ;  /* 0x0000004c440c723c */ /* 0x050ff000000018ff */
[----:B------:R-:W-:Y:S01]  /*3620*/  HMMA.16816.F32 R16, R68, R78, RZ ;  /* 0x0000004e4410723c */ /* 0x000fe200000018ff */
[----:B------:R-:W1:Y:S05]  /*3630*/  LDSM.16.M88.4 R68, [R193+0x6800] ;  /* 0x00680000c144783b */ /* 0x000e6a0000000200 */
[----:B------:R-:W4:Y:S02]  /*3640*/  LDSM.16.M88.4 R76, [R192+0x6000] ;  /* 0x00600000c04c783b */ /* 0x000f240000000200 */
[C---:B------:R-:W-:Y:S08]  /*3650*/  HMMA.16816.F32 R4, R80.reuse, R84, R4 ;  /* 0x000000545004723c */ /* 0x040ff00000001804 */
[C---:B------:R-:W-:Y:S01]  /*3660*/  HMMA.16816.F32 R8, R80.reuse, R86, R8 ;  /* 0x000000565008723c */ /* 0x040fe20000001808 */
[----:B------:R-:W-:Y:S07]  /*3670*/  LDSM.16.M88.4 R84, [R199+0xe000] ;  /* 0x00e00000c754783b */ /* 0x000fee0000000200 */
[C---:B------:R-:W-:Y:S08]  /*3680*/  HMMA.16816.F32 R12, R80.reuse, R88, R12 ;  /* 0x00000058500c723c */ /* 0x040ff0000000180c */
[----:B------:R-:W-:Y:S01]  /*3690*/  HMMA.16816.F32 R16, R80, R90, R16 ;  /* 0x0000005a5010723c */ /* 0x000fe20000001810 */
[----:B------:R-:W4:Y:S05]  /*36a0*/  LDSM.16.M88.4 R80, [R192+0x6800] ;  /* 0x00680000c050783b */ /* 0x000f2a0000000200 */
        /* <DEDUP_REMOVED lines=25> */
[C---:B----4-:R-:W-:Y:S08]  /*3840*/  HMMA.16816.F32 R12, R92.reuse, R72, R12 ;  /* 0x000000485c0c723c */ /* 0x050ff0000000180c */
[----:B------:R-:W-:Y:S01]  /*3850*/  HMMA.16816.F32 R16, R92, R74, R16 ;  /* 0x0000004a5c10723c */ /* 0x000fe20000001810 */
[----:B------:R-:W4:Y:S05]  /*3860*/  LDSM.16.M88.4 R72, [R192+0x8800] ;  /* 0x00880000c048783b */ /* 0x000f2a0000000200 */
[----:B------:R-:W3:Y:S02]  /*3870*/  LDSM.16.M88.4 R92, [R199+0x10000] ;  /* 0x01000000c75c783b */ /* 0x000ee40000000200 */
[C---:B------:R-:W-:Y:S08]  /*3880*/  HMMA.16816.F32 R4, R76.reuse, R80, R4 ;  /* 0x000000504c04723c */ /* 0x040ff00000001804 */
[C---:B------:R-:W-:Y:S01]  /*3890*/  HMMA.16816.F32 R8, R76.reuse, R82, R8 ;  /* 0x000000524c08723c */ /* 0x040fe20000001808 */
[----:B------:R-:W-:Y:S07]  /*38a0*/  LDSM.16.M88.4 R80, [R195+0xa000] ;  /* 0x00a00000c350783b */ /* 0x000fee0000000200 */
[C---:B-1----:R-:W-:Y:S08]  /*38b0*/  HMMA.16816.F32 R12, R76.reuse, R68, R12 ;  /* 0x000000444c0c723c */ /* 0x042ff0000000180c */
[----:B------:R-:W-:Y:S01]  /*38c0*/  HMMA.16816.F32 R16, R76, R70, R16 ;  /* 0x000000464c10723c */ /* 0x000fe20000001810 */
[----:B------:R-:W1:Y:S05]  /*38d0*/  LDSM.16.M88.4 R68, [R197+0xa800] ;  /* 0x00a80000c544783b */ /* 0x000e6a0000000200 */
[----:B------:R-:W2:Y:S02]  /*38e0*/  LDSM.16.M88.4 R76, [R186+0x10000] ;  /* 0x01000000ba4c783b */ /* 0x000ea40000000200 */
[C---:B------:R-:W-:Y:S08]  /*38f0*/  HMMA.16816.F32 R4, R84.reuse, R88, R4 ;  /* 0x000000585404723c */ /* 0x040ff00000001804 */
[C---:B------:R-:W-:Y:S01]  /*3900*/  HMMA.16816.F32 R8, R84.reuse, R90, R8 ;  /* 0x0000005a5408723c */ /* 0x040fe20000001808 */
[----:B------:R-:W-:Y:S07]  /*3910*/  LDSM.16.M88.4 R88, [R193+0xa000] ;  /* 0x00a00000c158783b */ /* 0x000fee0000000200 */
[C---:B----4-:R-:W-:Y:S08]  /*3920*/  HMMA.16816.F32 R12, R84.reuse, R72, R12 ;  /* 0x00000048540c723c */ /* 0x050ff0000000180c */
[----:B------:R-:W-:Y:S01]  /*3930*/  HMMA.16816.F32 R16, R84, R74, R16 ;  /* 0x0000004a5410723c */ /* 0x000fe20000001810 */
[----:B------:R-:W4:Y:S05]  /*3940*/  LDSM.16.M88.4 R72, [R195+0xa800] ;  /* 0x00a80000c348783b */ /* 0x000f2a0000000200 */
        /* <DEDUP_REMOVED lines=8> */
[C---:B--2---:R-:W-:Y:S08]  /*39d0*/  HMMA.16816.F32 R4, R76.reuse, R80, R4 ;  /* 0x000000504c04723c */ /* 0x044ff00000001804 */
[C---:B------:R-:W-:Y:S08]  /*39e0*/  HMMA.16816.F32 R8, R76.reuse, R82, R8 ;  /* 0x000000524c08723c */ /* 0x040ff00000001808 */
[C---:B----4-:R-:W-:Y:S08]  /*39f0*/  HMMA.16816.F32 R12, R76.reuse, R72, R12 ;  /* 0x000000484c0c723c */ /* 0x050ff0000000180c */
        /* <DEDUP_REMOVED lines=13> */
[----:B------:R-:W-:Y:S01]  /*3ad0*/  IADD3 R151, PT, PT, R234, 0x1, RZ ;  /* 0x00000001ea977810 */ /* 0x000fe20007ffe0ff */
[----:B------:R-:W-:Y:S01]  /*3ae0*/  FADD.FTZ R171, -R166, R9 ;  /* 0x00000009a6ab7221 */ /* 0x000fe20000010100 */
[----:B------:R-:W-:Y:S01]  /*3af0*/  FMUL.FTZ R169, R152, R169 ;  /* 0x000000a998a97220 */ /* 0x000fe20000410000 */
[----:B------:R-:W-:Y:S01]  /*3b00*/  FADD.FTZ R152, -R166, R8 ;  /* 0x00000008a6987221 */ /* 0x000fe20000010100 */
[----:B------:R-:W-:Y:S01]  /*3b10*/  ISETP.NE.AND P0, PT, R151, 0x1, PT ;  /* 0x000000019700780c */ /* 0x000fe20003f05270 */
[----:B------:R-:W-:Y:S02]  /*3b20*/  FMUL.FTZ R171, R156, R171 ;  /* 0x000000ab9cab7220 */ /* 0x000fe40000410000 */
[----:B------:R-:W-:Y:S01]  /*3b30*/  FMUL.FTZ R152, R155, R152 ;  /* 0x000000989b987220 */ /* 0x000fe20000410000 */
[C---:B------:R-:W-:Y:S01]  /*3b40*/  FADD.FTZ R156, -R166.reuse, R12 ;  /* 0x0000000ca69c7221 */ /* 0x040fe20000010100 */
[----:B------:R-:W-:Y:S01]  /*3b50*/  FADD.FTZ R151, -R166, R13 ;  /* 0x0000000da6977221 */ /* 0x000fe20000010100 */
[----:B------:R-:W-:Y:S02]  /*3b60*/  F2FP.F16.F32.PACK_AB R170, R169, R170 ;  /* 0x000000aaa9aa723e */ /* 0x000fe400000000ff */
[----:B------:R-:W-:Y:S01]  /*3b70*/  FMUL.FTZ R156, R159, R156 ;  /* 0x0000009c9f9c7220 */ /* 0x000fe20000410000 */
[----:B------:R-:W-:Y:S01]  /*3b80*/  FMUL.FTZ R151, R160, R151 ;  /* 0x00000097a0977220 */ /* 0x000fe20000410000 */
[C---:B------:R-:W-:Y:S01]  /*3b90*/  FADD.FTZ R160, -R165.reuse, R6 ;  /* 0x00000006a5a07221 */ /* 0x040fe20000010100 */
[----:B------:R-:W-:Y:S01]  /*3ba0*/  FADD.FTZ R159, -R165, R7 ;  /* 0x00000007a59f7221 */ /* 0x000fe20000010100 */
[C---:B------:R-:W-:Y:S01]  /*3bb0*/  FADD.FTZ R172, -R166.reuse, R16 ;  /* 0x00000010a6ac7221 */ /* 0x040fe20000010100 */
[----:B------:R-:W-:Y:S01]  /*3bc0*/  FADD.FTZ R155, -R166, R17 ;  /* 0x00000011a69b7221 */ /* 0x000fe20000010100 */
[----:B------:R-:W-:Y:S01]  /*3bd0*/  FMUL.FTZ R160, R153, R160 ;  /* 0x000000a099a07220 */ /* 0x000fe20000410000 */
[----:B------:R-:W-:Y:S01]  /*3be0*/  FMUL.FTZ R159, R154, R159 ;  /* 0x0000009f9a9f7220 */ /* 0x000fe20000410000 */
[C---:B------:R-:W-:Y:S01]  /*3bf0*/  FADD.FTZ R154, -R165.reuse, R10 ;  /* 0x0000000aa59a7221 */ /* 0x040fe20000010100 */
[----:B------:R-:W-:Y:S01]  /*3c00*/  FADD.FTZ R153, -R165, R11 ;  /* 0x0000000ba5997221 */ /* 0x000fe20000010100 */
[----:B------:R-:W-:Y:S01]  /*3c10*/  FMUL.FTZ R172, R163, R172 ;  /* 0x000000aca3ac7220 */ /* 0x000fe20000410000 */
[----:B------:R-:W-:Y:S01]  /*3c20*/  FMUL.FTZ R155, R164, R155 ;  /* 0x0000009ba49b7220 */ /* 0x000fe20000410000 */
[----:B------:R-:W-:Y:S01]  /*3c30*/  F2FP.F16.F32.PACK_AB R151, R151, R156 ;  /* 0x0000009c9797723e */ /* 0x000fe200000000ff */
[----:B------:R-:W-:Y:S01]  /*3c40*/  FMUL.FTZ R154, R157, R154 ;  /* 0x0000009a9d9a7220 */ /* 0x000fe20000410000 */
[----:B------:R-:W-:Y:S01]  /*3c50*/  FMUL.FTZ R153, R158, R153 ;  /* 0x000000999e997220 */ /* 0x000fe20000410000 */
[----:B------:R-:W-:Y:S01]  /*3c60*/  F2FP.F16.F32.PACK_AB R160, R159, R160 ;  /* 0x000000a09fa0723e */ /* 0x000fe200000000ff */
[C---:B------:R-:W-:Y:S01]  /*3c70*/  FADD.FTZ R156, -R165.reuse, R14 ;  /* 0x0000000ea59c7221 */ /* 0x040fe20000010100 */
[C---:B------:R-:W-:Y:S01]  /*3c80*/  FADD.FTZ R157, -R165.reuse, R15 ;  /* 0x0000000fa59d7221 */ /* 0x040fe20000010100 */
[C---:B------:R-:W-:Y:S01]  /*3c90*/  FADD.FTZ R159, -R165.reuse, R18 ;  /* 0x00000012a59f7221 */ /* 0x040fe20000010100 */
        /* <DEDUP_REMOVED lines=9> */
[----:B------:R-:W-:Y:S03]  /*3d30*/  LOP3.LUT R6, R234, 0x1, RZ, 0xc0, !PT ;  /* 0x00000001ea067812 */ /* 0x000fe600078ec0ff */
[----:B------:R-:W-:Y:S01]  /*3d40*/  IMAD.X R5, RZ, RZ, ~UR5, P2 ;  /* 0x80000005ff057e24 */ /* 0x000fe200090e06ff */
[----:B------:R-:W-:Y:S04]  /*3d50*/  ISETP.NE.U32.AND P3, PT, R6, 0x1, PT ;  /* 0x000000010600780c */ /* 0x000fe80003f65070 */
[----:B------:R-:W-:Y:S01]  /*3d60*/  SHF.R.S64 R7, R4, 0x1f, R5 ;  /* 0x0000001f04077819 */ /* 0x000fe20000001005 */
[----:B------:R-:W-:Y:S03]  /*3d70*/  IMAD.MOV.U32 R4, RZ, RZ, -0x6000 ;  /* 0xffffa000ff047424 */ /* 0x000fe600078e00ff */
[----:B------:R-:W-:Y:S02]  /*3d80*/  IADD3 R244, P2, PT, R244, R7, RZ ;  /* 0x00000007f4f47210 */ /* 0x000fe40007f5e0ff */
[----:B------:R-:W-:Y:S02]  /*3d90*/  SEL R4, R4, 0x6000, !P3 ;  /* 0x0000600004047807 */ /* 0x000fe40005800000 */
[----:B------:R-:W-:Y:S02]  /*3da0*/  LEA.HI.X.SX32 R245, R5, R245, 0x1, P2 ;  /* 0x000000f505f57211 */ /* 0x000fe400010f0eff */
[----:B------:R-:W-:Y:S01]  /*3db0*/  LEA R6, P2, R218, R244, 0x1 ;  /* 0x000000f4da067211 */ /* 0x000fe200078408ff */
[--C-:B------:R-:W-:Y:S02]  /*3dc0*/  IMAD.IADD R233, R233, 0x1, R4.reuse ;  /* 0x00000001e9e97824 */ /* 0x100fe400078e0204 */
[----:B------:R-:W-:Y:S01]  /*3dd0*/  IMAD.IADD R188, R188, 0x1, R4 ;  /* 0x00000001bcbc7824 */ /* 0x000fe200078e0204 */
[----:B------:R-:W-:Y:S02]  /*3de0*/  LEA.HI.X R7, R218, R245, R217, 0x1, P2 ;  /* 0x000000f5da077211 */ /* 0x000fe400010f0cd9 */
        /* <DEDUP_REMOVED lines=9> */
[----:B------:R-:W0:Y:S02]  /*3e80*/  LDGDEPBAR ;  /* 0x00000000000079af */ /* 0x000e240000000000 */
.L_x_508:
        /* <DEDUP_REMOVED lines=87> */
[----:B------:R-:W-:Y:S05]  /*4400*/  IADD3 R4, P0, PT, RZ, -UR19, RZ ;  /* 0x80000013ff047c10 */ /* 0x000fea000ff1e0ff */
[----:B------:R-:W-:Y:S05]  /*4410*/  IMAD.X R5, RZ, RZ, ~UR4, P0 ;  /* 0x80000004ff057e24 */ /* 0x000fea00080e06ff */
[----:B------:R-:W-:Y:S04]  /*4420*/  SHF.R.S64 R7, R4, 0x1f, R5 ;  /* 0x0000001f04077819 */ /* 0x000fe80000001005 */
[----:B------:R-:W-:Y:S04]  /*4430*/  IADD3 R242, P0, PT, R242, R7, RZ ;  /* 0x00000007f2f27210 */ /* 0x000fe80007f1e0ff */
[----:B------:R-:W-:Y:S02]  /*4440*/  LEA.HI.X.SX32 R243, R5, R243, 0x1, P0 ;  /* 0x000000f305f37211 */ /* 0x000fe400000f0eff */
[C---:B------:R-:W-:Y:S03]  /*4450*/  LEA R8, P0, R220.reuse, R242, 0x1 ;  /* 0x000000f2dc087211 */ /* 0x040fe600078008ff */
[----:B------:R-:W-:Y:S01]  /*4460*/  @!PT LDS RZ, [RZ] ;  /* 0x00000000fffff984 */ /* 0x000fe20000000800 */
[----:B------:R-:W-:Y:S01]  /*4470*/  @!PT LDS RZ, [RZ] ;  /* 0x00000000fffff984 */ /* 0x000fe20000000800 */
[----:B------:R-:W-:Y:S01]  /*4480*/  @!PT LDS RZ, [RZ] ;  /* 0x00000000fffff984 */ /* 0x000fe20000000800 */
[----:B------:R1:W-:Y:S01]  /*4490*/  LDGSTS.E.BYPASS.LTC128B.128 [R212+0xc000], desc[UR14][R242.64] ;  /* 0x0c000000f2d47fae */ /* 0x0003e2000b981a0e */
[----:B------:R-:W-:Y:S03]  /*44a0*/  LEA.HI.X R9, R220, R243, R219, 0x1, P0 ;  /* 0x000000f3dc097211 */ /* 0x000fe600000f0cdb */
[----:B------:R1:W-:Y:S04]  /*44b0*/  LDGSTS.E.BYPASS.LTC128B.128 [R212+0xe000], desc[UR14][R242.64+0x80] ;  /* 0x0e000080f2d47fae */ /* 0x0003e8000b981a0e */
[----:B------:R1:W-:Y:S04]  /*44c0*/  LDGSTS.E.BYPASS.LTC128B.128 [R212+0x10000], desc[UR14][R242.64+0x100] ;  /* 0x10000100f2d47fae */ /* 0x0003e8000b981a0e */
[----:B------:R1:W-:Y:S04]  /*44d0*/  LDGSTS.E.BYPASS.LTC128B.128 [R212+0xd000], desc[UR14][R8.64] ;  /* 0x0d00000008d47fae */ /* 0x0003e8000b981a0e */
[----:B------:R1:W-:Y:S04]  /*44e0*/  LDGSTS.E.BYPASS.LTC128B.128 [R212+0xf000], desc[UR14][R8.64+0x80] ;  /* 0x0f00008008d47fae */ /* 0x0003e8000b981a0e */
[----:B------:R1:W-:Y:S04]  /*44f0*/  LDGSTS.E.BYPASS.LTC128B.128 [R212+0x11000], desc[UR14][R8.64+0x100] ;  /* 0x1100010008d47fae */ /* 0x0003e8000b981a0e */
[----:B------:R-:W0:Y:S02]  /*4500*/  LDGDEPBAR ;  /* 0x00000000000079af */ /* 0x000e240000000000 */
.L_x_509:
[----:B------:R-:W-:Y:S01]  /*4510*/  LDSM.16.M88.4 R148, [R189+0x1e000] ;  /* 0x01e00000bd94783b */ /* 0x000fe20000000200 */
[C---:B------:R-:W-:Y:S02]  /*4520*/  ISETP.NE.AND P5, PT, R234.reuse, RZ, PT ;  /* 0x000000ffea00720c */ /* 0x040fe40003fa5270 */
[----:B------:R-:W-:Y:S01]  /*4530*/  ISETP.GT.AND P4, PT, R234, RZ, PT ;  /* 0x000000ffea00720c */ /* 0x000fe20003f84270 */
[----:B------:R-:W2:Y:S04]  /*4540*/  LDSM.16.MT88.4 R16, [R198+0x12000] ;  /* 0x01200000c610783b */ /* 0x000ea80000004200 */
[----:B------:R-:W1:Y:S04]  /*4550*/  LDSM.16.M88.4 R92, [R189+0x1f000] ;  /* 0x01f00000bd5c783b */ /* 0x000e680000000200 */
        /* <DEDUP_REMOVED lines=9> */
[----:B------:R-:W-:Y:S01]  /*45f0*/  LDSM.16.M88.4 R172, [R2+0x1e000] ;  /* 0x01e0000002ac783b */ /* 0x000fe20000000200 */
[-C--:B--2---:R-:W-:Y:S03]  /*4600*/  HMMA.16816.F32 R4, R148, R16.reuse, RZ ;  /* 0x000000109404723c */ /* 0x084fe600000018ff */
[----:B------:R-:W2:Y:S04]  /*4610*/  LDSM.16.MT88.4 R176, [R198+0x13000] ;  /* 0x01300000c6b0783b */ /* 0x000ea80000004200 */
[----:B------:R-:W2:Y:S01]  /*4620*/  LDSM.16.M88.4 R180, [R2+0x1f000] ;  /* 0x01f0000002b4783b */ /* 0x000ea20000000200 */
[C---:B-1----:R-:W-:Y:S08]  /*4630*/  HMMA.16816.F32 R8, R92.reuse, R16, RZ ;  /* 0x000000105c08723c */ /* 0x042ff000000018ff */
        /* <DEDUP_REMOVED lines=10> */
[----:B------:R-:W1:Y:S07]  /*46e0*/  LDSM.16.MT88.4 R148, [R198+0x15000] ;  /* 0x01500000c694783b */ /* 0x000e6e0000004200 */
        /* <DEDUP_REMOVED lines=20> */
[-C--:B--2---:R-:W-:Y:S05]  /*4830*/  HMMA.16816.F32 R4, R172, R176.reuse, R4 ;  /* 0x000000b0ac04723c */ /* 0x084fea0000001804 */
[C---:B------:R-:W-:Y:S03]  /*4840*/  LEA.HI.X.SX32 R171, R223.reuse, R169, 0x5, P0 ;  /* 0x000000a9dfab7211 */ /* 0x040fe600000f2eff */
[C---:B------:R-:W-:Y:S04]  /*4850*/  HMMA.16816.F32 R8, R180.reuse, R176, R8 ;  /* 0x000000b0b408723c */ /* 0x040fe80000001808 */
[C---:B------:R-:W-:Y:S04]  /*4860*/  LEA R176, P0, R223.reuse, R170, 0x5 ;  /* 0x000000aadfb07211 */ /* 0x040fe800078028ff */
[-C--:B------:R-:W-:Y:S03]  /*4870*/  HMMA.16816.F32 R12, R180, R178.reuse, R12 ;  /* 0x000000b2b40c723c */ /* 0x080fe6000000180c */
[C---:B------:R-:W-:Y:S05]  /*4880*/  LEA.HI.X.SX32 R177, R223.reuse, R171, 0x5, P0 ;  /* 0x000000abdfb17211 */ /* 0x040fea00000f2eff */
[C---:B------:R-:W-:Y:S04]  /*4890*/  HMMA.16816.F32 R16, R172.reuse, R178, R16 ;  /* 0x000000b2ac10723c */ /* 0x040fe80000001810 */
[C---:B------:R-:W-:Y:S04]  /*48a0*/  LEA R178, P0, R223.reuse, R176, 0x5 ;  /* 0x000000b0dfb27211 */ /* 0x040fe800078028ff */
[-C--:B-1----:R-:W-:Y:S03]  /*48b0*/  HMMA.16816.F32 R68, R172, R148.reuse, R68 ;  /* 0x00000094ac44723c */ /* 0x082fe60000001844 */
        /* <DEDUP_REMOVED lines=388> */
.L_x_511:
[----:B------:R-:W2:Y:S01]  /*6100*/  LDC.64 R6, c[0x0][0x5c0] ;  /* 0x00017000ff067b82 */ /* 0x000ea20000000a00 */
[----:B-1----:R-:W-:-:S05]  /*6110*/  IADD3 R46, PT, PT, R236, R237, RZ ;  /* 0x000000edec2e7210 */ /* 0x002fca0007ffe0ff */
[C---:B--2---:R-:W-:Y:S02]  /*6120*/  IMAD R44, R46.reuse, R7, RZ ;  /* 0x000000072e2c7224 */ /* 0x044fe400078e02ff */
[----:B------:R-:W-:-:S05]  /*6130*/  IMAD.WIDE.U32 R46, R46, R6, RZ ;  /* 0x000000062e2e7225 */ /* 0x000fca00078e00ff */
[----:B------:R-:W-:Y:S02]  /*6140*/  IADD3 R44, PT, PT, R47, R44, RZ ;  /* 0x0000002c2f2c7210 */ /* 0x000fe40007ffe0ff */
.L_x_512:
        /* <DEDUP_REMOVED lines=13> */
.L_x_513:
[----:B------:R-:W1:Y:S01]  /*6220*/  LDC.64 R4, c[0x0][0x5c8] ;  /* 0x00017200ff047b82 */ /* 0x000e620000000a00 */
[----:B------:R-:W-:-:S05]  /*6230*/  IADD3 R58, PT, PT, R236, R237, RZ ;  /* 0x000000edec3a7210 */ /* 0x000fca0007ffe0ff */
[C---:B-1----:R-:W-:Y:S02]  /*6240*/  IMAD R56, R58.reuse, R5, RZ ;  /* 0x000000053a387224 */ /* 0x042fe400078e02ff */
[----:B------:R-:W-:-:S05]  /*6250*/  IMAD.WIDE.U32 R58, R58, R4, RZ ;  /* 0x000000043a3a7225 */ /* 0x000fca00078e00ff */
[----:B------:R-:W-:-:S07]  /*6260*/  IADD3 R56, PT, PT, R59, R56, RZ ;  /* 0x000000383b387210 */ /* 0x000fce0007ffe0ff */
.L_x_514:
        /* <DEDUP_REMOVED lines=26> */
[----:B------:R-:W3:Y:S01]  /*6410*/  LDS.128 R48, [R212+0x14000] ;  /* 0x01400000d4307984 */ /* 0x000ee20000000c00 */
[----:B------:R-:W4:Y:S01]  /*6420*/  LDCU.64 UR4, c[0x0][0x560] ;  /* 0x0000ac00ff0477ac */ /* 0x000f220008000a00 */
[----:B------:R-:W-:Y:S02]  /*6430*/  MOV R60, R64 ;  /* 0x00000040003c7202 */ /* 0x000fe40000000f00 */
[----:B------:R-:W2:Y:S03]  /*6440*/  LDS.128 R44, [R212+0x12000] ;  /* 0x01200000d42c7984 */ /* 0x000ea60000000c00 */
[C---:B------:R-:W-:Y:S01]  /*6450*/  IMAD.WIDE.U32 R66, R205.reuse, R6, R60 ;  /* 0x00000006cd427225 */ /* 0x040fe200078e003c */
[----:B------:R-:W1:Y:S03]  /*6460*/  LDS.128 R52, [R212+0x16000] ;  /* 0x01600000d4347984 */ /* 0x000e660000000c00 */
[----:B------:R-:W-:Y:S01]  /*6470*/  IMAD R60, R205, R7, R67 ;  /* 0x00000007cd3c7224 */ /* 0x000fe200078e0243 */
[----:B----4-:R-:W-:-:S04]  /*6480*/  LEA R68, P0, R66, UR4, 0x1 ;  /* 0x0000000442447c11 */ /* 0x010fc8000f8008ff */
[----:B------:R-:W-:-:S05]  /*6490*/  LEA.HI.X R69, R66, UR5, R60, 0x1, P0 ;  /* 0x0000000542457c11 */ /* 0x000fca00080f0c3c */
[----:B---3--:R3:W-:Y:S04]  /*64a0*/  STG.E.128 desc[UR14][R68.64+0x80], R48 ;  /* 0x0000803044007986 */ /* 0x0087e8000c101d0e */
[----:B--2---:R3:W-:Y:S04]  /*64b0*/  STG.E.128 desc[UR14][R68.64], R44 ;  /* 0x0000002c44007986 */ /* 0x0047e8000c101d0e */
[----:B-1----:R3:W-:Y:S02]  /*64c0*/  STG.E.128 desc[UR14][R68.64+0x100], R52 ;  /* 0x0001003444007986 */ /* 0x0027e4000c101d0e */
.L_x_516:
[----:B------:R-:W-:Y:S05]  /*64d0*/  BSYNC.RECONVERGENT B0 ;  /* 0x0000000000007941 */ /* 0x000fea0003800200 */
.L_x_515:
[----:B------:R-:W-:Y:S04]  /*64e0*/  BSSY.RECONVERGENT B0, `(.L_x_517) ;  /* 0x000000d000007945 */ /* 0x000fe80003800200 */
[----:B------:R-:W-:Y:S05]  /*64f0*/  @P2 BRA `(.L_x_518) ;  /* 0x00000000002c2947 */ /* 0x000fea0003800000 */
[----:B------:R-:W4:Y:S01]  /*6500*/  LDCU.64 UR4, c[0x0][0x560] ;  /* 0x0000ac00ff0477ac */ /* 0x000f220008000a00 */
[----:B------:R-:W-:Y:S01]  /*6510*/  MOV R60, R64 ;  /* 0x00000040003c7202 */ /* 0x000fe20000000f00 */
[----:B---3--:R-:W-:-:S04]  /*6520*/  IMAD R44, R57, R6, RZ ;  /* 0x00000006392c7224 */ /* 0x008fc800078e02ff */
[----:B------:R-:W-:-:S04]  /*6530*/  IMAD.WIDE.U32 R46, R59, R6, R60 ;  /* 0x000000063b2e7225 */ /* 0x000fc800078e003c */
[----:B------:R-:W-:-:S05]  /*6540*/  IMAD R44, R59, R7, R44 ;  /* 0x000000073b2c7224 */ /* 0x000fca00078e022c */
[----:B------:R-:W-:Y:S02]  /*6550*/  IADD3 R44, PT, PT, R44, R47, RZ ;  /* 0x0000002f2c2c7210 */ /* 0x000fe40007ffe0ff */
[----:B----4-:R-:W-:-:S04]  /*6560*/  LEA R6, P0, R46, UR4, 0x1 ;  /* 0x000000042e067c11 */ /* 0x010fc8000f8008ff */
[----:B------:R-:W-:-:S05]  /*6570*/  LEA.HI.X R7, R46, UR5, R44, 0x1, P0 ;  /* 0x000000052e077c11 */ /* 0x000fca00080f0c2c */
[----:B------:R3:W-:Y:S04]  /*6580*/  STG.E.128 desc[UR14][R6.64], R40 ;  /* 0x0000002806007986 */ /* 0x0007e8000c101d0e */
[----:B-1----:R3:W-:Y:S04]  /*6590*/  STG.E.128 desc[UR14][R6.64+0x80], R36 ;  /* 0x0000802406007986 */ /* 0x0027e8000c101d0e */
[----:B------:R3:W-:Y:S02]  /*65a0*/  STG.E.128 desc[UR14][R6.64+0x100], R32 ;  /* 0x0001002006007986 */ /* 0x0007e4000c101d0e */
.L_x_518:
[----:B------:R-:W-:Y:S05]  /*65b0*/  BSYNC.RECONVERGENT B0 ;  /* 0x0000000000007941 */ /* 0x000fea0003800200 */
.L_x_517:
        /* <DEDUP_REMOVED lines=10> */
[----:B------:R-:W1:Y:S01]  /*6660*/  LDCU.64 UR4, c[0x0][0x568] ;  /* 0x0000ad00ff0477ac */ /* 0x000e620008000a00 */
[----:B------:R-:W-:-:S05]  /*6670*/  MOV R6, R32 ;  /* 0x0000002000067202 */ /* 0x000fca0000000f00 */
[----:B------:R-:W-:-:S04]  /*6680*/  IMAD.WIDE.U32 R34, R205, R4, R6 ;  /* 0x00000004cd227225 */ /* 0x000fc800078e0006 */
[----:B------:R-:W-:Y:S01]  /*6690*/  IMAD R6, R205, R5, R35 ;  /* 0x00000005cd067224 */ /* 0x000fe200078e0223 */
[----:B-1----:R-:W-:-:S04]  /*66a0*/  LEA R36, P0, R34, UR4, 0x1 ;  /* 0x0000000422247c11 */ /* 0x002fc8000f8008ff */
[----:B------:R-:W-:-:S05]  /*66b0*/  LEA.HI.X R37, R34, UR5, R6, 0x1, P0 ;  /* 0x0000000522257c11 */ /* 0x000fca00080f0c06 */
[----:B------:R2:W-:Y:S04]  /*66c0*/  STG.E.128 desc[UR14][R36.64], R28 ;  /* 0x0000001c24007986 */ /* 0x0005e8000c101d0e */
[----:B------:R2:W-:Y:S04]  /*66d0*/  STG.E.128 desc[UR14][R36.64+0x80], R20 ;  /* 0x0000801424007986 */ /* 0x0005e8000c101d0e */
[----:B------:R2:W-:Y:S02]  /*66e0*/  STG.E.128 desc[UR14][R36.64+0x100], R12 ;  /* 0x0001000c24007986 */ /* 0x0005e4000c101d0e */
.L_x_520:
[----:B------:R-:W-:Y:S05]  /*66f0*/  BSYNC.RECONVERGENT B0 ;  /* 0x0000000000007941 */ /* 0x000fea0003800200 */
.L_x_519:
[----:B------:R-:W-:Y:S05]  /*6700*/  @P2 BRA `(.L_x_507) ;  /* 0x0000000000302947 */ /* 0x000fea0003800000 */
[----:B------:R-:W3:Y:S01]  /*6710*/  LDCU.64 UR4, c[0x0][0x568] ;  /* 0x0000ad00ff0477ac */ /* 0x000ee20008000a00 */
[----:B-12---:R-:W-:Y:S01]  /*6720*/  MOV R12, R32 ;  /* 0x00000020000c7202 */ /* 0x006fe20000000f00 */
[----:B------:R-:W-:Y:S01]  /*6730*/  IMAD R6, R57, R4, RZ ;  /* 0x0000000439067224 */ /* 0x000fe200078e02ff */
[----:B------:R-:W-:-:S03]  /*6740*/  MOV R13, R7 ;  /* 0x00000007000d7202 */ /* 0x000fc60000000f00 */
[C---:B------:R-:W-:Y:S02]  /*6750*/  IMAD R6, R59.reuse, R5, R6 ;  /* 0x000000053b067224 */ /* 0x040fe400078e0206 */
[----:B------:R-:W-:-:S05]  /*6760*/  IMAD.WIDE.U32 R12, R59, R4, R12 ;  /* 0x000000043b0c7225 */ /* 0x000fca00078e000c */
[----:B------:R-:W-:Y:S02]  /*6770*/  IADD3 R6, PT, PT, R6, R13, RZ ;  /* 0x0000000d06067210 */ /* 0x000fe40007ffe0ff */
[----:B---3--:R-:W-:-:S04]  /*6780*/  LEA R4, P0, R12, UR4, 0x1 ;  /* 0x000000040c047c11 */ /* 0x008fc8000f8008ff */
[----:B------:R-:W-:-:S05]  /*6790*/  LEA.HI.X R5, R12, UR5, R6, 0x1, P0 ;  /* 0x000000050c057c11 */ /* 0x000fca00080f0c06 */
[----:B------:R3:W-:Y:S04]  /*67a0*/  STG.E.128 desc[UR14][R4.64], R24 ;  /* 0x0000001804007986 */ /* 0x0007e8000c101d0e */
[----:B------:R3:W-:Y:S04]  /*67b0*/  STG.E.128 desc[UR14][R4.64+0x80], R16 ;  /* 0x0000801004007986 */ /* 0x0007e8000c101d0e */
[----:B------:R3:W-:Y:S02]  /*67c0*/  STG.E.128 desc[UR14][R4.64+0x100], R8 ;  /* 0x0001000804007986 */ /* 0x0007e4000c101d0e */
.L_x_507:
[----:B------:R-:W-:Y:S05]  /*67d0*/  BSYNC.RECONVERGENT B1 ;  /* 0x0000000000017941 */ /* 0x000fea0003800200 */
.L_x_485:
        /* <DEDUP_REMOVED lines=11> */
.L_x_522:
        /* <DEDUP_REMOVED lines=15> */
.L_x_2160:


//--------------------- .text._ZN5flash44flash_bwd_dq_dk_dv_loop_seqk_parallel_kernelI23Flash_bwd_kernel_traitsILi192ELi64ELi64ELi8ELi4ELi2ELi2ELb0ELb0EN7cutlass6half_tE19Flash_kernel_traitsILi192ELi64ELi64ELi8ES3_EELb0ELb0ELb0ELb1ELb0ELb0ELb0EEEvNS_16Flash_bwd_paramsE --------------------------
	.section	.text._ZN5flash44flash_bwd_dq_dk_dv_loop_seqk_parallel_kernelI23Flash_bwd_kernel_traitsILi192ELi64ELi64ELi8ELi4ELi2ELi2ELb0ELb0EN7cutlass6half_tE19Flash_kernel_traitsILi192ELi64ELi64ELi8ES3_EELb0ELb0ELb0ELb1ELb0ELb0ELb0EEEvNS_16Flash_bwd_paramsE,"ax",@progbits
	.align	128
        .global         _ZN5flash44flash_bwd_dq_dk_dv_loop_seqk_parallel_kernelI23Flash_bwd_kernel_traitsILi192ELi64ELi64ELi8ELi4ELi2ELi2ELb0ELb0EN7cutlass6half_tE19Flash_kernel_traitsILi192ELi64ELi64ELi8ES3_EELb0ELb0ELb0ELb1ELb0ELb0ELb0EEEvNS_16Flash_bwd_paramsE
        .type           _ZN5flash44flash_bwd_dq_dk_dv_loop_seqk_parallel_kernelI23Flash_bwd_kernel_traitsILi192ELi64ELi64ELi8ELi4ELi2ELi2ELb0ELb0EN7cutlass6half_tE19Flash_kernel_traitsILi192ELi64ELi64ELi8ES3_EELb0ELb0ELb0ELb1ELb0ELb0ELb0EEEvNS_16Flash_bwd_paramsE,@function
        .size           _ZN5flash44flash_bwd_dq_dk_dv_loop_seqk_parallel_kernelI23Flash_bwd_kernel_traitsILi192ELi64ELi64ELi8ELi4ELi2ELi2ELb0ELb0EN7cutlass6half_tE19Flash_kernel_traitsILi192ELi64ELi64ELi8ES3_EELb0ELb0ELb0ELb1ELb0ELb0ELb0EEEvNS_16Flash_bwd_paramsE,(.L_x_2161 - _ZN5flash44flash_bwd_dq_dk_dv_loop_seqk_parallel_kernelI23Flash_bwd_kernel_traitsILi192ELi64ELi64ELi8ELi4ELi2ELi2ELb0ELb0EN7cutlass6half_tE19Flash_kernel_traitsILi192ELi64ELi64ELi8ES3_EELb0ELb0ELb0ELb1ELb0ELb0ELb0EEEvNS_16Flash_bwd_paramsE)
        .other          _ZN5flash44flash_bwd_dq_dk_dv_loop_seqk_parallel_kernelI23Flash_bwd_kernel_traitsILi192ELi64ELi64ELi8ELi4ELi2ELi2ELb0ELb0EN7cutlass6half_tE19Flash_kernel_traitsILi192ELi64ELi64ELi8ES3_EELb0ELb0ELb0ELb1ELb0ELb0ELb0EEEvNS_16Flash_bwd_paramsE,@"STO_CUDA_ENTRY STV_DEFAULT"
_ZN5flash44flash_bwd_dq_dk_dv_loop_seqk_parallel_kernelI23Flash_bwd_kernel_traitsILi192ELi64ELi64ELi8ELi4ELi2ELi2ELb0ELb0EN7cutlass6half_tE19Flash_kernel_traitsILi192ELi64ELi64ELi8ES3_EELb0ELb0ELb0ELb1ELb0ELb0ELb0EEEvNS_16Flash_bwd_paramsE:
.text._ZN5flash44flash_bwd_dq_dk_dv_loop_seqk_parallel_kernelI23Flash_bwd_kernel_traitsILi192ELi64ELi64ELi8ELi4ELi2ELi2ELb0ELb0EN7cutlass6half_tE19Flash_kernel_traitsILi192ELi64ELi64ELi8ES3_EELb0ELb0ELb0ELb1ELb0ELb0ELb0EEEvNS_16Flash_bwd_paramsE:
        /* <DEDUP_REMOVED lines=20> */
[----:B------:R-:W1:Y:S06]  /*0140*/  LDCU.64 UR8, c[0x0][0x470] ;  /* 0x00008e00ff0877ac */ /* 0x000e6c0008000a00 */
[----:B------:R-:W2:Y:S01]  /*0150*/  S2UR UR14, SR_CTAID.X ;  /* 0x00000000000e79c3 */ /* 0x000ea20000002500 */
[----:B------:R-:W-:Y:S01]  /*0160*/  UMOV UR20, URZ ;  /* 0x000000ff00147c82 */ /* 0x000fe20008000000 */
[----:B------:R-:W-:Y:S01]  /*0170*/  UMOV UR21, URZ ;  /* 0x000000ff00157c82 */ /* 0x000fe20008000000 */
[C---:B-1----:R-:W-:Y:S01]  /*0180*/  IMAD.SHL.U32 R2, R203.reuse, 0x2, RZ ;  /* 0x00000002cb027824 */ /* 0x042fe200078e00ff */
[--C-:B------:R-:W-:Y:S01]  /*0190*/  SHF.R.U32.HI R3, RZ, 0x1, R203.reuse ;  /* 0x00000001ff037819 */ /* 0x100fe200000116cb */
[C---:B------:R-:W-:Y:S01]  /*01a0*/  IMAD.SHL.U32 R5, R203.reuse, 0x20, RZ ;  /* 0x00000020cb057824 */ /* 0x040fe200078e00ff */
[----:B------:R-:W-:Y:S01]  /*01b0*/  SHF.R.U32.HI R9, RZ, 0x2, R203 ;  /* 0x00000002ff097819 */ /* 0x000fe200000116cb */
[C---:B------:R-:W-:Y:S01]  /*01c0*/  IMAD.SHL.U32 R4, R203.reuse, 0x10, RZ ;  /* 0x00000010cb047824 */ /* 0x040fe200078e00ff */
[----:B------:R-:W-:Y:S01]  /*01d0*/  LOP3.LUT R0, R2, 0x38, RZ, 0xc0, !PT ;  /* 0x0000003802007812 */ /* 0x000fe200078ec0ff */
[----:B------:R-:W-:Y:S01]  /*01e0*/  IMAD.SHL.U32 R204, R203, 0x8, RZ ;  /* 0x00000008cbcc7824 */ /* 0x000fe200078e00ff */
[----:B------:R-:W-:Y:S01]  /*01f0*/  LOP3.LUT R202, R3, 0x30, RZ, 0xc0, !PT ;  /* 0x0000003003ca7812 */ /* 0x000fe200078ec0ff */
[----:B-----5:R-:W-:Y:S01]  /*0200*/  ULEA UR6, UR6, UR5, 0x18 ;  /* 0x0000000506067291 */ /* 0x020fe2000f8ec0ff */
[--C-:B------:R-:W-:Y:S01]  /*0210*/  LOP3.LUT R7, R0, 0x20, R9.reuse, 0x78, !PT ;  /* 0x0000002000077812 */ /* 0x100fe200078e7809 */
[----:B------:R-:W-:Y:S01]  /*0220*/  IMAD.SHL.U32 R0, R203, 0x40, RZ ;  /* 0x00000040cb007824 */ /* 0x000fe200078e00ff */
[----:B------:R-:W-:Y:S01]  /*0230*/  LOP3.LUT R202, R202, 0x7, R9, 0xf8, !PT ;  /* 0x00000007caca7812 */ /* 0x000fe200078ef809 */
[----:B------:R-:W-:Y:S01]  /*0240*/  UIADD3 UR5, UPT, UPT, UR6, 0x20000, URZ ;  /* 0x0002000006057890 */ /* 0x000fe2000fffe0ff */
[----:B------:R-:W-:-:S02]  /*0250*/  LOP3.LUT R9, R5, 0x200, RZ, 0xc0, !PT ;  /* 0x0000020005097812 */ /* 0x000fc400078ec0ff */
[--C-:B------:R-:W-:Y:S02]  /*0260*/  LOP3.LUT R212, R7, 0x1c0, R4.reuse, 0xf8, !PT ;  /* 0x000001c007d47812 */ /* 0x100fe400078ef804 */
[----:B------:R-:W-:Y:S02]  /*0270*/  LOP3.LUT R196, R9, 0x3800, R4, 0xf8, !PT ;  /* 0x0000380009c47812 */ /* 0x000fe400078ef804 */
[----:B------:R-:W-:Y:S02]  /*0280*/  SHF.R.U32.HI R205, RZ, 0x3, R203 ;  /* 0x00000003ffcd7819 */ /* 0x000fe400000116cb */
[----:B------:R-:W-:Y:S02]  /*0290*/  LOP3.LUT R4, R4, 0x1c0, RZ, 0xc0, !PT ;  /* 0x000001c004047812 */ /* 0x000fe400078ec0ff */
[----:B------:R-:W-:Y:S01]  /*02a0*/  LOP3.LUT R9, R5, 0xc00, RZ, 0xc0, !PT ;  /* 0x00000c0005097812 */ /* 0x000fe200078ec0ff */
[----:B------:R-:W-:Y:S01]  /*02b0*/  VIADD R208, R205, 0x20 ;  /* 0x00000020cdd07836 */ /* 0x000fe20000000000 */
[----:B------:R-:W-:-:S02]  /*02c0*/  LOP3.LUT R11, R5, 0x400, RZ, 0xc0, !PT ;  /* 0x00000400050b7812 */ /* 0x000fc400078ec0ff */
[----:B------:R-:W-:Y:S02]  /*02d0*/  LOP3.LUT R211, R4, 0x18, R205, 0xf8, !PT ;  /* 0x0000001804d37812 */ /* 0x000fe400078ef8cd */
[--C-:B------:R-:W-:Y:S02]  /*02e0*/  LOP3.LUT R9, R9, 0x6, R2.reuse, 0xf8, !PT ;  /* 0x0000000609097812 */ /* 0x100fe400078ef802 */
[--C-:B------:R-:W-:Y:S02]  /*02f0*/  LOP3.LUT R6, R11, 0x6, R2.reuse, 0xf8, !PT ;  /* 0x000000060b067812 */ /* 0x100fe400078ef802 */
[----:B------:R-:W-:Y:S02]  /*0300*/  LOP3.LUT R211, R211, 0x38, R2, 0x78, !PT ;  /* 0x00000038d3d37812 */ /* 0x000fe400078e7802 */
[----:B------:R-:W-:Y:S02]  /*0310*/  LOP3.LUT R2, R2, 0x20, RZ, 0xc0, !PT ;  /* 0x0000002002027812 */ /* 0x000fe400078ec0ff */
[----:B------:R-:W-:-:S02]  /*0320*/  LOP3.LUT R7, R0, 0x1c0, RZ, 0xc0, !PT ;  /* 0x000001c000077812 */ /* 0x000fc400078ec0ff */
[----:B------:R-:W-:Y:S02]  /*0330*/  LOP3.LUT R197, R2, 0x18, R205, 0xf8, !PT ;  /* 0x0000001802c57812 */ /* 0x000fe400078ef8cd */
[----:B------:R-:W-:Y:S02]  /*0340*/  LOP3.LUT R8, R3, 0x10, RZ, 0xc0, !PT ;  /* 0x0000001003087812 */ /* 0x000fe400078ec0ff */
[----:B------:R-:W-:Y:S02]  /*0350*/  LOP3.LUT R197, R197, 0x1c0, R0, 0xf8, !PT ;  /* 0x000001c0c5c57812 */ /* 0x000fe400078ef800 */
[----:B------:R-:W-:Y:S02]  /*0360*/  LOP3.LUT R4, R7, 0x38, R204, 0xf8, !PT ;  /* 0x0000003807047812 */ /* 0x000fe400078ef8cc */
[----:B------:R-:W-:Y:S02]  /*0370*/  LOP3.LUT R190, R0, 0x200, RZ, 0xc0, !PT ;  /* 0x0000020000be7812 */ /* 0x000fe400078ec0ff */
[----:B--2---:R-:W-:-:S02]  /*0380*/  LEA R206, P0, R201, R206, 0x2 ;  /* 0x000000cec9ce7211 */ /* 0x004fc400078010ff */
[----:B------:R-:W-:Y:S02]  /*0390*/  LOP3.LUT R7, R8, 0x8, R203, 0xf8, !PT ;  /* 0x0000000808077812 */ /* 0x000fe400078ef8cb */
[----:B------:R-:W-:Y:S02]  /*03a0*/  LOP3.LUT R197, R197, 0x38, R204, 0x78, !PT ;  /* 0x00000038c5c57812 */ /* 0x000fe400078e78cc */
[----:B------:R-:W-:Y:S02]  /*03b0*/  LOP3.LUT R3, R4, 0x8, R3, 0x78, !PT ;  /* 0x0000000804037812 */ /* 0x000fe400078e7803 */
[----:B------:R-:W-:Y:S02]  /*03c0*/  LOP3.LUT R198, R190, 0xc00, R5, 0xf8, !PT ;  /* 0x00000c00bec67812 */ /* 0x000fe400078ef805 */
[----:B------:R-:W-:Y:S02]  /*03d0*/  R2P PR, R203, 0xe ;  /* 0x0000000ecb007804 */ /* 0x000fe40000000000 */
[----:B------:R-:W-:Y:S01]  /*03e0*/  LOP3.LUT R212, R9, R212, RZ, 0xfc, !PT ;  /* 0x000000d409d47212 */ /* 0x000fe200078efcff */
[----:B---3--:R-:W-:Y:S01]  /*03f0*/  IMAD.U32 R9, RZ, RZ, UR4 ;  /* 0x00000004ff097e24 */ /* 0x008fe2000f8e00ff */
[----:B------:R-:W-:Y:S01]  /*0400*/  LOP3.LUT R192, R7, R4, RZ, 0x3c, !PT ;  /* 0x0000000407c07212 */ /* 0x000fe200078e3cff */
[----:B------:R-:W-:Y:S01]  /*0410*/  UIADD3 UR4, UPT, UPT, UR6, 0x12000, URZ ;  /* 0x0001200006047890 */ /* 0x000fe2000fffe0ff */
[----:B------:R-:W-:-:S02]  /*0420*/  LOP3.LUT R197, R197, 0x200, R0, 0xf8, !PT ;  /* 0x00000200c5c57812 */ /* 0x000fc400078ef800 */
[----:B------:R-:W-:Y:S02]  /*0430*/  LOP3.LUT R7, R4, 0x8, R203, 0x78, !PT ;  /* 0x0000000804077812 */ /* 0x000fe400078e78cb */
[----:B------:R-:W-:Y:S02]  /*0440*/  LOP3.LUT R190, R190, 0x400, R5, 0xf8, !PT ;  /* 0x00000400bebe7812 */ /* 0x000fe400078ef805 */
[----:B------:R-:W-:Y:S02]  /*0450*/  LOP3.LUT R198, R198, R3, RZ, 0xfc, !PT ;  /* 0x00000003c6c67212 */ /* 0x000fe400078efcff */
[----:B------:R-:W-:Y:S02]  /*0460*/  LOP3.LUT R0, R204, 0x1f8, RZ, 0xc0, !PT ;  /* 0x000001f8cc007812 */ /* 0x000fe400078ec0ff */
[----:B------:R-:W-:Y:S02]  /*0470*/  LEA R212, R212, UR5, 0x1 ;  /* 0x00000005d4d47c11 */ /* 0x000fe4000f8e08ff */
[----:B------:R-:W-:-:S02]  /*0480*/  LOP3.LUT R196, R196, R7, RZ, 0xfc, !PT ;  /* 0x00000007c4c47212 */ /* 0x000fc400078efcff */
[----:B------:R-:W-:Y:S01]  /*0490*/  LOP3.LUT R192, R192, 0x200, R5, 0xf8, !PT ;  /* 0x00000200c0c07812 */ /* 0x000fe200078ef805 */
[----:B------:R-:W-:Y:S01]  /*04a0*/  VIADD R240, R212, 0x20 ;  /* 0x00000020d4f07836 */ /* 0x000fe20000000000 */
[----:B------:R-:W-:Y:S01]  /*04b0*/  LOP3.LUT R190, R190, R3, RZ, 0xfc, !PT ;  /* 0x00000003bebe7212 */ /* 0x000fe200078efcff */
[----:B------:R-:W-:Y:S01]  /*04c0*/  @P3 VIADD R240, R212, 0xffffffe0 ;  /* 0xffffffe0d4f03836 */ /* 0x000fe20000000000 */
[----:B------:R-:W-:Y:S02]  /*04d0*/  LOP3.LUT R213, R0, 0x38, R203, 0x78, !PT ;  /* 0x0000003800d57812 */ /* 0x000fe400078e78cb */
[----:B------:R-:W-:Y:S02]  /*04e0*/  SEL R193, R193, 0xffffffc0, !P2 ;  /* 0xffffffc0c1c17807 */ /* 0x000fe40005000000 */
[----:B------:R-:W-:Y:S02]  /*04f0*/  LEA R198, R198, UR6, 0x1 ;  /* 0x00000006c6c67c11 */ /* 0x000fe4000f8e08ff */
[----:B------:R-:W-:-:S02]  /*0500*/  SEL R217, R217, 0xfffffff0, !P2 ;  /* 0xfffffff0d9d97807 */ /* 0x000fc40005000000 */
        /* <DEDUP_REMOVED lines=8> */
[----:B------:R-:W-:Y:S01]  /*0590*/  LEA R190, R190, UR6, 0x1 ;  /* 0x00000006bebe7c11 */ /* 0x000fe2000f8e08ff */
[----:B------:R-:W-:Y:S01]  /*05a0*/  IMAD.IADD R194, R196, 0x1, R195 ;  /* 0x00000001c4c27824 */ /* 0x000fe200078e02c3 */
[----:B------:R-:W-:Y:S01]  /*05b0*/  LOP3.LUT R211, R6, R211, RZ, 0xfc, !PT ;  /* 0x000000d306d37212 */ /* 0x000fe200078efcff */
[C---:B------:R-:W-:Y:S01]  /*05c0*/  IMAD.IADD R191, R193.reuse, 0x1, R192 ;  /* 0x00000001c1bf7824 */ /* 0x040fe200078e02c0 */
[----:B------:R-:W-:Y:S01]  /*05d0*/  LOP3.LUT R204, R204, 0x38, RZ, 0xc0, !PT ;  /* 0x00000038cccc7812 */ /* 0x000fe200078ec0ff */
[----:B------:R-:W-:Y:S01]  /*05e0*/  IMAD.IADD R3, R193, 0x1, R190 ;  /* 0x00000001c1037824 */ /* 0x000fe200078e02be */
[----:B------:R-:W-:Y:S01]  /*05f0*/  LEA.HI.X R207, R201, R207, RZ, 0x2, P0 ;  /* 0x000000cfc9cf7211 */ /* 0x000fe200000f14ff */
[----:B------:R-:W-:Y:S01]  /*0600*/  IMAD.IADD R185, R195, 0x1, R186 ;  /* 0x00000001c3b97824 */ /* 0x000fe200078e02ba */
[----:B------:R-:W-:-:S02]  /*0610*/  SHF.R.U32.HI R203, RZ, 0x5, R203 ;  /* 0x00000005ffcb7819 */ /* 0x000fc400000116cb */
[C---:B------:R-:W-:Y:S02]  /*0620*/  LOP3.LUT R210, R204.reuse, 0x40, RZ, 0xfc, !PT ;  /* 0x00000040ccd27812 */ /* 0x040fe400078efcff */
[----:B------:R-:W-:Y:S02]  /*0630*/  LOP3.LUT R209, R204, 0x80, RZ, 0xfc, !PT ;  /* 0x00000080ccd17812 */ /* 0x000fe400078efcff */
[----:B------:R-:W-:Y:S02]  /*0640*/  LEA R213, R213, UR6, 0x1 ;  /* 0x00000006d5d57c11 */ /* 0x000fe4000f8e08ff */
[----:B------:R-:W-:Y:S02]  /*0650*/  LEA R211, R211, UR4, 0x1 ;  /* 0x00000004d3d37c11 */ /* 0x000fe4000f8e08ff */
[----:B----4-:R-:W-:-:S07]  /*0660*/  LEA R197, R197, UR6, 0x1 ;  /* 0x00000006c5c57c11 */ /* 0x010fce000f8e08ff */
.L_x_588:
[----:B-1----:R-:W1:Y:S01]  /*0670*/  LDCU.64 UR4, c[0x0][0x478] ;  /* 0x00008f00ff0477ac */ /* 0x002e620008000a00 */
[----:B--2---:R-:W2:Y:S01]  /*0680*/  LDC.64 R4, c[0x0][0x460] ;  /* 0x00011800ff047b82 */ /* 0x004ea20000000a00 */
[----:B------:R-:W-:Y:S01]  /*0690*/  ISETP.NE.U32.AND P4, PT, RZ, UR8, PT ;  /* 0x00000008ff007c0c */ /* 0x000fe2000bf85070 */
[----:B------:R-:W-:Y:S01]  /*06a0*/  IMAD.SHL.U32 R15, R201, 0x4, RZ ;  /* 0x00000004c90f7824 */ /* 0x000fe200078e00ff */
[----:B------:R-:W-:Y:S01]  /*06b0*/  SHF.R.U32.HI R0, RZ, 0x1e, R201 ;  /* 0x0000001eff007819 */ /* 0x000fe200000116c9 */
[----:B------:R-:W-:Y:S01]  /*06c0*/  IMAD.MOV.U32 R238, RZ, RZ, RZ ;  /* 0x000000ffffee7224 */ /* 0x000fe200078e00ff */
[----:B------:R-:W-:-:S03]  /*06d0*/  ISETP.NE.AND.EX P4, PT, RZ, UR9, PT, P4 ;  /* 0x00000009ff007c0c */ /* 0x000fc6000bf85340 */
[----:B------:R-:W3:Y:S08]  /*06e0*/  LDC.U8 R2, c[0x0][0x532] ;  /* 0x00014c80ff027b82 */ /* 0x000ef00000000000 */
[----:B------:R-:W4:Y:S01]  /*06f0*/  LDC.64 R6, c[0x0][0x468] ;  /* 0x00011a00ff067b82 */ /* 0x000f220000000a00 */
[----:B-1----:R-:W-:Y:S02]  /*0700*/  ISETP.NE.U32.AND P3, PT, RZ, UR4, PT ;  /* 0x00000004ff007c0c */ /* 0x002fe4000bf65070 */
[----:B------:R-:W-:-:S02]  /*0710*/  @P4 IADD3 R16, P1, PT, R15, UR8, RZ ;  /* 0x000000080f104c10 */ /* 0x000fc4000ff3e0ff */
[----:B------:R-:W-:Y:S02]  /*0720*/  ISETP.NE.AND.EX P3, PT, RZ, UR5, PT, P3 ;  /* 0x00000005ff007c0c */ /* 0x000fe4000bf65330 */
[----:B------:R-:W-:Y:S02]  /*0730*/  @P4 IADD3.X R17, PT, PT, R0, UR9, RZ, P1, !PT ;  /* 0x0000000900114c10 */ /* 0x000fe40008ffe4ff */
[C---:B--2---:R-:W-:Y:S02]  /*0740*/  ISETP.NE.U32.AND P5, PT, R4.reuse, RZ, PT ;  /* 0x000000ff0400720c */ /* 0x044fe40003fa5070 */
[----:B------:R-:W-:Y:S01]  /*0750*/  ISETP.NE.U32.AND P2, PT, R4, RZ, PT ;  /* 0x000000ff0400720c */ /* 0x000fe20003f45070 */
[----:B------:R-:W-:Y:S01]  /*0760*/  IMAD.MOV.U32 R12, RZ, RZ, -0x1 ;  /* 0xffffffffff0c7424 */ /* 0x000fe200078e00ff */
[C---:B------:R-:W-:Y:S01]  /*0770*/  ISETP.NE.AND.EX P5, PT, R5.reuse, RZ, PT, P5 ;  /* 0x000000ff0500720c */ /* 0x040fe20003fa5350 */
[----:B------:R1:W2:Y:S01]  /*0780*/  @P4 LDG.E R238, desc[UR16][R16.64] ;  /* 0x0000001010ee4981 */ /* 0x0002a2000c1e1900 */
[----:B------:R-:W-:-:S03]  /*0790*/  ISETP.NE.AND.EX P2, PT, R5, RZ, PT, P2 ;  /* 0x000000ff0500720c */ /* 0x000fc60003f45320 */
[----:B------:R-:W-:-:S04]  /*07a0*/  @P3 IADD3 R4, P0, PT, R15, UR4, RZ ;  /* 0x000000040f043c10 */ /* 0x000fc8000ff1e0ff */
[----:B------:R-:W-:-:S04]  /*07b0*/  @P3 IADD3.X R5, PT, PT, R0, UR5, RZ, P0, !PT ;  /* 0x0000000500053c10 */ /* 0x000fc800087fe4ff */
[----:B-----5:R1:W5:Y:S04]  /*07c0*/  @P5 LDG.E R12, desc[UR16][R206.64] ;  /* 0x00000010ce0c5981 */ /* 0x020368000c1e1900 */
[----:B------:R-:W2:Y:S04]  /*07d0*/  @P3 LDG.E R239, desc[UR16][R4.64] ;  /* 0x0000001004ef3981 */ /* 0x000ea8000c1e1900 */
[----:B------:R1:W5:Y:S01]  /*07e0*/  @P2 LDG.E R11, desc[UR16][R206.64+0x4] ;  /* 0x00000410ce0b2981 */ /* 0x000362000c1e1900 */
[----:B---3--:R-:W-:Y:S02]  /*07f0*/  ISETP.NE.AND P4, PT, R2, RZ, PT ;  /* 0x000000ff0200720c */ /* 0x008fe40003f85270 */
[----:B----4-:R-:W-:-:S04]  /*0800*/  ISETP.EQ.U32.AND P1, PT, R6, RZ, PT ;  /* 0x000000ff0600720c */ /* 0x010fc80003f22070 */
[----:B------:R-:W-:Y:S02]  /*0810*/  ISETP.EQ.OR.EX P1, PT, R7, RZ, !P4, P1 ;  /* 0x000000ff0700720c */ /* 0x000fe40006722710 */
[----:B------:R-:W-:Y:S01]  /*0820*/  IADD3 R14, P0, PT, R15, R6, RZ ;  /* 0x000000060f0e7210 */ /* 0x000fe20007f1e0ff */
[----:B------:R-:W-:-:S04]  /*0830*/  IMAD.MOV.U32 R241, RZ, RZ, -0x1 ;  /* 0xfffffffffff17424 */ /* 0x000fc800078e00ff */
[----:B------:R-:W-:Y:S02]  /*0840*/  IMAD.X R15, R0, 0x1, R7, P0 ;  /* 0x00000001000f7824 */ /* 0x000fe400000e0607 */
[----:B------:R-:W3:Y:S04]  /*0850*/  @!P3 LDC R0, c[0x0][0x43c] ;  /* 0x00010f00ff00bb82 */ /* 0x000ee80000000800 */
[----:B------:R4:W5:Y:S04]  /*0860*/  @!P1 LDG.E R241, desc[UR16][R14.64] ;  /* 0x000000100ef19981 */ /* 0x000968000c1e1900 */
[----:B------:R-:W4:Y:S01]  /*0870*/  @!P3 LDC.64 R4, c[0x0][0x488] ;  /* 0x00012200ff04bb82 */ /* 0x000f220000000a00 */
[----:B------:R-:W-:-:S07]  /*0880*/  ISETP.NE.U32.AND P1, PT, R6, RZ, PT ;  /* 0x000000ff0600720c */ /* 0x000fce0003f25070 */
[----:B-1----:R-:W1:Y:S01]  /*0890*/  @!P2 LDC R17, c[0x0][0x434] ;  /* 0x00010d00ff11ab82 */ /* 0x002e620000000800 */
[----:B------:R-:W-:Y:S01]  /*08a0*/  ISETP.NE.AND.EX P1, PT, R7, RZ, PT, P1 ;  /* 0x000000ff0700720c */ /* 0x000fe20003f25310 */
[----:B------:R-:W-:Y:S01]  /*08b0*/  USHF.L.U32 UR19, UR15, 0x6, URZ ;  /* 0x000000060f137899 */ /* 0x000fe200080006ff */
[----:B----4-:R-:W-:-:S04]  /*08c0*/  @!P3 ISETP.NE.U32.AND P0, PT, R4, RZ, PT ;  /* 0x000000ff0400b20c */ /* 0x010fc80003f05070 */
[----:B------:R-:W-:-:S04]  /*08d0*/  @!P3 ISETP.NE.AND.EX P0, PT, R5, RZ, PT, P0 ;  /* 0x000000ff0500b20c */ /* 0x000fc80003f05300 */
[----:B---3--:R-:W-:Y:S01]  /*08e0*/  @!P3 SEL R0, R0, RZ, P0 ;  /* 0x000000ff0000b207 */ /* 0x008fe20000000000 */
[----:B--2---:R-:W-:Y:S02]  /*08f0*/  @P3 IMAD.IADD R239, R239, 0x1, -R238 ;  /* 0x00000001efef3824 */ /* 0x004fe400078e0aee */
[----:B-1----:R-:W-:Y:S06]  /*0900*/  @!P1 BRA `(.L_x_523) ;  /* 0x00000000000c9947 */ /* 0x002fec0003800000 */
[----:B------:R-:W2:Y:S02]  /*0910*/  @P4 LDG.E R2, desc[UR16][R14.64+0x4] ;  /* 0x000004100e024981 */ /* 0x000ea4000c1e1900 */
[----:B--2--5:R-:W-:-:S06]  /*0920*/  @P4 IADD3 R9, PT, PT, R2, -R241, RZ ;  /* 0x800000f102094210 */ /* 0x024fcc0007ffe0ff */
[----:B------:R1:W5:Y:S02]  /*0930*/  @!P4 LDG.E R9, desc[UR16][R14.64] ;  /* 0x000000100e09c981 */ /* 0x000364000c1e1900 */
.L_x_523:
        /* <DEDUP_REMOVED lines=33> */
.L_x_525:
[----:B------:R-:W2:Y:S01]  /*0b50*/  LDC.64 R6, c[0x0][0x3b8] ;  /* 0x0000ee00ff067b82 */ /* 0x000ea20000000a00 */
[----:B------:R-:W-:-:S05]  /*0b60*/  IADD3 R4, PT, PT, R238, R241, RZ ;  /* 0x000000f1ee047210 */ /* 0x000fca0007ffe0ff */
[C---:B--2---:R-:W-:Y:S02]  /*0b70*/  IMAD R19, R4.reuse, R7, RZ ;  /* 0x0000000704137224 */ /* 0x044fe400078e02ff */
[----:B------:R-:W-:-:S05]  /*0b80*/  IMAD.WIDE.U32 R4, R4, R6, RZ ;  /* 0x0000000604047225 */ /* 0x000fca00078e00ff */
[----:B------:R-:W-:Y:S02]  /*0b90*/  IADD3 R19, PT, PT, R5, R19, RZ ;  /* 0x0000001305137210 */ /* 0x000fe40007ffe0ff */
[----:B------:R-:W-:-:S07]  /*0ba0*/  MOV R22, R4 ;  /* 0x0000000400167202 */ /* 0x000fce0000000f00 */
.L_x_526:
        /* <DEDUP_REMOVED lines=12> */
[----:B------:R-:W-:-:S04]  /*0c70*/  IMAD.HI.U32 R16, R11, R2, RZ ;  /* 0x000000020b107227 */ /* 0x000fc800078e00ff */
        /* <DEDUP_REMOVED lines=25> */
[----:B------:R-:W-:Y:S06]  /*0e10*/  BRA `(.L_x_528) ;  /* 0x0000000000147947 */ /* 0x000fec0003800000 */
.L_x_527:
[----:B------:R-:W2:Y:S01]  /*0e20*/  LDC.64 R4, c[0x0][0x3c0] ;  /* 0x0000f000ff047b82 */ /* 0x000ea20000000a00 */
[----:B------:R-:W-:-:S05]  /*0e30*/  IADD3 R8, PT, PT, R238, R241, RZ ;  /* 0x000000f1ee087210 */ /* 0x000fca0007ffe0ff */
[C---:B--2---:R-:W-:Y:S02]  /*0e40*/  IMAD R18, R8.reuse, R5, RZ ;  /* 0x0000000508127224 */ /* 0x044fe400078e02ff */
[----:B------:R-:W-:-:S05]  /*0e50*/  IMAD.WIDE.U32 R20, R8, R4, RZ ;  /* 0x0000000408147225 */ /* 0x000fca00078e00ff */
[----:B------:R-:W-:-:S07]  /*0e60*/  IADD3 R18, PT, PT, R21, R18, RZ ;  /* 0x0000001215127210 */ /* 0x000fce0007ffe0ff */
.L_x_528:
[----:B------:R-:W2:Y:S01]  /*0e70*/  @!P3 LDC.64 R10, c[0x0][0x588] ;  /* 0x00016200ff0abb82 */ /* 0x000ea20000000a00 */
[----:B------:R-:W3:Y:S07]  /*0e80*/  LDCU UR6, c[0x0][0x3e0] ;  /* 0x00007c00ff0677ac */ /* 0x000eee0008000800 */
[----:B------:R-:W4:Y:S08]  /*0e90*/  @P3 LDC.64 R8, c[0x0][0x590] ;  /* 0x00016400ff083b82 */ /* 0x000f300000000a00 */
[----:B-1----:R-:W3:Y:S01]  /*0ea0*/  LDC R15, c[0x0][0x44c] ;  /* 0x00011300ff0f7b82 */ /* 0x002ee20000000800 */
[----:B--2---:R-:W-:-:S04]  /*0eb0*/  @!P3 IMAD.WIDE.U32 R40, R201, R10, RZ ;  /* 0x0000000ac928b225 */ /* 0x004fc800078e00ff */
[----:B------:R-:W-:Y:S02]  /*0ec0*/  @!P3 IMAD R30, R201, R11, R41 ;  /* 0x0000000bc91eb224 */ /* 0x000fe400078e0229 */
[----:B----4-:R-:W-:-:S04]  /*0ed0*/  @P3 IMAD.WIDE.U32 R10, R12, R8, RZ ;  /* 0x000000080c0a3225 */ /* 0x010fc800078e00ff */
[----:B------:R-:W-:Y:S01]  /*0ee0*/  @P3 IMAD R30, R12, R9, R11 ;  /* 0x000000090c1e3224 */ /* 0x000fe200078e020b */
[----:B------:R-:W-:Y:S01]  /*0ef0*/  @P3 MOV R40, R10 ;  /* 0x0000000a00283202 */ /* 0x000fe20000000f00 */
[----:B---3--:R-:W-:Y:S01]  /*0f00*/  IMAD.WIDE R24, R15, UR6, RZ ;  /* 0x000000060f187c25 */ /* 0x008fe2000f8e02ff */
        /* <DEDUP_REMOVED lines=17> */
.L_x_529:
[-C--:B------:R-:W-:Y:S02]  /*1020*/  IMAD R14, R25, R12.reuse, RZ ;  /* 0x0000000c190e7224 */ /* 0x080fe400078e02ff */
[----:B------:R-:W-:-:S05]  /*1030*/  IMAD.WIDE.U32 R32, R24, R12, RZ ;  /* 0x0000000c18207225 */ /* 0x000fca00078e00ff */
[----:B------:R-:W-:-:S07]  /*1040*/  IADD3 R14, PT, PT, R33, R14, RZ ;  /* 0x0000000e210e7210 */ /* 0x000fce0007ffe0ff */
.L_x_530:
[----:B------:R-:W1:Y:S01]  /*1050*/  LDCU.U8 UR4, c[0x0][0x548] ;  /* 0x0000a900ff0477ac */ /* 0x000e620008000000 */
[----:B------:R-:W-:Y:S01]  /*1060*/  SHF.L.U32 R11, R201, 0x7, RZ ;  /* 0x00000007c90b7819 */ /* 0x000fe200000006ff */
[----:B------:R-:W2:Y:S03]  /*1070*/  LDCU.U8 UR5, c[0x0][0x5f0] ;  /* 0x0000be00ff0577ac */ /* 0x000ea60008000000 */
[----:B------:R-:W-:-:S04]  /*1080*/  SEL R8, R11, RZ, P5 ;  /* 0x000000ff0b087207 */ /* 0x000fc80002800000 */
[----:B------:R-:W-:-:S04]  /*1090*/  IADD3 R8, P0, PT, R27, R8, RZ ;  /* 0x000000081b087210 */ /* 0x000fc80007f1e0ff */
[----:B------:R-:W-:Y:S01]  /*10a0*/  IADD3.X R31, PT, PT, RZ, R29, RZ, P0, !PT ;  /* 0x0000001dff1f7210 */ /* 0x000fe200007fe4ff */
[----:B------:R-:W-:Y:S01]  /*10b0*/  IMAD.WIDE.U32 R34, R8, R24, RZ ;  /* 0x0000001808227225 */ /* 0x000fe200078e00ff */
[----:B-1----:R-:W-:-:S03]  /*10c0*/  UISETP.NE.AND UP0, UPT, UR4, URZ, UPT ;  /* 0x000000ff0400728c */ /* 0x002fc6000bf05270 */
[----:B------:R-:W-:Y:S02]  /*10d0*/  IMAD R31, R31, R24, RZ ;  /* 0x000000181f1f7224 */ /* 0x000fe400078e02ff */
[----:B------:R-:W-:Y:S02]  /*10e0*/  IMAD R24, R200, R15, RZ ;  /* 0x0000000fc8187224 */ /* 0x000fe400078e02ff */
        /* <DEDUP_REMOVED lines=10> */
.L_x_531:
[----:B------:R-:W1:Y:S01]  /*1190*/  LDC R26, c[0x0][0x434] ;  /* 0x00010d00ff1a7b82 */ /* 0x000e620000000800 */
[----:B------:R-:W-:-:S04]  /*11a0*/  IMAD R9, R201, UR6, R200 ;  /* 0x00000006c9097c24 */ /* 0x000fc8000f8e02c8 */
[----:B-1----:R-:W-:-:S03]  /*11b0*/  IMAD R26, R9, R26, RZ ;  /* 0x0000001a091a7224 */ /* 0x002fc600078e02ff */
.L_x_532:
        /* <DEDUP_REMOVED lines=11> */
.L_x_533:
[----:B------:R-:W1:Y:S01]  /*1270*/  LDC R36, c[0x0][0x444] ;  /* 0x00011100ff247b82 */ /* 0x000e620000000800 */
[----:B------:R-:W-:-:S04]  /*1280*/  IMAD R9, R201, UR6, R200 ;  /* 0x00000006c9097c24 */ /* 0x000fc8000f8e02c8 */
[----:B-1----:R-:W-:-:S07]  /*1290*/  IMAD R36, R9, R36, RZ ;  /* 0x0000002409247224 */ /* 0x002fce00078e02ff */
.L_x_534:
[----:B------:R-:W1:Y:S01]  /*12a0*/  LDC.64 R8, c[0x0][0x590] ;  /* 0x00016400ff087b82 */ /* 0x000e620000000a00 */
[----:B------:R-:W2:Y:S01]  /*12b0*/  S2R R21, SR_TID.X ;  /* 0x0000000000157919 */ /* 0x000ea20000002100 */
[--C-:B------:R-:W-:Y:S01]  /*12c0*/  IADD3 R32, P1, P0, R34, R32, R24.reuse ;  /* 0x0000002022207210 */ /* 0x100fe2000783e018 */
[----:B------:R-:W-:Y:S01]  /*12d0*/  IMAD R34, R15, UR6, RZ ;  /* 0x000000060f227c24 */ /* 0x000fe2000f8e02ff */
[----:B------:R-:W-:Y:S01]  /*12e0*/  SHF.R.S32.HI R24, RZ, 0x1f, R24 ;  /* 0x0000001fff187819 */ /* 0x000fe20000011418 */
[----:B------:R-:W-:Y:S01]  /*12f0*/  IMAD.MOV.U32 R25, RZ, RZ, RZ ;  /* 0x000000ffff197224 */ /* 0x000fe200078e00ff */
[----:B------:R-:W3:Y:S01]  /*1300*/  LDCU.64 UR12, c[0x0][0x3c8] ;  /* 0x00007900ff0c77ac */ /* 0x000ee20008000a00 */
[----:B------:R-:W-:Y:S01]  /*1310*/  ISETP.NE.AND P4, PT, RZ, UR5, PT ;  /* 0x00000005ff007c0c */ /* 0x000fe2000bf85270 */
[----:B------:R-:W4:Y:S01]  /*1320*/  LDC.64 R10, c[0x0][0x3b0] ;  /* 0x0000ec00ff0a7b82 */ /* 0x000f220000000a00 */
[----:B------:R-:W-:Y:S01]  /*1330*/  IADD3.X R31, PT, PT, R31, R14, R24, P1, P0 ;  /* 0x0000000e1f1f7210 */ /* 0x000fe20000fe0418 */
[----:B------:R-:W-:Y:S01]  /*1340*/  IMAD.MOV.U32 R24, RZ, RZ, R204 ;  /* 0x000000ffff187224 */ /* 0x000fe200078e00cc */
[----:B------:R-:W-:Y:S01]  /*1350*/  IADD3 R40, P0, PT, R204, R40, RZ ;  /* 0x00000028cc287210 */ /* 0x000fe20007f1e0ff */
[----:B------:R-:W5:Y:S01]  /*1360*/  LDCU.64 UR6, c[0x0][0x550] ;  /* 0x0000aa00ff0677ac */ /* 0x000f620008000a00 */
[----:B------:R-:W-:Y:S02]  /*1370*/  BSSY.RECONVERGENT B1, `(.L_x_524) ;  /* 0x0000681000017945 */ /* 0x000fe40003800200 */
[----:B------:R-:W-:Y:S01]  /*1380*/  IADD3.X R41, PT, PT, RZ, R30, RZ, P0, !PT ;  /* 0x0000001eff297210 */ /* 0x000fe200007fe4ff */
[----:B------:R-:W3:Y:S01]  /*1390*/  LDC.64 R12, c[0x0][0x5f8] ;  /* 0x00017e00ff0c7b82 */ /* 0x000ee20000000a00 */
[----:B------:R-:W5:Y:S01]  /*13a0*/  LDCU.64 UR4, c[0x0][0x570] ;  /* 0x0000ae00ff0477ac */ /* 0x000f620008000a00 */
[----:B------:R-:W5:Y:S06]  /*13b0*/  LDCU.64 UR10, c[0x0][0x380] ;  /* 0x00007000ff0a77ac */ /* 0x000f6c0008000a00 */
[----:B------:R-:W5:Y:S01]  /*13c0*/  LDC.64 R14, c[0x0][0x598] ;  /* 0x00016600ff0e7b82 */ /* 0x000f620000000a00 */
[-C--:B-1----:R-:W-:Y:S01]  /*13d0*/  IMAD R38, R29, R8.reuse, RZ ;  /* 0x000000081d267224 */ /* 0x082fe200078e02ff */
[----:B------:R-:W-:Y:S01]  /*13e0*/  SHF.L.U64.HI R220, R8, 0x5, R9 ;  /* 0x0000000508dc7819 */ /* 0x000fe20000010209 */
[----:B------:R-:W-:-:S04]  /*13f0*/  IMAD.WIDE.U32 R40, R27, R8, R40 ;  /* 0x000000081b287225 */ /* 0x000fc800078e0028 */
[----:B------:R-:W-:Y:S01]  /*1400*/  IMAD R38, R27, R9, R38 ;  /* 0x000000091b267224 */ /* 0x000fe200078e0226 */
[----:B------:R-:W1:Y:S01]  /*1410*/  LDC.64 R44, c[0x0][0x5e8] ;  /* 0x00017a00ff2c7b82 */ /* 0x000e620000000a00 */
[----:B--2---:R-:W-:Y:S01]  /*1420*/  LOP3.LUT R33, R21, 0x1f, RZ, 0xc0, !PT ;  /* 0x0000001f15217812 */ /* 0x004fe200078ec0ff */
[-C--:B----4-:R-:W-:Y:S01]  /*1430*/  IMAD R30, R29, R10.reuse, RZ ;  /* 0x0000000a1d1e7224 */ /* 0x090fe200078e02ff */
[C---:B------:R-:W-:Y:S01]  /*1440*/  SHF.L.U64.HI R218, R10.reuse, 0x5, R11 ;  /* 0x000000050ada7819 */ /* 0x040fe2000001020b */
[----:B------:R-:W-:Y:S01]  /*1450*/  IMAD.IADD R41, R41, 0x1, R38 ;  /* 0x0000000129297824 */ /* 0x000fe200078e0226 */
[----:B------:R-:W-:Y:S01]  /*1460*/  SHF.L.U32 R219, R10, 0x5, RZ ;  /* 0x000000050adb7819 */ /* 0x000fe200000006ff */
        /* <DEDUP_REMOVED lines=15> */
[----:B------:R-:W-:Y:S01]  /*1560*/  IMAD.WIDE.U32 R40, R205, R8, R40 ;  /* 0x00000008cd287225 */ /* 0x000fe200078e0028 */
[----:B------:R-:W-:-:S02]  /*1570*/  LEA R15, R237, R36, 0x6 ;  /* 0x00000024ed0f7211 */ /* 0x000fc400078e30ff */
[----:B------:R-:W-:Y:S01]  /*1580*/  IADD3.X R13, PT, PT, R12, R31, R13, P1, P0 ;  /* 0x0000001f0c0d7210 */ /* 0x000fe20000fe040d */
[----:B------:R-:W-:Y:S01]  /*1590*/  IMAD R14, R205, R9, R41 ;  /* 0x00000009cd0e7224 */ /* 0x000fe200078e0229 */
[----:B------:R-:W-:Y:S01]  /*15a0*/  LEA R246, P1, R40, UR6, 0x1 ;  /* 0x0000000628f67c11 */ /* 0x000fe2000f8208ff */
[----:B------:R-:W-:Y:S02]  /*15b0*/  IMAD.SHL.U32 R34, R34, 0x40, RZ ;  /* 0x0000004022227824 */ /* 0x000fe400078e00ff */
[----:B------:R-:W-:Y:S01]  /*15c0*/  IMAD R29, R200, UR13, R29 ;  /* 0x0000000dc81d7c24 */ /* 0x000fe2000f8e021d */
[----:B------:R-:W-:Y:S01]  /*15d0*/  LEA.HI.X R247, R40, UR7, R14, 0x1, P1 ;  /* 0x0000000728f77c11 */ /* 0x000fe200088f0c0e */
[----:B-1----:R-:W-:Y:S01]  /*15e0*/  IMAD.WIDE R222, R15, 0x4, R44 ;  /* 0x000000040fde7825 */ /* 0x002fe200078e022c */
[----:B------:R-:W-:Y:S02]  /*15f0*/  ISETP.GT.AND P1, PT, R17, RZ, PT ;  /* 0x000000ff1100720c */ /* 0x000fe40003f24270 */
[----:B------:R-:W-:Y:S01]  /*1600*/  IADD3 R27, P0, PT, R34, R27, RZ ;  /* 0x0000001b221b7210 */ /* 0x000fe20007f1e0ff */
[----:B------:R-:W-:-:S03]  /*1610*/  IMAD.WIDE.U32 R28, R205, R10, R28 ;  /* 0x0000000acd1c7225 */ /* 0x000fc600078e001c */
[----:B------:R-:W-:Y:S01]  /*1620*/  LEA.HI.X.SX32 R12, R34, R13, 0x1, P0 ;  /* 0x0000000d220c7211 */ /* 0x000fe200000f0eff */
[----:B------:R-:W-:Y:S01]  /*1630*/  IMAD R13, R205, R11, R29 ;  /* 0x0000000bcd0d7224 */ /* 0x000fe200078e021d */
[----:B------:R-:W-:Y:S01]  /*1640*/  LEA R244, P0, R27, UR4, 0x2 ;  /* 0x000000041bf47c11 */ /* 0x000fe2000f8010ff */
[----:B------:R-:W-:Y:S01]  /*1650*/  IMAD R15, R237, 0x40, R26 ;  /* 0x00000040ed0f7824 */ /* 0x000fe200078e021a */
[----:B------:R-:W-:Y:S01]  /*1660*/  LEA R248, P3, R28, UR10, 0x1 ;  /* 0x0000000a1cf87c11 */ /* 0x000fe2000f8608ff */
[----:B------:R-:W-:Y:S01]  /*1670*/  IMAD.SHL.U32 R221, R8, 0x20, RZ ;  /* 0x0000002008dd7824 */ /* 0x000fe200078e00ff */
[----:B------:R-:W-:Y:S01]  /*1680*/  LEA.HI.X R245, R27, UR5, R12, 0x2, P0 ;  /* 0x000000051bf57c11 */ /* 0x000fe200080f140c */
[----:B--2---:R-:W-:Y:S01]  /*1690*/  IMAD.WIDE R250, R15, 0x4, R250 ;  /* 0x000000040ffa7825 */ /* 0x004fe200078e02fa */
[----:B------:R-:W-:Y:S02]  /*16a0*/  IADD3 R12, P0, PT, R205, 0x20, RZ ;  /* 0x00000020cd0c7810 */ /* 0x000fe40007f1e0ff */
[----:B------:R-:W-:-:S02]  /*16b0*/  LEA.HI.X R249, R28, UR11, R13, 0x1, P3 ;  /* 0x0000000b1cf97c11 */ /* 0x000fc400098f0c0d */
[----:B------:R-:W-:Y:S01]  /*16c0*/  IADD3.X R9, PT, PT, RZ, RZ, RZ, P0, !PT ;  /* 0x000000ffff097210 */ /* 0x000fe200007fe4ff */
[----:B------:R-:W-:Y:S08]  /*16d0*/  @P1 BRA `(.L_x_535) ;  /* 0x0000000400f81947 */ /* 0x000ff00003800000 */
        /* <DEDUP_REMOVED lines=14> */
.L_x_536:
[----:B------:R-:W1:Y:S01]  /*17c0*/  LDC.64 R6, c[0x0][0x5c0] ;  /* 0x00017000ff067b82 */ /* 0x000e620000000a00 */
[----:B------:R-:W-:-:S05]  /*17d0*/  IADD3 R0, PT, PT, R238, R241, RZ ;  /* 0x000000f1ee007210 */ /* 0x000fca0007ffe0ff */
[C---:B-1----:R-:W-:Y:S02]  /*17e0*/  IMAD R2, R0.reuse, R7, RZ ;  /* 0x0000000700027224 */ /* 0x042fe400078e02ff */
[----:B------:R-:W-:-:S05]  /*17f0*/  IMAD.WIDE.U32 R4, R0, R6, RZ ;  /* 0x0000000600047225 */ /* 0x000fca00078e00ff */
[----:B------:R-:W-:Y:S02]  /*1800*/  IADD3 R0, PT, PT, R5, R2, RZ ;  /* 0x0000000205007210 */ /* 0x000fe40007ffe0ff */
[----:B------:R-:W-:Y:S02]  /*1810*/  MOV R2, R4 ;  /* 0x0000000400027202 */ /* 0x000fe40000000f00 */
.L_x_537:
        /* <DEDUP_REMOVED lines=13> */
.L_x_538:
[----:B------:R-:W1:Y:S01]  /*18f0*/  LDC.64 R4, c[0x0][0x5c8] ;  /* 0x00017200ff047b82 */ /* 0x000e620000000a00 */
[----:B------:R-:W-:-:S05]  /*1900*/  IADD3 R238, PT, PT, R238, R241, RZ ;  /* 0x000000f1eeee7210 */ /* 0x000fca0007ffe0ff */
[C---:B-1----:R-:W-:Y:S02]  /*1910*/  IMAD R8, R238.reuse, R5, RZ ;  /* 0x00000005ee087224 */ /* 0x042fe400078e02ff */
[----:B------:R-:W-:-:S05]  /*1920*/  IMAD.WIDE.U32 R10, R238, R4, RZ ;  /* 0x00000004ee0a7225 */ /* 0x000fca00078e00ff */
[----:B------:R-:W-:-:S07]  /*1930*/  IADD3 R8, PT, PT, R11, R8, RZ ;  /* 0x000000080b087210 */ /* 0x000fce0007ffe0ff */
.L_x_539:
[----:B------:R-:W1:Y:S01]  /*1940*/  LDCU.64 UR4, c[0x0][0x5d8] ;  /* 0x0000bb00ff0477ac */ /* 0x000e620008000a00 */
[C---:B------:R-:W-:Y:S01]  /*1950*/  IMAD R14, R6.reuse, UR18, RZ ;  /* 0x00000012060e7c24 */ /* 0x040fe2000f8e02ff */
[----:B------:R-:W-:Y:S01]  /*1960*/  IADD3 R239, PT, PT, R239, -UR19, RZ ;  /* 0x80000013efef7c10 */ /* 0x000fe2000fffe0ff */
[----:B------:R-:W-:Y:S01]  /*1970*/  IMAD.WIDE.U32 R16, R6, UR19, R24 ;  /* 0x0000001306107c25 */ /* 0x000fe2000f8e0018 */
        /* <DEDUP_REMOVED lines=23> */
.L_x_541:
[----:B------:R-:W-:Y:S05]  /*1af0*/  BSYNC.RECONVERGENT B0 ;  /* 0x0000000000007941 */ /* 0x000fea0003800200 */
.L_x_540:
        /* <DEDUP_REMOVED lines=17> */
.L_x_543:
[----:B------:R-:W-:Y:S05]  /*1c10*/  BSYNC.RECONVERGENT B0 ;  /* 0x0000000000007941 */ /* 0x000fea0003800200 */
.L_x_542:
        /* <DEDUP_REMOVED lines=23> */
.L_x_545:
[----:B------:R-:W-:Y:S05]  /*1d90*/  BSYNC.RECONVERGENT B0 ;  /* 0x0000000000007941 */ /* 0x000fea0003800200 */
.L_x_544:
        /* <DEDUP_REMOVED lines=18> */
.L_x_535:
        /* <DEDUP_REMOVED lines=28> */
.L_x_549:
[----:B------:R2:W-:Y:S01]  /*2080*/  STS.128 [R213+0x10000], RZ ;  /* 0x010000ffd5007388 */ /* 0x0005e20000000c00 */
[----:B------:R-:W-:Y:S05]  /*2090*/  BRA `(.L_x_550) ;  /* 0x00000000000c7947 */ /* 0x000fea0003800000 */
.L_x_548:
[----:B------:R1:W-:Y:S04]  /*20a0*/  STS.128 [R213+0xc000], RZ ;  /* 0x00c000ffd5007388 */ /* 0x0003e80000000c00 */
[----:B------:R1:W-:Y:S04]  /*20b0*/  STS.128 [R213+0xe000], RZ ;  /* 0x00e000ffd5007388 */ /* 0x0003e80000000c00 */
[----:B------:R1:W-:Y:S02]  /*20c0*/  STS.128 [R213+0x10000], RZ ;  /* 0x010000ffd5007388 */ /* 0x0003e40000000c00 */
.L_x_550:
[----:B------:R-:W-:Y:S05]  /*20d0*/  BSYNC.RECONVERGENT B0 ;  /* 0x0000000000007941 */ /* 0x000fea0003800200 */
.L_x_547:
        /* <DEDUP_REMOVED lines=28> */
.L_x_553:
[----:B------:R1:W-:Y:S02]  /*22a0*/  STS.128 [R213+0x11000], RZ ;  /* 0x011000ffd5007388 */ /* 0x0003e40000000c00 */
.L_x_552:
[----:B------:R-:W-:Y:S05]  /*22b0*/  BSYNC.RECONVERGENT B0 ;  /* 0x0000000000007941 */ /* 0x000fea0003800200 */
.L_x_551:
        /* <DEDUP_REMOVED lines=23> */
.L_x_556:
[----:B------:R1:W-:Y:S01]  /*2430*/  STS.128 [R236+0x4000], RZ ;  /* 0x004000ffec007388 */ /* 0x0003e20000000c00 */
[----:B------:R-:W-:Y:S05]  /*2440*/  BRA `(.L_x_557) ;  /* 0x00000000000c7947 */ /* 0x000fea0003800000 */
.L_x_555:
[----:B------:R1:W-:Y:S04]  /*2450*/  STS.128 [R236], RZ ;  /* 0x000000ffec007388 */ /* 0x0003e80000000c00 */
[----:B------:R1:W-:Y:S04]  /*2460*/  STS.128 [R236+0x2000], RZ ;  /* 0x002000ffec007388 */ /* 0x0003e80000000c00 */
[----:B------:R1:W-:Y:S02]  /*2470*/  STS.128 [R236+0x4000], RZ ;  /* 0x004000ffec007388 */ /* 0x0003e40000000c00 */
.L_x_557:
[----:B------:R-:W-:Y:S05]  /*2480*/  BSYNC.RECONVERGENT B0 ;  /* 0x0000000000007941 */ /* 0x000fea0003800200 */
.L_x_554:
        /* <DEDUP_REMOVED lines=27> */
.L_x_560:
[----:B------:R1:W-:Y:S02]  /*2640*/  STS.128 [R236+0x5000], RZ ;  /* 0x005000ffec007388 */ /* 0x0003e40000000c00 */
.L_x_559:
[----:B------:R-:W-:Y:S05]  /*2650*/  BSYNC.RECONVERGENT B0 ;  /* 0x0000000000007941 */ /* 0x000fea0003800200 */
.L_x_558:
        /* <DEDUP_REMOVED lines=8> */
[C---:B------:R-:W-:Y:S01]  /*26e0*/  IMAD R8, R6.reuse, UR18, RZ ;  /* 0x0000001206087c24 */ /* 0x040fe2000f8e02ff */
[----:B------:R-:W-:Y:S01]  /*26f0*/  IADD3 R215, PT, PT, R239, -UR19, RZ ;  /* 0x80000013efd77c10 */ /* 0x000fe2000fffe0ff */
[----:B------:R-:W-:-:S03]  /*2700*/  IMAD.WIDE.U32 R10, R6, UR19, R24 ;  /* 0x00000013060a7c25 */ /* 0x000fc6000f8e0018 */
[----:B------:R-:W-:Y:S01]  /*2710*/  ISETP.GE.AND P4, PT, R205, R215, PT ;  /* 0x000000d7cd00720c */ /* 0x000fe20003f86270 */
[----:B------:R-:W-:Y:S01]  /*2720*/  IMAD R8, R7, UR19, R8 ;  /* 0x0000001307087c24 */ /* 0x000fe2000f8e0208 */
[----:B------:R3:W5:Y:S01]  /*2730*/  @!P0 LDG.E R234, desc[UR16][R26.64+0x20] ;  /* 0x000020101aea8981 */ /* 0x000762000c1e1900 */
[----:B-1----:R-:W-:Y:S01]  /*2740*/  IADD3 R14, P0, PT, R22, R10, RZ ;  /* 0x0000000a160e7210 */ /* 0x002fe20007f1e0ff */
[----:B------:R-:W-:Y:S03]  /*2750*/  BSSY.RECONVERGENT B0, `(.L_x_561) ;  /* 0x0000026000007945 */ /* 0x000fe60003800200 */
[----:B------:R-:W-:Y:S01]  /*2760*/  IADD3.X R15, PT, PT, R19, R11, R8, P0, !PT ;  /* 0x0000000b130f7210 */ /* 0x000fe200007fe408 */
[----:B--2---:R-:W-:-:S04]  /*2770*/  IMAD R11, R2, UR4, RZ ;  /* 0x00000004020b7c24 */ /* 0x004fc8000f8e02ff */
[C---:B------:R-:W-:Y:S02]  /*2780*/  IMAD R11, R16.reuse, UR5, R11 ;  /* 0x00000005100b7c24 */ /* 0x040fe4000f8e020b */
[----:B------:R-:W-:-:S05]  /*2790*/  IMAD.WIDE.U32 R14, R16, UR4, R14 ;  /* 0x00000004100e7c25 */ /* 0x000fca000f8e000e */
[----:B------:R-:W-:Y:S01]  /*27a0*/  IADD3 R11, PT, PT, R15, R11, RZ ;  /* 0x0000000b0f0b7210 */ /* 0x000fe20007ffe0ff */
[----:B------:R-:W-:Y:S06]  /*27b0*/  @P4 BRA `(.L_x_562) ;  /* 0x0000000000704947 */ /* 0x000fec0003800000 */
[----:B------:R-:W1:Y:S01]  /*27c0*/  LDCU UR6, c[0x0][0x440] ;  /* 0x00008800ff0677ac */ /* 0x000e620008000800 */
[----:B------:R-:W-:Y:S01]  /*27d0*/  IMAD.MOV.U32 R10, RZ, RZ, R14 ;  /* 0x000000ffff0a7224 */ /* 0x000fe200078e000e */
[----:B------:R-:W2:Y:S03]  /*27e0*/  LDCU.64 UR4, c[0x0][0x388] ;  /* 0x00007100ff0477ac */ /* 0x000ea60008000a00 */
[----:B---3--:R-:W-:-:S04]  /*27f0*/  IMAD.WIDE.U32 R26, R205, R6, R10 ;  /* 0x00000006cd1a7225 */ /* 0x008fc800078e000a */
[----:B------:R-:W-:Y:S01]  /*2800*/  IMAD R8, R205, R7, R27 ;  /* 0x00000007cd087224 */ /* 0x000fe200078e021b */
        /* <DEDUP_REMOVED lines=21> */
.L_x_563:
[----:B------:R2:W-:Y:S01]  /*2960*/  STS.128 [R213+0x16000], RZ ;  /* 0x016000ffd5007388 */ /* 0x0005e20000000c00 */
[----:B------:R-:W-:Y:S05]  /*2970*/  BRA `(.L_x_564) ;  /* 0x00000000000c7947 */ /* 0x000fea0003800000 */
.L_x_562:
[----:B------:R1:W-:Y:S04]  /*2980*/  STS.128 [R213+0x12000], RZ ;  /* 0x012000ffd5007388 */ /* 0x0003e80000000c00 */
[----:B------:R1:W-:Y:S04]  /*2990*/  STS.128 [R213+0x14000], RZ ;  /* 0x014000ffd5007388 */ /* 0x0003e80000000c00 */
[----:B------:R1:W-:Y:S02]  /*29a0*/  STS.128 [R213+0x16000], RZ ;  /* 0x016000ffd5007388 */ /* 0x0003e40000000c00 */
.L_x_564:
[----:B------:R-:W-:Y:S05]  /*29b0*/  BSYNC.RECONVERGENT B0 ;  /* 0x0000000000007941 */ /* 0x000fea0003800200 */
.L_x_561:
        /* <DEDUP_REMOVED lines=34> */
.L_x_567:
[----:B------:R3:W-:Y:S02]  /*2be0*/  STS.128 [R213+0x17000], RZ ;  /* 0x017000ffd5007388 */ /* 0x0007e40000000c00 */
.L_x_566:
[----:B------:R-:W-:Y:S05]  /*2bf0*/  BSYNC.RECONVERGENT B0 ;  /* 0x0000000000007941 */ /* 0x000fea0003800200 */
.L_x_565:
[----:B------:R-:W4:Y:S01]  /*2c00*/  LDCU.64 UR4, c[0x0][0x3d8] ;  /* 0x00007b00ff0477ac */ /* 0x000f220008000a00 */
[C---:B------:R-:W-:Y:S01]  /*2c10*/  IMAD.WIDE.U32 R14, R4.reuse, UR19, R24 ;  /* 0x00000013040e7c25 */ /* 0x040fe2000f8e0018 */
[----:B------:R-:W-:Y:S03]  /*2c20*/  BSSY.RECONVERGENT B0, `(.L_x_568) ;  /* 0x0000029000007945 */ /* 0x000fe60003800200 */
[----:B--23--:R-:W-:-:S04]  /*2c30*/  IMAD R6, R4, UR18, RZ ;  /* 0x0000001204067c24 */ /* 0x00cfc8000f8e02ff */
[----:B------:R-:W-:Y:S01]  /*2c40*/  IMAD R7, R5, UR19, R6 ;  /* 0x0000001305077c24 */ /* 0x000fe2000f8e0206 */
[----:B------:R-:W-:-:S04]  /*2c50*/  IADD3 R6, P0, PT, R20, R14, RZ ;  /* 0x0000000e14067210 */ /* 0x000fc80007f1e0ff */
        /* <DEDUP_REMOVED lines=32> */
.L_x_570:
[----:B------:R4:W-:Y:S01]  /*2e60*/  STS.128 [R213+0x1c000], RZ ;  /* 0x01c000ffd5007388 */ /* 0x0009e20000000c00 */
[----:B------:R-:W-:Y:S05]  /*2e70*/  BRA `(.L_x_571) ;  /* 0x00000000000c7947 */ /* 0x000fea0003800000 */
.L_x_569:
[----:B------:R2:W-:Y:S04]  /*2e80*/  STS.128 [R213+0x18000], RZ ;  /* 0x018000ffd5007388 */ /* 0x0005e80000000c00 */
[----:B------:R2:W-:Y:S04]  /*2e90*/  STS.128 [R213+0x1a000], RZ ;  /* 0x01a000ffd5007388 */ /* 0x0005e80000000c00 */
[----:B------:R2:W-:Y:S02]  /*2ea0*/  STS.128 [R213+0x1c000], RZ ;  /* 0x01c000ffd5007388 */ /* 0x0005e40000000c00 */
.L_x_571:
[----:B------:R-:W-:Y:S05]  /*2eb0*/  BSYNC.RECONVERGENT B0 ;  /* 0x0000000000007941 */ /* 0x000fea0003800200 */
.L_x_568:
        /* <DEDUP_REMOVED lines=33> */
.L_x_574:
[----:B------:R4:W-:Y:S02]  /*30d0*/  STS.128 [R213+0x1d000], RZ ;  /* 0x01d000ffd5007388 */ /* 0x0009e40000000c00 */
.L_x_573:
[----:B------:R-:W-:Y:S05]  /*30e0*/  BSYNC.RECONVERGENT B0 ;  /* 0x0000000000007941 */ /* 0x000fea0003800200 */
.L_x_572:
[----:B------:R-:W2:Y:S01]  /*30f0*/  LDCU.64 UR4, c[0x0][0x538] ;  /* 0x0000a700ff0477ac */ /* 0x000ea20008000a00 */
[----:B------:R-:W0:Y:S01]  /*3100*/  LDGDEPBAR ;  /* 0x00000000000079af */ /* 0x000e220000000000 */
[----:B------:R-:W1:Y:S01]  /*3110*/  LDC R214, c[0x0][0x44c] ;  /* 0x00011300ffd67b82 */ /* 0x000e620000000800 */
[----:B------:R-:W-:Y:S01]  /*3120*/  UIADD3 UR11, UPT, UPT, UR19, 0x40, URZ ;  /* 0x00000040130b7890 */ /* 0x000fe2000fffe0ff */
[----:B------:R-:W1:Y:S01]  /*3130*/  LDCU UR6, c[0x0][0x440] ;  /* 0x00008800ff0677ac */ /* 0x000e620008000800 */
[----:B------:R-:W1:Y:S01]  /*3140*/  LDCU UR7, c[0x0][0x3e0] ;  /* 0x00007c00ff0777ac */ /* 0x000e620008000800 */
[----:B------:R-:W1:Y:S01]  /*3150*/  LDCU UR10, c[0x0][0x45c] ;  /* 0x00008b80ff0a77ac */ /* 0x000e620008000800 */
[----:B--2---:R-:W-:-:S04]  /*3160*/  ISETP.NE.U32.AND P1, PT, RZ, UR4, PT ;  /* 0x00000004ff007c0c */ /* 0x004fc8000bf25070 */
[----:B------:R-:W-:-:S13]  /*3170*/  ISETP.NE.AND.EX P1, PT, RZ, UR5, PT, P1 ;  /* 0x00000005ff007c0c */ /* 0x000fda000bf25310 */
[----:B---34-:R-:W2:Y:S01]  /*3180*/  @P1 LDC.64 R4, c[0x0][0x540] ;  /* 0x00015000ff041b82 */ /* 0x018ea20000000a00 */
[----:B------:R-:W-:Y:S02]  /*3190*/  @P1 IMAD.MOV.U32 R6, RZ, RZ, R200 ;  /* 0x000000ffff061224 */ /* 0x000fe400078e00c8 */
[----:B------:R-:W-:-:S05]  /*31a0*/  @P1 IMAD.MOV.U32 R7, RZ, RZ, RZ ;  /* 0x000000ffff071224 */ /* 0x000fca00078e00ff */
[----:B------:R-:W3:Y:S01]  /*31b0*/  @P1 LDC R2, c[0x0][0x458] ;  /* 0x00011600ff021b82 */ /* 0x000ee20000000800 */
[----:B--2---:R-:W-:-:S04]  /*31c0*/  @P1 IMAD.WIDE.U32 R6, R201, R4, R6 ;  /* 0x00000004c9061225 */ /* 0x004fc800078e0006 */
[----:B------:R-:W-:Y:S01]  /*31d0*/  @P1 IMAD R5, R201, R5, R7 ;  /* 0x00000005c9051224 */ /* 0x000fe200078e0207 */
[C---:B------:R-:W-:Y:S01]  /*31e0*/  @P1 LEA R8, P0, R6.reuse, UR4, 0x2 ;  /* 0x0000000406081c11 */ /* 0x040fe2000f8010ff */
[----:B------:R-:W-:Y:S01]  /*31f0*/  IMAD.SHL.U32 R4, R21, 0x2, RZ ;  /* 0x0000000215047824 */ /* 0x000fe200078e00ff */
[----:B------:R-:W2:Y:S02]  /*3200*/  LDCU UR4, c[0x0][0x590] ;  /* 0x0000b200ff0477ac */ /* 0x000ea40008000800 */
[----:B------:R-:W-:Y:S01]  /*3210*/  @P1 LEA.HI.X R9, R6, UR5, R5, 0x2, P0 ;  /* 0x0000000506091c11 */ /* 0x000fe200080f1405 */
[----:B---3--:R-:W3:Y:S01]  /*3220*/  @P1 MUFU.RCP R2, R2 ;  /* 0x0000000200021308 */ /* 0x008ee20000001000 */
[----:B------:R-:W-:Y:S01]  /*3230*/  SHF.R.U32.HI R21, RZ, 0x2, R21 ;  /* 0x00000002ff157819 */ /* 0x000fe20000011615 */
[----:B------:R-:W4:Y:S02]  /*3240*/  LDCU UR5, c[0x0][0x3b0] ;  /* 0x00007600ff0577ac */ /* 0x000f240008000800 */
[----:B------:R-:W3:Y:S01]  /*3250*/  @P1 LDG.E R5, desc[UR16][R8.64] ;  /* 0x0000001008051981 */ /* 0x000ee2000c1e1900 */
[----:B------:R-:W-:Y:S01]  /*3260*/  LOP3.LUT R4, R4, 0x6, RZ, 0xc0, !PT ;  /* 0x0000000604047812 */ /* 0x000fe200078ec0ff */
[----:B------:R-:W-:Y:S01]  /*3270*/  IMAD.IADD R7, R202, 0x1, R239 ;  /* 0x00000001ca077824 */ /* 0x000fe200078e02ef */
[----:B------:R-:W-:Y:S01]  /*3280*/  ISETP.LE.AND P0, PT, R239, UR11, PT ;  /* 0x0000000bef007c0c */ /* 0x000fe2000bf03270 */
[----:B------:R-:W-:Y:S01]  /*3290*/  IMAD.MOV.U32 R233, RZ, RZ, RZ ;  /* 0x000000ffffe97224 */ /* 0x000fe200078e00ff */
[----:B------:R-:W-:Y:S01]  /*32a0*/  LOP3.LUT R4, R4, 0xe0, R21, 0xf8, !PT ;  /* 0x000000e004047812 */ /* 0x000fe200078ef815 */
[----:B------:R-:W-:Y:S01]  /*32b0*/  IMAD R7, R0, 0x40, R7 ;  /* 0x0000004000077824 */ /* 0x000fe200078e0207 */
[----:B------:R-:W-:Y:S01]  /*32c0*/  CS2R R142, SRZ ;  /* 0x00000000008e7805 */ /* 0x000fe2000001ff00 */
[----:B------:R-:W-:Y:S01]  /*32d0*/  IMAD.IADD R0, R196, 0x1, R193 ;  /* 0x00000001c4007824 */ /* 0x000fe200078e02c1 */
[----:B------:R-:W-:Y:S01]  /*32e0*/  CS2R R140, SRZ ;  /* 0x00000000008c7805 */ /* 0x000fe2000001ff00 */
[----:B------:R-:W-:Y:S01]  /*32f0*/  VIADD R216, R4, UR19 ;  /* 0x0000001304d87c36 */ /* 0x000fe20008000000 */
[----:B------:R-:W-:Y:S01]  /*3300*/  CS2R R146, SRZ ;  /* 0x0000000000927805 */ /* 0x000fe2000001ff00 */
[--C-:B------:R-:W-:Y:S01]  /*3310*/  IMAD.IADD R189, R198, 0x1, R188.reuse ;  /* 0x00000001c6bd7824 */ /* 0x100fe200078e02bc */
[----:B------:R-:W-:Y:S01]  /*3320*/  CS2R R144, SRZ ;  /* 0x0000000000907805 */ /* 0x000fe2000001ff00 */
[----:B------:R-:W-:Y:S01]  /*3330*/  IMAD.IADD R188, R197, 0x1, R188 ;  /* 0x00000001c5bc7824 */ /* 0x000fe200078e02bc */
[----:B------:R-:W-:Y:S01]  /*3340*/  IADD3 R232, PT, PT, R7, -R216, -R17 ;  /* 0x800000d807e87210 */ /* 0x000fe20007ffe811 */
[----:B------:R-:W-:Y:S01]  /*3350*/  IMAD.MOV.U32 R231, RZ, RZ, R236 ;  /* 0x000000ffffe77224 */ /* 0x000fe200078e00ec */
        /* <DEDUP_REMOVED lines=43> */
[----:B-1----:R-:W-:Y:S02]  /*3610*/  CS2R R22, SRZ ;  /* 0x0000000000167805 */ /* 0x002fe4000001ff00 */
[----:B------:R-:W-:Y:S01]  /*3620*/  CS2R R20, SRZ ;  /* 0x0000000000147805 */ /* 0x000fe2000001ff00 */
[----:B------:R-:W-:Y:S01]  /*3630*/  IMAD.IADD R199, R195, 0x1, R0 ;  /* 0x00000001c3c77824 */ /* 0x000fe200078e0200 */
[----:B----4-:R-:W-:Y:S01]  /*3640*/  USHF.L.U32 UR5, UR5, 0x6, URZ ;  /* 0x0000000605057899 */ /* 0x010fe200080006ff */
[C---:B------:R-:W-:Y:S01]  /*3650*/  @P0 VIADD R230, R216.reuse, 0x19 ;  /* 0x00000019d8e60836 */ /* 0x040fe20000000000 */
[----:B--2---:R-:W-:Y:S01]  /*3660*/  USHF.L.U32 UR4, UR4, 0x6, URZ ;  /* 0x0000000604047899 */ /* 0x004fe200080006ff */
[----:B------:R-:W-:-:S02]  /*3670*/  @P0 VIADD R229, R216, 0x18 ;  /* 0x00000018d8e50836 */ /* 0x000fc40000000000 */
[C---:B------:R-:W-:Y:S02]  /*3680*/  @P0 VIADD R228, R216.reuse, 0x11 ;  /* 0x00000011d8e40836 */ /* 0x040fe40000000000 */
[C---:B------:R-:W-:Y:S02]  /*3690*/  @P0 VIADD R227, R216.reuse, 0x10 ;  /* 0x00000010d8e30836 */ /* 0x040fe40000000000 */
[C---:B------:R-:W-:Y:S02]  /*36a0*/  @P0 VIADD R226, R216.reuse, 0x9 ;  /* 0x00000009d8e20836 */ /* 0x040fe40000000000 */
[C---:B------:R-:W-:Y:S02]  /*36b0*/  @P0 VIADD R225, R216.reuse, 0x8 ;  /* 0x00000008d8e10836 */ /* 0x040fe40000000000 */
[----:B------:R-:W-:Y:S02]  /*36c0*/  @P0 VIADD R224, R216, 0x1 ;  /* 0x00000001d8e00836 */ /* 0x000fe40000000000 */
[----:B------:R-:W-:-:S02]  /*36d0*/  VIADD R232, R232, 0xffffffa7 ;  /* 0xffffffa7e8e87836 */ /* 0x000fc40000000000 */
[----:B---3--:R-:W-:Y:S01]  /*36e0*/  @P1 FMUL.FTZ R233, R5, R2 ;  /* 0x0000000205e91220 */ /* 0x008fe20000410000 */
[----:B------:R-:W-:-:S07]  /*36f0*/  IMAD.IADD R2, R195, 0x1, R3 ;  /* 0x00000001c3027824 */ /* 0x000fce00078e0203 */
.L_x_577:
[----:B------:R-:W0:Y:S01]  /*3700*/  LDGDEPBAR ;  /* 0x00000000000079af */ /* 0x000e220000000000 */
[----:B------:R-:W-:Y:S01]  /*3710*/  IADD3 R149, PT, PT, R195, R189, RZ ;  /* 0x000000bdc3957210 */ /* 0x000fe20007ffe0ff */
[----:B------:R-:W-:Y:S01]  /*3720*/  IMAD.IADD R150, R193, 0x1, R189 ;  /* 0x00000001c1967824 */ /* 0x000fe200078e02bd */
[C---:B-----5:R-:W-:Y:S01]  /*3730*/  FSETP.NEU.FTZ.AND P1, PT, R234.reuse, -INF , PT ;  /* 0xff800000ea00780b */ /* 0x060fe20003f3d000 */
[----:B------:R-:W-:Y:S01]  /*3740*/  FMUL.FTZ R161, R234, 1.4426950216293334961 ;  /* 0x3fb8aa3beaa17820 */ /* 0x000fe20000410000 */
[-C--:B------:R-:W-:Y:S01]  /*3750*/  @P0 ISETP.GE.AND P3, PT, R216, R239.reuse, PT ;  /* 0x000000efd800020c */ /* 0x080fe20003f66270 */
[----:B------:R-:W-:Y:S01]  /*3760*/  FMUL.FTZ R163, R235, 1.4426950216293334961 ;  /* 0x3fb8aa3beba37820 */ /* 0x000fe20000410000 */
[----:B------:R-:W-:Y:S01]  /*3770*/  IADD3 R148, PT, PT, R195, R150, RZ ;  /* 0x00000096c3947210 */ /* 0x000fe20007ffe0ff */
[C---:B------:R-:W-:Y:S01]  /*3780*/  VIADD R164, R232.reuse, 0x8 ;  /* 0x00000008e8a47836 */ /* 0x040fe20000000000 */
[----:B------:R-:W-:Y:S01]  /*3790*/  FSEL R161, R161, RZ, P1 ;  /* 0x000000ffa1a17208 */ /* 0x000fe20000800000 */
[----:B------:R-:W-:Y:S01]  /*37a0*/  VIADD R151, R232, 0x21 ;  /* 0x00000021e8977836 */ /* 0x000fe20000000000 */
[-C--:B------:R-:W-:Y:S01]  /*37b0*/  @P0 ISETP.GE.AND P4, PT, R224, R239.reuse, PT ;  /* 0x000000efe000020c */ /* 0x080fe20003f86270 */
[----:B------:R-:W-:Y:S01]  /*37c0*/  VIADD R155, R232, 0x19 ;  /* 0x00000019e89b7836 */ /* 0x000fe20000000000 */
[----:B------:R-:W-:Y:S02]  /*37d0*/  IABS R164, R164 ;  /* 0x000000a400a47213 */ /* 0x000fe40000000000 */
[-C--:B------:R-:W-:Y:S02]  /*37e0*/  @P0 ISETP.GE.AND P5, PT, R225, R239.reuse, PT ;  /* 0x000000efe100020c */ /* 0x080fe40003fa6270 */
[----:B------:R-:W-:Y:S02]  /*37f0*/  I2FP.F32.S32 R164, R164 ;  /* 0x000000a400a47245 */ /* 0x000fe40000201400 */
[-C--:B------:R-:W-:Y:S02]  /*3800*/  @P0 ISETP.GE.AND P6, PT, R226, R239.reuse, PT ;  /* 0x000000efe200020c */ /* 0x080fe40003fc6270 */
[----:B------:R-:W-:Y:S02]  /*3810*/  FSETP.NEU.FTZ.AND P2, PT, R235, -INF , PT ;  /* 0xff800000eb00780b */ /* 0x000fe40003f5d000 */
[-C--:B------:R-:W-:Y:S01]  /*3820*/  @P0 ISETP.GE.AND P1, PT, R227, R239.reuse, PT ;  /* 0x000000efe300020c */ /* 0x080fe20003f26270 */
[----:B------:R-:W-:Y:S04]  /*3830*/  DEPBAR.LE SB0, 0x0 ;  /* 0x000080000000791a */ /* 0x000fe80000000000 */
[----:B------:R-:W-:Y:S01]  /*3840*/  BAR.SYNC.DEFER_BLOCKING 0x0 ;  /* 0x0000000000007b1d */ /* 0x000fe20000010000 */
[----:B------:R-:W-:Y:S02]  /*3850*/  FSEL R163, R163, RZ, P2 ;  /* 0x000000ffa3a37208 */ /* 0x000fe40001000000 */
[----:B------:R-:W-:Y:S02]  /*3860*/  @P0 ISETP.GE.AND P2, PT, R228, R239, PT ;  /* 0x000000efe400020c */ /* 0x000fe40003f46270 */
[----:B------:R-:W-:Y:S02]  /*3870*/  IABS R153, R151 ;  /* 0x0000009700997213 */ /* 0x000fe40000000000 */
[----:B------:R-:W-:Y:S02]  /*3880*/  IABS R151, R155 ;  /* 0x0000009b00977213 */ /* 0x000fe40000000000 */
[----:B------:R-:W-:Y:S02]  /*3890*/  I2FP.F32.S32 R153, R153 ;  /* 0x0000009900997245 */ /* 0x000fe40000201400 */
[----:B------:R-:W-:Y:S02]  /*38a0*/  I2FP.F32.S32 R151, R151 ;  /* 0x0000009700977245 */ /* 0x000fe40000201400 */
[C---:B------:R-:W-:Y:S02]  /*38b0*/  IADD3 R152, PT, PT, R232.reuse, 0x18, RZ ;  /* 0x00000018e8987810 */ /* 0x040fe40007ffe0ff */
[C---:B------:R-:W-:Y:S02]  /*38c0*/  IADD3 R159, PT, PT, R232.reuse, 0x9, RZ ;  /* 0x00000009e89f7810 */ /* 0x040fe40007ffe0ff */
[----:B------:R-:W-:Y:S02]  /*38d0*/  IABS R152, R152 ;  /* 0x0000009800987213 */ /* 0x000fe40000000000 */
[----:B------:R-:W-:Y:S02]  /*38e0*/  IABS R159, R159 ;  /* 0x0000009f009f7213 */ /* 0x000fe40000000000 */
[----:B------:R-:W-:Y:S02]  /*38f0*/  I2FP.F32.S32 R152, R152 ;  /* 0x0000009800987245 */ /* 0x000fe40000201400 */
[----:B------:R-:W-:Y:S01]  /*3900*/  I2FP.F32.S32 R159, R159 ;  /* 0x0000009f009f7245 */ /* 0x000fe20000201400 */
[----:B------:R-:W-:Y:S01]  /*3910*/  LDSM.16.M88.4 R68, [R189] ;  /* 0x00000000bd44783b */ /* 0x000fe20000000200 */
[C---:B------:R-:W-:Y:S02]  /*3920*/  IADD3 R155, PT, PT, R232.reuse, 0x1, RZ ;  /* 0x00000001e89b7810 */ /* 0x040fe40007ffe0ff */
[----:B------:R-:W-:Y:S02]  /*3930*/  IADD3 R154, PT, PT, R232, 0x20, RZ ;  /* 0x00000020e89a7810 */ /* 0x000fe40007ffe0ff */
[----:B------:R-:W1:Y:S01]  /*3940*/  LDSM.16.M88.4 R72, [R196] ;  /* 0x00000000c448783b */ /* 0x000e620000000200 */
[----:B------:R-:W-:Y:S02]  /*3950*/  IABS R155, R155 ;  /* 0x0000009b009b7213 */ /* 0x000fe40000000000 */
[----:B------:R-:W-:Y:S02]  /*3960*/  IABS R154, R154 ;  /* 0x0000009a009a7213 */ /* 0x000fe40000000000 */
[----:B------:R-:W2:Y:S01]  /*3970*/  LDSM.16.M88.4 R76, [R196+0x800] ;  /* 0x00080000c44c783b */ /* 0x000ea20000000200 */
[----:B------:R-:W-:Y:S02]  /*3980*/  I2FP.F32.S32 R155, R155 ;  /* 0x0000009b009b7245 */ /* 0x000fe40000201400 */
[----:B------:R-:W-:Y:S02]  /*3990*/  I2FP.F32.S32 R154, R154 ;  /* 0x0000009a009a7245 */ /* 0x000fe40000201400 */
        /* <DEDUP_REMOVED lines=72> */
[----:B------:R2:W3:Y:S07]  /*3e20*/  LDSM.16.M88.4 R72, [R199+0x4800] ;  /* 0x00480000c748783b */ /* 0x0004ee0000000200 */
[C---:B----4-:R-:W-:Y:S08]  /*3e30*/  HMMA.16816.F32 R4, R84.reuse, R88, R4 ;  /* 0x000000585404723c */ /* 0x050ff00000001804 */
[C---:B------:R-:W-:Y:S08]  /*3e40*/  HMMA.16816.F32 R8, R84.reuse, R90, R8 ;  /* 0x0000005a5408723c */ /* 0x040ff00000001808 */
[C---:B-1----:R-:W-:Y:S03]  /*3e50*/  HMMA.16816.F32 R12, R84.reuse, R68, R12 ;  /* 0x00000044540c723c */ /* 0x042fe6000000180c */
[----:B--2---:R-:W-:Y:S05]  /*3e60*/  IADD3 R199, PT, PT, R195, R0, RZ ;  /* 0x00000000c3c77210 */ /* 0x004fea0007ffe0ff */
[----:B------:R-:W-:Y:S08]  /*3e70*/  HMMA.16816.F32 R16, R84, R70, R16 ;  /* 0x000000465410723c */ /* 0x000ff00000001810 */
[C---:B------:R-:W-:Y:S08]  /*3e80*/  HMMA.16816.F32 R4, R92.reuse, R96, R4 ;  /* 0x000000605c04723c */ /* 0x040ff00000001804 */
[C---:B------:R-:W-:Y:S08]  /*3e90*/  HMMA.16816.F32 R8, R92.reuse, R98, R8 ;  /* 0x000000625c08723c */ /* 0x040ff00000001808 */
[C---:B---3--:R-:W-:Y:S03]  /*3ea0*/  HMMA.16816.F32 R12, R92.reuse, R72, R12 ;  /* 0x000000485c0c723c */ /* 0x048fe6000000180c */
[-C--:B------:R-:W-:Y:S01]  /*3eb0*/  FFMA.FTZ R7, R154, -R233.reuse, R7 ;  /* 0x800000e99a077223 */ /* 0x080fe20000010007 */
[C---:B------:R-:W-:Y:S02]  /*3ec0*/  VIADD R154, R232.reuse, 0x11 ;  /* 0x00000011e89a7836 */ /* 0x040fe40000000000 */
[-C--:B------:R-:W-:Y:S01]  /*3ed0*/  FFMA.FTZ R4, R151, -R233.reuse, R4 ;  /* 0x800000e997047223 */ /* 0x080fe20000010004 */
[-C--:B------:R-:W-:Y:S01]  /*3ee0*/  FFMA.FTZ R6, R153, -R233.reuse, R6 ;  /* 0x800000e999067223 */ /* 0x080fe20000010006 */
[----:B------:R-:W-:Y:S01]  /*3ef0*/  IADD3 R153, PT, PT, R232, 0x10, RZ ;  /* 0x00000010e8997810 */ /* 0x000fe20007ffe0ff */
[----:B------:R-:W-:Y:S03]  /*3f00*/  HMMA.16816.F32 R16, R92, R74, R16 ;  /* 0x0000004a5c10723c */ /* 0x000fe60000001810 */
[-C--:B------:R-:W-:Y:S01]  /*3f10*/  FFMA.FTZ R10, R151, -R233.reuse, R10 ;  /* 0x800000e9970a7223 */ /* 0x080fe2000001000a */
[----:B------:R-:W-:Y:S01]  /*3f20*/  IABS R151, R154 ;  /* 0x0000009a00977213 */ /* 0x000fe20000000000 */
[-C--:B------:R-:W-:Y:S01]  /*3f30*/  FFMA.FTZ R5, R152, -R233.reuse, R5 ;  /* 0x800000e998057223 */ /* 0x080fe20000010005 */
[----:B------:R-:W-:Y:S01]  /*3f40*/  @P0 FSEL R6, R6, -INF , !P3 ;  /* 0xff80000006060808 */ /* 0x000fe20005800000 */
[----:B------:R-:W-:Y:S01]  /*3f50*/  FFMA.FTZ R11, R152, -R233, R11 ;  /* 0x800000e9980b7223 */ /* 0x000fe2000001000b */
[----:B------:R-:W-:Y:S02]  /*3f60*/  I2FP.F32.S32 R151, R151 ;  /* 0x0000009700977245 */ /* 0x000fe40000201400 */
[----:B------:R-:W-:Y:S01]  /*3f70*/  IABS R154, R153 ;  /* 0x00000099009a7213 */ /* 0x000fe20000000000 */
[----:B------:R-:W-:Y:S01]  /*3f80*/  FFMA.FTZ R158, R6, UR10, -R161 ;  /* 0x0000000a069e7c23 */ /* 0x000fe200080108a1 */
[----:B------:R-:W-:Y:S01]  /*3f90*/  @P0 FSEL R4, R4, -INF , !P3 ;  /* 0xff80000004040808 */ /* 0x000fe20005800000 */
[CC--:B------:R-:W-:Y:S01]  /*3fa0*/  FFMA.FTZ R8, R151.reuse, -R233.reuse, R8 ;  /* 0x800000e997087223 */ /* 0x0c0fe20000010008 */
[-C--:B------:R-:W-:Y:S01]  /*3fb0*/  FFMA.FTZ R14, R151, -R233.reuse, R14 ;  /* 0x800000e9970e7223 */ /* 0x080fe2000001000e */
[----:B------:R-:W-:Y:S01]  /*3fc0*/  IABS R151, R232 ;  /* 0x000000e800977213 */ /* 0x000fe20000000000 */
[-C--:B------:R-:W-:Y:S01]  /*3fd0*/  FFMA.FTZ R13, R164, -R233.reuse, R13 ;  /* 0x800000e9a40d7223 */ /* 0x080fe2000001000d */
[----:B------:R-:W-:Y:S01]  /*3fe0*/  I2FP.F32.S32 R154, R154 ;  /* 0x0000009a009a7245 */ /* 0x000fe20000201400 */
[----:B------:R-:W-:Y:S01]  /*3ff0*/  FFMA.FTZ R12, R159, -R233, R12 ;  /* 0x800000e99f0c7223 */ /* 0x000fe2000001000c */
[----:B------:R-:W-:Y:S01]  /*4000*/  I2FP.F32.S32 R156, R151 ;  /* 0x00000097009c7245 */ /* 0x000fe20000201400 */
[----:B------:R-:W-:Y:S01]  /*4010*/  FFMA.FTZ R153, R4, UR10, -R163 ;  /* 0x0000000a04997c23 */ /* 0x000fe200080108a3 */
[----:B------:R1:W-:Y:S01]  /*4020*/  MUFU.EX2 R151, R158 ;  /* 0x0000009e00977308 */ /* 0x0003e20000000800 */
[CC--:B------:R-:W-:Y:S01]  /*4030*/  FFMA.FTZ R9, R154.reuse, -R233.reuse, R9 ;  /* 0x800000e99a097223 */ /* 0x0c0fe20000010009 */
[----:B------:R-:W-:Y:S01]  /*4040*/  @P0 FSEL R5, R5, -INF , !P4 ;  /* 0xff80000005050808 */ /* 0x000fe20006000000 */
[-C--:B------:R-:W-:Y:S01]  /*4050*/  FFMA.FTZ R15, R154, -R233.reuse, R15 ;  /* 0x800000e99a0f7223 */ /* 0x080fe2000001000f */
[----:B------:R-:W-:Y:S01]  /*4060*/  @P0 FSEL R7, R7, -INF , !P4 ;  /* 0xff80000007070808 */ /* 0x000fe20006000000 */
[-C--:B------:R-:W-:Y:S01]  /*4070*/  FFMA.FTZ R16, R155, -R233.reuse, R16 ;  /* 0x800000e99b107223 */ /* 0x080fe20000010010 */
[----:B------:R-:W-:Y:S01]  /*4080*/  @P0 FSEL R8, R8, -INF , !P5 ;  /* 0xff80000008080808 */ /* 0x000fe20006800000 */
[----:B------:R-:W-:Y:S01]  /*4090*/  FFMA.FTZ R152, R5, UR10, -R163 ;  /* 0x0000000a05987c23 */ /* 0x000fe200080108a3 */
[----:B------:R-:W-:Y:S01]  /*40a0*/  @P0 FSEL R9, R9, -INF , !P6 ;  /* 0xff80000009090808 */ /* 0x000fe20007000000 */
[----:B------:R-:W-:Y:S01]  /*40b0*/  FFMA.FTZ R154, R7, UR10, -R161 ;  /* 0x0000000a079a7c23 */ /* 0x000fe200080108a1 */
[----:B------:R-:W-:Y:S01]  /*40c0*/  @P0 FSEL R10, R10, -INF , !P5 ;  /* 0xff8000000a0a0808 */ /* 0x000fe20006800000 */
[-C--:B------:R-:W-:Y:S01]  /*40d0*/  FFMA.FTZ R18, R159, -R233.reuse, R18 ;  /* 0x800000e99f127223 */ /* 0x080fe20000010012 */
[----:B------:R-:W-:Y:S01]  /*40e0*/  @P0 FSEL R11, R11, -INF , !P6 ;  /* 0xff8000000b0b0808 */ /* 0x000fe20007000000 */
[----:B------:R-:W-:Y:S01]  /*40f0*/  FFMA.FTZ R17, R156, -R233, R17 ;  /* 0x800000e99c117223 */ /* 0x000fe20000010011 */
[----:B------:R-:W-:Y:S01]  /*4100*/  @P0 FSEL R12, R12, -INF , !P1 ;  /* 0xff8000000c0c0808 */ /* 0x000fe20004800000 */
[--C-:B------:R-:W-:Y:S01]  /*4110*/  FFMA.FTZ R157, R8, UR10, -R163.reuse ;  /* 0x0000000a089d7c23 */ /* 0x100fe200080108a3 */
[----:B------:R-:W-:Y:S01]  /*4120*/  @P0 FSEL R13, R13, -INF , !P2 ;  /* 0xff8000000d0d0808 */ /* 0x000fe20005000000 */
[----:B------:R-:W-:Y:S01]  /*4130*/  FFMA.FTZ R156, R9, UR10, -R163 ;  /* 0x0000000a099c7c23 */ /* 0x000fe200080108a3 */
[----:B------:R-:W-:Y:S01]  /*4140*/  @P0 FSEL R14, R14, -INF , !P1 ;  /* 0xff8000000e0e0808 */ /* 0x000fe20004800000 */
[--C-:B------:R-:W-:Y:S01]  /*4150*/  FFMA.FTZ R155, R10, UR10, -R161.reuse ;  /* 0x0000000a0a9b7c23 */ /* 0x100fe200080108a1 */
[----:B------:R-:W-:Y:S01]  /*4160*/  @P0 FSEL R15, R15, -INF , !P2 ;  /* 0xff8000000f0f0808 */ /* 0x000fe20005000000 */
[----:B------:R-:W-:Y:S01]  /*4170*/  FFMA.FTZ R160, R11, UR10, -R161 ;  /* 0x0000000a0ba07c23 */ /* 0x000fe200080108a1 */
[----:B------:R-:W-:Y:S01]  /*4180*/  @P0 ISETP.GE.AND P3, PT, R229, R239, PT ;  /* 0x000000efe500020c */ /* 0x000fe20003f66270 */
[----:B------:R-:W-:Y:S01]  /*4190*/  FFMA.FTZ R19, R164, -R233, R19 ;  /* 0x800000e9a4137223 */ /* 0x000fe20000010013 */
[----:B------:R-:W-:Y:S01]  /*41a0*/  @P0 ISETP.GE.AND P1, PT, R230, R239, PT ;  /* 0x000000efe600020c */ /* 0x000fe20003f26270 */
[----:B------:R-:W-:Y:S01]  /*41b0*/  MUFU.EX2 R153, R153 ;  /* 0x0000009900997308 */ /* 0x000fe20000000800 */
[----:B------:R-:W-:Y:S01]  /*41c0*/  @P0 FSEL R16, R16, -INF , !P3 ;  /* 0xff80000010100808 */ /* 0x000fe20005800000 */
[--C-:B------:R-:W-:Y:S01]  /*41d0*/  FFMA.FTZ R162, R12, UR10, -R163.reuse ;  /* 0x0000000a0ca27c23 */ /* 0x100fe200080108a3 */
[----:B------:R-:W-:Y:S07]  /*41e0*/  @P0 FSEL R18, R18, -INF , !P3 ;  /* 0xff80000012120808 */ /* 0x000fee0005800000 */
[----:B------:R-:W2:Y:S01]  /*41f0*/  MUFU.EX2 R152, R152 ;  /* 0x0000009800987308 */ /* 0x000ea20000000800 */
[----:B------:R-:W-:Y:S01]  /*4200*/  FFMA.FTZ R159, R13, UR10, -R163 ;  /* 0x0000000a0d9f7c23 */ /* 0x000fe200080108a3 */
[--C-:B-1----:R-:W-:Y:S01]  /*4210*/  FFMA.FTZ R158, R14, UR10, -R161.reuse ;  /* 0x0000000a0e9e7c23 */ /* 0x102fe200080108a1 */
[----:B------:R-:W-:Y:S07]  /*4220*/  FFMA.FTZ R167, R15, UR10, -R161 ;  /* 0x0000000a0fa77c23 */ /* 0x000fee00080108a1 */
[----:B------:R-:W1:Y:S01]  /*4230*/  MUFU.EX2 R154, R154 ;  /* 0x0000009a009a7308 */ /* 0x000e620000000800 */
[----:B------:R-:W-:Y:S01]  /*4240*/  @P0 FSEL R17, R17, -INF , !P1 ;  /* 0xff80000011110808 */ /* 0x000fe20004800000 */
[----:B------:R-:W-:Y:S01]  /*4250*/  FFMA.FTZ R169, R16, UR10, -R163 ;  /* 0x0000000a10a97c23 */ /* 0x000fe200080108a3 */
[----:B------:R-:W-:Y:S07]  /*4260*/  @P0 FSEL R19, R19, -INF , !P1 ;  /* 0xff80000013130808 */ /* 0x000fee0004800000 */
[----:B------:R-:W-:Y:S01]  /*4270*/  MUFU.EX2 R157, R157 ;  /* 0x0000009d009d7308 */ /* 0x000fe20000000800 */
[----:B------:R-:W-:Y:S01]  /*4280*/  FFMA.FTZ R165, R18, UR10, -R161 ;  /* 0x0000000a12a57c23 */ /* 0x000fe200080108a1 */
[----:B------:R-:W-:Y:S01]  /*4290*/  FFMA.FTZ R163, R17, UR10, -R163 ;  /* 0x0000000a11a37c23 */ /* 0x000fe200080108a3 */
[----:B------:R-:W-:Y:S07]  /*42a0*/  LEA R170, P1, R202, R222, 0x2 ;  /* 0x000000decaaa7211 */ /* 0x000fee00078210ff */
[----:B------:R-:W3:Y:S01]  /*42b0*/  MUFU.EX2 R156, R156 ;  /* 0x0000009c009c7308 */ /* 0x000ee20000000800 */
[----:B------:R-:W-:Y:S01]  /*42c0*/  FFMA.FTZ R161, R19, UR10, -R161 ;  /* 0x0000000a13a17c23 */ /* 0x000fe200080108a1 */
[----:B--2---:R-:W-:Y:S08]  /*42d0*/  F2FP.F16.F32.PACK_AB R183, R152, R153 ;  /* 0x0000009998b7723e */ /* 0x004ff000000000ff */
[----:B------:R-:W-:Y:S01]  /*42e0*/  MUFU.EX2 R155, R155 ;  /* 0x0000009b009b7308 */ /* 0x000fe20000000800 */
[----:B------:R-:W-:Y:S02]  /*42f0*/  LEA.HI.X R171, R202, R223, RZ, 0x2, P1 ;  /* 0x000000dfcaab7211 */ /* 0x000fe400008f14ff */
[----:B-1----:R-:W-:Y:S07]  /*4300*/  F2FP.F16.F32.PACK_AB R181, R154, R151 ;  /* 0x000000979ab5723e */ /* 0x002fee00000000ff */
[----:B------:R-:W1:Y:S01]  /*4310*/  MUFU.EX2 R160, R160 ;  /* 0x000000a000a07308 */ /* 0x000e620000000800 */
[----:B------:R-:W-:Y:S01]  /*4320*/  STS [R212], R183 ;  /* 0x000000b7d4007388 */ /* 0x000fe20000000800 */
[----:B------:R-:W-:Y:S08]  /*4330*/  ISETP.NE.AND P5, PT, R237, RZ, PT ;  /* 0x000000ffed00720c */ /* 0x000ff00003fa5270 */
        /* <DEDUP_REMOVED lines=110> */
[----:B------:R-:W-:Y:S01]  /*4a20*/  FMUL.FTZ R171, R152, R171 ;  /* 0x000000ab98ab7220 */ /* 0x000fe20000410000 */
[C---:B------:R-:W-:Y:S01]  /*4a30*/  FADD.FTZ R152, -R163.reuse, R8 ;  /* 0x00000008a3987221 */ /* 0x040fe20000010100 */
[----:B------:R-:W-:Y:S03]  /*4a40*/  FADD.FTZ R153, -R163, R9 ;  /* 0x00000009a3997221 */ /* 0x000fe60000010100 */
[----:B------:R-:W-:Y:S01]  /*4a50*/  F2FP.F16.F32.PACK_AB R171, R171, R168 ;  /* 0x000000a8abab723e */ /* 0x000fe200000000ff */
[----:B------:R-:W-:Y:S01]  /*4a60*/  FMUL.FTZ R152, R157, R152 ;  /* 0x000000989d987220 */ /* 0x000fe20000410000 */
[----:B------:R-:W-:Y:S01]  /*4a70*/  FMUL.FTZ R153, R156, R153 ;  /* 0x000000999c997220 */ /* 0x000fe20000410000 */
[C---:B------:R-:W-:Y:S01]  /*4a80*/  FADD.FTZ R156, -R163.reuse, R13 ;  /* 0x0000000da39c7221 */ /* 0x040fe20000010100 */
[----:B------:R-:W-:Y:S03]  /*4a90*/  FADD.FTZ R157, -R163, R12 ;  /* 0x0000000ca39d7221 */ /* 0x000fe60000010100 */
[----:B------:R-:W-:Y:S01]  /*4aa0*/  FMUL.FTZ R156, R159, R156 ;  /* 0x0000009c9f9c7220 */ /* 0x000fe20000410000 */
[----:B------:R-:W-:Y:S01]  /*4ab0*/  F2FP.F16.F32.PACK_AB R153, R153, R152 ;  /* 0x000000989999723e */ /* 0x000fe200000000ff */
[C---:B------:R-:W-:Y:S01]  /*4ac0*/  FADD.FTZ R152, -R161.reuse, R6 ;  /* 0x00000006a1987221 */ /* 0x040fe20000010100 */
[----:B------:R-:W-:Y:S01]  /*4ad0*/  FADD.FTZ R159, -R161, R7 ;  /* 0x00000007a19f7221 */ /* 0x000fe20000010100 */
[----:B------:R-:W-:Y:S01]  /*4ae0*/  FMUL.FTZ R157, R162, R157 ;  /* 0x0000009da29d7220 */ /* 0x000fe20000410000 */
[----:B------:R-:W-:Y:S01]  /*4af0*/  FADD.FTZ R168, -R163, R16 ;  /* 0x00000010a3a87221 */ /* 0x000fe20000010100 */
[----:B------:R-:W-:Y:S01]  /*4b00*/  FMUL.FTZ R152, R151, R152 ;  /* 0x0000009897987220 */ /* 0x000fe20000410000 */
[----:B------:R-:W-:Y:S01]  /*4b10*/  FMUL.FTZ R159, R154, R159 ;  /* 0x0000009f9a9f7220 */ /* 0x000fe20000410000 */
[----:B------:R-:W-:Y:S01]  /*4b20*/  FADD.FTZ R154, -R161, R10 ;  /* 0x0000000aa19a7221 */ /* 0x000fe20000010100 */
[----:B------:R-:W-:Y:S01]  /*4b30*/  FADD.FTZ R163, -R163, R17 ;  /* 0x00000011a3a37221 */ /* 0x000fe20000010100 */
[----:B------:R-:W-:Y:S01]  /*4b40*/  F2FP.F16.F32.PACK_AB R157, R156, R157 ;  /* 0x0000009d9c9d723e */ /* 0x000fe200000000ff */
[----:B------:R-:W-:Y:S01]  /*4b50*/  FMUL.FTZ R168, R169, R168 ;  /* 0x000000a8a9a87220 */ /* 0x000fe20000410000 */
[----:B------:R-:W-:Y:S01]  /*4b60*/  FMUL.FTZ R154, R155, R154 ;  /* 0x0000009a9b9a7220 */ /* 0x000fe20000410000 */
[----:B------:R-:W-:Y:S01]  /*4b70*/  F2FP.F16.F32.PACK_AB R159, R159, R152 ;  /* 0x000000989f9f723e */ /* 0x000fe200000000ff */
[----:B------:R-:W-:Y:S01]  /*4b80*/  FMUL.FTZ R163, R166, R163 ;  /* 0x000000a3a6a37220 */ /* 0x000fe20000410000 */
[C---:B------:R-:W-:Y:S01]  /*4b90*/  FADD.FTZ R151, -R161.reuse, R11 ;  /* 0x0000000ba1977221 */ /* 0x040fe20000010100 */
[C---:B------:R-:W-:Y:S01]  /*4ba0*/  FADD.FTZ R155, -R161.reuse, R14 ;  /* 0x0000000ea19b7221 */ /* 0x040fe20000010100 */
[C---:B------:R-:W-:Y:S01]  /*4bb0*/  FADD.FTZ R152, -R161.reuse, R15 ;  /* 0x0000000fa1987221 */ /* 0x040fe20000010100 */
[C---:B------:R-:W-:Y:S01]  /*4bc0*/  FADD.FTZ R156, -R161.reuse, R18 ;  /* 0x00000012a19c7221 */ /* 0x040fe20000010100 */
[----:B------:R-:W-:Y:S01]  /*4bd0*/  FADD.FTZ R161, -R161, R19 ;  /* 0x00000013a1a17221 */ /* 0x000fe20000010100 */
[----:B------:R-:W-:Y:S01]  /*4be0*/  F2FP.F16.F32.PACK_AB R168, R163, R168 ;  /* 0x000000a8a3a8723e */ /* 0x000fe200000000ff */
[----:B------:R-:W-:Y:S01]  /*4bf0*/  FMUL.FTZ R151, R160, R151 ;  /* 0x00000097a0977220 */ /* 0x000fe20000410000 */
[----:B------:R-:W-:Y:S01]  /*4c00*/  FMUL.FTZ R155, R158, R155 ;  /* 0x0000009b9e9b7220 */ /* 0x000fe20000410000 */
        /* <DEDUP_REMOVED lines=16> */
[----:B------:R-:W-:Y:S03]  /*4d10*/  LEA R6, P1, R219, R248, 0x1 ;  /* 0x000000f8db067211 */ /* 0x000fe600078208ff */
[----:B------:R-:W-:Y:S01]  /*4d20*/  IMAD.IADD R231, R231, 0x1, R4 ;  /* 0x00000001e7e77824 */ /* 0x000fe200078e0204 */
        /* <DEDUP_REMOVED lines=40> */
.L_x_575:
        /* <DEDUP_REMOVED lines=128> */
.L_x_576:
[----:B------:R-:W-:Y:S01]  /*57b0*/  LDSM.16.M88.4 R148, [R190+0x1e000] ;  /* 0x01e00000be94783b */ /* 0x000fe20000000200 */
[----:B------:R-:W-:Y:S01]  /*57c0*/  ISETP.GT.AND P3, PT, R237, RZ, PT ;  /* 0x000000ffed00720c */ /* 0x000fe20003f64270 */
[----:B------:R-:W-:Y:S02]  /*57d0*/  VIADD R232, R232, 0xffffffc0 ;  /* 0xffffffc0e8e87836 */ /* 0x000fe40000000000 */
[----:B------:R-:W1:Y:S04]  /*57e0*/  LDSM.16.MT88.4 R16, [R197+0x12000] ;  /* 0x01200000c510783b */ /* 0x000e680000004200 */
        /* <DEDUP_REMOVED lines=39> */
[----:B------:R-:W2:Y:S04]  /*5a60*/  LDSM.16.MT88.4 R152, [R197+0x17000] ;  /* 0x01700000c598783b */ /* 0x000ea80000004200 */
[----:B------:R-:W-:Y:S03]  /*5a70*/  LDSM.16.MT88.4 R168, [R197+0x15800] ;  /* 0x01580000c5a8783b */ /* 0x000fe60000004200 */
        /* <DEDUP_REMOVED lines=26> */
[C---:B------:R-:W-:Y:S03]  /*5c20*/  LEA.HI.X.SX32 R155, R243.reuse, R177, 0x5, P1 ;  /* 0x000000b1f39b7211 */ /* 0x040fe600008f2eff */
[C---:B------:R-:W-:Y:S04]  /*5c30*/  HMMA.16816.F32 R8, R164.reuse, R160, R8 ;  /* 0x000000a0a408723c */ /* 0x040fe80000001808 */
[C---:B------:R-:W-:Y:S04]  /*5c40*/  LEA R160, P1, R243.reuse, R154, 0x5 ;  /* 0x0000009af3a07211 */ /* 0x040fe800078228ff */
[-C--:B------:R-:W-:Y:S03]  /*5c50*/  HMMA.16816.F32 R12, R164, R162.reuse, R12 ;  /* 0x000000a2a40c723c */ /* 0x080fe6000000180c */
[C---:B------:R-:W-:Y:S05]  /*5c60*/  LEA.HI.X.SX32 R161, R243.reuse, R155, 0x5, P1 ;  /* 0x0000009bf3a17211 */ /* 0x040fea00008f2eff */
[C---:B------:R-:W-:Y:S04]  /*5c70*/  HMMA.16816.F32 R16, R156.reuse, R162, R16 ;  /* 0x000000a29c10723c */ /* 0x040fe80000001810 */
[C---:B------:R-:W-:Y:S04]  /*5c80*/  IMAD.WIDE R178, R243.reuse, -0xc0, R160 ;  /* 0xffffff40f3b27825 */ /* 0x040fe800078e02a0 */
[-C--:B------:R-:W-:Y:S03]  /*5c90*/  HMMA.16816.F32 R68, R156, R168.reuse, R68 ;  /* 0x000000a89c44723c */ /* 0x080fe60000001844 */
[C---:B------:R-:W-:Y:S04]  /*5ca0*/  LEA R162, P1, R243.reuse, R178, 0x5 ;  /* 0x000000b2f3a27211 */ /* 0x040fe800078228ff */
[C---:B------:R-:W-:Y:S01]  /*5cb0*/  LEA.HI.X.SX32 R163, R243.reuse, R179, 0x5, P1 ;  /* 0x000000b3f3a37211 */ /* 0x040fe200008f2eff */
        /* <DEDUP_REMOVED lines=10> */
[C---:B------:R-:W-:Y:S04]  /*5d60*/  LEA.HI.X.SX32 R183, R243.reuse, R171, 0x5, P1 ;  /* 0x000000abf3b77211 */ /* 0x040fe800008f2eff */
[-C--:B------:R-:W-:Y:S03]  /*5d70*/  HMMA.16816.F32 R92, R164, R150.reuse, R92 ;  /* 0x00000096a45c723c */ /* 0x080fe6000000185c */
[C---:B------:R-:W-:Y:S04]  /*5d80*/  LEA R166, P1, R243.reuse, R182, 0x5 ;  /* 0x000000b6f3a67211 */ /* 0x040fe800078228ff */
[C---:B------:R-:W-:Y:S01]  /*5d90*/  LEA.HI.X.SX32 R167, R243.reuse, R183, 0x5, P1 ;  /* 0x000000b7f3a77211 */ /* 0x040fe200008f2eff */
[----:B------:R-:W-:Y:S04]  /*5da0*/  HMMA.16816.F32 R96, R156, R150, R96 ;  /* 0x000000969c60723c */ /* 0x000fe80000001860 */
[----:B------:R-:W-:Y:S01]  /*5db0*/  @P5 IMAD.WIDE.U32 R156, R202, 0x4, R250 ;  /* 0x00000004ca9c5825 */ /* 0x000fe200078e00fa */
[C---:B------:R-:W-:Y:S04]  /*5dc0*/  LEA R164, P1, R243.reuse, R166, 0x5 ;  /* 0x000000a6f3a47211 */ /* 0x040fe800078228ff */
[----:B------:R-:W5:Y:S01]  /*5dd0*/  @P5 LDG.E R235, desc[UR16][R156.64+-0x100] ;  /* 0xffff00109ceb5981 */ /* 0x000f62000c1e1900 */
[C---:B------:R-:W-:Y:S03]  /*5de0*/  LEA.HI.X.SX32 R165, R243.reuse, R167, 0x5, P1 ;  /* 0x000000a7f3a57211 */ /* 0x040fe600008f2eff */
[----:B------:R1:W5:Y:S01]  /*5df0*/  @P5 LDG.E R234, desc[UR16][R156.64+-0xe0] ;  /* 0xffff20109cea5981 */ /* 0x000362000c1e1900 */
[C---:B------:R-:W-:Y:S03]  /*5e00*/  IMAD.WIDE R150, R243.reuse, -0xc0, R164 ;  /* 0xffffff40f3967825 */ /* 0x040fe600078e02a4 */
[----:B------:R2:W-:Y:S01]  /*5e10*/  REDG.E.ADD.F32.FTZ.RN.STRONG.GPU desc[UR16][R244.64], R4 ;  /* 0x00000004f40079a6 */ /* 0x0005e2000c12f310 */
[C---:B------:R-:W-:Y:S03]  /*5e20*/  LEA R158, P1, R243.reuse, R150, 0x5 ;  /* 0x00000096f39e7211 */ /* 0x040fe600078228ff */
[----:B------:R3:W-:Y:S01]  /*5e30*/  REDG.E.ADD.F32.FTZ.RN.STRONG.GPU desc[UR16][R172.64], R5 ;  /* 0x00000005ac0079a6 */ /* 0x0007e2000c12f310 */
[C---:B------:R-:W-:Y:S03]  /*5e40*/  LEA.HI.X.SX32 R159, R243.reuse, R151, 0x5, P1 ;  /* 0x00000097f39f7211 */ /* 0x040fe600008f2eff */
[----:B------:R4:W-:Y:S04]  /*5e50*/  REDG.E.ADD.F32.FTZ.RN.STRONG.GPU desc[UR16][R174.64], R6 ;  /* 0x00000006ae0079a6 */ /* 0x0009e8000c12f310 */
        /* <DEDUP_REMOVED lines=12> */
[C---:B------:R-:W-:Y:S02]  /*5f20*/  LEA.HI.X.SX32 R173, R243.reuse, R5, 0x5, P1 ;  /* 0x00000005f3ad7211 */ /* 0x040fe400008f2eff */
[C---:B------:R-:W-:Y:S01]  /*5f30*/  LEA R148, P1, R243.reuse, R172, 0x5 ;  /* 0x000000acf3947211 */ /* 0x040fe200078228ff */
[----:B------:R3:W-:Y:S03]  /*5f40*/  REDG.E.ADD.F32.FTZ.RN.STRONG.GPU desc[UR16][R162.64+0x80], R18 ;  /* 0x00008012a20079a6 */ /* 0x0007e6000c12f310 */
[C---:B------:R-:W-:Y:S01]  /*5f50*/  LEA.HI.X.SX32 R149, R243.reuse, R173, 0x5, P1 ;  /* 0x000000adf3957211 */ /* 0x040fe200008f2eff */
[----:B------:R3:W-:Y:S01]  /*5f60*/  REDG.E.ADD.F32.FTZ.RN.STRONG.GPU desc[UR16][R168.64+0x80], R19 ;  /* 0x00008013a80079a6 */ /* 0x0007e2000c12f310 */
[C---:B----4-:R-:W-:Y:S03]  /*5f70*/  LEA R174, P1, R243.reuse, R148, 0x5 ;  /* 0x00000094f3ae7211 */ /* 0x050fe600078228ff */
[----:B------:R4:W-:Y:S01]  /*5f80*/  REDG.E.ADD.F32.FTZ.RN.STRONG.GPU desc[UR16][R170.64+0x80], R12 ;  /* 0x0000800caa0079a6 */ /* 0x0009e2000c12f310 */
[C---:B------:R-:W-:Y:S03]  /*5f90*/  LEA.HI.X.SX32 R175, R243.reuse, R149, 0x5, P1 ;  /* 0x00000095f3af7211 */ /* 0x040fe600008f2eff */
[----:B------:R4:W-:Y:S01]  /*5fa0*/  REDG.E.ADD.F32.FTZ.RN.STRONG.GPU desc[UR16][R182.64+0x80], R13 ;  /* 0x0000800db60079a6 */ /* 0x0009e2000c12f310 */
[C---:B------:R-:W-:Y:S03]  /*5fb0*/  IMAD.WIDE R180, R243.reuse, -0xc0, R174 ;  /* 0xffffff40f3b47825 */ /* 0x040fe600078e02ae */
[----:B------:R4:W-:Y:S01]  /*5fc0*/  REDG.E.ADD.F32.FTZ.RN.STRONG.GPU desc[UR16][R166.64+0x80], R14 ;  /* 0x0000800ea60079a6 */ /* 0x0009e2000c12f310 */
        /* <DEDUP_REMOVED lines=8> */
[----:B------:R4:W-:Y:S03]  /*6050*/  REDG.E.ADD.F32.FTZ.RN.STRONG.GPU desc[UR16][R158.64+0x100], R70 ;  /* 0x000100469e0079a6 */ /* 0x0009e6000c12f310 */
[C---:B------:R-:W-:Y:S01]  /*6060*/  LEA.HI.X.SX32 R177, R243.reuse, R153, 0x5, P1 ;  /* 0x00000099f3b17211 */ /* 0x040fe200008f2eff */
[----:B------:R4:W-:Y:S01]  /*6070*/  REDG.E.ADD.F32.FTZ.RN.STRONG.GPU desc[UR16][R156.64+0x100], R71 ;  /* 0x000100479c0079a6 */ /* 0x0009e2000c12f310 */
[C---:B-1----:R-:W-:Y:S03]  /*6080*/  LEA R154, P1, R243.reuse, R176, 0x5 ;  /* 0x000000b0f39a7211 */ /* 0x042fe600078228ff */
[----:B------:R-:W-:Y:S01]  /*6090*/  REDG.E.ADD.F32.FTZ.RN.STRONG.GPU desc[UR16][R4.64+0x100], R72 ;  /* 0x00010048040079a6 */ /* 0x000fe2000c12f310 */
[C---:B------:R-:W-:Y:S02]  /*60a0*/  LEA.HI.X.SX32 R155, R243.reuse, R177, 0x5, P1 ;  /* 0x000000b1f39b7211 */ /* 0x040fe400008f2eff */
[C---:B------:R-:W-:Y:S01]  /*60b0*/  LEA R8, P1, R243.reuse, R154, 0x5 ;  /* 0x0000009af3087211 */ /* 0x040fe200078228ff */
[----:B------:R-:W-:Y:S03]  /*60c0*/  REDG.E.ADD.F32.FTZ.RN.STRONG.GPU desc[UR16][R172.64+0x100], R73 ;  /* 0x00010049ac0079a6 */ /* 0x000fe6000c12f310 */
[C---:B------:R-:W-:Y:S01]  /*60d0*/  LEA.HI.X.SX32 R9, R243.reuse, R155, 0x5, P1 ;  /* 0x0000009bf3097211 */ /* 0x040fe200008f2eff */
[----:B------:R-:W-:Y:S01]  /*60e0*/  REDG.E.ADD.F32.FTZ.RN.STRONG.GPU desc[UR16][R148.64+0x100], R74 ;  /* 0x0001004a940079a6 */ /* 0x000fe2000c12f310 */
[C---:B--2---:R-:W-:Y:S03]  /*60f0*/  LEA R160, P1, R243.reuse, R8, 0x5 ;  /* 0x00000008f3a07211 */ /* 0x044fe600078228ff */
[----:B------:R-:W-:Y:S01]  /*6100*/  REDG.E.ADD.F32.FTZ.RN.STRONG.GPU desc[UR16][R174.64+0x100], R75 ;  /* 0x0001004bae0079a6 */ /* 0x000fe2000c12f310 */
[C---:B------:R-:W-:Y:S03]  /*6110*/  LEA.HI.X.SX32 R161, R243.reuse, R9, 0x5, P1 ;  /* 0x00000009f3a17211 */ /* 0x040fe600008f2eff */
[----:B------:R-:W-:Y:S01]  /*6120*/  REDG.E.ADD.F32.FTZ.RN.STRONG.GPU desc[UR16][R244.64+0x180], R80 ;  /* 0x00018050f40079a6 */ /* 0x000fe2000c12f310 */
[C---:B---3--:R-:W-:Y:S03]  /*6130*/  IMAD.WIDE R178, R243.reuse, -0xc0, R160 ;  /* 0xffffff40f3b27825 */ /* 0x048fe600078e02a0 */
[----:B------:R-:W-:Y:S01]  /*6140*/  REDG.E.ADD.F32.FTZ.RN.STRONG.GPU desc[UR16][R180.64+0x180], R81 ;  /* 0x00018051b40079a6 */ /* 0x000fe2000c12f310 */
[C---:B------:R-:W-:Y:S03]  /*6150*/  LEA R10, P1, R243.reuse, R178, 0x5 ;  /* 0x000000b2f30a7211 */ /* 0x040fe600078228ff */
[----:B------:R-:W-:Y:S01]  /*6160*/  REDG.E.ADD.F32.FTZ.RN.STRONG.GPU desc[UR16][R6.64+0x180], R82 ;  /* 0x00018052060079a6 */ /* 0x000fe2000c12f310 */
        /* <DEDUP_REMOVED lines=12> */
[C---:B----4-:R-:W-:Y:S01]  /*6230*/  LEA R170, P1, R243.reuse, R168, 0x5 ;  /* 0x000000a8f3aa7211 */ /* 0x050fe200078228ff */
        /* <DEDUP_REMOVED lines=20> */
[C---:B------:R-:W-:Y:S03]  /*6380*/  LEA R164, P1, R243.reuse, R158, 0x5 ;  /* 0x0000009ef3a47211 */ /* 0x040fe600078228ff */
[----:B------:R-:W2:Y:S01]  /*6390*/  LDSM.16.MT88.4 R8, [R188] ;  /* 0x00000000bc08783b */ /* 0x000ea20000004200 */
[C---:B------:R-:W-:Y:S02]  /*63a0*/  LEA.HI.X.SX32 R165, R243.reuse, R159, 0x5, P1 ;  /* 0x0000009ff3a57211 */ /* 0x040fe400008f2eff */
[C---:B------:R-:W-:Y:S01]  /*63b0*/  LEA R156, P1, R243.reuse, R164, 0x5 ;  /* 0x000000a4f39c7211 */ /* 0x040fe200078228ff */
[----:B------:R-:W-:Y:S03]  /*63c0*/  REDG.E.ADD.F32.FTZ.RN.STRONG.GPU desc[UR16][R182.64+0x280], R97 ;  /* 0x00028061b60079a6 */ /* 0x000fe6000c12f310 */
[C---:B------:R-:W-:Y:S01]  /*63d0*/  LEA.HI.X.SX32 R157, R243.reuse, R165, 0x5, P1 ;  /* 0x000000a5f39d7211 */ /* 0x040fe200008f2eff */
[----:B------:R-:W-:Y:S01]  /*63e0*/  REDG.E.ADD.F32.FTZ.RN.STRONG.GPU desc[UR16][R12.64+0x280], R98 ;  /* 0x000280620c0079a6 */ /* 0x000fe2000c12f310 */
[C---:B-1----:R-:W-:Y:S03]  /*63f0*/  LEA R152, P1, R243.reuse, R156, 0x5 ;  /* 0x0000009cf3987211 */ /* 0x042fe600078228ff */
[----:B------:R-:W1:Y:S01]  /*6400*/  LDSM.16.MT88.4 R12, [R191+-0x2000] ;  /* 0xffe00000bf0c783b */ /* 0x000e620000004200 */
[----:B------:R-:W-:Y:S03]  /*6410*/  LEA.HI.X.SX32 R153, R243, R157, 0x5, P1 ;  /* 0x0000009df3997211 */ /* 0x000fe600008f2eff */
[----:B------:R-:W3:Y:S04]  /*6420*/  LDSM.16.MT88.4 R16, [R188+0x2000] ;  /* 0x00200000bc10783b */ /* 0x000ee80000004200 */
[----:B------:R-:W4:Y:S04]  /*6430*/  LDSM.16.MT88.4 R68, [R188+0x4000] ;  /* 0x00400000bc44783b */ /* 0x000f280000004200 */
[----:B------:R-:W-:Y:S04]  /*6440*/  LDSM.16.MT88.4 R72, [R192+-0x1800] ;  /* 0xffe80000c048783b */ /* 0x000fe80000004200 */
[----:B------:R-:W4:Y:S04]  /*6450*/  LDSM.16.MT88.4 R76, [R188+0x800] ;  /* 0x00080000bc4c783b */ /* 0x000f280000004200 */
[----:B------:R-:W4:Y:S04]  /*6460*/  LDSM.16.MT88.4 R80, [R191+-0x1800] ;  /* 0xffe80000bf50783b */ /* 0x000f280000004200 */
[----:B------:R-:W-:Y:S01]  /*6470*/  LDSM.16.MT88.4 R84, [R188+0x3000] ;  /* 0x00300000bc54783b */ /* 0x000fe20000004200 */
[-C--:B--2---:R-:W-:Y:S03]  /*6480*/  HMMA.16816.F32 R100, R4, R8.reuse, R100 ;  /* 0x000000080464723c */ /* 0x084fe60000001864 */
[----:B------:R-:W-:Y:S04]  /*6490*/  LDSM.16.MT88.4 R88, [R188+0x1800] ;  /* 0x00180000bc58783b */ /* 0x000fe80000004200 */
[----:B------:R-:W-:Y:S04]  /*64a0*/  LDSM.16.MT88.4 R148, [R188+0x5800] ;  /* 0x00580000bc94783b */ /* 0x000fe80000004200 */
[----:B------:R-:W-:Y:S01]  /*64b0*/  REDG.E.ADD.F32.FTZ.RN.STRONG.GPU desc[UR16][R166.64+0x280], R99 ;  /* 0x00028063a60079a6 */ /* 0x000fe2000c12f310 */
[C---:B-1----:R-:W-:Y:S03]  /*64c0*/  HMMA.16816.F32 R104, R12.reuse, R8, R104 ;  /* 0x000000080c68723c */ /* 0x042fe60000001868 */
[----:B------:R-:W-:Y:S04]  /*64d0*/  LDSM.16.MT88.4 R96, [R188+0x3800] ;  /* 0x00380000bc60783b */ /* 0x000fe80000004200 */
[----:B------:R-:W-:Y:S01]  /*64e0*/  REDG.E.ADD.F32.FTZ.RN.STRONG.GPU desc[UR16][R158.64+0x280], R92 ;  /* 0x0002805c9e0079a6 */ /* 0x000fe2000c12f310 */
[-C--:B------:R-:W-:Y:S03]  /*64f0*/  HMMA.16816.F32 R108, R12, R10.reuse, R108 ;  /* 0x0000000a0c6c723c */ /* 0x080fe6000000186c */
[----:B------:R-:W-:Y:S04]  /*6500*/  REDG.E.ADD.F32.FTZ.RN.STRONG.GPU desc[UR16][R164.64+0x280], R93 ;  /* 0x0002805da40079a6 */ /* 0x000fe8000c12f310 */
[----:B------:R-:W-:Y:S01]  /*6510*/  REDG.E.ADD.F32.FTZ.RN.STRONG.GPU desc[UR16][R156.64+0x280], R94 ;  /* 0x0002805e9c0079a6 */ /* 0x000fe2000c12f310 */
[C---:B------:R-:W-:Y:S03]  /*6520*/  HMMA.16816.F32 R112, R4.reuse, R10, R112 ;  /* 0x0000000a0470723c */ /* 0x040fe60000001870 */
[----:B------:R-:W1:Y:S04]  /*6530*/  LDSM.16.MT88.4 R8, [R188+0x2800] ;  /* 0x00280000bc08783b */ /* 0x000e680000004200 */
[----:B------:R-:W-:Y:S01]  /*6540*/  REDG.E.ADD.F32.FTZ.RN.STRONG.GPU desc[UR16][R152.64+0x280], R95 ;  /* 0x0002805f980079a6 */ /* 0x000fe2000c12f310 */
[-C--:B---3--:R-:W-:Y:S03]  /*6550*/  HMMA.16816.F32 R116, R4, R16.reuse, R116 ;  /* 0x000000100474723c */ /* 0x088fe60000001874 */
[----:B------:R-:W-:Y:S05]  /*6560*/  LDSM.16.MT88.4 R92, [R191+-0x800] ;  /* 0xfff80000bf5c783b */ /* 0x000fea0000004200 */
[C---:B------:R-:W-:Y:S08]  /*6570*/  HMMA.16816.F32 R120, R12.reuse, R16, R120 ;  /* 0x000000100c78723c */ /* 0x040ff00000001878 */
[-C--:B------:R-:W-:Y:S08]  /*6580*/  HMMA.16816.F32 R124, R12, R18.reuse, R124 ;  /* 0x000000120c7c723c */ /* 0x080ff0000000187c */
[C---:B------:R-:W-:Y:S01]  /*6590*/  HMMA.16816.F32 R128, R4.reuse, R18, R128 ;  /* 0x000000120480723c */ /* 0x040fe20000001880 */
[----:B------:R-:W-:Y:S07]  /*65a0*/  LDSM.16.MT88.4 R16, [R188+0x1000] ;  /* 0x00100000bc10783b */ /* 0x000fee0000004200 */
[-C--:B----4-:R-:W-:Y:S08]  /*65b0*/  HMMA.16816.F32 R132, R4, R68.reuse, R132 ;  /* 0x000000440484723c */ /* 0x090ff00000001884 */
[C---:B------:R-:W-:Y:S08]  /*65c0*/  HMMA.16816.F32 R136, R12.reuse, R68, R136 ;  /* 0x000000440c88723c */ /* 0x040ff00000001888 */
[-C--:B------:R-:W-:Y:S01]  /*65d0*/  HMMA.16816.F32 R140, R12, R70.reuse, R140 ;  /* 0x000000460c8c723c */ /* 0x080fe2000000188c */
[----:B------:R-:W2:Y:S07]  /*65e0*/  LDSM.16.MT88.4 R12, [R188+0x4800] ;  /* 0x00480000bc0c783b */ /* 0x000eae0000004200 */
[----:B------:R-:W-:Y:S01]  /*65f0*/  HMMA.16816.F32 R144, R4, R70, R144 ;  /* 0x000000460490723c */ /* 0x000fe20000001890 */
[----:B------:R-:W3:Y:S04]  /*6600*/  LDSM.16.MT88.4 R4, [R192+-0x1000] ;  /* 0xfff00000c004783b */ /* 0x000ee80000004200 */
[----:B------:R-:W4:Y:S03]  /*6610*/  LDSM.16.MT88.4 R68, [R191+-0x1000] ;  /* 0xfff00000bf44783b */ /* 0x000f260000004200 */
[-C--:B------:R-:W-:Y:S08]  /*6620*/  HMMA.16816.F32 R100, R72, R76.reuse, R100 ;  /* 0x0000004c4864723c */ /* 0x080ff00000001864 */
[C---:B------:R-:W-:Y:S08]  /*6630*/  HMMA.16816.F32 R104, R80.reuse, R76, R104 ;  /* 0x0000004c5068723c */ /* 0x040ff00000001868 */
[-C--:B------:R-:W-:Y:S08]  /*6640*/  HMMA.16816.F32 R108, R80, R78.reuse, R108 ;  /* 0x0000004e506c723c */ /* 0x080ff0000000186c */
[C---:B------:R-:W-:Y:S01]  /*6650*/  HMMA.16816.F32 R112, R72.reuse, R78, R112 ;  /* 0x0000004e4870723c */ /* 0x040fe20000001870 */
[----:B------:R-:W4:Y:S07]  /*6660*/  LDSM.16.MT88.4 R76, [R188+0x5000] ;  /* 0x00500000bc4c783b */ /* 0x000f2e0000004200 */
[-C--:B-1----:R-:W-:Y:S08]  /*6670*/  HMMA.16816.F32 R116, R72, R8.reuse, R116 ;  /* 0x000000084874723c */ /* 0x082ff00000001874 */
[C---:B------:R-:W-:Y:S08]  /*6680*/  HMMA.16816.F32 R120, R80.reuse, R8, R120 ;  /* 0x000000085078723c */ /* 0x040ff00000001878 */
[-C--:B------:R-:W-:Y:S08]  /*6690*/  HMMA.16816.F32 R124, R80, R10.reuse, R124 ;  /* 0x0000000a507c723c */ /* 0x080ff0000000187c */
[C---:B------:R-:W-:Y:S01]  /*66a0*/  HMMA.16816.F32 R128, R72.reuse, R10, R128 ;  /* 0x0000000a4880723c */ /* 0x040fe20000001880 */
[----:B------:R-:W1:Y:S07]  /*66b0*/  LDSM.16.MT88.4 R8, [R192+-0x800] ;  /* 0xfff80000c008783b */ /* 0x000e6e0000004200 */
[-C--:B--2---:R-:W-:Y:S08]  /*66c0*/  HMMA.16816.F32 R132, R72, R12.reuse, R132 ;  /* 0x0000000c4884723c */ /* 0x084ff00000001884 */
[C---:B------:R-:W-:Y:S08]  /*66d0*/  HMMA.16816.F32 R136, R80.reuse, R12, R136 ;  /* 0x0000000c5088723c */ /* 0x040ff00000001888 */
[-C--:B------:R-:W-:Y:S08]  /*66e0*/  HMMA.16816.F32 R140, R80, R14.reuse, R140 ;  /* 0x0000000e508c723c */ /* 0x080ff0000000188c */
[----:B------:R-:W-:Y:S08]  /*66f0*/  HMMA.16816.F32 R144, R72, R14, R144 ;  /* 0x0000000e4890723c */ /* 0x000ff00000001890 */
[-C--:B---3--:R-:W-:Y:S08]  /*6700*/  HMMA.16816.F32 R100, R4, R16.reuse, R100 ;  /* 0x000000100464723c */ /* 0x088ff00000001864 */
[C---:B----4-:R-:W-:Y:S08]  /*6710*/  HMMA.16816.F32 R104, R68.reuse, R16, R104 ;  /* 0x000000104468723c */ /* 0x050ff00000001868 */
        /* <DEDUP_REMOVED lines=9> */
[----:B------:R-:W-:Y:S04]  /*67b0*/  HMMA.16816.F32 R144, R4, R78, R144 ;  /* 0x0000004e0490723c */ /* 0x000fe80000001890 */
[C---:B------:R-:W-:Y:S01]  /*67c0*/  LOP3.LUT R4, R237.reuse, 0x1, RZ, 0xc0, !PT ;  /* 0x00000001ed047812 */ /* 0x040fe200078ec0ff */
[----:B------:R-:W-:Y:S01]  /*67d0*/  VIADD R6, R188, 0xffffa000 ;  /* 0xffffa000bc067836 */ /* 0x000fe20000000000 */
[----:B------:R-:W-:Y:S01]  /*67e0*/  @P5 IADD3 R5, P2, PT, R250, -0x100, RZ ;  /* 0xffffff00fa055810 */ /* 0x000fe20007f5e0ff */
[----:B------:R-:W-:Y:S01]  /*67f0*/  VIADD R237, R237, 0xffffffff ;  /* 0xffffffffeded7836 */ /* 0x000fe20000000000 */
[-C--:B-1----:R-:W-:Y:S05]  /*6800*/  HMMA.16816.F32 R100, R8, R88.reuse, R100 ;  /* 0x000000580864723c */ /* 0x082fea0000001864 */
[----:B------:R-:W-:Y:S01]  /*6810*/  ISETP.NE.U32.AND P1, PT, R4, 0x1, PT ;  /* 0x000000010400780c */ /* 0x000fe20003f25070 */
[----:B------:R-:W-:Y:S01]  /*6820*/  @P5 IMAD.MOV.U32 R250, RZ, RZ, R5 ;  /* 0x000000fffffa5224 */ /* 0x000fe200078e0005 */
[----:B------:R-:W-:Y:S01]  /*6830*/  @P5 IADD3.X R4, PT, PT, R251, -0x1, RZ, P2, !PT ;  /* 0xfffffffffb045810 */ /* 0x000fe200017fe4ff */
[C---:B------:R-:W-:Y:S04]  /*6840*/  HMMA.16816.F32 R104, R92.reuse, R88, R104 ;  /* 0x000000585c68723c */ /* 0x040fe80000001868 */
[----:B------:R-:W-:Y:S04]  /*6850*/  @P5 IMAD.MOV.U32 R251, RZ, RZ, R4 ;  /* 0x000000fffffb5224 */ /* 0x000fe800078e0004 */
[-C--:B------:R-:W-:Y:S03]  /*6860*/  HMMA.16816.F32 R108, R92, R90.reuse, R108 ;  /* 0x0000005a5c6c723c */ /* 0x080fe6000000186c */
[----:B------:R-:W-:Y:S01]  /*6870*/  @P1 VIADD R6, R188, 0x6000 ;  /* 0x00006000bc061836 */ /* 0x000fe20000000000 */
[----:B------:R-:W-:Y:S03]  /*6880*/  @P5 IADD3 R222, P1, PT, R222, -0x100, RZ ;  /* 0xffffff00dede5810 */ /* 0x000fe60007f3e0ff */
[----:B------:R-:W-:Y:S01]  /*6890*/  IMAD.MOV.U32 R188, RZ, RZ, R6 ;  /* 0x000000ffffbc7224 */ /* 0x000fe200078e0006 */
[C---:B------:R-:W-:Y:S04]  /*68a0*/  HMMA.16816.F32 R112, R8.reuse, R90, R112 ;  /* 0x0000005a0870723c */ /* 0x040fe80000001870 */
[----:B------:R-:W-:Y:S04]  /*68b0*/  @P5 IADD3.X R223, PT, PT, R223, -0x1, RZ, P1, !PT ;  /* 0xffffffffdfdf5810 */ /* 0x000fe80000ffe4ff */
        /* <DEDUP_REMOVED lines=174> */
.L_x_578:
[----:B------:R-:W2:Y:S01]  /*73a0*/  LDC.64 R6, c[0x0][0x5c0] ;  /* 0x00017000ff067b82 */ /* 0x000ea20000000a00 */
[----:B-1----:R-:W-:-:S05]  /*73b0*/  IADD3 R46, PT, PT, R238, R241, RZ ;  /* 0x000000f1ee2e7210 */ /* 0x002fca0007ffe0ff */
[C---:B--2---:R-:W-:Y:S02]  /*73c0*/  IMAD R44, R46.reuse, R7, RZ ;  /* 0x000000072e2c7224 */ /* 0x044fe400078e02ff */
[----:B------:R-:W-:-:S05]  /*73d0*/  IMAD.WIDE.U32 R46, R46, R6, RZ ;  /* 0x000000062e2e7225 */ /* 0x000fca00078e00ff */
[----:B------:R-:W-:Y:S02]  /*73e0*/  IADD3 R44, PT, PT, R47, R44, RZ ;  /* 0x0000002c2f2c7210 */ /* 0x000fe40007ffe0ff */
.L_x_579:
        /* <DEDUP_REMOVED lines=13> */
[----:B------:R-:W-:Y:S06]  /*74c0*/  BRA `(.L_x_581) ;  /* 0x0000000000187947 */ /* 0x000fec0003800000 */
.L_x_580:
[----:B------:R-:W1:Y:S01]  /*74d0*/  LDC.64 R4, c[0x0][0x5c8] ;  /* 0x00017200ff047b82 */ /* 0x000e620000000a00 */
[----:B------:R-:W-:-:S05]  /*74e0*/  IADD3 R8, PT, PT, R238, R241, RZ ;  /* 0x000000f1ee087210 */ /* 0x000fca0007ffe0ff */
[C---:B-1----:R-:W-:Y:S02]  /*74f0*/  IMAD R0, R8.reuse, R5, RZ ;  /* 0x0000000508007224 */ /* 0x042fe400078e02ff */
[----:B------:R-:W-:-:S05]  /*7500*/  IMAD.WIDE.U32 R8, R8, R4, RZ ;  /* 0x0000000408087225 */ /* 0x000fca00078e00ff */
[----:B------:R-:W-:Y:S02]  /*7510*/  IADD3 R0, PT, PT, R9, R0, RZ ;  /* 0x0000000009007210 */ /* 0x000fe40007ffe0ff */
[----:B------:R-:W-:-:S07]  /*7520*/  MOV R2, R8 ;  /* 0x0000000800027202 */ /* 0x000fce0000000f00 */
.L_x_581:
        /* <DEDUP_REMOVED lines=42> */
.L_x_583:
[----:B------:R-:W-:Y:S05]  /*77d0*/  BSYNC.RECONVERGENT B0 ;  /* 0x0000000000007941 */ /* 0x000fea0003800200 */
.L_x_582:
        /* <DEDUP_REMOVED lines=17> */
.L_x_585:
[----:B------:R-:W-:Y:S05]  /*78f0*/  BSYNC.RECONVERGENT B0 ;  /* 0x0000000000007941 */ /* 0x000fea0003800200 */
.L_x_584:
        /* <DEDUP_REMOVED lines=23> */
.L_x_587:
[----:B------:R-:W-:Y:S05]  /*7a70*/  BSYNC.RECONVERGENT B0 ;  /* 0x0000000000007941 */ /* 0x000fea0003800200 */
.L_x_586:
        /* <DEDUP_REMOVED lines=16> */
.L_x_546:
[----:B------:R-:W-:Y:S05]  /*7b80*/  BSYNC.RECONVERGENT B1 ;  /* 0x0000000000017941 */ /* 0x000fea0003800200 */
.L_x_524:
        /* <DEDUP_REMOVED lines=11> */
.L_x_589:
        /* <DEDUP_REMOVED lines=12> */
.L_x_2161:


//--------------------- .text._ZN5flash44flash_bwd_dq_dk_dv_loop_seqk_parallel_kernelI23Flash_bwd_kernel_traitsILi192ELi64ELi64ELi8ELi4ELi2ELi2ELb0ELb0EN7cutlass6half_tE19Flash_kernel_traitsILi192ELi64ELi64ELi8ES3_EELb0ELb0ELb1ELb0ELb0ELb1ELb0EEEvNS_16Flash_bwd_paramsE --------------------------
	.section	.text._ZN5flash44flash_bwd_dq_dk_dv_loop_seqk_parallel_kernelI23Flash_bwd_kernel_traitsILi192ELi64ELi64ELi8ELi4ELi2ELi2ELb0ELb0EN7cutlass6half_tE19Flash_kernel_traitsILi192ELi64ELi64ELi8ES3_EELb0ELb0ELb1ELb0ELb0ELb1ELb0EEEvNS_16Flash_bwd_paramsE,"ax",@progbits
	.align	128
        .global         _ZN5flash44flash_bwd_dq_dk_dv_loop_seqk_parallel_kernelI23Flash_bwd_kernel_traitsILi192ELi64ELi64ELi8ELi4ELi2ELi2ELb0ELb0EN7cutlass6half_tE19Flash_kernel_traitsILi192ELi64ELi64ELi8ES3_EELb0ELb0ELb1ELb0ELb0ELb1ELb0EEEvNS_16Flash_bwd_paramsE
        .type           _ZN5flash44flash_bwd_dq_dk_dv_loop_seqk_parallel_kernelI23Flash_bwd_kernel_traitsILi192ELi64ELi64ELi8ELi4ELi2ELi2ELb0ELb0EN7cutlass6half_tE19Flash_kernel_traitsILi192ELi64ELi64ELi8ES3_EELb0ELb0ELb1ELb0ELb0ELb1ELb0EEEvNS_16Flash_bwd_paramsE,@function
        .size           _ZN5flash44flash_bwd_dq_dk_dv_loop_seqk_parallel_kernelI23Flash_bwd_kernel_traitsILi192ELi64ELi64ELi8ELi4ELi2ELi2ELb0ELb0EN7cutlass6half_tE19Flash_kernel_traitsILi192ELi64ELi64ELi8ES3_EELb0ELb0ELb1ELb0ELb0ELb1ELb0EEEvNS_16Flash_bwd_paramsE,(.L_x_2162 - _ZN5flash44flash_bwd_dq_dk_dv_loop_seqk_parallel_kernelI23Flash_bwd_kernel_traitsILi192ELi64ELi64ELi8ELi4ELi2ELi2ELb0ELb0EN7cutlass6half_tE19Flash_kernel_traitsILi192ELi64ELi64ELi8ES3_EELb0ELb0ELb1ELb0ELb0ELb1ELb0EEEvNS_16Flash_bwd_paramsE)
        .other          _ZN5flash44flash_bwd_dq_dk_dv_loop_seqk_parallel_kernelI23Flash_bwd_kernel_traitsILi192ELi64ELi64ELi8ELi4ELi2ELi2ELb0ELb0EN7cutlass6half_tE19Flash_kernel_traitsILi192ELi64ELi64ELi8ES3_EELb0ELb0ELb1ELb0ELb0ELb1ELb0EEEvNS_16Flash_bwd_paramsE,@"STO_CUDA_ENTRY STV_DEFAULT"
_ZN5flash44flash_bwd_dq_dk_dv_loop_seqk_parallel_kernelI23Flash_bwd_kernel_traitsILi192ELi64ELi64ELi8ELi4ELi2ELi2ELb0ELb0EN7cutlass6half_tE19Flash_kernel_traitsILi192ELi64ELi64ELi8ES3_EELb0ELb0ELb1ELb0ELb0ELb1ELb0EEEvNS_16Flash_bwd_paramsE:
.text._ZN5flash44flash_bwd_dq_dk_dv_loop_seqk_parallel_kernelI23Flash_bwd_kernel_traitsILi192ELi64ELi64ELi8ELi4ELi2ELi2ELb0ELb0EN7cutlass6half_tE19Flash_kernel_traitsILi192ELi64ELi64ELi8ES3_EELb0ELb0ELb1ELb0ELb0ELb1ELb0EEEvNS_16Flash_bwd_paramsE:
        /* <DEDUP_REMOVED lines=12> */
[----:B------:R-:W-:Y:S01]  /*00c0*/  IMAD.U32 R207, RZ, RZ, UR4 ;  /* 0x00000004ffcf7e24 */ /* 0x000fe2000f8e00ff */
[----:B------:R-:W2:Y:S01]  /*00d0*/  S2R R202, SR_CTAID.Y ;  /* 0x0000000000ca7919 */ /* 0x000ea20000002600 */
[----:B------:R-:W-:Y:S01]  /*00e0*/  IMAD.MOV.U32 R194, RZ, RZ, 0x40 ;  /* 0x00000040ffc27424 */ /* 0x000fe200078e00ff */
[----:B------:R-:W3:Y:S01]  /*00f0*/  LDCU.64 UR18, c[0x0][0x358] ;  /* 0x00006b00ff1277ac */ /* 0x000ee20008000a00 */
[----:B------:R-:W-:Y:S01]  /*0100*/  IMAD.MOV.U32 R220, RZ, RZ, 0x10 ;  /* 0x00000010ffdc7424 */ /* 0x000fe200078e00ff */
[----:B------:R-:W4:Y:S01]  /*0110*/  S2R R201, SR_CTAID.Z ;  /* 0x0000000000c97919 */ /* 0x000f220000002700 */
[----:B------:R-:W5:Y:S01]  /*0120*/  S2UR UR6, SR_CgaCtaId ;  /* 0x00000000000679c3 */ /* 0x000f620000008800 */
[----:B------:R-:W-:Y:S01]  /*0130*/  IMAD.MOV.U32 R196, RZ, RZ, 0x20 ;  /* 0x00000020ffc47424 */ /* 0x000fe200078e00ff */
[----:B------:R-:W-:Y:S01]  /*0140*/  UMOV UR17, URZ ;  /* 0x000000ff00117c82 */ /* 0x000fe20008000000 */
[----:B------:R-:W-:-:S05]  /*0150*/  UMOV UR20, URZ ;  /* 0x000000ff00147c82 */ /* 0x000fca0008000000 */
[----:B------:R-:W2:Y:S08]  /*0160*/  S2UR UR16, SR_CTAID.X ;  /* 0x00000000001079c3 */ /* 0x000eb00000002500 */
[----:B------:R-:W2:Y:S01]  /*0170*/  LDC R11, c[0x0][0x438] ;  /* 0x00010e00ff0b7b82 */ /* 0x000ea20000000800 */
        /* <DEDUP_REMOVED lines=10> */
[----:B------:R-:W1:Y:S01]  /*0220*/  LDC.U8 R200, c[0x0][0x532] ;  /* 0x00014c80ffc87b82 */ /* 0x000e620000000000 */
[----:B------:R-:W-:Y:S01]  /*0230*/  LOP3.LUT R203, R203, 0x7, R4, 0xf8, !PT ;  /* 0x00000007cbcb7812 */ /* 0x000fe200078ef804 */
[----:B------:R-:W-:Y:S01]  /*0240*/  UIADD3 UR5, UPT, UPT, UR6, 0x20000, URZ ;  /* 0x0002000006057890 */ /* 0x000fe2000fffe0ff */
[C---:B------:R-:W-:Y:S01]  /*0250*/  LOP3.LUT R4, R2.reuse, 0x200, RZ, 0xc0, !PT ;  /* 0x0000020002047812 */ /* 0x040fe200078ec0ff */
[----:B------:R-:W-:Y:S01]  /*0260*/  UIADD3 UR4, UPT, UPT, UR6, 0x12000, URZ ;  /* 0x0001200006047890 */ /* 0x000fe2000fffe0ff */
[----:B------:R-:W-:-:S02]  /*0270*/  LOP3.LUT R6, R2, 0xc00, RZ, 0xc0, !PT ;  /* 0x00000c0002067812 */ /* 0x000fc400078ec0ff */
[--C-:B------:R-:W-:Y:S02]  /*0280*/  LOP3.LUT R212, R212, 0x1c0, R9.reuse, 0xf8, !PT ;  /* 0x000001c0d4d47812 */ /* 0x100fe400078ef809 */
[----:B------:R-:W-:Y:S02]  /*0290*/  LOP3.LUT R4, R4, 0x3800, R9, 0xf8, !PT ;  /* 0x0000380004047812 */ /* 0x000fe400078ef809 */
[----:B------:R-:W-:Y:S02]  /*02a0*/  SHF.R.U32.HI R206, RZ, 0x3, R204 ;  /* 0x00000003ffce7819 */ /* 0x000fe400000116cc */
[----:B------:R-:W-:Y:S02]  /*02b0*/  LOP3.LUT R9, R9, 0x1c0, RZ, 0xc0, !PT ;  /* 0x000001c009097812 */ /* 0x000fe400078ec0ff */
[----:B------:R-:W-:Y:S01]  /*02c0*/  LOP3.LUT R3, R6, 0x6, R5, 0xf8, !PT ;  /* 0x0000000606037812 */ /* 0x000fe200078ef805 */
[----:B------:R-:W-:Y:S01]  /*02d0*/  VIADD R210, R206, 0x20 ;  /* 0x00000020ced27836 */ /* 0x000fe20000000000 */
[----:B------:R-:W-:-:S02]  /*02e0*/  LOP3.LUT R6, R2, 0x400, RZ, 0xc0, !PT ;  /* 0x0000040002067812 */ /* 0x000fc400078ec0ff */
[----:B------:R-:W-:Y:S02]  /*02f0*/  LOP3.LUT R10, R9, 0x18, R206, 0xf8, !PT ;  /* 0x00000018090a7812 */ /* 0x000fe400078ef8ce */
[----:B------:R-:W-:Y:S01]  /*0300*/  LOP3.LUT R212, R3, R212, RZ, 0xfc, !PT ;  /* 0x000000d403d47212 */ /* 0x000fe200078efcff */
[----:B------:R-:W-:Y:S01]  /*0310*/  IMAD.SHL.U32 R3, R204, 0x40, RZ ;  /* 0x00000040cc037824 */ /* 0x000fe200078e00ff */
[--C-:B------:R-:W-:Y:S02]  /*0320*/  LOP3.LUT R6, R6, 0x6, R5.reuse, 0xf8, !PT ;  /* 0x0000000606067812 */ /* 0x100fe400078ef805 */
[----:B------:R-:W-:Y:S02]  /*0330*/  LOP3.LUT R211, R10, 0x38, R5, 0x78, !PT ;  /* 0x000000380ad37812 */ /* 0x000fe400078e7805 */
[----:B------:R-:W-:Y:S02]  /*0340*/  LOP3.LUT R5, R5, 0x20, RZ, 0xc0, !PT ;  /* 0x0000002005057812 */ /* 0x000fe400078ec0ff */
[----:B------:R-:W-:-:S02]  /*0350*/  LOP3.LUT R8, R3, 0x1c0, RZ, 0xc0, !PT ;  /* 0x000001c003087812 */ /* 0x000fc400078ec0ff */
[----:B------:R-:W-:Y:S02]  /*0360*/  LOP3.LUT R7, R0, 0x10, RZ, 0xc0, !PT ;  /* 0x0000001000077812 */ /* 0x000fe400078ec0ff */
[----:B------:R-:W-:Y:S02]  /*0370*/  LOP3.LUT R198, R5, 0x18, R206, 0xf8, !PT ;  /* 0x0000001805c67812 */ /* 0x000fe400078ef8ce */
[----:B------:R-:W-:Y:S02]  /*0380*/  LOP3.LUT R197, R8, 0x38, R205, 0xf8, !PT ;  /* 0x0000003808c57812 */ /* 0x000fe400078ef8cd */
[----:B------:R-:W-:Y:S02]  /*0390*/  LOP3.LUT R8, R7, 0x8, R204, 0xf8, !PT ;  /* 0x0000000807087812 */ /* 0x000fe400078ef8cc */
[----:B------:R-:W-:Y:S02]  /*03a0*/  LOP3.LUT R189, R3, 0x200, RZ, 0xc0, !PT ;  /* 0x0000020003bd7812 */ /* 0x000fe400078ec0ff */
[----:B------:R-:W-:-:S02]  /*03b0*/  LOP3.LUT R198, R198, 0x1c0, R3, 0xf8, !PT ;  /* 0x000001c0c6c67812 */ /* 0x000fc400078ef803 */
[----:B--2---:R-:W-:Y:S02]  /*03c0*/  LEA R208, P0, R202, R208, 0x2 ;  /* 0x000000d0cad07211 */ /* 0x004fe400078010ff */
[----:B------:R-:W-:Y:S02]  /*03d0*/  LOP3.LUT R0, R197, 0x8, R0, 0x78, !PT ;  /* 0x00000008c5007812 */ /* 0x000fe400078e7800 */
[----:B------:R-:W-:Y:S02]  /*03e0*/  LOP3.LUT R191, R8, R197, RZ, 0x3c, !PT ;  /* 0x000000c508bf7212 */ /* 0x000fe400078e3cff */
[----:B------:R-:W-:Y:S02]  /*03f0*/  LOP3.LUT R199, R189, 0xc00, R2, 0xf8, !PT ;  /* 0x00000c00bdc77812 */ /* 0x000fe400078ef802 */
[----:B------:R-:W-:Y:S02]  /*0400*/  LOP3.LUT R197, R197, 0x8, R204, 0x78, !PT ;  /* 0x00000008c5c57812 */ /* 0x000fe400078e78cc */
[----:B------:R-:W-:-:S02]  /*0410*/  LOP3.LUT R189, R189, 0x400, R2, 0xf8, !PT ;  /* 0x00000400bdbd7812 */ /* 0x000fc400078ef802 */
[----:B------:R-:W-:Y:S02]  /*0420*/  LOP3.LUT R198, R198, 0x38, R205, 0x78, !PT ;  /* 0x00000038c6c67812 */ /* 0x000fe400078e78cd */
[----:B------:R-:W-:Y:S02]  /*0430*/  R2P PR, R204, 0xe ;  /* 0x0000000ecc007804 */ /* 0x000fe40000000000 */
[----:B------:R-:W-:Y:S02]  /*0440*/  LOP3.LUT R197, R4, R197, RZ, 0xfc, !PT ;  /* 0x000000c504c57212 */ /* 0x000fe400078efcff */
[-C--:B------:R-:W-:Y:S02]  /*0450*/  LOP3.LUT R199, R199, R0.reuse, RZ, 0xfc, !PT ;  /* 0x00000000c7c77212 */ /* 0x080fe400078efcff */
[----:B------:R-:W-:Y:S02]  /*0460*/  LOP3.LUT R189, R189, R0, RZ, 0xfc, !PT ;  /* 0x00000000bdbd7212 */ /* 0x000fe400078efcff */
[----:B------:R-:W-:-:S02]  /*0470*/  LOP3.LUT R198, R198, 0x200, R3, 0xf8, !PT ;  /* 0x00000200c6c67812 */ /* 0x000fc400078ef803 */
[----:B------:R-:W-:Y:S02]  /*0480*/  LOP3.LUT R3, R205, 0x1f8, RZ, 0xc0, !PT ;  /* 0x000001f8cd037812 */ /* 0x000fe400078ec0ff */
[----:B------:R-:W-:Y:S02]  /*0490*/  LEA R212, R212, UR5, 0x1 ;  /* 0x00000005d4d47c11 */ /* 0x000fe4000f8e08ff */
[----:B------:R-:W-:Y:S02]  /*04a0*/  LOP3.LUT R191, R191, 0x200, R2, 0xf8, !PT ;  /* 0x00000200bfbf7812 */ /* 0x000fe400078ef802 */
[----:B------:R-:W-:Y:S01]  /*04b0*/  SEL R194, R194, 0xffffffc0, !P2 ;  /* 0xffffffc0c2c27807 */ /* 0x000fe20005000000 */
[C---:B------:R-:W-:Y:S01]  /*04c0*/  VIADD R235, R212.reuse, 0x20 ;  /* 0x00000020d4eb7836 */ /* 0x040fe20000000000 */
        /* <DEDUP_REMOVED lines=13> */
[--C-:B------:R-:W-:Y:S01]  /*05a0*/  IMAD.IADD R195, R197, 0x1, R196.reuse ;  /* 0x00000001c5c37824 */ /* 0x100fe200078e02c4 */
[----:B------:R-:W-:Y:S01]  /*05b0*/  LOP3.LUT R213, R0, 0x1e00, R205, 0xf8, !PT ;  /* 0x00001e0000d57812 */ /* 0x000fe200078ef8cd */
[----:B------:R-:W-:Y:S01]  /*05c0*/  IMAD.IADD R186, R199, 0x1, R196 ;  /* 0x00000001c7ba7824 */ /* 0x000fe200078e02c4 */
[----:B------:R-:W-:Y:S01]  /*05d0*/  LEA.HI.X R209, R202, R209, RZ, 0x2, P0 ;  /* 0x000000d1cad17211 */ /* 0x000fe200000f14ff */
[----:B------:R-:W-:Y:S01]  /*05e0*/  IMAD.IADD R190, R194, 0x1, R191 ;  /* 0x00000001c2be7824 */ /* 0x000fe200078e02bf */
[----:B------:R-:W-:Y:S01]  /*05f0*/  SHF.R.U32.HI R204, RZ, 0x5, R204 ;  /* 0x00000005ffcc7819 */ /* 0x000fe200000116cc */
[C---:B------:R-:W-:Y:S01]  /*0600*/  IMAD.IADD R3, R196.reuse, 0x1, R189 ;  /* 0x00000001c4037824 */ /* 0x040fe200078e02bd */
[----:B------:R-:W-:Y:S01]  /*0610*/  LOP3.LUT R214, R205, 0x38, RZ, 0xc0, !PT ;  /* 0x00000038cdd67812 */ /* 0x000fe200078ec0ff */
[C---:B------:R-:W-:Y:S01]  /*0620*/  IMAD.IADD R192, R196.reuse, 0x1, R193 ;  /* 0x00000001c4c07824 */ /* 0x040fe200078e02c1 */
[----:B------:R-:W-:Y:S01]  /*0630*/  LEA R213, R213, UR6, 0x1 ;  /* 0x00000006d5d57c11 */ /* 0x000fe2000f8e08ff */
[C---:B------:R-:W-:Y:S01]  /*0640*/  IMAD.IADD R184, R196.reuse, 0x1, R185 ;  /* 0x00000001c4b87824 */ /* 0x040fe200078e02b9 */
[----:B------:R-:W-:Y:S01]  /*0650*/  LEA R211, R211, UR4, 0x1 ;  /* 0x00000004d3d37c11 */ /* 0x000fe2000f8e08ff */
[----:B------:R-:W-:Y:S01]  /*0660*/  IMAD.IADD R0, R196, 0x1, R2 ;  /* 0x00000001c4007824 */ /* 0x000fe200078e0202 */
[----:B------:R-:W-:Y:S01]  /*0670*/  LEA R198, R198, UR6, 0x1 ;  /* 0x00000006c6c67c11 */ /* 0x000fe2000f8e08ff */
[----:B-1-34-:R-:W-:-:S07]  /*0680*/  IMAD.IADD R220, R220, 0x1, R235 ;  /* 0x00000001dcdc7824 */ /* 0x01afce00078e02eb */
.L_x_628:
[----:B------:R-:W1:Y:S01]  /*0690*/  LDC.64 R4, c[0x0][0x478] ;  /* 0x00011e00ff047b82 */ /* 0x000e620000000a00 */
[----:B------:R-:W2:Y:S01]  /*06a0*/  LDCU.64 UR4, c[0x0][0x470] ;  /* 0x00008e00ff0477ac */ /* 0x000ea20008000a00 */
[----:B------:R-:W-:Y:S01]  /*06b0*/  IMAD.SHL.U32 R13, R202, 0x4, RZ ;  /* 0x00000004ca0d7824 */ /* 0x000fe200078e00ff */
[----:B------:R-:W-:Y:S01]  /*06c0*/  SHF.R.U32.HI R10, RZ, 0x1e, R202 ;  /* 0x0000001eff0a7819 */ /* 0x000fe200000116ca */
[----:B------:R-:W-:-:S04]  /*06d0*/  IMAD.MOV.U32 R232, RZ, RZ, RZ ;  /* 0x000000ffffe87224 */ /* 0x000fc800078e00ff */
[----:B------:R-:W3:Y:S08]  /*06e0*/  LDC.64 R8, c[0x0][0x460] ;  /* 0x00011800ff087b82 */ /* 0x000ef00000000a00 */
        /* <DEDUP_REMOVED lines=15> */
[----:B------:R-:W2:Y:S04]  /*07e0*/  @P3 LDG.E R231, desc[UR18][R4.64] ;  /* 0x0000001204e73981 */ /* 0x000ea8000c1e1900 */
[----:B-----5:R1:W5:Y:S04]  /*07f0*/  @P5 LDG.E R8, desc[UR18][R208.64] ;  /* 0x00000012d0085981 */ /* 0x020368000c1e1900 */
[----:B------:R1:W5:Y:S01]  /*0800*/  @P2 LDG.E R9, desc[UR18][R208.64+0x4] ;  /* 0x00000412d0092981 */ /* 0x000362000c1e1900 */
[----:B------:R-:W-:Y:S01]  /*0810*/  ISETP.NE.AND P4, PT, R200, RZ, PT ;  /* 0x000000ffc800720c */ /* 0x000fe20003f85270 */
[----:B------:R-:W-:Y:S01]  /*0820*/  IMAD.MOV.U32 R233, RZ, RZ, -0x1 ;  /* 0xffffffffffe97424 */ /* 0x000fe200078e00ff */
[----:B----4-:R-:W-:-:S02]  /*0830*/  ISETP.EQ.U32.AND P1, PT, R6, RZ, PT ;  /* 0x000000ff0600720c */ /* 0x010fc40003f22070 */
[----:B------:R-:W-:Y:S02]  /*0840*/  IADD3 R12, P0, PT, R13, R6, RZ ;  /* 0x000000060d0c7210 */ /* 0x000fe40007f1e0ff */
[----:B------:R-:W-:-:S03]  /*0850*/  ISETP.EQ.OR.EX P1, PT, R7, RZ, !P4, P1 ;  /* 0x000000ff0700720c */ /* 0x000fc60006722710 */
[----:B------:R-:W-:Y:S02]  /*0860*/  IMAD.X R13, R10, 0x1, R7, P0 ;  /* 0x000000010a0d7824 */ /* 0x000fe400000e0607 */
[----:B------:R-:W3:Y:S08]  /*0870*/  @!P3 LDC R10, c[0x0][0x43c] ;  /* 0x00010f00ff0abb82 */ /* 0x000ef00000000800 */
[----:B------:R-:W4:Y:S01]  /*0880*/  @!P3 LDC.64 R4, c[0x0][0x488] ;  /* 0x00012200ff04bb82 */ /* 0x000f220000000a00 */
[----:B------:R1:W5:Y:S01]  /*0890*/  @!P1 LDG.E R233, desc[UR18][R12.64] ;  /* 0x000000120ce99981 */ /* 0x000362000c1e1900 */
[----:B------:R-:W-:-:S04]  /*08a0*/  ISETP.NE.U32.AND P1, PT, R6, RZ, PT ;  /* 0x000000ff0600720c */ /* 0x000fc80003f25070 */
[----:B------:R-:W-:Y:S02]  /*08b0*/  ISETP.NE.AND.EX P1, PT, R7, RZ, PT, P1 ;  /* 0x000000ff0700720c */ /* 0x000fe40003f25310 */
[----:B------:R-:W1:Y:S01]  /*08c0*/  @!P2 LDC R234, c[0x0][0x434] ;  /* 0x00010d00ffeaab82 */ /* 0x000e620000000800 */
[----:B----4-:R-:W-:-:S04]  /*08d0*/  @!P3 ISETP.NE.U32.AND P0, PT, R4, RZ, PT ;  /* 0x000000ff0400b20c */ /* 0x010fc80003f05070 */
[----:B------:R-:W-:-:S04]  /*08e0*/  @!P3 ISETP.NE.AND.EX P0, PT, R5, RZ, PT, P0 ;  /* 0x000000ff0500b20c */ /* 0x000fc80003f05300 */
[----:B---3--:R-:W-:Y:S01]  /*08f0*/  @!P3 SEL R10, R10, RZ, P0 ;  /* 0x000000ff0a0ab207 */ /* 0x008fe20000000000 */
[----:B--2---:R-:W-:Y:S01]  /*0900*/  @P3 IMAD.IADD R231, R231, 0x1, -R232 ;  /* 0x00000001e7e73824 */ /* 0x004fe200078e0ae8 */
[----:B-1----:R-:W-:Y:S07]  /*0910*/  @!P1 BRA `(.L_x_590) ;  /* 0x00000000000c9947 */ /* 0x002fee0003800000 */
[----:B------:R-:W2:Y:S02]  /*0920*/  @P4 LDG.E R4, desc[UR18][R12.64+0x4] ;  /* 0x000004120c044981 */ /* 0x000ea4000c1e1900 */
[----:B--2--5:R-:W-:-:S06]  /*0930*/  @P4 IADD3 R11, PT, PT, R4, -R233, RZ ;  /* 0x800000e9040b4210 */ /* 0x024fcc0007ffe0ff */
[----:B------:R1:W5:Y:S02]  /*0940*/  @!P4 LDG.E R11, desc[UR18][R12.64] ;  /* 0x000000120c0bc981 */ /* 0x000364000c1e1900 */
.L_x_590:
        /* <DEDUP_REMOVED lines=39> */
.L_x_592:
[----:B------:R-:W2:Y:S01]  /*0bc0*/  LDCU.64 UR12, c[0x0][0x3b8] ;  /* 0x00007700ff0c77ac */ /* 0x000ea20008000a00 */
[----:B------:R-:W-:-:S05]  /*0bd0*/  IADD3 R16, PT, PT, R232, R233, RZ ;  /* 0x000000e9e8107210 */ /* 0x000fca0007ffe0ff */
[C---:B--2---:R-:W-:Y:S02]  /*0be0*/  IMAD R14, R16.reuse, UR13, RZ ;  /* 0x0000000d100e7c24 */ /* 0x044fe4000f8e02ff */
[----:B------:R-:W-:-:S05]  /*0bf0*/  IMAD.WIDE.U32 R16, R16, UR12, RZ ;  /* 0x0000000c10107c25 */ /* 0x000fca000f8e00ff */
[----:B------:R-:W-:Y:S02]  /*0c00*/  IADD3 R14, PT, PT, R17, R14, RZ ;  /* 0x0000000e110e7210 */ /* 0x000fe40007ffe0ff */
.L_x_593:
[----:B------:R-:W2:Y:S01]  /*0c10*/  LDC R4, c[0x0][0x3e8] ;  /* 0x0000fa00ff047b82 */ /* 0x000ea20000000800 */
[----:B-1----:R-:W-:Y:S02]  /*0c20*/  SHF.R.S32.HI R13, RZ, 0x1f, R219 ;  /* 0x0000001fff0d7819 */ /* 0x002fe400000114db */
[----:B--2---:R-:W-:-:S04]  /*0c30*/  IABS R7, R4 ;  /* 0x0000000400077213 */ /* 0x004fc80000000000 */
[----:B------:R-:W1:Y:S08]  /*0c40*/  I2F.RP R9, R7 ;  /* 0x0000000700097306 */ /* 0x000e700000209400 */
[----:B-1----:R-:W1:Y:S02]  /*0c50*/  MUFU.RCP R10, R9 ;  /* 0x00000009000a7308 */ /* 0x002e640000001000 */
[----:B-1----:R-:W-:-:S06]  /*0c60*/  VIADD R10, R10, 0xffffffe ;  /* 0x0ffffffe0a0a7836 */ /* 0x002fcc0000000000 */
[----:B------:R-:W1:Y:S02]  /*0c70*/  F2I.FTZ.U32.TRUNC.NTZ R11, R10 ;  /* 0x0000000a000b7305 */ /* 0x000e64000021f000 */
[----:B-1----:R-:W-:Y:S02]  /*0c80*/  IMAD.MOV R5, RZ, RZ, -R11 ;  /* 0x000000ffff057224 */ /* 0x002fe400078e0a0b */
[----:B------:R-:W-:Y:S02]  /*0c90*/  IMAD.MOV.U32 R10, RZ, RZ, RZ ;  /* 0x000000ffff0a7224 */ /* 0x000fe400078e00ff */
        /* <DEDUP_REMOVED lines=9> */
[-C--:B------:R-:W-:Y:S01]  /*0d30*/  @!P2 IADD3 R6, PT, PT, R6, -R7.reuse, RZ ;  /* 0x800000070606a210 */ /* 0x080fe20007ffe0ff */
[----:B------:R-:W-:Y:S01]  /*0d40*/  @!P2 VIADD R11, R11, 0x1 ;  /* 0x000000010b0ba836 */ /* 0x000fe20000000000 */
        /* <DEDUP_REMOVED lines=17> */
[----:B------:R-:W-:Y:S06]  /*0e60*/  BRA `(.L_x_595) ;  /* 0x0000000000187947 */ /* 0x000fec0003800000 */
.L_x_594:
[----:B------:R-:W1:Y:S01]  /*0e70*/  LDCU.64 UR10, c[0x0][0x3c0] ;  /* 0x00007800ff0a77ac */ /* 0x000e620008000a00 */
[----:B------:R-:W-:-:S05]  /*0e80*/  IADD3 R4, PT, PT, R232, R233, RZ ;  /* 0x000000e9e8047210 */ /* 0x000fca0007ffe0ff */
[C---:B-1----:R-:W-:Y:S02]  /*0e90*/  IMAD R15, R4.reuse, UR11, RZ ;  /* 0x0000000b040f7c24 */ /* 0x042fe4000f8e02ff */
[----:B------:R-:W-:-:S05]  /*0ea0*/  IMAD.WIDE.U32 R4, R4, UR10, RZ ;  /* 0x0000000a04047c25 */ /* 0x000fca000f8e00ff */
[----:B------:R-:W-:Y:S02]  /*0eb0*/  IADD3 R15, PT, PT, R5, R15, RZ ;  /* 0x0000000f050f7210 */ /* 0x000fe40007ffe0ff */
[----:B------:R-:W-:-:S07]  /*0ec0*/  MOV R18, R4 ;  /* 0x0000000400127202 */ /* 0x000fce0000000f00 */
.L_x_595:
        /* <DEDUP_REMOVED lines=28> */
.L_x_596:
[-C--:B------:R-:W-:Y:S02]  /*1090*/  IMAD R31, R7, R8.reuse, RZ ;  /* 0x00000008071f7224 */ /* 0x080fe400078e02ff */
[----:B------:R-:W-:-:S05]  /*10a0*/  IMAD.WIDE.U32 R4, R6, R8, RZ ;  /* 0x0000000806047225 */ /* 0x000fca00078e00ff */
[----:B------:R-:W-:Y:S02]  /*10b0*/  IADD3 R31, PT, PT, R5, R31, RZ ;  /* 0x0000001f051f7210 */ /* 0x000fe40007ffe0ff */
[----:B------:R-:W-:-:S07]  /*10c0*/  MOV R26, R4 ;  /* 0x00000004001a7202 */ /* 0x000fce0000000f00 */
.L_x_597:
        /* <DEDUP_REMOVED lines=20> */
.L_x_598:
[----:B------:R-:W1:Y:S01]  /*1210*/  LDC R17, c[0x0][0x434] ;  /* 0x00010d00ff117b82 */ /* 0x000e620000000800 */
[----:B------:R-:W-:-:S04]  /*1220*/  IMAD R4, R202, UR6, R201 ;  /* 0x00000006ca047c24 */ /* 0x000fc8000f8e02c9 */
[----:B-1----:R-:W-:-:S03]  /*1230*/  IMAD R17, R4, R17, RZ ;  /* 0x0000001104117224 */ /* 0x002fc600078e02ff */
.L_x_599:
        /* <DEDUP_REMOVED lines=11> */
.L_x_600:
[----:B------:R-:W1:Y:S01]  /*12f0*/  LDC R25, c[0x0][0x444] ;  /* 0x00011100ff197b82 */ /* 0x000e620000000800 */
[----:B------:R-:W-:-:S04]  /*1300*/  IMAD R4, R202, UR6, R201 ;  /* 0x00000006ca047c24 */ /* 0x000fc8000f8e02c9 */
[----:B-1----:R-:W-:-:S07]  /*1310*/  IMAD R25, R4, R25, RZ ;  /* 0x0000001904197224 */ /* 0x002fce00078e02ff */
.L_x_601:
[----:B------:R-:W1:Y:S01]  /*1320*/  S2R R12, SR_TID.X ;  /* 0x00000000000c7919 */ /* 0x000e620000002100 */
[----:B------:R-:W2:Y:S01]  /*1330*/  LDC.64 R8, c[0x0][0x5f8] ;  /* 0x00017e00ff087b82 */ /* 0x000ea20000000a00 */
[----:B------:R-:W-:Y:S01]  /*1340*/  IMAD R29, R28, UR6, RZ ;  /* 0x000000061c1d7c24 */ /* 0x000fe2000f8e02ff */
[----:B------:R-:W-:Y:S01]  /*1350*/  ISETP.NE.AND P4, PT, RZ, UR5, PT ;  /* 0x00000005ff007c0c */ /* 0x000fe2000bf85270 */
[----:B------:R-:W3:Y:S01]  /*1360*/  LDCU.64 UR14, c[0x0][0x3c8] ;  /* 0x00007900ff0e77ac */ /* 0x000ee20008000a00 */
[--C-:B------:R-:W-:Y:S01]  /*1370*/  IADD3 R26, P2, P1, R34, R26, R33.reuse ;  /* 0x0000001a221a7210 */ /* 0x100fe2000795e021 */
[----:B------:R-:W-:Y:S01]  /*1380*/  IMAD.MOV.U32 R215, RZ, RZ, RZ ;  /* 0x000000ffffd77224 */ /* 0x000fe200078e00ff */
[----:B------:R-:W-:Y:S01]  /*1390*/  SHF.R.S32.HI R33, RZ, 0x1f, R33 ;  /* 0x0000001fff217819 */ /* 0x000fe20000011421 */
[----:B------:R-:W4:Y:S01]  /*13a0*/  LDCU.64 UR8, c[0x0][0x380] ;  /* 0x00007000ff0877ac */ /* 0x000f220008000a00 */
[----:B------:R-:W5:Y:S01]  /*13b0*/  LDC.64 R4, c[0x0][0x590] ;  /* 0x00016400ff047b82 */ /* 0x000f620000000a00 */
[C---:B------:R-:W-:Y:S01]  /*13c0*/  LEA R25, R230.reuse, R25, 0x6 ;  /* 0x00000019e6197211 */ /* 0x040fe200078e30ff */
[----:B------:R-:W-:Y:S01]  /*13d0*/  IMAD R17, R230, 0x40, R17 ;  /* 0x00000040e6117824 */ /* 0x000fe200078e0211 */
[----:B------:R-:W-:Y:S01]  /*13e0*/  IADD3.X R24, PT, PT, R24, R31, R33, P2, P1 ;  /* 0x0000001f18187210 */ /* 0x000fe200017e2421 */
[----:B------:R-:W3:Y:S01]  /*13f0*/  LDCU.64 UR4, c[0x0][0x570] ;  /* 0x0000ae00ff0477ac */ /* 0x000ee20008000a00 */
[----:B------:R-:W-:Y:S03]  /*1400*/  BSSY.RECONVERGENT B1, `(.L_x_591) ;  /* 0x0000585000017945 */ /* 0x000fe60003800200 */
[----:B------:R-:W4:Y:S01]  /*1410*/  LDC.64 R6, c[0x0][0x3b0] ;  /* 0x0000ec00ff067b82 */ /* 0x000f220000000a00 */
[----:B------:R-:W3:Y:S01]  /*1420*/  LDCU.64 UR6, c[0x0][0x550] ;  /* 0x0000aa00ff0677ac */ /* 0x000ee20008000a00 */
[----:B--2---:R-:W-:-:S06]  /*1430*/  IMAD.WIDE.U32 R36, R8, UR16, RZ ;  /* 0x0000001008247c25 */ /* 0x004fcc000f8e00ff */
[----:B------:R-:W2:Y:S01]  /*1440*/  LDC R229, c[0x0][0x508] ;  /* 0x00014200ffe57b82 */ /* 0x000ea20000000800 */
[----:B------:R-:W-:Y:S01]  /*1450*/  IMAD R9, R9, UR16, R37 ;  /* 0x0000001009097c24 */ /* 0x000fe2000f8e0225 */
[----:B------:R-:W-:Y:S02]  /*1460*/  SEL R8, R36, RZ, P4 ;  /* 0x000000ff24087207 */ /* 0x000fe40002000000 */
[----:B-1----:R-:W-:Y:S01]  /*1470*/  LOP3.LUT R28, R12, 0x1f, RZ, 0xc0, !PT ;  /* 0x0000001f0c1c7812 */ /* 0x002fe200078ec0ff */
[----:B-----5:R-:W-:Y:S01]  /*1480*/  IMAD R30, R23, R4, RZ ;  /* 0x00000004171e7224 */ /* 0x020fe200078e02ff */
[----:B------:R-:W-:Y:S02]  /*1490*/  SEL R9, R9, RZ, P4 ;  /* 0x000000ff09097207 */ /* 0x000fe40002000000 */
[----:B------:R-:W1:Y:S01]  /*14a0*/  LDC.64 R244, c[0x0][0x420] ;  /* 0x00010800fff47b82 */ /* 0x000e620000000a00 */
[----:B------:R-:W-:Y:S01]  /*14b0*/  SHF.L.U64.HI R221, R4, 0x5, R5 ;  /* 0x0000000504dd7819 */ /* 0x000fe20000010205 */
[----:B------:R-:W-:-:S02]  /*14c0*/  IMAD R35, R204, R29, R28 ;  /* 0x0000001dcc237224 */ /* 0x000fc400078e021c */
[----:B----4-:R-:W-:-:S03]  /*14d0*/  IMAD R28, R23, R6, RZ ;  /* 0x00000006171c7224 */ /* 0x010fc600078e02ff */
[----:B------:R-:W-:Y:S01]  /*14e0*/  IADD3 R26, P2, P1, R35, R26, R8 ;  /* 0x0000001a231a7210 */ /* 0x000fe2000795e008 */
[C---:B------:R-:W-:Y:S01]  /*14f0*/  IMAD R23, R21.reuse, R5, R30 ;  /* 0x0000000515177224 */ /* 0x040fe200078e021e */
[----:B------:R-:W-:Y:S01]  /*1500*/  SHF.R.S32.HI R35, RZ, 0x1f, R35 ;  /* 0x0000001fff237819 */ /* 0x000fe20000011423 */
[----:B------:R-:W-:Y:S01]  /*1510*/  IMAD R28, R21, R7, R28 ;  /* 0x00000007151c7224 */ /* 0x000fe200078e021c */
[----:B------:R-:W4:Y:S02]  /*1520*/  LDC.64 R30, c[0x0][0x5e8] ;  /* 0x00017a00ff1e7b82 */ /* 0x000f240000000a00 */
[----:B------:R-:W-:Y:S01]  /*1530*/  IADD3.X R24, PT, PT, R35, R24, R9, P2, P1 ;  /* 0x0000001823187210 */ /* 0x000fe200017e2409 */
[----:B------:R-:W-:Y:S01]  /*1540*/  IMAD.WIDE.U32 R34, R21, R6, R214 ;  /* 0x0000000615227225 */ /* 0x000fe200078e00d6 */
[----:B------:R-:W-:Y:S02]  /*1550*/  IADD3 R32, P1, PT, R214, R32, RZ ;  /* 0x00000020d6207210 */ /* 0x000fe40007f3e0ff */
[----:B--2---:R-:W-:-:S02]  /*1560*/  IADD3 R229, PT, PT, R218, -R229, -R231 ;  /* 0x800000e5dae57210 */ /* 0x004fc40007ffe8e7 */
[----:B------:R-:W2:Y:S01]  /*1570*/  LDC.64 R8, c[0x0][0x598] ;  /* 0x00016600ff087b82 */ /* 0x000ea20000000a00 */
[----:B------:R-:W-:Y:S01]  /*1580*/  IMAD.X R33, RZ, RZ, R27, P1 ;  /* 0x000000ffff217224 */ /* 0x000fe200008e061b */
[----:B------:R-:W-:Y:S01]  /*1590*/  IADD3 R22, P2, PT, R22, R34, RZ ;  /* 0x0000002216167210 */ /* 0x000fe20007f5e0ff */
[----:B------:R-:W-:Y:S02]  /*15a0*/  IMAD.SHL.U32 R27, R29, 0x40, RZ ;  /* 0x000000401d1b7824 */ /* 0x000fe400078e00ff */
[----:B------:R-:W-:-:S03]  /*15b0*/  IMAD.WIDE.U32 R32, R21, R4, R32 ;  /* 0x0000000415207225 */ /* 0x000fc600078e0020 */
[----:B------:R-:W-:Y:S01]  /*15c0*/  IADD3 R26, P1, PT, R27, R26, RZ ;  /* 0x0000001a1b1a7210 */ /* 0x000fe20007f3e0ff */
[----:B------:R-:W-:Y:S01]  /*15d0*/  IMAD.IADD R33, R33, 0x1, R23 ;  /* 0x0000000121217824 */ /* 0x000fe200078e0217 */
[----:B------:R-:W-:Y:S01]  /*15e0*/  IADD3.X R23, PT, PT, R19, R35, R28, P2, !PT ;  /* 0x0000002313177210 */ /* 0x000fe200017fe41c */
[----:B-1----:R-:W-:Y:S01]  /*15f0*/  IMAD.WIDE R244, R17, 0x4, R244 ;  /* 0x0000000411f47825 */ /* 0x002fe200078e02f4 */
[----:B------:R-:W-:Y:S02]  /*1600*/  LEA.HI.X.SX32 R27, R27, R24, 0x1, P1 ;  /* 0x000000181b1b7211 */ /* 0x000fe400008f0eff */
[----:B---3--:R-:W-:Y:S01]  /*1610*/  LEA R238, P1, R26, UR4, 0x2 ;  /* 0x000000041aee7c11 */ /* 0x008fe2000f8210ff */
[----:B------:R-:W-:-:S03]  /*1620*/  IMAD.WIDE.U32 R22, R201, UR14, R22 ;  /* 0x0000000ec9167c25 */ /* 0x000fc6000f8e0016 */
[----:B------:R-:W-:Y:S01]  /*1630*/  LEA.HI.X R239, R26, UR5, R27, 0x2, P1 ;  /* 0x000000051aef7c11 */ /* 0x000fe200088f141b */
[----:B------:R-:W-:Y:S02]  /*1640*/  IMAD R23, R201, UR15, R23 ;  /* 0x0000000fc9177c24 */ /* 0x000fe4000f8e0217 */
[----:B----4-:R-:W-:-:S04]  /*1650*/  IMAD.WIDE R222, R25, 0x4, R30 ;  /* 0x0000000419de7825 */ /* 0x010fc800078e021e */
[----:B--2---:R-:W-:-:S04]  /*1660*/  IMAD.WIDE.U32 R28, R201, R8, R32 ;  /* 0x00000008c91c7225 */ /* 0x004fc800078e0020 */
[----:B------:R-:W-:Y:S02]  /*1670*/  VIADD R8, R229, 0xffffffc0 ;  /* 0xffffffc0e5087836 */ /* 0x000fe40000000000 */
[----:B------:R-:W-:Y:S02]  /*1680*/  IMAD R29, R201, R9, R29 ;  /* 0x00000009c91d7224 */ /* 0x000fe400078e021d */
[----:B------:R-:W-:Y:S01]  /*1690*/  IMAD.WIDE.U32 R22, R206, R6, R22 ;  /* 0x00000006ce167225 */ /* 0x000fe200078e0016 */
[----:B------:R-:W-:-:S03]  /*16a0*/  SHF.R.S32.HI R9, RZ, 0x1f, R8 ;  /* 0x0000001fff097819 */ /* 0x000fc60000011408 */
[----:B------:R-:W-:Y:S01]  /*16b0*/  IMAD.WIDE.U32 R28, R206, R4, R28 ;  /* 0x00000004ce1c7225 */ /* 0x000fe200078e001c */
[----:B------:R-:W-:Y:S02]  /*16c0*/  LEA.HI R9, R9, R8, RZ, 0x6 ;  /* 0x0000000809097211 */ /* 0x000fe400078f30ff */
[----:B------:R-:W-:Y:S01]  /*16d0*/  LEA R242, P2, R22, UR8, 0x1 ;  /* 0x0000000816f27c11 */ /* 0x000fe2000f8408ff */
[C---:B------:R-:W-:Y:S01]  /*16e0*/  IMAD R8, R206.reuse, R5, R29 ;  /* 0x00000005ce087224 */ /* 0x040fe200078e021d */
[----:B------:R-:W-:Y:S01]  /*16f0*/  SHF.R.S32.HI R217, RZ, 0x6, R9 ;  /* 0x00000006ffd97819 */ /* 0x000fe20000011409 */
[----:B------:R-:W-:Y:S01]  /*1700*/  IMAD R9, R206, R7, R23 ;  /* 0x00000007ce097224 */ /* 0x000fe200078e0217 */
[----:B------:R-:W-:Y:S01]  /*1710*/  LEA R240, P1, R28, UR6, 0x1 ;  /* 0x000000061cf07c11 */ /* 0x000fe2000f8208ff */
[----:B------:R-:W-:Y:S01]  /*1720*/  IMAD.MOV.U32 R224, RZ, RZ, R222 ;  /* 0x000000ffffe07224 */ /* 0x000fe200078e00de */
[----:B------:R-:W-:Y:S02]  /*1730*/  VIMNMX R217, PT, PT, RZ, R217, !PT ;  /* 0x000000d9ffd97248 */ /* 0x000fe40007fe0100 */
[----:B------:R-:W-:Y:S01]  /*1740*/  LEA.HI.X R243, R22, UR9, R9, 0x1, P2 ;  /* 0x0000000916f37c11 */ /* 0x000fe200090f0c09 */
[----:B------:R-:W-:Y:S01]  /*1750*/  IMAD.SHL.U32 R9, R6, 0x20, RZ ;  /* 0x0000002006097824 */ /* 0x000fe200078e00ff */
[----:B------:R-:W-:-:S02]  /*1760*/  ISETP.GT.AND P2, PT, R20, R217, PT ;  /* 0x000000d91400720c */ /* 0x000fc40003f44270 */
[----:B------:R-:W-:Y:S02]  /*1770*/  LEA.HI.X R241, R28, UR7, R8, 0x1, P1 ;  /* 0x000000071cf17c11 */ /* 0x000fe400088f0c08 */
[----:B------:R-:W-:Y:S02]  /*1780*/  IADD3 R8, P1, PT, R206, 0x20, RZ ;  /* 0x00000020ce087810 */ /* 0x000fe40007f3e0ff */
[----:B------:R-:W-:Y:S02]  /*1790*/  SHF.L.U32 R222, R4, 0x5, RZ ;  /* 0x0000000504de7819 */ /* 0x000fe400000006ff */
[----:B------:R-:W-:Y:S01]  /*17a0*/  SHF.L.U64.HI R7, R6, 0x5, R7 ;  /* 0x0000000506077819 */ /* 0x000fe20000010207 */
        /* <DEDUP_REMOVED lines=12> */
[----:B------:R-:W-:Y:S05]  /*1870*/  BRA `(.L_x_604) ;  /* 0x0000000000187947 */ /* 0x000fea0003800000 */
.L_x_603:
[----:B------:R-:W1:Y:S01]  /*1880*/  LDCU.64 UR8, c[0x0][0x5c0] ;  /* 0x0000b800ff0877ac */ /* 0x000e620008000a00 */
[----:B------:R-:W-:-:S05]  /*1890*/  IADD3 R5, PT, PT, R232, R233, RZ ;  /* 0x000000e9e8057210 */ /* 0x000fca0007ffe0ff */
[C---:B-1----:R-:W-:Y:S02]  /*18a0*/  IMAD R6, R5.reuse, UR9, RZ ;  /* 0x0000000905067c24 */ /* 0x042fe4000f8e02ff */
[----:B------:R-:W-:-:S05]  /*18b0*/  IMAD.WIDE.U32 R10, R5, UR8, RZ ;  /* 0x00000008050a7c25 */ /* 0x000fca000f8e00ff */
[----:B------:R-:W-:Y:S02]  /*18c0*/  IADD3 R5, PT, PT, R11, R6, RZ ;  /* 0x000000060b057210 */ /* 0x000fe40007ffe0ff */
[----:B------:R-:W-:Y:S02]  /*18d0*/  MOV R6, R10 ;  /* 0x0000000a00067202 */ /* 0x000fe40000000f00 */
.L_x_604:
        /* <DEDUP_REMOVED lines=12> */
.L_x_605:
[----:B------:R-:W1:Y:S01]  /*19a0*/  LDCU.64 UR6, c[0x0][0x5c8] ;  /* 0x0000b900ff0677ac */ /* 0x000e620008000a00 */
[----:B------:R-:W-:-:S05]  /*19b0*/  IADD3 R232, PT, PT, R232, R233, RZ ;  /* 0x000000e9e8e87210 */ /* 0x000fca0007ffe0ff */
[C---:B-1----:R-:W-:Y:S02]  /*19c0*/  IMAD R7, R232.reuse, UR7, RZ ;  /* 0x00000007e8077c24 */ /* 0x042fe4000f8e02ff */
[----:B------:R-:W-:-:S05]  /*19d0*/  IMAD.WIDE.U32 R232, R232, UR6, RZ ;  /* 0x00000006e8e87c25 */ /* 0x000fca000f8e00ff */
[----:B------:R-:W-:Y:S02]  /*19e0*/  IADD3 R7, PT, PT, R233, R7, RZ ;  /* 0x00000007e9077210 */ /* 0x000fe40007ffe0ff */
[----:B------:R-:W-:Y:S02]  /*19f0*/  MOV R12, R232 ;  /* 0x000000e8000c7202 */ /* 0x000fe40000000f00 */
.L_x_606:
        /* <DEDUP_REMOVED lines=23> */
.L_x_608:
[----:B------:R-:W-:Y:S05]  /*1b70*/  BSYNC.RECONVERGENT B0 ;  /* 0x0000000000007941 */ /* 0x000fea0003800200 */
.L_x_607:
[----:B------:R-:W-:Y:S04]  /*1b80*/  BSSY.RECONVERGENT B0, `(.L_x_609) ;  /* 0x000000e000007945 */ /* 0x000fe80003800200 */
[----:B------:R-:W-:Y:S05]  /*1b90*/  @P1 BRA `(.L_x_610) ;  /* 0x0000000000301947 */ /* 0x000fea0003800000 */
[----:B------:R-:W2:Y:S01]  /*1ba0*/  LDCU.64 UR4, c[0x0][0x560] ;  /* 0x0000ac00ff0477ac */ /* 0x000ea20008000a00 */
[----:B------:R-:W-:Y:S01]  /*1bb0*/  MOV R10, R14 ;  /* 0x0000000e000a7202 */ /* 0x000fe20000000f00 */
[----:B------:R-:W-:Y:S01]  /*1bc0*/  IMAD R9, R4, UR8, RZ ;  /* 0x0000000804097c24 */ /* 0x000fe2000f8e02ff */
[----:B------:R-:W-:-:S03]  /*1bd0*/  MOV R11, R5 ;  /* 0x00000005000b7202 */ /* 0x000fc60000000f00 */
[C---:B------:R-:W-:Y:S02]  /*1be0*/  IMAD R9, R8.reuse, UR9, R9 ;  /* 0x0000000908097c24 */ /* 0x040fe4000f8e0209 */
[----:B------:R-:W-:-:S05]  /*1bf0*/  IMAD.WIDE.U32 R10, R8, UR8, R10 ;  /* 0x00000008080a7c25 */ /* 0x000fca000f8e000a */
[----:B------:R-:W-:Y:S02]  /*1c00*/  IADD3 R9, PT, PT, R11, R9, RZ ;  /* 0x000000090b097210 */ /* 0x000fe40007ffe0ff */
[----:B--2---:R-:W-:-:S04]  /*1c10*/  LEA R14, P0, R10, UR4, 0x1 ;  /* 0x000000040a0e7c11 */ /* 0x004fc8000f8008ff */
[----:B------:R-:W-:-:S05]  /*1c20*/  LEA.HI.X R15, R10, UR5, R9, 0x1, P0 ;  /* 0x000000050a0f7c11 */ /* 0x000fca00080f0c09 */
[----:B------:R2:W-:Y:S04]  /*1c30*/  STG.E.128 desc[UR18][R14.64], RZ ;  /* 0x000000ff0e007986 */ /* 0x0005e8000c101d12 */
[----:B------:R2:W-:Y:S04]  /*1c40*/  STG.E.128 desc[UR18][R14.64+0x80], RZ ;  /* 0x000080ff0e007986 */ /* 0x0005e8000c101d12 */
[----:B------:R2:W-:Y:S02]  /*1c50*/  STG.E.128 desc[UR18][R14.64+0x100], RZ ;  /* 0x000100ff0e007986 */ /* 0x0005e4000c101d12 */
.L_x_610:
[----:B------:R-:W-:Y:S05]  /*1c60*/  BSYNC.RECONVERGENT B0 ;  /* 0x0000000000007941 */ /* 0x000fea0003800200 */
.L_x_609:
        /* <DEDUP_REMOVED lines=17> */
[----:B------:R3:W-:Y:S04]  /*1d80*/  STG.E.128 desc[UR18][R14.64], RZ ;  /* 0x000000ff0e007986 */ /* 0x0007e8000c101d12 */
[----:B------:R3:W-:Y:S04]  /*1d90*/  STG.E.128 desc[UR18][R14.64+0x80], RZ ;  /* 0x000080ff0e007986 */ /* 0x0007e8000c101d12 */
[----:B------:R3:W-:Y:S02]  /*1da0*/  STG.E.128 desc[UR18][R14.64+0x100], RZ ;  /* 0x000100ff0e007986 */ /* 0x0007e4000c101d12 */
.L_x_612:
[----:B------:R-:W-:Y:S05]  /*1db0*/  BSYNC.RECONVERGENT B0 ;  /* 0x0000000000007941 */ /* 0x000fea0003800200 */
.L_x_611:
[----:B------:R-:W-:Y:S05]  /*1dc0*/  @P1 BRA `(.L_x_613) ;  /* 0x0000004c00a01947 */ /* 0x000fea0003800000 */
[----:B------:R-:W4:Y:S01]  /*1dd0*/  LDCU.64 UR4, c[0x0][0x568] ;  /* 0x0000ad00ff0477ac */ /* 0x000f220008000a00 */
[----:B------:R-:W-:Y:S01]  /*1de0*/  IMAD R7, R4, UR6, RZ ;  /* 0x0000000604077c24 */ /* 0x000fe2000f8e02ff */
[----:B------:R-:W-:-:S03]  /*1df0*/  MOV R4, R10 ;  /* 0x0000000a00047202 */ /* 0x000fc60000000f00 */
[C---:B------:R-:W-:Y:S02]  /*1e00*/  IMAD R7, R8.reuse, UR7, R7 ;  /* 0x0000000708077c24 */ /* 0x040fe4000f8e0207 */
[----:B------:R-:W-:-:S05]  /*1e10*/  IMAD.WIDE.U32 R4, R8, UR6, R4 ;  /* 0x0000000608047c25 */ /* 0x000fca000f8e0004 */
[----:B------:R-:W-:Y:S02]  /*1e20*/  IADD3 R7, PT, PT, R5, R7, RZ ;  /* 0x0000000705077210 */ /* 0x000fe40007ffe0ff */
[----:B----4-:R-:W-:-:S04]  /*1e30*/  LEA R6, P0, R4, UR4, 0x1 ;  /* 0x0000000404067c11 */ /* 0x010fc8000f8008ff */
[----:B------:R-:W-:-:S05]  /*1e40*/  LEA.HI.X R7, R4, UR5, R7, 0x1, P0 ;  /* 0x0000000504077c11 */ /* 0x000fca00080f0c07 */
[----:B------:R4:W-:Y:S04]  /*1e50*/  STG.E.128 desc[UR18][R6.64], RZ ;  /* 0x000000ff06007986 */ /* 0x0009e8000c101d12 */
[----:B------:R4:W-:Y:S04]  /*1e60*/  STG.E.128 desc[UR18][R6.64+0x80], RZ ;  /* 0x000080ff06007986 */ /* 0x0009e8000c101d12 */
[----:B------:R4:W-:Y:S01]  /*1e70*/  STG.E.128 desc[UR18][R6.64+0x100], RZ ;  /* 0x000100ff06007986 */ /* 0x0009e2000c101d12 */
[----:B------:R-:W-:Y:S05]  /*1e80*/  BRA `(.L_x_613) ;  /* 0x0000004c00707947 */ /* 0x000fea0003800000 */
.L_x_602:
[----:B------:R-:W1:Y:S01]  /*1e90*/  LDCU.64 UR6, c[0x0][0x3d0] ;  /* 0x00007a00ff0677ac */ /* 0x000e620008000a00 */
[C---:B------:R-:W-:Y:S01]  /*1ea0*/  LOP3.LUT R6, R230.reuse, 0x80000001, RZ, 0xc0, !PT ;  /* 0x80000001e6067812 */ /* 0x040fe200078ec0ff */
[----:B------:R-:W-:Y:S01]  /*1eb0*/  IMAD R5, R230, -0x40, R234 ;  /* 0xffffffc0e6057824 */ /* 0x000fe200078e02ea */
[----:B------:R-:W2:Y:S02]  /*1ec0*/  LDCU.64 UR4, c[0x0][0x3d8] ;  /* 0x00007b00ff0477ac */ /* 0x000ea40008000a00 */
[----:B------:R-:W-:Y:S01]  /*1ed0*/  ISETP.NE.AND P0, PT, R6, 0x1, PT ;  /* 0x000000010600780c */ /* 0x000fe20003f05270 */
[----:B------:R-:W-:Y:S01]  /*1ee0*/  IMAD R6, R13, UR12, RZ ;  /* 0x0000000c0d067c24 */ /* 0x000fe2000f8e02ff */
[----:B------:R-:W-:Y:S01]  /*1ef0*/  ISETP.GE.AND P5, PT, R210, R5, PT ;  /* 0x00000005d200720c */ /* 0x000fe20003fa6270 */
[----:B------:R-:W-:-:S04]  /*1f00*/  IMAD.WIDE.U32 R24, R219, UR12, R214 ;  /* 0x0000000cdb187c25 */ /* 0x000fc8000f8e00d6 */
[----:B------:R-:W-:Y:S01]  /*1f10*/  IMAD.WIDE.U32 R26, R219, UR10, R214 ;  /* 0x0000000adb1a7c25 */ /* 0x000fe2000f8e00d6 */
[----:B------:R-:W-:-:S03]  /*1f20*/  IADD3 R24, P2, PT, R16, R24, RZ ;  /* 0x0000001810187210 */ /* 0x000fc60007f5e0ff */
[----:B------:R-:W-:Y:S01]  /*1f30*/  IMAD R22, R13, UR10, RZ ;  /* 0x0000000a0d167c24 */ /* 0x000fe2000f8e02ff */
[----:B------:R-:W-:Y:S01]  /*1f40*/  IADD3 R18, P1, PT, R18, R26, RZ ;  /* 0x0000001a12127210 */ /* 0x000fe20007f3e0ff */
[C---:B------:R-:W-:Y:S02]  /*1f50*/  IMAD R13, R219.reuse, UR13, R6 ;  /* 0x0000000ddb0d7c24 */ /* 0x040fe4000f8e0206 */
[----:B------:R-:W-:Y:S01]  /*1f60*/  IMAD R6, R219, UR11, R22 ;  /* 0x0000000bdb067c24 */ /* 0x000fe2000f8e0216 */
[----:B------:R-:W-:Y:S01]  /*1f70*/  @!P5 LEA R16, P6, R9, R242, 0x1 ;  /* 0x000000f20910d211 */ /* 0x000fe200078c08ff */
[----:B------:R-:W-:Y:S01]  /*1f80*/  IMAD.IADD R215, R231, 0x1, -R219 ;  /* 0x00000001e7d77824 */ /* 0x000fe200078e0adb */
[----:B------:R-:W-:Y:S01]  /*1f90*/  IADD3.X R25, PT, PT, R14, R25, R13, P2, !PT ;  /* 0x000000190e197210 */ /* 0x000fe200017fe40d */
[----:B------:R-:W-:Y:S01]  /*1fa0*/  VIADD R20, R203, 0x8 ;  /* 0x00000008cb147836 */ /* 0x000fe20000000000 */
[----:B------:R-:W-:Y:S01]  /*1fb0*/  IADD3.X R19, PT, PT, R15, R27, R6, P1, !PT ;  /* 0x0000001b0f137210 */ /* 0x000fe20000ffe406 */
[----:B-1----:R-:W-:Y:S01]  /*1fc0*/  IMAD R6, R10, UR6, RZ ;  /* 0x000000060a067c24 */ /* 0x002fe2000f8e02ff */
[-C--:B------:R-:W-:Y:S01]  /*1fd0*/  ISETP.GE.AND P2, PT, R206, R215.reuse, PT ;  /* 0x000000d7ce00720c */ /* 0x080fe20003f46270 */
[----:B--2---:R-:W-:Y:S01]  /*1fe0*/  IMAD R10, R10, UR4, RZ ;  /* 0x000000040a0a7c24 */ /* 0x004fe2000f8e02ff */
[----:B------:R-:W-:Y:S01]  /*1ff0*/  ISETP.GE.AND P1, PT, R210, R215, PT ;  /* 0x000000d7d200720c */ /* 0x000fe20003f26270 */
[----:B------:R-:W-:Y:S01]  /*2000*/  IMAD R6, R11, UR7, R6 ;  /* 0x000000070b067c24 */ /* 0x000fe2000f8e0206 */
[----:B------:R-:W-:Y:S01]  /*2010*/  @!P5 LEA.HI.X R17, R9, R243, R7, 0x1, P6 ;  /* 0x000000f30911d211 */ /* 0x000fe200030f0c07 */
[----:B------:R-:W-:Y:S01]  /*2020*/  IMAD.WIDE.U32 R28, R11, UR6, R24 ;  /* 0x000000060b1c7c25 */ /* 0x000fe2000f8e0018 */
[----:B------:R-:W-:Y:S01]  /*2030*/  @P4 BAR.SYNC.DEFER_BLOCKING 0x0 ;  /* 0x0000000000004b1d */ /* 0x000fe20000010000 */
[----:B------:R-:W-:-:S02]  /*2040*/  @!P5 LEA R24, P4, R222, R240, 0x1 ;  /* 0x000000f0de18d211 */ /* 0x000fc400078808ff */
[C---:B------:R-:W-:Y:S01]  /*2050*/  IMAD R10, R11.reuse, UR5, R10 ;  /* 0x000000050b0a7c24 */ /* 0x040fe2000f8e020a */
[----:B------:R-:W-:Y:S01]  /*2060*/  ISETP.GE.AND P3, PT, R20, R5, PT ;  /* 0x000000051400720c */ /* 0x000fe20003f66270 */
[----:B------:R-:W-:Y:S01]  /*2070*/  IMAD.WIDE.U32 R18, R11, UR4, R18 ;  /* 0x000000040b127c25 */ /* 0x000fe2000f8e0012 */
[----:B------:R-:W-:Y:S01]  /*2080*/  @!P5 LEA.HI.X R25, R222, R241, R221, 0x1, P4 ;  /* 0x000000f1de19d211 */ /* 0x000fe200020f0cdd */
[----:B------:R-:W1:Y:S01]  /*2090*/  LDCU UR4, c[0x0][0x590] ;  /* 0x0000b200ff0477ac */ /* 0x000e620008000800 */
[-C--:B------:R-:W-:Y:S01]  /*20a0*/  ISETP.GE.AND P6, PT, R206, R5.reuse, PT ;  /* 0x00000005ce00720c */ /* 0x080fe20003fc6270 */
[----:B------:R-:W-:Y:S01]  /*20b0*/  IMAD.IADD R29, R29, 0x1, R6 ;  /* 0x000000011d1d7824 */ /* 0x000fe200078e0206 */
[----:B------:R-:W-:Y:S01]  /*20c0*/  ISETP.GE.AND P4, PT, R203, R5, PT ;  /* 0x00000005cb00720c */ /* 0x000fe20003f86270 */
[----:B------:R-:W-:Y:S01]  /*20d0*/  IMAD.IADD R19, R19, 0x1, R10 ;  /* 0x0000000113137824 */ /* 0x000fe200078e020a */
[----:B------:R-:W2:Y:S01]  /*20e0*/  @!P2 LDC.64 R6, c[0x0][0x388] ;  /* 0x0000e200ff06ab82 */ /* 0x000ea20000000a00 */
[----:B------:R-:W-:-:S02]  /*20f0*/  @!P1 IMAD.MOV.U32 R20, RZ, RZ, R28 ;  /* 0x000000ffff149224 */ /* 0x000fc400078e001c */
[----:B------:R-:W-:Y:S02]  /*2100*/  IMAD.MOV.U32 R227, RZ, RZ, 0x7f800000 ;  /* 0x7f800000ffe37424 */ /* 0x000fe400078e00ff */
[----:B------:R-:W-:Y:S01]  /*2110*/  IMAD.MOV.U32 R226, RZ, RZ, 0x7f800000 ;  /* 0x7f800000ffe27424 */ /* 0x000fe200078e00ff */
[----:B------:R-:W-:Y:S01]  /*2120*/  SHF.R.U32.HI R216, RZ, 0x2, R12 ;  /* 0x00000002ffd87819 */ /* 0x000fe2000001160c */
[----:B------:R-:W-:Y:S01]  /*2130*/  @!P1 IMAD.MOV.U32 R21, RZ, RZ, R29 ;  /* 0x000000ffff159224 */ /* 0x000fe200078e001d */
[----:B------:R-:W3:Y:S01]  /*2140*/  @!P2 LDC.64 R10, c[0x0][0x390] ;  /* 0x0000e400ff0aab82 */ /* 0x000ee20000000a00 */
[C---:B------:R-:W-:Y:S01]  /*2150*/  @!P1 IMAD R13, R4.reuse, UR12, RZ ;  /* 0x0000000c040d9c24 */ /* 0x040fe2000f8e02ff */
[----:B------:R-:W-:Y:S01]  /*2160*/  CS2R R142, SRZ ;  /* 0x00000000008e7805 */ /* 0x000fe2000001ff00 */
[----:B------:R-:W-:Y:S01]  /*2170*/  @!P1 IMAD R5, R4, UR10, RZ ;  /* 0x0000000a04059c24 */ /* 0x000fe2000f8e02ff */
[----:B------:R-:W-:Y:S01]  /*2180*/  @!PT LDS RZ, [RZ] ;  /* 0x00000000fffff984 */ /* 0x000fe20000000800 */
[----:B------:R-:W-:Y:S01]  /*2190*/  @!PT LDS RZ, [RZ] ;  /* 0x00000000fffff984 */ /* 0x000fe20000000800 */
[----:B------:R-:W-:Y:S01]  /*21a0*/  @!PT LDS RZ, [RZ] ;  /* 0x00000000fffff984 */ /* 0x000fe20000000800 */
[----:B------:R-:W-:Y:S01]  /*21b0*/  @!P6 LDGSTS.E.BYPASS.LTC128B.128 [R213+0xc000], desc[UR18][R240.64] ;  /* 0x0c000000f0d5efae */ /* 0x000fe2000b981a12 */
[----:B------:R-:W-:Y:S01]  /*21c0*/  @!P1 IMAD.MOV.U32 R22, RZ, RZ, R18 ;  /* 0x000000ffff169224 */ /* 0x000fe200078e0012 */
[----:B------:R-:W-:Y:S01]  /*21d0*/  SEL R4, RZ, 0x6000, P0 ;  /* 0x00006000ff047807 */ /* 0x000fe20000000000 */
[----:B------:R-:W-:Y:S01]  /*21e0*/  @!P1 IMAD.MOV.U32 R23, RZ, RZ, R19 ;  /* 0x000000ffff179224 */ /* 0x000fe200078e0013 */
[----:B------:R-:W-:Y:S01]  /*21f0*/  @!P6 LDGSTS.E.BYPASS.LTC128B.128 [R213+0xe000], desc[UR18][R240.64+0x80] ;  /* 0x0e000080f0d5efae */ /* 0x000fe2000b981a12 */
[C---:B------:R-:W-:Y:S01]  /*2200*/  @!P1 IMAD R13, R8.reuse, UR13, R13 ;  /* 0x0000000d080d9c24 */ /* 0x040fe2000f8e020d */
[----:B------:R-:W-:Y:S01]  /*2210*/  CS2R R140, SRZ ;  /* 0x00000000008c7805 */ /* 0x000fe2000001ff00 */
[C---:B------:R-:W-:Y:S01]  /*2220*/  @!P1 IMAD R5, R8.reuse, UR11, R5 ;  /* 0x0000000b08059c24 */ /* 0x040fe2000f8e0205 */
[----:B------:R-:W-:Y:S01]  /*2230*/  @!P6 LDGSTS.E.BYPASS.LTC128B.128 [R213+0x10000], desc[UR18][R240.64+0x100] ;  /* 0x10000100f0d5efae */ /* 0x000fe2000b981a12 */
[----:B------:R-:W-:Y:S01]  /*2240*/  @!P1 IMAD.WIDE.U32 R20, R8, UR12, R20 ;  /* 0x0000000c08149c25 */ /* 0x000fe2000f8e0014 */
[----:B------:R-:W-:-:S02]  /*2250*/  CS2R R146, SRZ ;  /* 0x0000000000927805 */ /* 0x000fc4000001ff00 */
[----:B------:R-:W-:Y:S01]  /*2260*/  CS2R R144, SRZ ;  /* 0x0000000000907805 */ /* 0x000fe2000001ff00 */
[----:B------:R4:W-:Y:S01]  /*2270*/  @P6 STS.128 [R213+0xc000], RZ ;  /* 0x00c000ffd5006388 */ /* 0x0009e20000000c00 */
[----:B------:R-:W-:Y:S01]  /*2280*/  @!P1 IMAD.WIDE.U32 R22, R8, UR10, R22 ;  /* 0x0000000a08169c25 */ /* 0x000fe2000f8e0016 */
[----:B------:R-:W-:Y:S01]  /*2290*/  CS2R R138, SRZ ;  /* 0x00000000008a7805 */ /* 0x000fe2000001ff00 */
[----:B------:R-:W1:Y:S01]  /*22a0*/  @!P1 LDC.64 R8, c[0x0][0x388] ;  /* 0x0000e200ff089b82 */ /* 0x000e620000000a00 */
[----:B------:R4:W-:Y:S01]  /*22b0*/  @P6 STS.128 [R213+0xe000], RZ ;  /* 0x00e000ffd5006388 */ /* 0x0009e20000000c00 */
[C---:B------:R-:W-:Y:S01]  /*22c0*/  @!P2 IMAD.WIDE.U32 R28, R206.reuse, UR12, R28 ;  /* 0x0000000cce1cac25 */ /* 0x040fe2000f8e001c */
[----:B------:R-:W-:Y:S02]  /*22d0*/  CS2R R136, SRZ ;  /* 0x0000000000887805 */ /* 0x000fe4000001ff00 */
[----:B------:R-:W-:Y:S01]  /*22e0*/  CS2R R134, SRZ ;  /* 0x0000000000867805 */ /* 0x000fe2000001ff00 */
[----:B------:R4:W-:Y:S01]  /*22f0*/  @P6 STS.128 [R213+0x10000], RZ ;  /* 0x010000ffd5006388 */ /* 0x0009e20000000c00 */
[----:B------:R-:W-:Y:S01]  /*2300*/  @!P2 IMAD R14, R206, UR13, R29 ;  /* 0x0000000dce0eac24 */ /* 0x000fe2000f8e021d */
[----:B--2---:R-:W-:Y:S01]  /*2310*/  @!P2 LEA R26, P0, R28, R6, 0x1 ;  /* 0x000000061c1aa211 */ /* 0x004fe200078008ff */
[----:B------:R-:W-:Y:S01]  /*2320*/  @!P2 IMAD.WIDE.U32 R18, R206, UR10, R18 ;  /* 0x0000000ace12ac25 */ /* 0x000fe2000f8e0012 */
[----:B------:R4:W-:Y:S01]  /*2330*/  @P5 STS.128 [R213+0xd000], RZ ;  /* 0x00d000ffd5005388 */ /* 0x0009e20000000c00 */
[----:B------:R-:W-:-:S02]  /*2340*/  CS2R R132, SRZ ;  /* 0x0000000000847805 */ /* 0x000fc4000001ff00 */
[----:B------:R-:W-:Y:S01]  /*2350*/  @!P2 LEA.HI.X R27, R28, R7, R14, 0x1, P0 ;  /* 0x000000071c1ba211 */ /* 0x000fe200000f0c0e */
[----:B------:R-:W-:Y:S01]  /*2360*/  @!P1 IMAD.IADD R14, R21, 0x1, R13 ;  /* 0x00000001150e9824 */ /* 0x000fe200078e020d */
[----:B------:R4:W-:Y:S01]  /*2370*/  @P5 STS.128 [R213+0xf000], RZ ;  /* 0x00f000ffd5005388 */ /* 0x0009e20000000c00 */
[----:B------:R-:W2:Y:S01]  /*2380*/  @!P1 LDC.64 R6, c[0x0][0x390] ;  /* 0x0000e400ff069b82 */ /* 0x000ea20000000a00 */
[----:B------:R-:W-:Y:S01]  /*2390*/  IMAD.IADD R228, R213, 0x1, R4 ;  /* 0x00000001d5e47824 */ /* 0x000fe200078e0204 */
[----:B------:R-:W-:Y:S01]  /*23a0*/  CS2R R126, SRZ ;  /* 0x00000000007e7805 */ /* 0x000fe2000001ff00 */
[----:B------:R4:W-:Y:S01]  /*23b0*/  @P5 STS.128 [R213+0x11000], RZ ;  /* 0x011000ffd5005388 */ /* 0x0009e20000000c00 */
[----:B------:R-:W-:Y:S01]  /*23c0*/  @!P1 IMAD.IADD R5, R23, 0x1, R5 ;  /* 0x0000000117059824 */ /* 0x000fe200078e0205 */
[----:B------:R-:W-:Y:S02]  /*23d0*/  CS2R R124, SRZ ;  /* 0x00000000007c7805 */ /* 0x000fe4000001ff00 */
[----:B------:R-:W-:Y:S01]  /*23e0*/  CS2R R130, SRZ ;  /* 0x0000000000827805 */ /* 0x000fe2000001ff00 */
[----:B------:R-:W-:Y:S01]  /*23f0*/  @!PT LDS RZ, [RZ] ;  /* 0x00000000fffff984 */ /* 0x000fe20000000800 */
[----:B------:R-:W-:Y:S01]  /*2400*/  @!PT LDS RZ, [RZ] ;  /* 0x00000000fffff984 */ /* 0x000fe20000000800 */
[----:B------:R-:W-:Y:S01]  /*2410*/  @!PT LDS RZ, [RZ] ;  /* 0x00000000fffff984 */ /* 0x000fe20000000800 */
[----:B------:R-:W-:Y:S01]  /*2420*/  @!P5 LDGSTS.E.BYPASS.LTC128B.128 [R213+0xd000], desc[UR18][R24.64] ;  /* 0x0d00000018d5dfae */ /* 0x000fe2000b981a12 */
[----:B------:R-:W-:-:S02]  /*2430*/  CS2R R128, SRZ ;  /* 0x0000000000807805 */ /* 0x000fc4000001ff00 */
[----:B------:R-:W-:Y:S02]  /*2440*/  CS2R R122, SRZ ;  /* 0x00000000007a7805 */ /* 0x000fe4000001ff00 */
[----:B------:R-:W-:Y:S01]  /*2450*/  CS2R R120, SRZ ;  /* 0x0000000000787805 */ /* 0x000fe2000001ff00 */
[----:B------:R-:W-:Y:S01]  /*2460*/  @!P5 LDGSTS.E.BYPASS.LTC128B.128 [R213+0xf000], desc[UR18][R24.64+0x80] ;  /* 0x0f00008018d5dfae */ /* 0x000fe2000b981a12 */
[----:B------:R-:W-:Y:S02]  /*2470*/  CS2R R118, SRZ ;  /* 0x0000000000767805 */ /* 0x000fe4000001ff00 */
[----:B------:R-:W-:Y:S02]  /*2480*/  CS2R R116, SRZ ;  /* 0x0000000000747805 */ /* 0x000fe4000001ff00 */
[----:B------:R-:W-:Y:S01]  /*2490*/  CS2R R110, SRZ ;  /* 0x00000000006e7805 */ /* 0x000fe2000001ff00 */
[----:B------:R1:W-:Y:S01]  /*24a0*/  @!P5 LDGSTS.E.BYPASS.LTC128B.128 [R213+0x11000], desc[UR18][R24.64+0x100] ;  /* 0x1100010018d5dfae */ /* 0x0003e2000b981a12 */
[----:B------:R-:W-:-:S02]  /*24b0*/  CS2R R108, SRZ ;  /* 0x00000000006c7805 */ /* 0x000fc4000001ff00 */
[----:B------:R-:W-:Y:S02]  /*24c0*/  CS2R R114, SRZ ;  /* 0x0000000000727805 */ /* 0x000fe4000001ff00 */
[----:B------:R-:W-:Y:S01]  /*24d0*/  CS2R R112, SRZ ;  /* 0x0000000000707805 */ /* 0x000fe2000001ff00 */
[----:B------:R4:W-:Y:S01]  /*24e0*/  @!P6 LDGSTS.E.BYPASS.LTC128B.128 [R228], desc[UR18][R242.64] ;  /* 0x00000000f2e4efae */ /* 0x0009e2000b981a12 */
[----:B------:R-:W-:Y:S02]  /*24f0*/  CS2R R106, SRZ ;  /* 0x00000000006a7805 */ /* 0x000fe4000001ff00 */
[----:B------:R-:W-:Y:S02]  /*2500*/  CS2R R104, SRZ ;  /* 0x0000000000687805 */ /* 0x000fe4000001ff00 */
[----:B------:R-:W-:Y:S01]  /*2510*/  CS2R R102, SRZ ;  /* 0x0000000000667805 */ /* 0x000fe2000001ff00 */
[----:B------:R4:W-:Y:S01]  /*2520*/  @!P6 LDGSTS.E.BYPASS.LTC128B.128 [R228+0x2000], desc[UR18][R242.64+0x80] ;  /* 0x02000080f2e4efae */ /* 0x0009e2000b981a12 */
[----:B------:R-:W-:-:S02]  /*2530*/  CS2R R100, SRZ ;  /* 0x0000000000647805 */ /* 0x000fc4000001ff00 */
[----:B------:R-:W-:Y:S02]  /*2540*/  CS2R R78, SRZ ;  /* 0x00000000004e7805 */ /* 0x000fe4000001ff00 */
[----:B------:R-:W-:Y:S01]  /*2550*/  CS2R R76, SRZ ;  /* 0x00000000004c7805 */ /* 0x000fe2000001ff00 */
[----:B------:R4:W-:Y:S01]  /*2560*/  @!P6 LDGSTS.E.BYPASS.LTC128B.128 [R228+0x4000], desc[UR18][R242.64+0x100] ;  /* 0x04000100f2e4efae */ /* 0x0009e2000b981a12 */
[----:B------:R-:W-:Y:S02]  /*2570*/  CS2R R82, SRZ ;  /* 0x0000000000527805 */ /* 0x000fe4000001ff00 */
[----:B------:R-:W-:Y:S02]  /*2580*/  CS2R R80, SRZ ;  /* 0x0000000000507805 */ /* 0x000fe4000001ff00 */
[----:B------:R-:W-:Y:S01]  /*2590*/  CS2R R74, SRZ ;  /* 0x00000000004a7805 */ /* 0x000fe2000001ff00 */
[----:B------:R4:W-:Y:S01]  /*25a0*/  @P6 STS.128 [R228], RZ ;  /* 0x000000ffe4006388 */ /* 0x0009e20000000c00 */
[----:B------:R-:W-:-:S02]  /*25b0*/  CS2R R72, SRZ ;  /* 0x0000000000487805 */ /* 0x000fc4000001ff00 */
[----:B------:R-:W-:Y:S02]  /*25c0*/  CS2R R70, SRZ ;  /* 0x0000000000467805 */ /* 0x000fe4000001ff00 */
[----:B------:R-:W-:Y:S01]  /*25d0*/  CS2R R68, SRZ ;  /* 0x0000000000447805 */ /* 0x000fe2000001ff00 */
[----:B------:R4:W-:Y:S01]  /*25e0*/  @P6 STS.128 [R228+0x2000], RZ ;  /* 0x002000ffe4006388 */ /* 0x0009e20000000c00 */
[----:B------:R-:W-:Y:S02]  /*25f0*/  CS2R R62, SRZ ;  /* 0x00000000003e7805 */ /* 0x000fe4000001ff00 */
[----:B------:R-:W-:Y:S02]  /*2600*/  CS2R R60, SRZ ;  /* 0x00000000003c7805 */ /* 0x000fe4000001ff00 */
[----:B------:R-:W-:Y:S01]  /*2610*/  CS2R R66, SRZ ;  /* 0x0000000000427805 */ /* 0x000fe2000001ff00 */
[----:B------:R4:W-:Y:S01]  /*2620*/  @P6 STS.128 [R228+0x4000], RZ ;  /* 0x004000ffe4006388 */ /* 0x0009e20000000c00 */
[----:B------:R-:W-:-:S02]  /*2630*/  CS2R R64, SRZ ;  /* 0x0000000000407805 */ /* 0x000fc4000001ff00 */
[----:B------:R-:W-:Y:S02]  /*2640*/  CS2R R58, SRZ ;  /* 0x00000000003a7805 */ /* 0x000fe4000001ff00 */
[----:B-1----:R-:W-:Y:S01]  /*2650*/  @!P1 LEA R24, P0, R20, R8, 0x1 ;  /* 0x0000000814189211 */ /* 0x002fe200078008ff */
[----:B------:R-:W-:Y:S01]  /*2660*/  @!P2 IMAD R8, R206, UR11, R19 ;  /* 0x0000000bce08ac24 */ /* 0x000fe2000f8e0213 */
[----:B------:R4:W-:Y:S01]  /*2670*/  @P5 STS.128 [R228+0x1000], RZ ;  /* 0x001000ffe4005388 */ /* 0x0009e20000000c00 */
[----:B------:R-:W-:Y:S02]  /*2680*/  CS2R R56, SRZ ;  /* 0x0000000000387805 */ /* 0x000fe4000001ff00 */
[----:B------:R-:W-:Y:S02]  /*2690*/  @!P1 LEA.HI.X R25, R20, R9, R14, 0x1, P0 ;  /* 0x0000000914199211 */ /* 0x000fe400000f0c0e */
[----:B------:R-:W-:Y:S02]  /*26a0*/  CS2R R54, SRZ ;  /* 0x0000000000367805 */ /* 0x000fe4000001ff00 */
[----:B---3--:R-:W-:Y:S01]  /*26b0*/  @!P2 LEA R10, P0, R18, R10, 0x1 ;  /* 0x0000000a120aa211 */ /* 0x008fe200078008ff */
[----:B------:R4:W-:Y:S01]  /*26c0*/  @P5 STS.128 [R228+0x3000], RZ ;  /* 0x003000ffe4005388 */ /* 0x0009e20000000c00 */
[----:B------:R-:W-:-:S02]  /*26d0*/  CS2R R52, SRZ ;  /* 0x0000000000347805 */ /* 0x000fc4000001ff00 */
[----:B------:R-:W-:Y:S02]  /*26e0*/  CS2R R46, SRZ ;  /* 0x00000000002e7805 */ /* 0x000fe4000001ff00 */
[----:B------:R-:W-:Y:S01]  /*26f0*/  @!P2 LEA.HI.X R11, R18, R11, R8, 0x1, P0 ;  /* 0x0000000b120ba211 */ /* 0x000fe200000f0c08 */
[----:B------:R-:W-:Y:S01]  /*2700*/  IMAD.WIDE.U32 R8, R203, 0x4, R244 ;  /* 0x00000004cb087825 */ /* 0x000fe200078e00f4 */
[----:B------:R4:W-:Y:S01]  /*2710*/  @P5 STS.128 [R228+0x5000], RZ ;  /* 0x005000ffe4005388 */ /* 0x0009e20000000c00 */
[C---:B--2---:R-:W-:Y:S02]  /*2720*/  @!P1 LEA R6, P0, R22.reuse, R6, 0x1 ;  /* 0x0000000616069211 */ /* 0x044fe400078008ff */
[----:B------:R-:W-:Y:S02]  /*2730*/  CS2R R44, SRZ ;  /* 0x00000000002c7805 */ /* 0x000fe4000001ff00 */
[----:B------:R-:W-:Y:S01]  /*2740*/  CS2R R50, SRZ ;  /* 0x0000000000327805 */ /* 0x000fe2000001ff00 */
[----:B------:R-:W-:Y:S01]  /*2750*/  @!PT LDS RZ, [RZ] ;  /* 0x00000000fffff984 */ /* 0x000fe20000000800 */
[----:B------:R-:W-:Y:S01]  /*2760*/  @!PT LDS RZ, [RZ] ;  /* 0x00000000fffff984 */ /* 0x000fe20000000800 */
[----:B------:R-:W-:Y:S01]  /*2770*/  @!PT LDS RZ, [RZ] ;  /* 0x00000000fffff984 */ /* 0x000fe20000000800 */
[----:B------:R4:W-:Y:S01]  /*2780*/  @!P5 LDGSTS.E.BYPASS.LTC128B.128 [R228+0x1000], desc[UR18][R16.64] ;  /* 0x0100000010e4dfae */ /* 0x0009e2000b981a12 */
[----:B------:R-:W-:-:S02]  /*2790*/  @!P1 LEA.HI.X R7, R22, R7, R5, 0x1, P0 ;  /* 0x0000000716079211 */ /* 0x000fc400000f0c05 */
[----:B------:R-:W-:Y:S02]  /*27a0*/  CS2R R48, SRZ ;  /* 0x0000000000307805 */ /* 0x000fe4000001ff00 */
[----:B------:R-:W-:Y:S01]  /*27b0*/  CS2R R42, SRZ ;  /* 0x00000000002a7805 */ /* 0x000fe2000001ff00 */
[----:B------:R4:W-:Y:S01]  /*27c0*/  @!P5 LDGSTS.E.BYPASS.LTC128B.128 [R228+0x3000], desc[UR18][R16.64+0x80] ;  /* 0x0300008010e4dfae */ /* 0x0009e2000b981a12 */
[----:B------:R-:W-:Y:S02]  /*27d0*/  CS2R R40, SRZ ;  /* 0x0000000000287805 */ /* 0x000fe4000001ff00 */
[----:B------:R-:W-:Y:S02]  /*27e0*/  CS2R R38, SRZ ;  /* 0x0000000000267805 */ /* 0x000fe4000001ff00 */
[----:B------:R-:W-:Y:S01]  /*27f0*/  CS2R R36, SRZ ;  /* 0x0000000000247805 */ /* 0x000fe2000001ff00 */
[----:B------:R4:W-:Y:S01]  /*2800*/  @!P5 LDGSTS.E.BYPASS.LTC128B.128 [R228+0x5000], desc[UR18][R16.64+0x100] ;  /* 0x0500010010e4dfae */ /* 0x0009e2000b981a12 */
[----:B------:R-:W1:Y:S03]  /*2810*/  LDCU UR5, c[0x0][0x3e0] ;  /* 0x00007c00ff0577ac */ /* 0x000e660008000800 */
[----:B------:R4:W-:Y:S01]  /*2820*/  @!P2 LDGSTS.E.BYPASS.LTC128B.128 [R213+0x12000], desc[UR18][R26.64] ;  /* 0x120000001ad5afae */ /* 0x0009e2000b981a12 */
[----:B------:R-:W2:Y:S03]  /*2830*/  LDCU UR6, c[0x0][0x45c] ;  /* 0x00008b80ff0677ac */ /* 0x000ea60008000800 */
        /* <DEDUP_REMOVED lines=29> */
[----:B------:R-:W0:Y:S04]  /*2a10*/  LDGDEPBAR ;  /* 0x00000000000079af */ /* 0x000e280000000000 */
[----:B------:R4:W5:Y:S04]  /*2a20*/  @!P4 LDG.E R227, desc[UR18][R8.64] ;  /* 0x0000001208e3c981 */ /* 0x000968000c1e1900 */
[----:B------:R4:W5:Y:S01]  /*2a30*/  @!P3 LDG.E R226, desc[UR18][R8.64+0x20] ;  /* 0x0000201208e2b981 */ /* 0x000962000c1e1900 */
[----:B------:R-:W-:Y:S01]  /*2a40*/  IMAD.SHL.U32 R5, R12, 0x2, RZ ;  /* 0x000000020c057824 */ /* 0x000fe200078e00ff */
[----:B------:R-:W-:Y:S01]  /*2a50*/  USHF.L.U32 UR4, UR4, 0x6, URZ ;  /* 0x0000000604047899 */ /* 0x000fe200080006ff */
[----:B------:R-:W-:-:S02]  /*2a60*/  IMAD.IADD R188, R199, 0x1, R4 ;  /* 0x00000001c7bc7824 */ /* 0x000fc400078e0204 */
[----:B------:R-:W-:Y:S01]  /*2a70*/  IMAD.IADD R187, R198, 0x1, R4 ;  /* 0x00000001c6bb7824 */ /* 0x000fe200078e0204 */
[----:B------:R-:W-:-:S04]  /*2a80*/  LOP3.LUT R5, R5, 0x6, RZ, 0xc0, !PT ;  /* 0x0000000605057812 */ /* 0x000fc800078ec0ff */
[----:B------:R-:W-:-:S05]  /*2a90*/  LOP3.LUT R216, R5, 0xe0, R216, 0xf8, !PT ;  /* 0x000000e005d87812 */ /* 0x000fca00078ef8d8 */
[----:B-12---:R-:W-:-:S07]  /*2aa0*/  IMAD.IADD R216, R219, 0x1, R216 ;  /* 0x00000001dbd87824 */ /* 0x006fce00078e02d8 */
.L_x_618:
[----:B------:R-:W0:Y:S01]  /*2ab0*/  LDGDEPBAR ;  /* 0x00000000000079af */ /* 0x000e220000000000 */
[----:B------:R-:W-:Y:S01]  /*2ac0*/  IMAD.IADD R150, R196, 0x1, R188 ;  /* 0x00000001c4967824 */ /* 0x000fe200078e02bc */
[----:B------:R-:W-:Y:S01]  /*2ad0*/  IADD3 R149, PT, PT, R194, R188, RZ ;  /* 0x000000bcc2957210 */ /* 0x000fe20007ffe0ff */
[----:B------:R-:W-:Y:S01]  /*2ae0*/  IMAD.MOV.U32 R225, RZ, RZ, R223 ;  /* 0x000000ffffe17224 */ /* 0x000fe200078e00df */
[C---:B------:R-:W-:Y:S03]  /*2af0*/  LEA R152, P0, R203.reuse, R224, 0x2 ;  /* 0x000000e0cb987211 */ /* 0x040fe600078010ff */
[----:B------:R-:W-:Y:S01]  /*2b00*/  IMAD.IADD R148, R196, 0x1, R149 ;  /* 0x00000001c4947824 */ /* 0x000fe200078e0295 */
[----:B------:R-:W-:Y:S01]  /*2b10*/  LEA.HI.X R153, R203, R225, RZ, 0x2, P0 ;  /* 0x000000e1cb997211 */ /* 0x000fe200000f14ff */
[----:B------:R-:W-:Y:S04]  /*2b20*/  DEPBAR.LE SB0, 0x0 ;  /* 0x000080000000791a */ /* 0x000fe80000000000 */
[----:B------:R-:W-:Y:S06]  /*2b30*/  BAR.SYNC.DEFER_BLOCKING 0x0 ;  /* 0x0000000000007b1d */ /* 0x000fec0000010000 */
[----:B------:R-:W-:Y:S04]  /*2b40*/  LDSM.16.M88.4 R20, [R188] ;  /* 0x00000000bc14783b */ /* 0x000fe80000000200 */
[----:B----4-:R-:W1:Y:S04]  /*2b50*/  LDSM.16.M88.4 R24, [R197] ;  /* 0x00000000c518783b */ /* 0x010e680000000200 */
[----:B------:R-:W2:Y:S04]  /*2b60*/  LDSM.16.M88.4 R28, [R197+0x800] ;  /* 0x00080000c51c783b */ /* 0x000ea80000000200 */
[----:B------:R-:W-:Y:S04]  /*2b70*/  LDSM.16.M88.4 R32, [R150] ;  /* 0x000000009620783b */ /* 0x000fe80000000200 */
[----:B------:R-:W3:Y:S04]  /*2b80*/  LDSM.16.M88.4 R84, [R195] ;  /* 0x00000000c354783b */ /* 0x000ee80000000200 */
[----:B------:R-:W4:Y:S04]  /*2b90*/  LDSM.16.M88.4 R88, [R195+0x800] ;  /* 0x00080000c358783b */ /* 0x000f280000000200 */
[----:B------:R-:W-:Y:S04]  /*2ba0*/  LDSM.16.M88.4 R92, [R193] ;  /* 0x00000000c15c783b */ /* 0x000fe80000000200 */
[----:B------:R-:W-:Y:S04]  /*2bb0*/  LDSM.16.M88.4 R96, [R192+0x800] ;  /* 0x00080000c060783b */ /* 0x000fe80000000200 */
[----:B-----5:R-:W5:Y:S04]  /*2bc0*/  LDG.E R165, desc[UR18][R152.64] ;  /* 0x0000001298a57981 */ /* 0x020f68000c1e1900 */
[----:B------:R3:W5:Y:S01]  /*2bd0*/  LDG.E R164, desc[UR18][R152.64+0x20] ;  /* 0x0000201298a47981 */ /* 0x000762000c1e1900 */
[C---:B-1----:R-:W-:Y:S08]  /*2be0*/  HMMA.16816.F32 R4, R20.reuse, R24, RZ ;  /* 0x000000181404723c */ /* 0x042ff000000018ff */
[C---:B------:R-:W-:Y:S01]  /*2bf0*/  HMMA.16816.F32 R8, R20.reuse, R26, RZ ;  /* 0x0000001a1408723c */ /* 0x040fe200000018ff */
[----:B------:R-:W1:Y:S07]  /*2c00*/  LDSM.16.M88.4 R24, [R149] ;  /* 0x000000009518783b */ /* 0x000e6e0000000200 */
[C---:B--2---:R-:W-:Y:S01]  /*2c10*/  HMMA.16816.F32 R12, R20.reuse, R28, RZ ;  /* 0x0000001c140c723c */ /* 0x044fe200000018ff */
[----:B---3--:R-:W-:Y:S04]  /*2c20*/  SHF.L.U32 R152, R230, 0x6, RZ ;  /* 0x00000006e6987819 */ /* 0x008fe800000006ff */
[----:B------:R-:W-:Y:S03]  /*2c30*/  ISETP.GE.AND P0, PT, R152, R229, PT ;  /* 0x000000e59800720c */ /* 0x000fe60003f06270 */
[----:B------:R-:W-:Y:S01]  /*2c40*/  HMMA.16816.F32 R16, R20, R30, RZ ;  /* 0x0000001e1410723c */ /* 0x000fe200000018ff */
[----:B------:R-:W2:Y:S04]  /*2c50*/  LDSM.16.M88.4 R20, [R193+0x800] ;  /* 0x00080000c114783b */ /* 0x000ea80000000200 */
[----:B------:R-:W-:Y:S03]  /*2c60*/  LDSM.16.M88.4 R28, [R148] ;  /* 0x00000000941c783b */ /* 0x000fe60000000200 */
[C---:B------:R-:W-:Y:S08]  /*2c70*/  HMMA.16816.F32 R4, R32.reuse, R84, R4 ;  /* 0x000000542004723c */ /* 0x040ff00000001804 */
[C---:B------:R-:W-:Y:S01]  /*2c80*/  HMMA.16816.F32 R8, R32.reuse, R86, R8 ;  /* 0x000000562008723c */ /* 0x040fe20000001808 */
[----:B------:R-:W3:Y:S07]  /*2c90*/  LDSM.16.M88.4 R84, [R192] ;  /* 0x00000000c054783b */ /* 0x000eee0000000200 */
[C---:B----4-:R-:W-:Y:S08]  /*2ca0*/  HMMA.16816.F32 R12, R32.reuse, R88, R12 ;  /* 0x00000058200c723c */ /* 0x050ff0000000180c */
        /* <DEDUP_REMOVED lines=76> */
.L_x_614:
        /* <DEDUP_REMOVED lines=82> */
.L_x_615:
[C---:B------:R-:W-:Y:S01]  /*3690*/  FMUL.FTZ R21, R227.reuse, 1.4426950216293334961 ;  /* 0x3fb8aa3be3157820 */ /* 0x040fe20000410000 */
[C---:B------:R-:W-:Y:S01]  /*36a0*/  FMUL.FTZ R20, R226.reuse, 1.4426950216293334961 ;  /* 0x3fb8aa3be2147820 */ /* 0x040fe20000410000 */
[----:B------:R-:W-:Y:S02]  /*36b0*/  FSETP.NEU.FTZ.AND P1, PT, R227, -INF , PT ;  /* 0xff800000e300780b */ /* 0x000fe40003f3d000 */
[----:B------:R-:W-:Y:S02]  /*36c0*/  FSETP.NEU.FTZ.AND P0, PT, R226, -INF , PT ;  /* 0xff800000e200780b */ /* 0x000fe40003f1d000 */
[----:B------:R-:W-:Y:S02]  /*36d0*/  FSEL R21, R21, RZ, P1 ;  /* 0x000000ff15157208 */ /* 0x000fe40000800000 */
[----:B------:R-:W-:Y:S02]  /*36e0*/  FSEL R20, R20, RZ, P0 ;  /* 0x000000ff14147208 */ /* 0x000fe40000000000 */
[----:B------:R-:W-:Y:S01]  /*36f0*/  ISETP.GT.AND P1, PT, R230, R217, PT ;  /* 0x000000d9e600720c */ /* 0x000fe20003f24270 */
        /* <DEDUP_REMOVED lines=15> */
[--C-:B------:R-:W-:Y:S07]  /*37f0*/  FFMA.FTZ R181, R18, UR6, -R20.reuse ;  /* 0x0000000612b57c23 */ /* 0x100fee0008010814 */
[----:B------:R-:W-:Y:S01]  /*3800*/  MUFU.EX2 R168, R168 ;  /* 0x000000a800a87308 */ /* 0x000fe20000000800 */
[----:B------:R-:W-:Y:S01]  /*3810*/  FFMA.FTZ R21, R17, UR6, -R21 ;  /* 0x0000000611157c23 */ /* 0x000fe20008010815 */
[----:B------:R-:W-:Y:S08]  /*3820*/  FFMA.FTZ R20, R19, UR6, -R20 ;  /* 0x0000000613147c23 */ /* 0x000ff00008010814 */
        /* <DEDUP_REMOVED lines=154> */
[----:B------:R-:W1:Y:S01]  /*41d0*/  LDC R5, c[0x0][0x3b0] ;  /* 0x0000ec00ff057b82 */ /* 0x000e620000000800 */
[----:B------:R-:W-:Y:S02]  /*41e0*/  IADD3 R8, P0, PT, RZ, -UR17, RZ ;  /* 0x80000011ff087c10 */ /* 0x000fe4000ff1e0ff */
[----:B------:R-:W-:Y:S04]  /*41f0*/  LOP3.LUT R6, R230, 0x1, RZ, 0xc0, !PT ;  /* 0x00000001e6067812 */ /* 0x000fe800078ec0ff */
[----:B------:R-:W-:Y:S01]  /*4200*/  ISETP.NE.U32.AND P2, PT, R6, 0x1, PT ;  /* 0x000000010600780c */ /* 0x000fe20003f45070 */
[----:B------:R-:W2:Y:S01]  /*4210*/  LDC R4, c[0x0][0x3b4] ;  /* 0x0000ed00ff047b82 */ /* 0x000ea20000000800 */
[----:B------:R-:W-:Y:S02]  /*4220*/  IMAD.MOV.U32 R6, RZ, RZ, -0x6000 ;  /* 0xffffa000ff067424 */ /* 0x000fe400078e00ff */
[----:B-1----:R-:W-:Y:S04]  /*4230*/  IMAD.SHL.U32 R7, R5, 0x40, RZ ;  /* 0x0000004005077824 */ /* 0x002fe800078e00ff */
[----:B------:R-:W-:Y:S05]  /*4240*/  IMAD.X R7, RZ, RZ, ~R7, P0 ;  /* 0x000000ffff077224 */ /* 0x000fea00000e0e07 */
[----:B------:R-:W-:Y:S04]  /*4250*/  SHF.R.S64 R9, R8, 0x1f, R7 ;  /* 0x0000001f08097819 */ /* 0x000fe80000001007 */
[----:B------:R-:W-:Y:S02]  /*4260*/  IADD3 R242, P0, PT, R242, R9, RZ ;  /* 0x00000009f2f27210 */ /* 0x000fe40007f1e0ff */
[----:B------:R-:W-:Y:S02]  /*4270*/  SEL R9, R6, 0x6000, !P2 ;  /* 0x0000600006097807 */ /* 0x000fe40005000000 */
[----:B------:R-:W-:Y:S02]  /*4280*/  LEA.HI.X.SX32 R243, R7, R243, 0x1, P0 ;  /* 0x000000f307f37211 */ /* 0x000fe400000f0eff */
[C---:B------:R-:W-:Y:S01]  /*4290*/  LEA R6, P0, R5.reuse, R242, 0x6 ;  /* 0x000000f205067211 */ /* 0x040fe200078030ff */
[--C-:B------:R-:W-:Y:S02]  /*42a0*/  IMAD.IADD R228, R228, 0x1, R9.reuse ;  /* 0x00000001e4e47824 */ /* 0x100fe400078e0209 */
[----:B------:R-:W-:Y:S01]  /*42b0*/  IMAD.IADD R188, R188, 0x1, R9 ;  /* 0x00000001bcbc7824 */ /* 0x000fe200078e0209 */
[----:B--2---:R-:W-:Y:S02]  /*42c0*/  LEA.HI.X R7, R5, R243, R4, 0x6, P0 ;  /* 0x000000f305077211 */ /* 0x004fe400000f3404 */
        /* <DEDUP_REMOVED lines=10> */
.L_x_616:
        /* <DEDUP_REMOVED lines=102> */
.L_x_617:
[----:B------:R-:W-:Y:S01]  /*49d0*/  LDSM.16.M88.4 R148, [R189+0x1e000] ;  /* 0x01e00000bd94783b */ /* 0x000fe20000000200 */
[----:B------:R-:W-:Y:S02]  /*49e0*/  ISETP.GT.AND P4, PT, R230, R217, PT ;  /* 0x000000d9e600720c */ /* 0x000fe40003f84270 */
[----:B------:R-:W-:Y:S01]  /*49f0*/  @P1 IADD3 R224, P2, PT, R224, -0x100, RZ ;  /* 0xffffff00e0e01810 */ /* 0x000fe20007f5e0ff */
[----:B------:R-:W2:Y:S03]  /*4a00*/  LDSM.16.MT88.4 R16, [R198+0x12000] ;  /* 0x01200000c610783b */ /* 0x000ea60000004200 */
[----:B------:R-:W-:Y:S01]  /*4a10*/  @P1 IADD3.X R223, PT, PT, R223, -0x1, RZ, P2, !PT ;  /* 0xffffffffdfdf1810 */ /* 0x000fe200017fe4ff */
[----:B------:R-:W1:Y:S04]  /*4a20*/  LDSM.16.M88.4 R92, [R189+0x1f000] ;  /* 0x01f00000bd5c783b */ /* 0x000e680000000200 */
        /* <DEDUP_REMOVED lines=32> */
[----:B------:R-:W-:Y:S07]  /*4c30*/  LDSM.16.MT88.4 R164, [R198+0x15800] ;  /* 0x01580000c6a4783b */ /* 0x000fee0000004200 */
[-C--:B------:R-:W-:Y:S08]  /*4c40*/  HMMA.16816.F32 R84, R152, R168.reuse, R84 ;  /* 0x000000a89854723c */ /* 0x080ff00000001854 */
[C---:B------:R-:W-:Y:S08]  /*4c50*/  HMMA.16816.F32 R88, R160.reuse, R168, R88 ;  /* 0x000000a8a058723c */ /* 0x040ff00000001858 */
[-C--:B------:R-:W-:Y:S01]  /*4c60*/  HMMA.16816.F32 R92, R160, R170.reuse, R92 ;  /* 0x000000aaa05c723c */ /* 0x080fe2000000185c */
[----:B------:R-:W-:Y:S07]  /*4c70*/  LDSM.16.M88.4 R160, [R0+0x1f000] ;  /* 0x01f0000000a0783b */ /* 0x000fee0000000200 */
[----:B------:R-:W-:Y:S04]  /*4c80*/  HMMA.16816.F32 R96, R152, R170, R96 ;  /* 0x000000aa9860723c */ /* 0x000fe80000001860 */
[----:B------:R-:W-:Y:S04]  /*4c90*/  IMAD.SHL.U32 R153, R225, 0x8, RZ ;  /* 0x00000008e1997824 */ /* 0x000fe800078e00ff */
[-C--:B--2---:R-:W-:Y:S05]  /*4ca0*/  HMMA.16816.F32 R4, R172, R176.reuse, R4 ;  /* 0x000000b0ac04723c */ /* 0x084fea0000001804 */
[C---:B------:R-:W-:Y:S03]  /*4cb0*/  LEA R168, P0, R153.reuse, R238, 0x2 ;  /* 0x000000ee99a87211 */ /* 0x040fe600078010ff */
[C---:B------:R-:W-:Y:S04]  /*4cc0*/  HMMA.16816.F32 R8, R180.reuse, R176, R8 ;  /* 0x000000b0b408723c */ /* 0x040fe80000001808 */
[----:B------:R-:W-:Y:S02]  /*4cd0*/  LEA.HI.X.SX32 R169, R153, R239, 0x2, P0 ;  /* 0x000000ef99a97211 */ /* 0x000fe400000f16ff */
[----:B------:R-:W2:Y:S01]  /*4ce0*/  LDSM.16.MT88.4 R152, [R198+0x17000] ;  /* 0x01700000c698783b */ /* 0x000ea20000004200 */
[C---:B------:R-:W-:Y:S01]  /*4cf0*/  LEA R170, P0, R225.reuse, R168, 0x5 ;  /* 0x000000a8e1aa7211 */ /* 0x040fe200078028ff */
[-C--:B------:R-:W-:Y:S03]  /*4d00*/  HMMA.16816.F32 R12, R180, R178.reuse, R12 ;  /* 0x000000b2b40c723c */ /* 0x080fe6000000180c */
[C---:B------:R-:W-:Y:S02]  /*4d10*/  LEA.HI.X.SX32 R171, R225.reuse, R169, 0x5, P0 ;  /* 0x000000a9e1ab7211 */ /* 0x040fe400000f2eff */
[C---:B------:R-:W-:Y:S03]  /*4d20*/  LEA R176, P0, R225.reuse, R170, 0x5 ;  /* 0x000000aae1b07211 */ /* 0x040fe600078028ff */
[C---:B------:R-:W-:Y:S04]  /*4d30*/  HMMA.16816.F32 R16, R172.reuse, R178, R16 ;  /* 0x000000b2ac10723c */ /* 0x040fe80000001810 */
[C---:B------:R-:W-:Y:S02]  /*4d40*/  LEA.HI.X.SX32 R177, R225.reuse, R171, 0x5, P0 ;  /* 0x000000abe1b17211 */ /* 0x040fe400000f2eff */
[C---:B------:R-:W-:Y:S02]  /*4d50*/  LEA R178, P0, R225.reuse, R176, 0x5 ;  /* 0x000000b0e1b27211 */ /* 0x040fe400078028ff */
[-C--:B-1----:R-:W-:Y:S03]  /*4d60*/  HMMA.16816.F32 R20, R172, R148.reuse, R20 ;  /* 0x00000094ac14723c */ /* 0x082fe60000001814 */
[C---:B------:R-:W-:Y:S02]  /*4d70*/  LEA.HI.X.SX32 R179, R225.reuse, R177, 0x5, P0 ;  /* 0x000000b1e1b37211 */ /* 0x040fe400000f2eff */
[C---:B------:R-:W-:Y:S03]  /*4d80*/  LEA R246, P0, R225.reuse, R178, 0x5 ;  /* 0x000000b2e1f67211 */ /* 0x040fe600078028ff */
[C---:B------:R-:W-:Y:S04]  /*4d90*/  HMMA.16816.F32 R24, R180.reuse, R148, R24 ;  /* 0x00000094b418723c */ /* 0x040fe80000001818 */
[C---:B------:R-:W-:Y:S02]  /*4da0*/  LEA.HI.X.SX32 R247, R225.reuse, R179, 0x5, P0 ;  /* 0x000000b3e1f77211 */ /* 0x040fe400000f2eff */
[C---:B------:R-:W-:Y:S02]  /*4db0*/  LEA R248, P0, R225.reuse, R246, 0x5 ;  /* 0x000000f6e1f87211 */ /* 0x040fe400078028ff */
[-C--:B------:R-:W-:Y:S03]  /*4dc0*/  HMMA.16816.F32 R28, R180, R150.reuse, R28 ;  /* 0x00000096b41c723c */ /* 0x080fe6000000181c */
[C---:B------:R-:W-:Y:S02]  /*4dd0*/  LEA.HI.X.SX32 R249, R225.reuse, R247, 0x5, P0 ;  /* 0x000000f7e1f97211 */ /* 0x040fe400000f2eff */
[C---:B------:R-:W-:Y:S03]  /*4de0*/  LEA R250, P0, R225.reuse, R248, 0x5 ;  /* 0x000000f8e1fa7211 */ /* 0x040fe600078028ff */
[C---:B------:R-:W-:Y:S01]  /*4df0*/  HMMA.16816.F32 R32, R172.reuse, R150, R32 ;  /* 0x00000096ac20723c */ /* 0x040fe20000001820 */
[----:B------:R-:W1:Y:S03]  /*4e00*/  LDSM.16.M88.4 R148, [R0+0x1e000] ;  /* 0x01e000000094783b */ /* 0x000e660000000200 */
[C---:B------:R-:W-:Y:S04]  /*4e10*/  LEA.HI.X.SX32 R251, R225.reuse, R249, 0x5, P0 ;  /* 0x000000f9e1fb7211 */ /* 0x040fe800000f2eff */
[-C--:B--2---:R-:W-:Y:S08]  /*4e20*/  HMMA.16816.F32 R84, R172, R152.reuse, R84 ;  /* 0x00000098ac54723c */ /* 0x084ff00000001854 */
[C---:B------:R-:W-:Y:S08]  /*4e30*/  HMMA.16816.F32 R88, R180.reuse, R152, R88 ;  /* 0x00000098b458723c */ /* 0x040ff00000001858 */
[-C--:B------:R-:W-:Y:S03]  /*4e40*/  HMMA.16816.F32 R92, R180, R154.reuse, R92 ;  /* 0x0000009ab45c723c */ /* 0x080fe6000000185c */
[C---:B------:R-:W-:Y:S05]  /*4e50*/  IMAD.WIDE R182, R225.reuse, -0xc0, R250 ;  /* 0xffffff40e1b67825 */ /* 0x040fea00078e02fa */
[----:B------:R-:W-:Y:S01]  /*4e60*/  HMMA.16816.F32 R96, R172, R154, R96 ;  /* 0x0000009aac60723c */ /* 0x000fe20000001860 */
[----:B------:R-:W2:Y:S03]  /*4e70*/  LDSM.16.MT88.4 R152, [R198+0x17800] ;  /* 0x01780000c698783b */ /* 0x000ea60000004200 */
[C---:B------:R-:W-:Y:S04]  /*4e80*/  LEA R180, P0, R225.reuse, R182, 0x5 ;  /* 0x000000b6e1b47211 */ /* 0x040fe800078028ff */
[C---:B------:R-:W-:Y:S01]  /*4e90*/  LEA.HI.X.SX32 R181, R225.reuse, R183, 0x5, P0 ;  /* 0x000000b7e1b57211 */ /* 0x040fe200000f2eff */
        /* <DEDUP_REMOVED lines=20> */
[C---:B------:R-:W-:Y:S04]  /*4fe0*/  IMAD.WIDE R174, R225.reuse, -0xc0, R166 ;  /* 0xffffff40e1ae7825 */ /* 0x040fe800078e02a6 */
[-C--:B------:R-:W-:Y:S03]  /*4ff0*/  HMMA.16816.F32 R92, R160, R154.reuse, R92 ;  /* 0x0000009aa05c723c */ /* 0x080fe6000000185c */
[C---:B------:R-:W-:Y:S04]  /*5000*/  LEA R152, P0, R225.reuse, R174, 0x5 ;  /* 0x000000aee1987211 */ /* 0x040fe800078028ff */
[----:B------:R-:W-:Y:S01]  /*5010*/  LEA.HI.X.SX32 R153, R225, R175, 0x5, P0 ;  /* 0x000000afe1997211 */ /* 0x000fe200000f2eff */
[----:B------:R-:W-:Y:S04]  /*5020*/  HMMA.16816.F32 R96, R148, R154, R96 ;  /* 0x0000009a9460723c */ /* 0x000fe80000001860 */
[----:B------:R-:W-:Y:S01]  /*5030*/  @P1 IMAD.WIDE.U32 R154, R203, 0x4, R244 ;  /* 0x00000004cb9a1825 */ /* 0x000fe200078e00f4 */
[C---:B------:R-:W-:Y:S04]  /*5040*/  LEA R162, P0, R225.reuse, R152, 0x5 ;  /* 0x00000098e1a27211 */ /* 0x040fe800078028ff */
[----:B------:R-:W5:Y:S01]  /*5050*/  @P1 LDG.E R227, desc[UR18][R154.64+-0x100] ;  /* 0xffff00129ae31981 */ /* 0x000f62000c1e1900 */
[C---:B------:R-:W-:Y:S02]  /*5060*/  LEA.HI.X.SX32 R163, R225.reuse, R153, 0x5, P0 ;  /* 0x00000099e1a37211 */ /* 0x040fe400000f2eff */
[C---:B------:R-:W-:Y:S01]  /*5070*/  LEA R160, P0, R225.reuse, R162, 0x5 ;  /* 0x000000a2e1a07211 */ /* 0x040fe200078028ff */
[----:B------:R1:W5:Y:S03]  /*5080*/  @P1 LDG.E R226, desc[UR18][R154.64+-0xe0] ;  /* 0xffff20129ae21981 */ /* 0x000366000c1e1900 */
[C---:B------:R-:W-:Y:S01]  /*5090*/  LEA.HI.X.SX32 R161, R225.reuse, R163, 0x5, P0 ;  /* 0x000000a3e1a17211 */ /* 0x040fe200000f2eff */
[----:B------:R-:W-:Y:S01]  /*50a0*/  REDG.E.ADD.F32.FTZ.RN.STRONG.GPU desc[UR18][R238.64], R4 ;  /* 0x00000004ee0079a6 */ /* 0x000fe2000c12f312 */
[C---:B------:R-:W-:Y:S03]  /*50b0*/  LEA R148, P0, R225.reuse, R160, 0x5 ;  /* 0x000000a0e1947211 */ /* 0x040fe600078028ff */
[----:B------:R2:W-:Y:S01]  /*50c0*/  REDG.E.ADD.F32.FTZ.RN.STRONG.GPU desc[UR18][R168.64], R5 ;  /* 0x00000005a80079a6 */ /* 0x0005e2000c12f312 */
[C---:B------:R-:W-:Y:S02]  /*50d0*/  LEA.HI.X.SX32 R149, R225.reuse, R161, 0x5, P0 ;  /* 0x000000a1e1957211 */ /* 0x040fe400000f2eff */
[C---:B------:R-:W-:Y:S01]  /*50e0*/  LEA R150, P0, R225.reuse, R148, 0x5 ;  /* 0x00000094e1967211 */ /* 0x040fe200078028ff */
[----:B------:R3:W-:Y:S03]  /*50f0*/  REDG.E.ADD.F32.FTZ.RN.STRONG.GPU desc[UR18][R170.64], R6 ;  /* 0x00000006aa0079a6 */ /* 0x0007e6000c12f312 */
[C---:B------:R-:W-:Y:S01]  /*5100*/  LEA.HI.X.SX32 R151, R225.reuse, R149, 0x5, P0 ;  /* 0x00000095e1977211 */ /* 0x040fe200000f2eff */
[----:B------:R4:W-:Y:S04]  /*5110*/  REDG.E.ADD.F32.FTZ.RN.STRONG.GPU desc[UR18][R176.64], R7 ;  /* 0x00000007b00079a6 */ /* 0x0009e8000c12f312 */
[----:B------:R4:W-:Y:S04]  /*5120*/  REDG.E.ADD.F32.FTZ.RN.STRONG.GPU desc[UR18][R178.64], R8 ;  /* 0x00000008b20079a6 */ /* 0x0009e8000c12f312 */
[----:B------:R4:W-:Y:S01]  /*5130*/  REDG.E.ADD.F32.FTZ.RN.STRONG.GPU desc[UR18][R246.64], R9 ;  /* 0x00000009f60079a6 */ /* 0x0009e2000c12f312 */
[C---:B-1----:R-:W-:Y:S03]  /*5140*/  LEA R154, P0, R225.reuse, R150, 0x5 ;  /* 0x00000096e19a7211 */ /* 0x042fe600078028ff */
[----:B------:R1:W-:Y:S01]  /*5150*/  REDG.E.ADD.F32.FTZ.RN.STRONG.GPU desc[UR18][R248.64], R10 ;  /* 0x0000000af80079a6 */ /* 0x0003e2000c12f312 */
[C---:B------:R-:W-:Y:S03]  /*5160*/  LEA.HI.X.SX32 R155, R225.reuse, R151, 0x5, P0 ;  /* 0x00000097e19b7211 */ /* 0x040fe600000f2eff */
[----:B------:R1:W-:Y:S01]  /*5170*/  REDG.E.ADD.F32.FTZ.RN.STRONG.GPU desc[UR18][R250.64], R11 ;  /* 0x0000000bfa0079a6 */ /* 0x0003e2000c12f312 */
[C---:B--2---:R-:W-:Y:S03]  /*5180*/  IMAD.WIDE R4, R225.reuse, -0xc0, R154 ;  /* 0xffffff40e1047825 */ /* 0x044fe600078e029a */
[----:B------:R2:W-:Y:S04]  /*5190*/  REDG.E.ADD.F32.FTZ.RN.STRONG.GPU desc[UR18][R238.64+0x80], R16 ;  /* 0x00008010ee0079a6 */ /* 0x0005e8000c12f312 */
[----:B------:R2:W-:Y:S01]  /*51a0*/  REDG.E.ADD.F32.FTZ.RN.STRONG.GPU desc[UR18][R182.64+0x80], R17 ;  /* 0x00008011b60079a6 */ /* 0x0005e2000c12f312 */
[C---:B------:R-:W-:Y:S03]  /*51b0*/  LEA R168, P0, R225.reuse, R4, 0x5 ;  /* 0x00000004e1a87211 */ /* 0x040fe600078028ff */
[----:B------:R2:W-:Y:S01]  /*51c0*/  REDG.E.ADD.F32.FTZ.RN.STRONG.GPU desc[UR18][R180.64+0x80], R18 ;  /* 0x00008012b40079a6 */ /* 0x0005e2000c12f312 */
[C---:B------:R-:W-:Y:S02]  /*51d0*/  LEA.HI.X.SX32 R169, R225.reuse, R5, 0x5, P0 ;  /* 0x00000005e1a97211 */ /* 0x040fe400000f2eff */
[C---:B---3--:R-:W-:Y:S01]  /*51e0*/  LEA R170, P0, R225.reuse, R168, 0x5 ;  /* 0x000000a8e1aa7211 */ /* 0x048fe200078028ff */
[----:B------:R3:W-:Y:S03]  /*51f0*/  REDG.E.ADD.F32.FTZ.RN.STRONG.GPU desc[UR18][R172.64+0x80], R19 ;  /* 0x00008013ac0079a6 */ /* 0x0007e6000c12f312 */
[C---:B------:R-:W-:Y:S01]  /*5200*/  LEA.HI.X.SX32 R171, R225.reuse, R169, 0x5, P0 ;  /* 0x000000a9e1ab7211 */ /* 0x040fe200000f2eff */
[----:B------:R3:W-:Y:S01]  /*5210*/  REDG.E.ADD.F32.FTZ.RN.STRONG.GPU desc[UR18][R156.64+0x80], R12 ;  /* 0x0000800c9c0079a6 */ /* 0x0007e2000c12f312 */
[C---:B------:R-:W-:Y:S03]  /*5220*/  LEA R6, P0, R225.reuse, R170, 0x5 ;  /* 0x000000aae1067211 */ /* 0x040fe600078028ff */
[----:B------:R3:W-:Y:S01]  /*5230*/  REDG.E.ADD.F32.FTZ.RN.STRONG.GPU desc[UR18][R158.64+0x80], R13 ;  /* 0x0000800d9e0079a6 */ /* 0x0007e2000c12f312 */
[C---:B----4-:R-:W-:Y:S02]  /*5240*/  LEA.HI.X.SX32 R7, R225.reuse, R171, 0x5, P0 ;  /* 0x000000abe1077211 */ /* 0x050fe400000f2eff */
[C---:B------:R-:W-:Y:S01]  /*5250*/  LEA R176, P0, R225.reuse, R6, 0x5 ;  /* 0x00000006e1b07211 */ /* 0x040fe200078028ff */
[----:B------:R4:W-:Y:S03]  /*5260*/  REDG.E.ADD.F32.FTZ.RN.STRONG.GPU desc[UR18][R164.64+0x80], R14 ;  /* 0x0000800ea40079a6 */ /* 0x0009e6000c12f312 */
        /* <DEDUP_REMOVED lines=8> */
[----:B------:R4:W-:Y:S04]  /*52f0*/  REDG.E.ADD.F32.FTZ.RN.STRONG.GPU desc[UR18][R152.64+0x100], R22 ;  /* 0x00010016980079a6 */ /* 0x0009e8000c12f312 */
[----:B------:R-:W-:Y:S01]  /*5300*/  REDG.E.ADD.F32.FTZ.RN.STRONG.GPU desc[UR18][R162.64+0x100], R23 ;  /* 0x00010017a20079a6 */ /* 0x000fe2000c12f312 */
[C---:B------:R-:W-:Y:S03]  /*5310*/  IMAD.WIDE R8, R225.reuse, -0xc0, R246 ;  /* 0xffffff40e1087825 */ /* 0x040fe600078e02f6 */
[----:B------:R-:W-:Y:S01]  /*5320*/  REDG.E.ADD.F32.FTZ.RN.STRONG.GPU desc[UR18][R160.64+0x100], R24 ;  /* 0x00010018a00079a6 */ /* 0x000fe2000c12f312 */
[C---:B-1----:R-:W-:Y:S03]  /*5330*/  LEA R248, P0, R225.reuse, R8, 0x5 ;  /* 0x00000008e1f87211 */ /* 0x042fe600078028ff */
[----:B------:R-:W-:Y:S01]  /*5340*/  REDG.E.ADD.F32.FTZ.RN.STRONG.GPU desc[UR18][R148.64+0x100], R25 ;  /* 0x00010019940079a6 */ /* 0x000fe2000c12f312 */
[C---:B------:R-:W-:Y:S03]  /*5350*/  LEA.HI.X.SX32 R249, R225.reuse, R9, 0x5, P0 ;  /* 0x00000009e1f97211 */ /* 0x040fe600000f2eff */
        /* <DEDUP_REMOVED lines=8> */
[C---:B--2---:R-:W-:Y:S03]  /*53e0*/  LEA R16, P0, R225.reuse, R250, 0x5 ;  /* 0x000000fae1107211 */ /* 0x044fe600078028ff */
        /* <DEDUP_REMOVED lines=23> */
[C---:B----4-:R-:W-:Y:S03]  /*5560*/  LEA R164, P0, R225.reuse, R158, 0x5 ;  /* 0x0000009ee1a47211 */ /* 0x050fe600078028ff */
[----:B------:R-:W2:Y:S01]  /*5570*/  LDSM.16.MT88.4 R8, [R187] ;  /* 0x00000000bb08783b */ /* 0x000ea20000004200 */
[C---:B------:R-:W-:Y:S02]  /*5580*/  LEA.HI.X.SX32 R165, R225.reuse, R159, 0x5, P0 ;  /* 0x0000009fe1a57211 */ /* 0x040fe400000f2eff */
[C---:B------:R-:W-:Y:S01]  /*5590*/  LEA R152, P0, R225.reuse, R164, 0x5 ;  /* 0x000000a4e1987211 */ /* 0x040fe200078028ff */
[----:B------:R-:W3:Y:S03]  /*55a0*/  LDSM.16.MT88.4 R12, [R190+-0x2000] ;  /* 0xffe00000be0c783b */ /* 0x000ee60000004200 */
[C---:B------:R-:W-:Y:S01]  /*55b0*/  LEA.HI.X.SX32 R153, R225.reuse, R165, 0x5, P0 ;  /* 0x000000a5e1997211 */ /* 0x040fe200000f2eff */
[----:B------:R-:W-:Y:S01]  /*55c0*/  REDG.E.ADD.F32.FTZ.RN.STRONG.GPU desc[UR18][R250.64+0x200], R88 ;  /* 0x00020058fa0079a6 */ /* 0x000fe2000c12f312 */
[C---:B-1----:R-:W-:Y:S03]  /*55d0*/  LEA R154, P0, R225.reuse, R152, 0x5 ;  /* 0x00000098e19a7211 */ /* 0x042fe600078028ff */
[----:B------:R-:W-:Y:S01]  /*55e0*/  REDG.E.ADD.F32.FTZ.RN.STRONG.GPU desc[UR18][R16.64+0x200], R89 ;  /* 0x00020059100079a6 */ /* 0x000fe2000c12f312 */
[----:B------:R-:W-:Y:S03]  /*55f0*/  LEA.HI.X.SX32 R155, R225, R153, 0x5, P0 ;  /* 0x00000099e19b7211 */ /* 0x000fe600000f2eff */
[----:B------:R-:W-:Y:S04]  /*5600*/  REDG.E.ADD.F32.FTZ.RN.STRONG.GPU desc[UR18][R182.64+0x200], R90 ;  /* 0x0002005ab60079a6 */ /* 0x000fe8000c12f312 */
[----:B------:R-:W-:Y:S04]  /*5610*/  REDG.E.ADD.F32.FTZ.RN.STRONG.GPU desc[UR18][R180.64+0x200], R91 ;  /* 0x0002005bb40079a6 */ /* 0x000fe8000c12f312 */
        /* <DEDUP_REMOVED lines=163> */
[----:B------:R-:W-:Y:S01]  /*6050*/  F2FP.F16.F32.PACK_AB R122, R123, R122 ;  /* 0x0000007a7b7a723e */ /* 0x000fe200000000ff */
[----:B------:R-:W1:Y:S01]  /*6060*/  @P1 LDC.64 R4, c[0x0][0x5c0] ;  /* 0x00017000ff041b82 */ /* 0x000e620000000a00 */
        /* <DEDUP_REMOVED lines=63> */
[----:B--2---:R-:W-:-:S03]  /*6460*/  @P1 IADD3 R46, PT, PT, R232, R233, RZ ;  /* 0x000000e9e82e1210 */ /* 0x004fc60007ffe0ff */
[----:B------:R3:W-:Y:S02]  /*6470*/  STS [R7+0x9000], R60 ;  /* 0x0090003c07007388 */ /* 0x0007e40000000800 */
[C---:B-1----:R-:W-:Y:S02]  /*6480*/  @P1 IMAD R44, R46.reuse, R5, RZ ;  /* 0x000000052e2c1224 */ /* 0x042fe400078e02ff */
        /* <DEDUP_REMOVED lines=14> */
[----:B---3--:R-:W2:Y:S01]  /*6570*/  LDC.64 R6, c[0x0][0x5a8] ;  /* 0x00016a00ff067b82 */ /* 0x008ea20000000a00 */
[-C--:B-1----:R-:W-:Y:S02]  /*6580*/  IMAD R8, R9, R4.reuse, RZ ;  /* 0x0000000409087224 */ /* 0x082fe400078e02ff */
[----:B------:R-:W-:-:S04]  /*6590*/  IMAD.WIDE.U32 R10, R232, R4, RZ ;  /* 0x00000004e80a7225 */ /* 0x000fc800078e00ff */
[----:B------:R-:W-:-:S05]  /*65a0*/  IMAD R8, R232, R5, R8 ;  /* 0x00000005e8087224 */ /* 0x000fca00078e0208 */
[----:B------:R-:W-:-:S03]  /*65b0*/  IADD3 R11, PT, PT, R11, R8, RZ ;  /* 0x000000080b0b7210 */ /* 0x000fc60007ffe0ff */
[----:B--2---:R-:W-:-:S04]  /*65c0*/  IMAD.WIDE.U32 R46, R202, R6, R10 ;  /* 0x00000006ca2e7225 */ /* 0x004fc800078e000a */
[----:B------:R-:W-:Y:S02]  /*65d0*/  IMAD R44, R202, R7, R47 ;  /* 0x00000007ca2c7224 */ /* 0x000fe400078e022f */
.L_x_619:
[----:B------:R-:W-:Y:S05]  /*65e0*/  @P0 BRA `(.L_x_620) ;  /* 0x0000000000280947 */ /* 0x000fea0003800000 */
[----:B------:R-:W1:Y:S01]  /*65f0*/  LDCU.64 UR6, c[0x0][0x5c8] ;  /* 0x0000b900ff0677ac */ /* 0x000e620008000a00 */
[----:B---3--:R-:W-:Y:S01]  /*6600*/  SHF.R.S32.HI R7, RZ, 0x1f, R232 ;  /* 0x0000001fff077819 */ /* 0x008fe200000114e8 */
        /* <DEDUP_REMOVED lines=8> */
.L_x_620:
[----:B------:R-:W1:Y:S01]  /*6690*/  LDCU.64 UR6, c[0x0][0x5c8] ;  /* 0x0000b900ff0677ac */ /* 0x000e620008000a00 */
[----:B---3--:R-:W-:-:S05]  /*66a0*/  IADD3 R58, PT, PT, R232, R233, RZ ;  /* 0x000000e9e83a7210 */ /* 0x008fca0007ffe0ff */
[C---:B-1----:R-:W-:Y:S02]  /*66b0*/  IMAD R56, R58.reuse, UR7, RZ ;  /* 0x000000073a387c24 */ /* 0x042fe4000f8e02ff */
[----:B------:R-:W-:-:S05]  /*66c0*/  IMAD.WIDE.U32 R58, R58, UR6, RZ ;  /* 0x000000063a3a7c25 */ /* 0x000fca000f8e00ff */
[----:B------:R-:W-:-:S07]  /*66d0*/  IADD3 R56, PT, PT, R59, R56, RZ ;  /* 0x000000383b387210 */ /* 0x000fce0007ffe0ff */
.L_x_621:
[----:B------:R-:W-:Y:S01]  /*66e0*/  BAR.SYNC.DEFER_BLOCKING 0x0 ;  /* 0x0000000000007b1d */ /* 0x000fe20000010000 */
[----:B------:R-:W-:Y:S01]  /*66f0*/  IMAD.SHL.U32 R6, R207, 0x40, RZ ;  /* 0x00000040cf067824 */ /* 0x000fe200078e00ff */
[-C--:B------:R-:W-:Y:S02]  /*6700*/  ISETP.GE.AND P1, PT, R206, R215.reuse, PT ;  /* 0x000000d7ce00720c */ /* 0x080fe40003f26270 */
[----:B------:R-:W-:Y:S01]  /*6710*/  ISETP.GE.AND P2, PT, R210, R215, PT ;  /* 0x000000d7d200720c */ /* 0x000fe20003f46270 */
[-C--:B------:R-:W-:Y:S01]  /*6720*/  IMAD.WIDE.U32 R48, R6, R4.reuse, RZ ;  /* 0x0000000406307225 */ /* 0x080fe200078e00ff */
[----:B------:R-:W-:Y:S01]  /*6730*/  SHF.R.S32.HI R7, RZ, 0x1f, R6 ;  /* 0x0000001fff077819 */ /* 0x000fe20000011406 */
[----:B------:R-:W1:Y:S01]  /*6740*/  LDCU.64 UR4, c[0x0][0x5d8] ;  /* 0x0000bb00ff0477ac */ /* 0x000e620008000a00 */
[----:B------:R-:W-:Y:S01]  /*6750*/  BSSY.RECONVERGENT B0, `(.L_x_622) ;  /* 0x0000020000007945 */ /* 0x000fe20003800200 */
[----:B------:R-:W-:Y:S02]  /*6760*/  LOP3.LUT R47, R48, 0x38, R205, 0xf8, !PT ;  /* 0x00000038302f7812 */ /* 0x000fe400078ef8cd */
[----:B------:R-:W-:-:S02]  /*6770*/  IMAD R45, R7, R4, RZ ;  /* 0x00000004072d7224 */ /* 0x000fc400078e02ff */
[----:B------:R-:W-:Y:S02]  /*6780*/  IADD3 R62, P0, PT, R46, R47, RZ ;  /* 0x0000002f2e3e7210 */ /* 0x000fe40007f1e0ff */
[----:B------:R-:W-:-:S05]  /*6790*/  IMAD R45, R6, R5, R45 ;  /* 0x00000005062d7224 */ /* 0x000fca00078e022d */
[----:B------:R-:W-:Y:S02]  /*67a0*/  IADD3.X R63, PT, PT, R44, R49, R45, P0, !PT ;  /* 0x000000312c3f7210 */ /* 0x000fe400007fe42d */
[----:B------:R-:W-:Y:S01]  /*67b0*/  IADD3 R59, P0, PT, R206, 0x20, RZ ;  /* 0x00000020ce3b7810 */ /* 0x000fe20007f1e0ff */
[----:B------:R2:W3:Y:S01]  /*67c0*/  LDS.128 R40, [R213+0x13000] ;  /* 0x01300000d5287984 */ /* 0x0004e20000000c00 */
[----:B-1----:R-:W-:-:S03]  /*67d0*/  IMAD.WIDE.U32 R62, R201, UR4, R62 ;  /* 0x00000004c93e7c25 */ /* 0x002fc6000f8e003e */
[----:B------:R2:W1:Y:S01]  /*67e0*/  LDS.128 R36, [R213+0x15000] ;  /* 0x01500000d5247984 */ /* 0x0004620000000c00 */
[----:B------:R-:W-:Y:S02]  /*67f0*/  IMAD R61, R201, UR5, R63 ;  /* 0x00000005c93d7c24 */ /* 0x000fe4000f8e023f */
[----:B------:R-:W-:Y:S01]  /*6800*/  IMAD.X R57, RZ, RZ, RZ, P0 ;  /* 0x000000ffff397224 */ /* 0x000fe200000e06ff */
        /* <DEDUP_REMOVED lines=20> */
.L_x_623:
[----:B------:R-:W-:Y:S05]  /*6950*/  BSYNC.RECONVERGENT B0 ;  /* 0x0000000000007941 */ /* 0x000fea0003800200 */
.L_x_622:
        /* <DEDUP_REMOVED lines=13> */
.L_x_625:
[----:B------:R-:W-:Y:S05]  /*6a30*/  BSYNC.RECONVERGENT B0 ;  /* 0x0000000000007941 */ /* 0x000fea0003800200 */
.L_x_624:
[----:B------:R-:W-:Y:S01]  /*6a40*/  MOV R215, RZ ;  /* 0x000000ff00d77202 */ /* 0x000fe20000000f00 */
[----:B------:R-:W2:Y:S01]  /*6a50*/  LDCU.64 UR4, c[0x0][0x5e0] ;  /* 0x0000bc00ff0477ac */ /* 0x000ea20008000a00 */
[----:B------:R-:W-:Y:S01]  /*6a60*/  IMAD R7, R7, UR6, RZ ;  /* 0x0000000607077c24 */ /* 0x000fe2000f8e02ff */
[----:B------:R-:W-:Y:S01]  /*6a70*/  BSSY.RECONVERGENT B0, `(.L_x_626) ;  /* 0x0000011000007945 */ /* 0x000fe20003800200 */
[----:B---3--:R-:W-:-:S04]  /*6a80*/  IMAD.WIDE.U32 R4, R6, UR6, R214 ;  /* 0x0000000606047c25 */ /* 0x008fc8000f8e00d6 */
[----:B------:R-:W-:Y:S01]  /*6a90*/  IMAD R7, R6, UR7, R7 ;  /* 0x0000000706077c24 */ /* 0x000fe2000f8e0207 */
[----:B------:R-:W-:-:S04]  /*6aa0*/  IADD3 R6, P0, PT, R58, R4, RZ ;  /* 0x000000043a067210 */ /* 0x000fc80007f1e0ff */
[----:B------:R-:W-:-:S03]  /*6ab0*/  IADD3.X R7, PT, PT, R56, R5, R7, P0, !PT ;  /* 0x0000000538077210 */ /* 0x000fc600007fe407 */
[----:B--2---:R-:W-:-:S04]  /*6ac0*/  IMAD.WIDE.U32 R6, R201, UR4, R6 ;  /* 0x00000004c9067c25 */ /* 0x004fc8000f8e0006 */
[----:B------:R-:W-:Y:S01]  /*6ad0*/  IMAD R5, R201, UR5, R7 ;  /* 0x00000005c9057c24 */ /* 0x000fe2000f8e0207 */
[----:B------:R-:W-:Y:S06]  /*6ae0*/  @P1 BRA `(.L_x_627) ;  /* 0x0000000000241947 */ /* 0x000fec0003800000 */
[----:B------:R-:W2:Y:S01]  /*6af0*/  LDCU.64 UR4, c[0x0][0x568] ;  /* 0x0000ad00ff0477ac */ /* 0x000ea20008000a00 */
[----:B------:R-:W-:-:S05]  /*6b00*/  MOV R4, R6 ;  /* 0x0000000600047202 */ /* 0x000fca0000000f00 */
[----:B----4-:R-:W-:-:S04]  /*6b10*/  IMAD.WIDE.U32 R32, R206, UR6, R4 ;  /* 0x00000006ce207c25 */ /* 0x010fc8000f8e0004 */
[----:B------:R-:W-:Y:S01]  /*6b20*/  IMAD R4, R206, UR7, R33 ;  /* 0x00000007ce047c24 */ /* 0x000fe2000f8e0221 */
[----:B--2---:R-:W-:-:S04]  /*6b30*/  LEA R34, P0, R32, UR4, 0x1 ;  /* 0x0000000420227c11 */ /* 0x004fc8000f8008ff */
[----:B------:R-:W-:-:S05]  /*6b40*/  LEA.HI.X R35, R32, UR5, R4, 0x1, P0 ;  /* 0x0000000520237c11 */ /* 0x000fca00080f0c04 */
[----:B-1----:R2:W-:Y:S04]  /*6b50*/  STG.E.128 desc[UR18][R34.64], R28 ;  /* 0x0000001c22007986 */ /* 0x0025e8000c101d12 */
[----:B------:R2:W-:Y:S04]  /*6b60*/  STG.E.128 desc[UR18][R34.64+0x80], R20 ;  /* 0x0000801422007986 */ /* 0x0005e8000c101d12 */
[----:B------:R2:W-:Y:S02]  /*6b70*/  STG.E.128 desc[UR18][R34.64+0x100], R12 ;  /* 0x0001000c22007986 */ /* 0x0005e4000c101d12 */
.L_x_627:
[----:B------:R-:W-:Y:S05]  /*6b80*/  BSYNC.RECONVERGENT B0 ;  /* 0x0000000000007941 */ /* 0x000fea0003800200 */
.L_x_626:
[----:B------:R-:W-:Y:S05]  /*6b90*/  @P2 BRA `(.L_x_613) ;  /* 0x00000000002c2947 */ /* 0x000fea0003800000 */
[----:B------:R-:W1:Y:S01]  /*6ba0*/  LDCU.64 UR4, c[0x0][0x568] ;  /* 0x0000ad00ff0477ac */ /* 0x000e620008000a00 */
[----:B------:R-:W-:Y:S01]  /*6bb0*/  MOV R7, R5 ;  /* 0x0000000500077202 */ /* 0x000fe20000000f00 */
[----:B------:R-:W-:Y:S02]  /*6bc0*/  IMAD R4, R57, UR6, RZ ;  /* 0x0000000639047c24 */ /* 0x000fe4000f8e02ff */
[----:B------:R-:W-:-:S04]  /*6bd0*/  IMAD.WIDE.U32 R6, R59, UR6, R6 ;  /* 0x000000063b067c25 */ /* 0x000fc8000f8e0006 */
[----:B------:R-:W-:-:S05]  /*6be0*/  IMAD R4, R59, UR7, R4 ;  /* 0x000000073b047c24 */ /* 0x000fca000f8e0204 */
[----:B------:R-:W-:Y:S02]  /*6bf0*/  IADD3 R4, PT, PT, R4, R7, RZ ;  /* 0x0000000704047210 */ /* 0x000fe40007ffe0ff */
[----:B-12---:R-:W-:-:S04]  /*6c00*/  LEA R12, P0, R6, UR4, 0x1 ;  /* 0x00000004060c7c11 */ /* 0x006fc8000f8008ff */
[----:B------:R-:W-:-:S05]  /*6c10*/  LEA.HI.X R13, R6, UR5, R4, 0x1, P0 ;  /* 0x00000005060d7c11 */ /* 0x000fca00080f0c04 */
[----:B------:R3:W-:Y:S04]  /*6c20*/  STG.E.128 desc[UR18][R12.64], R24 ;  /* 0x000000180c007986 */ /* 0x0007e8000c101d12 */
[----:B------:R3:W-:Y:S04]  /*6c30*/  STG.E.128 desc[UR18][R12.64+0x80], R16 ;  /* 0x000080100c007986 */ /* 0x0007e8000c101d12 */
[----:B------:R3:W-:Y:S02]  /*6c40*/  STG.E.128 desc[UR18][R12.64+0x100], R8 ;  /* 0x000100080c007986 */ /* 0x0007e4000c101d12 */
.L_x_613:
[----:B------:R-:W-:Y:S05]  /*6c50*/  BSYNC.RECONVERGENT B1 ;  /* 0x0000000000017941 */ /* 0x000fea0003800200 */
.L_x_591:
[----:B------:R-:W4:Y:S01]  /*6c60*/  LDCU UR5, c[0x0][0x438] ;  /* 0x00008700ff0577ac */ /* 0x000f220008000800 */
[----:B------:R-:W2:Y:S08]  /*6c70*/  LDC R4, c[0x0][0x370] ;  /* 0x0000dc00ff047b82 */ /* 0x000eb00000000800 */
[----:B-1-3--:R-:W1:Y:S01]  /*6c80*/  LDC R11, c[0x0][0x438] ;  /* 0x00010e00ff0b7b82 */ /* 0x00ae620000000800 */
[----:B----4-:R-:W-:-:S04]  /*6c90*/  UIADD3 UR5, UPT, UPT, UR5, 0x3f, URZ ;  /* 0x0000003f05057890 */ /* 0x010fc8000fffe0ff */
[----:B------:R-:W-:Y:S01]  /*6ca0*/  USHF.R.S32.HI UR4, URZ, 0x1f, UR5 ;  /* 0x0000001fff047899 */ /* 0x000fe20008011405 */
[----:B--2---:R-:W-:-:S03]  /*6cb0*/  IADD3 R207, PT, PT, R4, R207, RZ ;  /* 0x000000cf04cf7210 */ /* 0x004fc60007ffe0ff */
[----:B------:R-:W-:-:S04]  /*6cc0*/  ULEA.HI UR4, UR4, UR5, URZ, 0x6 ;  /* 0x0000000504047291 */ /* 0x000fc8000f8f30ff */
[----:B------:R-:W-:-:S06]  /*6cd0*/  USHF.R.S32.HI UR4, URZ, 0x6, UR4 ;  /* 0x00000006ff047899 */ /* 0x000fcc0008011404 */
[----:B------:R-:W-:-:S13]  /*6ce0*/  ISETP.GE.AND P0, PT, R207, UR4, PT ;  /* 0x00000004cf007c0c */ /* 0x000fda000bf06270 */
[----:B-1----:R-:W-:Y:S05]  /*6cf0*/  @!P0 BRA `(.L_x_628) ;  /* 0xffffff9800648947 */ /* 0x002fea000383ffff */
[----:B------:R-:W-:Y:S05]  /*6d00*/  EXIT ;  /* 0x000000000000794d */ /* 0x000fea0003800000 */
.L_x_629:
        /* <DEDUP_REMOVED lines=15> */
.L_x_2162:


//--------------------- .text._ZN5flash44flash_bwd_dq_dk_dv_loop_seqk_parallel_kernelI23Flash_bwd_kernel_traitsILi192ELi64ELi64ELi8ELi4ELi2ELi2ELb0ELb0EN7cutlass6half_tE19Flash_kernel_traitsILi192ELi64ELi64ELi8ES3_EELb0ELb0ELb1ELb1ELb0ELb0ELb0EEEvNS_16Flash_bwd_paramsE --------------------------
	.section	.text._ZN5flash44flash_bwd_dq_dk_dv_loop_seqk_parallel_kernelI23Flash_bwd_kernel_traitsILi192ELi64ELi64ELi8ELi4ELi2ELi2ELb0ELb0EN7cutlass6half_tE19Flash_kernel_traitsILi192ELi64ELi64ELi8ES3_EELb0ELb0ELb1ELb1ELb0ELb0ELb0EEEvNS_16Flash_bwd_paramsE,"ax",@progbits
	.align	128
        .global         _ZN5flash44flash_bwd_dq_dk_dv_loop_seqk_parallel_kernelI23Flash_bwd_kernel_traitsILi192ELi64ELi64ELi8ELi4ELi2ELi2ELb0ELb0EN7cutlass6half_tE19Flash_kernel_traitsILi192ELi64ELi64ELi8ES3_EELb0ELb0ELb1ELb1ELb0ELb0ELb0EEEvNS_16Flash_bwd_paramsE
        .type           _ZN5flash44flash_bwd_dq_dk_dv_loop_seqk_parallel_kernelI23Flash_bwd_kernel_traitsILi192ELi64ELi64ELi8ELi4ELi2ELi2ELb0ELb0EN7cutlass6half_tE19Flash_kernel_traitsILi192ELi64ELi64ELi8ES3_EELb0ELb0ELb1ELb1ELb0ELb0ELb0EEEvNS_16Flash_bwd_paramsE,@function
        .size           _ZN5flash44flash_bwd_dq_dk_dv_loop_seqk_parallel_kernelI23Flash_bwd_kernel_traitsILi192ELi64ELi64ELi8ELi4ELi2ELi2ELb0ELb0EN7cutlass6half_tE19Flash_kernel_traitsILi192ELi64ELi64ELi8ES3_EELb0ELb0ELb1ELb1ELb0ELb0ELb0EEEvNS_16Flash_bwd_paramsE,(.L_x_2163 - _ZN5flash44flash_bwd_dq_dk_dv_loop_seqk_parallel_kernelI23Flash_bwd_kernel_traitsILi192ELi64ELi64ELi8ELi4ELi2ELi2ELb0ELb0EN7cutlass6half_tE19Flash_kernel_traitsILi192ELi64ELi64ELi8ES3_EELb0ELb0ELb1ELb1ELb0ELb0ELb0EEEvNS_16Flash_bwd_paramsE)
        .other          _ZN5flash44flash_bwd_dq_dk_dv_loop_seqk_parallel_kernelI23Flash_bwd_kernel_traitsILi192ELi64ELi64ELi8ELi4ELi2ELi2ELb0ELb0EN7cutlass6half_tE19Flash_kernel_traitsILi192ELi64ELi64ELi8ES3_EELb0ELb0ELb1ELb1ELb0ELb0ELb0EEEvNS_16Flash_bwd_paramsE,@"STO_CUDA_ENTRY STV_DEFAULT"
_ZN5flash44flash_bwd_dq_dk_dv_loop_seqk_parallel_kernelI23Flash_bwd_kernel_traitsILi192ELi64ELi64ELi8ELi4ELi2ELi2ELb0ELb0EN7cutlass6half_tE19Flash_kernel_traitsILi192ELi64ELi64ELi8ES3_EELb0ELb0ELb1ELb1ELb0ELb0ELb0EEEvNS_16Flash_bwd_paramsE:
.text._ZN5flash44flash_bwd_dq_dk_dv_loop_seqk_parallel_kernelI23Flash_bwd_kernel_traitsILi192ELi64ELi64ELi8ELi4ELi2ELi2ELb0ELb0EN7cutlass6half_tE19Flash_kernel_traitsILi192ELi64ELi64ELi8ES3_EELb0ELb0ELb1ELb1ELb0ELb0ELb0EEEvNS_16Flash_bwd_paramsE:
        /* <DEDUP_REMOVED lines=14> */
[----:B------:R-:W-:Y:S01]  /*00e0*/  IMAD.U32 R196, RZ, RZ, UR4 ;  /* 0x00000004ffc47e24 */ /* 0x000fe2000f8e00ff */
[----:B------:R-:W3:Y:S01]  /*00f0*/  LDCU.64 UR22, c[0x0][0x358] ;  /* 0x00006b00ff1677ac */ /* 0x000ee20008000a00 */
[----:B------:R-:W4:Y:S02]  /*0100*/  S2R R190, SR_CTAID.Z ;  /* 0x0000000000be7919 */ /* 0x000f240000002700 */
[----:B------:R-:W5:Y:S01]  /*0110*/  S2UR UR6, SR_CgaCtaId ;  /* 0x00000000000679c3 */ /* 0x000f620000008800 */
[----:B------:R-:W1:Y:S01]  /*0120*/  LDCU.64 UR8, c[0x0][0x470] ;  /* 0x00008e00ff0877ac */ /* 0x000e620008000a00 */
[----:B------:R-:W-:Y:S01]  /*0130*/  UMOV UR21, URZ ;  /* 0x000000ff00157c82 */ /* 0x000fe20008000000 */
[----:B------:R-:W-:-:S05]  /*0140*/  UMOV UR24, URZ ;  /* 0x000000ff00187c82 */ /* 0x000fca0008000000 */
[----:B------:R-:W2:Y:S01]  /*0150*/  S2UR UR20, SR_CTAID.X ;  /* 0x00000000001479c3 */ /* 0x000ea20000002500 */
        /* <DEDUP_REMOVED lines=9> */
[----:B------:R-:W-:-:S02]  /*01f0*/  LOP3.LUT R203, R0, 0x20, R5, 0x78, !PT ;  /* 0x0000002000cb7812 */ /* 0x000fc400078e7805 */
[----:B------:R-:W-:Y:S01]  /*0200*/  LOP3.LUT R0, R7, 0x6, R4, 0xf8, !PT ;  /* 0x0000000607007812 */ /* 0x000fe200078ef804 */
[----:B------:R-:W-:Y:S01]  /*0210*/  UIADD3 UR5, UPT, UPT, UR6, 0x20000, URZ ;  /* 0x0002000006057890 */ /* 0x000fe2000fffe0ff */
[----:B------:R-:W-:Y:S01]  /*0220*/  LOP3.LUT R7, R2, 0x200, RZ, 0xc0, !PT ;  /* 0x0000020002077812 */ /* 0x000fe200078ec0ff */
[----:B------:R-:W-:Y:S01]  /*0230*/  UIADD3 UR4, UPT, UPT, UR6, 0x12000, URZ ;  /* 0x0001200006047890 */ /* 0x000fe2000fffe0ff */
[----:B------:R-:W-:Y:S02]  /*0240*/  LOP3.LUT R192, R3, 0x30, RZ, 0xc0, !PT ;  /* 0x0000003003c07812 */ /* 0x000fe400078ec0ff */
[--C-:B------:R-:W-:Y:S02]  /*0250*/  LOP3.LUT R203, R203, 0x1c0, R8.reuse, 0xf8, !PT ;  /* 0x000001c0cbcb7812 */ /* 0x100fe400078ef808 */
[----:B------:R-:W-:Y:S02]  /*0260*/  LOP3.LUT R7, R7, 0x3800, R8, 0xf8, !PT ;  /* 0x0000380007077812 */ /* 0x000fe400078ef808 */
[----:B------:R-:W-:-:S02]  /*0270*/  SHF.R.U32.HI R195, RZ, 0x3, R193 ;  /* 0x00000003ffc37819 */ /* 0x000fc400000116c1 */
[----:B------:R-:W-:Y:S02]  /*0280*/  LOP3.LUT R8, R8, 0x1c0, RZ, 0xc0, !PT ;  /* 0x000001c008087812 */ /* 0x000fe400078ec0ff */
[----:B------:R-:W-:Y:S01]  /*0290*/  LOP3.LUT R192, R192, 0x7, R5, 0xf8, !PT ;  /* 0x00000007c0c07812 */ /* 0x000fe200078ef805 */
[----:B------:R-:W-:Y:S01]  /*02a0*/  VIADD R197, R195, 0x20 ;  /* 0x00000020c3c57836 */ /* 0x000fe20000000000 */
[----:B------:R-:W-:Y:S02]  /*02b0*/  LOP3.LUT R9, R2, 0x400, RZ, 0xc0, !PT ;  /* 0x0000040002097812 */ /* 0x000fe400078ec0ff */
[----:B------:R-:W-:Y:S02]  /*02c0*/  LOP3.LUT R5, R8, 0x18, R195, 0xf8, !PT ;  /* 0x0000001808057812 */ /* 0x000fe400078ef8c3 */
[--C-:B------:R-:W-:Y:S02]  /*02d0*/  LOP3.LUT R9, R9, 0x6, R4.reuse, 0xf8, !PT ;  /* 0x0000000609097812 */ /* 0x100fe400078ef804 */
[----:B------:R-:W-:-:S02]  /*02e0*/  LOP3.LUT R202, R5, 0x38, R4, 0x78, !PT ;  /* 0x0000003805ca7812 */ /* 0x000fc400078e7804 */
[----:B------:R-:W-:Y:S02]  /*02f0*/  LOP3.LUT R4, R4, 0x20, RZ, 0xc0, !PT ;  /* 0x0000002004047812 */ /* 0x000fe400078ec0ff */
[----:B------:R-:W-:Y:S01]  /*0300*/  LOP3.LUT R203, R0, R203, RZ, 0xfc, !PT ;  /* 0x000000cb00cb7212 */ /* 0x000fe200078efcff */
[----:B------:R-:W-:Y:S01]  /*0310*/  IMAD.SHL.U32 R0, R193, 0x40, RZ ;  /* 0x00000040c1007824 */ /* 0x000fe200078e00ff */
[----:B------:R-:W-:Y:S02]  /*0320*/  LOP3.LUT R185, R4, 0x18, R195, 0xf8, !PT ;  /* 0x0000001804b97812 */ /* 0x000fe400078ef8c3 */
[----:B------:R-:W-:Y:S02]  /*0330*/  LOP3.LUT R6, R3, 0x10, RZ, 0xc0, !PT ;  /* 0x0000001003067812 */ /* 0x000fe400078ec0ff */
[----:B------:R-:W-:Y:S02]  /*0340*/  LOP3.LUT R185, R185, 0x1c0, R0, 0xf8, !PT ;  /* 0x000001c0b9b97812 */ /* 0x000fe400078ef800 */
[----:B------:R-:W-:-:S02]  /*0350*/  LOP3.LUT R11, R0, 0x1c0, RZ, 0xc0, !PT ;  /* 0x000001c0000b7812 */ /* 0x000fc400078ec0ff */
[----:B------:R-:W-:Y:S02]  /*0360*/  LOP3.LUT R185, R185, 0x38, R194, 0x78, !PT ;  /* 0x00000038b9b97812 */ /* 0x000fe400078e78c2 */
[----:B------:R-:W-:Y:S02]  /*0370*/  LOP3.LUT R5, R0, 0x200, RZ, 0xc0, !PT ;  /* 0x0000020000057812 */ /* 0x000fe400078ec0ff */
[----:B--2---:R-:W-:Y:S02]  /*0380*/  LEA R198, P0, R191, R198, 0x2 ;  /* 0x000000c6bfc67211 */ /* 0x004fe400078010ff */
[----:B------:R-:W-:Y:S02]  /*0390*/  LOP3.LUT R185, R185, 0x200, R0, 0xf8, !PT ;  /* 0x00000200b9b97812 */ /* 0x000fe400078ef800 */
[----:B------:R-:W-:Y:S01]  /*03a0*/  LOP3.LUT R184, R11, 0x38, R194, 0xf8, !PT ;  /* 0x000000380bb87812 */ /* 0x000fe200078ef8c2 */
[----:B------:R-:W1:Y:S01]  /*03b0*/  LDC R0, c[0x0][0x438] ;  /* 0x00010e00ff007b82 */ /* 0x000e620000000800 */
[----:B------:R-:W-:-:S02]  /*03c0*/  LOP3.LUT R181, R6, 0x8, R193, 0xf8, !PT ;  /* 0x0000000806b57812 */ /* 0x000fc400078ef8c1 */
[----:B------:R-:W-:Y:S02]  /*03d0*/  R2P PR, R193, 0xe ;  /* 0x0000000ec1007804 */ /* 0x000fe40000000000 */
[----:B------:R-:W-:Y:S02]  /*03e0*/  LOP3.LUT R181, R181, R184, RZ, 0x3c, !PT ;  /* 0x000000b8b5b57212 */ /* 0x000fe400078e3cff */
[----:B------:R-:W-:Y:S02]  /*03f0*/  LOP3.LUT R3, R184, 0x8, R3, 0x78, !PT ;  /* 0x00000008b8037812 */ /* 0x000fe400078e7803 */
[C-C-:B------:R-:W-:Y:S02]  /*0400*/  LOP3.LUT R188, R5.reuse, 0xc00, R2.reuse, 0xf8, !PT ;  /* 0x00000c0005bc7812 */ /* 0x140fe400078ef802 */
[----:B------:R-:W-:Y:S02]  /*0410*/  LOP3.LUT R182, R5, 0x400, R2, 0xf8, !PT ;  /* 0x0000040005b67812 */ /* 0x000fe400078ef802 */
[----:B------:R-:W-:-:S02]  /*0420*/  LOP3.LUT R4, R194, 0x1f8, RZ, 0xc0, !PT ;  /* 0x000001f8c2047812 */ /* 0x000fc400078ec0ff */
[----:B------:R-:W-:Y:S01]  /*0430*/  LOP3.LUT R181, R181, 0x200, R2, 0xf8, !PT ;  /* 0x00000200b5b57812 */ /* 0x000fe200078ef802 */
[----:B------:R-:W-:Y:S01]  /*0440*/  IMAD.MOV.U32 R2, RZ, RZ, 0x10 ;  /* 0x00000010ff027424 */ /* 0x000fe200078e00ff */
[-C--:B------:R-:W-:Y:S02]  /*0450*/  LOP3.LUT R188, R188, R3.reuse, RZ, 0xfc, !PT ;  /* 0x00000003bcbc7212 */ /* 0x080fe400078efcff */
[----:B------:R-:W-:Y:S02]  /*0460*/  LOP3.LUT R182, R182, R3, RZ, 0xfc, !PT ;  /* 0x00000003b6b67212 */ /* 0x000fe400078efcff */
[----:B------:R-:W-:Y:S02]  /*0470*/  LEA R203, R203, UR5, 0x1 ;  /* 0x00000005cbcb7c11 */ /* 0x000fe4000f8e08ff */
[--C-:B------:R-:W-:Y:S02]  /*0480*/  LOP3.LUT R3, R4, 0x38, R193.reuse, 0x78, !PT ;  /* 0x0000003804037812 */ /* 0x100fe400078e78c1 */
[----:B------:R-:W-:Y:S01]  /*0490*/  LOP3.LUT R184, R184, 0x8, R193, 0x78, !PT ;  /* 0x00000008b8b87812 */ /* 0x000fe200078e78c1 */
[C---:B------:R-:W-:Y:S01]  /*04a0*/  VIADD R205, R203.reuse, 0x20 ;  /* 0x00000020cbcd7836 */ /* 0x040fe20000000000 */
[----:B------:R-:W-:Y:S01]  /*04b0*/  SEL R177, R2, 0xfffffff0, !P1 ;  /* 0xfffffff002b17807 */ /* 0x000fe20004800000 */
[----:B------:R-:W-:Y:S01]  /*04c0*/  @P3 VIADD R205, R203, 0xffffffe0 ;  /* 0xffffffe0cbcd3836 */ /* 0x000fe20000000000 */
[----:B------:R-:W-:-:S02]  /*04d0*/  LOP3.LUT R204, R3, 0x1e00, R194, 0xf8, !PT ;  /* 0x00001e0003cc7812 */ /* 0x000fc400078ef8c2 */
[----:B------:R-:W-:Y:S01]  /*04e0*/  SEL R2, R2, 0xfffffff0, !P2 ;  /* 0xfffffff002027807 */ /* 0x000fe20005000000 */
[----:B------:R-:W-:Y:S01]  /*04f0*/  IMAD.SHL.U32 R177, R177, 0x2, RZ ;  /* 0x00000002b1b17824 */ /* 0x000fe200078e00ff */
[----:B------:R-:W-:Y:S02]  /*0500*/  SEL R183, R183, 0xffffffc0, !P2 ;  /* 0xffffffc0b7b77807 */ /* 0x000fe40005000000 */
[----:B------:R-:W-:Y:S01]  /*0510*/  LEA R181, R181, UR5, 0x1 ;  /* 0x00000005b5b57c11 */ /* 0x000fe2000f8e08ff */
[----:B------:R-:W-:Y:S01]  /*0520*/  IMAD.IADD R224, R203, 0x1, R2 ;  /* 0x00000001cbe07824 */ /* 0x000fe200078e0202 */
[----:B------:R-:W-:Y:S01]  /*0530*/  LEA R188, R188, UR6, 0x1 ;  /* 0x00000006bcbc7c11 */ /* 0x000fe2000f8e08ff */
[----:B------:R-:W-:Y:S01]  /*0540*/  IMAD.IADD R211, R2, 0x1, R205 ;  /* 0x0000000102d37824 */ /* 0x000fe200078e02cd */
[----:B------:R-:W-:Y:S01]  /*0550*/  LEA R182, R182, UR6, 0x1 ;  /* 0x00000006b6b67c11 */ /* 0x000fe2000f8e08ff */
[----:B------:R-:W-:Y:S01]  /*0560*/  IMAD.IADD R179, R183, 0x1, R181 ;  /* 0x00000001b7b37824 */ /* 0x000fe200078e02b5 */
[----:B------:R-:W-:Y:S01]  /*0570*/  LOP3.LUT R202, R9, R202, RZ, 0xfc, !PT ;  /* 0x000000ca09ca7212 */ /* 0x000fe200078efcff */
[----:B------:R-:W-:Y:S01]  /*0580*/  IMAD.IADD R186, R188, 0x1, R183 ;  /* 0x00000001bcba7824 */ /* 0x000fe200078e02b7 */
[----:B------:R-:W-:Y:S01]  /*0590*/  LOP3.LUT R184, R7, R184, RZ, 0xfc, !PT ;  /* 0x000000b807b87212 */ /* 0x000fe200078efcff */
[----:B------:R-:W-:Y:S01]  /*05a0*/  IMAD.IADD R3, R183, 0x1, R182 ;  /* 0x00000001b7037824 */ /* 0x000fe200078e02b6 */
[----:B------:R-:W-:-:S02]  /*05b0*/  LOP3.LUT R194, R194, 0x38, RZ, 0xc0, !PT ;  /* 0x00000038c2c27812 */ /* 0x000fc400078ec0ff */
[----:B------:R-:W-:Y:S02]  /*05c0*/  LEA.HI.X R199, R191, R199, RZ, 0x2, P0 ;  /* 0x000000c7bfc77211 */ /* 0x000fe400000f14ff */
[----:B------:R-:W-:Y:S02]  /*05d0*/  SHF.R.U32.HI R193, RZ, 0x5, R193 ;  /* 0x00000005ffc17819 */ /* 0x000fe400000116c1 */
[C---:B------:R-:W-:Y:S02]  /*05e0*/  LOP3.LUT R201, R194.reuse, 0x40, RZ, 0xfc, !PT ;  /* 0x00000040c2c97812 */ /* 0x040fe400078efcff */
[----:B------:R-:W-:Y:S02]  /*05f0*/  LOP3.LUT R200, R194, 0x80, RZ, 0xfc, !PT ;  /* 0x00000080c2c87812 */ /* 0x000fe400078efcff */
[----:B------:R-:W-:Y:S02]  /*0600*/  LEA R204, R204, UR6, 0x1 ;  /* 0x00000006cccc7c11 */ /* 0x000fe4000f8e08ff */
[----:B------:R-:W-:-:S02]  /*0610*/  LEA R202, R202, UR4, 0x1 ;  /* 0x00000004caca7c11 */ /* 0x000fc4000f8e08ff */
[----:B------:R-:W-:Y:S02]  /*0620*/  LEA R184, R184, UR4, 0x1 ;  /* 0x00000004b8b87c11 */ /* 0x000fe4000f8e08ff */
[----:B-1-34-:R-:W-:-:S07]  /*0630*/  LEA R185, R185, UR6, 0x1 ;  /* 0x00000006b9b97c11 */ /* 0x01afce000f8e08ff */
.L_x_696:
[----:B------:R-:W1:Y:S01]  /*0640*/  LDC.64 R4, c[0x0][0x478] ;  /* 0x00011e00ff047b82 */ /* 0x000e620000000a00 */
[----:B------:R-:W-:Y:S01]  /*0650*/  ISETP.NE.U32.AND P4, PT, RZ, UR8, PT ;  /* 0x00000008ff007c0c */ /* 0x000fe2000bf85070 */
[----:B---3--:R-:W-:Y:S02]  /*0660*/  IMAD.SHL.U32 R11, R191, 0x4, RZ ;  /* 0x00000004bf0b7824 */ /* 0x008fe400078e00ff */
[----:B------:R-:W-:Y:S01]  /*0670*/  IMAD.MOV.U32 R221, RZ, RZ, RZ ;  /* 0x000000ffffdd7224 */ /* 0x000fe200078e00ff */
[----:B------:R-:W-:-:S03]  /*0680*/  ISETP.NE.AND.EX P4, PT, RZ, UR9, PT, P4 ;  /* 0x00000009ff007c0c */ /* 0x000fc6000bf85340 */
[----:B------:R-:W2:Y:S01]  /*0690*/  LDC.64 R8, c[0x0][0x460] ;  /* 0x00011800ff087b82 */ /* 0x000ea20000000a00 */
[----:B------:R-:W-:-:S07]  /*06a0*/  IMAD.MOV.U32 R15, RZ, RZ, -0x1 ;  /* 0xffffffffff0f7424 */ /* 0x000fce00078e00ff */
[----:B------:R-:W3:Y:S02]  /*06b0*/  LDC.U8 R10, c[0x0][0x532] ;  /* 0x00014c80ff0a7b82 */ /* 0x000ee40000000000 */
[----:B------:R-:W-:Y:S02]  /*06c0*/  @P4 IADD3 R12, P1, PT, R11, UR8, RZ ;  /* 0x000000080b0c4c10 */ /* 0x000fe4000ff3e0ff */
[----:B-1----:R-:W-:-:S04]  /*06d0*/  ISETP.NE.U32.AND P3, PT, R4, RZ, PT ;  /* 0x000000ff0400720c */ /* 0x002fc80003f65070 */
[----:B------:R-:W1:Y:S01]  /*06e0*/  LDC.64 R6, c[0x0][0x468] ;  /* 0x00011a00ff067b82 */ /* 0x000e620000000a00 */
[----:B------:R-:W-:Y:S02]  /*06f0*/  ISETP.NE.AND.EX P3, PT, R5, RZ, PT, P3 ;  /* 0x000000ff0500720c */ /* 0x000fe40003f65330 */
[C---:B--2---:R-:W-:Y:S02]  /*0700*/  ISETP.NE.U32.AND P5, PT, R8.reuse, RZ, PT ;  /* 0x000000ff0800720c */ /* 0x044fe40003fa5070 */
[----:B------:R-:W-:Y:S02]  /*0710*/  ISETP.NE.U32.AND P2, PT, R8, RZ, PT ;  /* 0x000000ff0800720c */ /* 0x000fe40003f45070 */
[----:B------:R-:W-:Y:S02]  /*0720*/  SHF.R.U32.HI R8, RZ, 0x1e, R191 ;  /* 0x0000001eff087819 */ /* 0x000fe400000116bf */
[C---:B------:R-:W-:Y:S02]  /*0730*/  ISETP.NE.AND.EX P5, PT, R9.reuse, RZ, PT, P5 ;  /* 0x000000ff0900720c */ /* 0x040fe40003fa5350 */
[----:B------:R-:W-:-:S03]  /*0740*/  ISETP.NE.AND.EX P2, PT, R9, RZ, PT, P2 ;  /* 0x000000ff0900720c */ /* 0x000fc60003f45320 */
[----:B------:R-:W-:Y:S02]  /*0750*/  @P3 IADD3 R4, P0, PT, R11, R4, RZ ;  /* 0x000000040b043210 */ /* 0x000fe40007f1e0ff */
[----:B------:R-:W-:-:S03]  /*0760*/  @P4 IADD3.X R13, PT, PT, R8, UR9, RZ, P1, !PT ;  /* 0x00000009080d4c10 */ /* 0x000fc60008ffe4ff */
[----:B------:R-:W-:Y:S02]  /*0770*/  @P3 IMAD.X R5, R8, 0x1, R5, P0 ;  /* 0x0000000108053824 */ /* 0x000fe400000e0605 */
[----:B------:R-:W2:Y:S04]  /*0780*/  @P4 LDG.E R221, desc[UR22][R12.64] ;  /* 0x000000160cdd4981 */ /* 0x000ea8000c1e1900 */
[----:B------:R-:W2:Y:S04]  /*0790*/  @P3 LDG.E R220, desc[UR22][R4.64] ;  /* 0x0000001604dc3981 */ /* 0x000ea8000c1e1900 */
[----:B-----5:R4:W5:Y:S04]  /*07a0*/  @P5 LDG.E R15, desc[UR22][R198.64] ;  /* 0x00000016c60f5981 */ /* 0x020968000c1e1900 */
[----:B------:R4:W5:Y:S01]  /*07b0*/  @P2 LDG.E R2, desc[UR22][R198.64+0x4] ;  /* 0x00000416c6022981 */ /* 0x000962000c1e1900 */
[----:B---3--:R-:W-:Y:S01]  /*07c0*/  ISETP.NE.AND P4, PT, R10, RZ, PT ;  /* 0x000000ff0a00720c */ /* 0x008fe20003f85270 */
[----:B------:R-:W-:Y:S01]  /*07d0*/  IMAD.MOV.U32 R222, RZ, RZ, -0x1 ;  /* 0xffffffffffde7424 */ /* 0x000fe200078e00ff */
[----:B-1----:R-:W-:-:S02]  /*07e0*/  ISETP.EQ.U32.AND P1, PT, R6, RZ, PT ;  /* 0x000000ff0600720c */ /* 0x002fc40003f22070 */
[----:B------:R-:W-:Y:S02]  /*07f0*/  IADD3 R10, P0, PT, R11, R6, RZ ;  /* 0x000000060b0a7210 */ /* 0x000fe40007f1e0ff */
[----:B------:R-:W-:-:S03]  /*0800*/  ISETP.EQ.OR.EX P1, PT, R7, RZ, !P4, P1 ;  /* 0x000000ff0700720c */ /* 0x000fc60006722710 */
[----:B------:R-:W-:Y:S02]  /*0810*/  IMAD.X R11, R8, 0x1, R7, P0 ;  /* 0x00000001080b7824 */ /* 0x000fe400000e0607 */
[----:B------:R-:W1:Y:S08]  /*0820*/  @!P3 LDC R8, c[0x0][0x43c] ;  /* 0x00010f00ff08bb82 */ /* 0x000e700000000800 */
[----:B------:R-:W3:Y:S01]  /*0830*/  @!P3 LDC.64 R4, c[0x0][0x488] ;  /* 0x00012200ff04bb82 */ /* 0x000ee20000000a00 */
[----:B------:R4:W5:Y:S01]  /*0840*/  @!P1 LDG.E R222, desc[UR22][R10.64] ;  /* 0x000000160ade9981 */ /* 0x000962000c1e1900 */
[----:B------:R-:W-:-:S04]  /*0850*/  ISETP.NE.U32.AND P1, PT, R6, RZ, PT ;  /* 0x000000ff0600720c */ /* 0x000fc80003f25070 */
[----:B------:R-:W-:Y:S02]  /*0860*/  ISETP.NE.AND.EX P1, PT, R7, RZ, PT, P1 ;  /* 0x000000ff0700720c */ /* 0x000fe40003f25310 */
[----:B------:R-:W1:Y:S01]  /*0870*/  @!P2 LDC R223, c[0x0][0x434] ;  /* 0x00010d00ffdfab82 */ /* 0x000e620000000800 */
[----:B---3--:R-:W-:-:S04]  /*0880*/  @!P3 ISETP.NE.U32.AND P0, PT, R4, RZ, PT ;  /* 0x000000ff0400b20c */ /* 0x008fc80003f05070 */
[----:B------:R-:W-:-:S04]  /*0890*/  @!P3 ISETP.NE.AND.EX P0, PT, R5, RZ, PT, P0 ;  /* 0x000000ff0500b20c */ /* 0x000fc80003f05300 */
[----:B-1----:R-:W-:Y:S01]  /*08a0*/  @!P3 SEL R8, R8, RZ, P0 ;  /* 0x000000ff0808b207 */ /* 0x002fe20000000000 */
[----:B--2---:R-:W-:Y:S01]  /*08b0*/  @P3 IMAD.IADD R220, R220, 0x1, -R221 ;  /* 0x00000001dcdc3824 */ /* 0x004fe200078e0add */
[----:B----4-:R-:W-:Y:S07]  /*08c0*/  @!P1 BRA `(.L_x_630) ;  /* 0x00000000000c9947 */ /* 0x010fee0003800000 */
[----:B------:R-:W2:Y:S02]  /*08d0*/  @P4 LDG.E R5, desc[UR22][R10.64+0x4] ;  /* 0x000004160a054981 */ /* 0x000ea4000c1e1900 */
[----:B--2--5:R-:W-:-:S06]  /*08e0*/  @P4 IADD3 R0, PT, PT, R5, -R222, RZ ;  /* 0x800000de05004210 */ /* 0x024fcc0007ffe0ff */
[----:B------:R1:W5:Y:S02]  /*08f0*/  @!P4 LDG.E R0, desc[UR22][R10.64] ;  /* 0x000000160a00c981 */ /* 0x000364000c1e1900 */
.L_x_630:
        /* <DEDUP_REMOVED lines=37> */
[----:B-1----:R-:W-:Y:S01]  /*0b50*/  IMAD R11, R191, UR5, R5 ;  /* 0x00000005bf0b7c24 */ /* 0x002fe2000f8e0205 */
[----:B------:R-:W-:Y:S01]  /*0b60*/  MOV R12, R4 ;  /* 0x00000004000c7202 */ /* 0x000fe20000000f00 */
[----:B------:R-:W-:Y:S06]  /*0b70*/  BRA `(.L_x_633) ;  /* 0x0000000000187947 */ /* 0x000fec0003800000 */
.L_x_632:
[----:B------:R-:W1:Y:S01]  /*0b80*/  LDCU.64 UR14, c[0x0][0x3b8] ;  /* 0x00007700ff0e77ac */ /* 0x000e620008000a00 */
[----:B------:R-:W-:-:S05]  /*0b90*/  IADD3 R4, PT, PT, R221, R222, RZ ;  /* 0x000000dedd047210 */ /* 0x000fca0007ffe0ff */
[C---:B-1----:R-:W-:Y:S02]  /*0ba0*/  IMAD R11, R4.reuse, UR15, RZ ;  /* 0x0000000f040b7c24 */ /* 0x042fe4000f8e02ff */
[----:B------:R-:W-:-:S05]  /*0bb0*/  IMAD.WIDE.U32 R4, R4, UR14, RZ ;  /* 0x0000000e04047c25 */ /* 0x000fca000f8e00ff */
[----:B------:R-:W-:Y:S02]  /*0bc0*/  IADD3 R11, PT, PT, R5, R11, RZ ;  /* 0x0000000b050b7210 */ /* 0x000fe40007ffe0ff */
[----:B------:R-:W-:-:S07]  /*0bd0*/  MOV R12, R4 ;  /* 0x00000004000c7202 */ /* 0x000fce0000000f00 */
.L_x_633:
[----:B------:R-:W1:Y:S02]  /*0be0*/  LDC R5, c[0x0][0x3e8] ;  /* 0x0000fa00ff057b82 */ /* 0x000e640000000800 */
[----:B-1----:R-:W-:-:S04]  /*0bf0*/  IABS R4, R5 ;  /* 0x0000000500047213 */ /* 0x002fc80000000000 */
[----:B------:R-:W1:Y:S08]  /*0c00*/  I2F.RP R8, R4 ;  /* 0x0000000400087306 */ /* 0x000e700000209400 */
[----:B-1----:R-:W1:Y:S02]  /*0c10*/  MUFU.RCP R6, R8 ;  /* 0x0000000800067308 */ /* 0x002e640000001000 */
[----:B-1----:R-:W-:Y:S01]  /*0c20*/  VIADD R6, R6, 0xffffffe ;  /* 0x0ffffffe06067836 */ /* 0x002fe20000000000 */
[----:B------:R-:W-:-:S05]  /*0c30*/  SHF.R.S32.HI R8, RZ, 0x1f, R210 ;  /* 0x0000001fff087819 */ /* 0x000fca00000114d2 */
        /* <DEDUP_REMOVED lines=32> */
.L_x_634:
[----:B------:R-:W1:Y:S01]  /*0e40*/  LDCU.64 UR12, c[0x0][0x3c0] ;  /* 0x00007800ff0c77ac */ /* 0x000e620008000a00 */
[----:B------:R-:W-:-:S05]  /*0e50*/  IADD3 R4, PT, PT, R221, R222, RZ ;  /* 0x000000dedd047210 */ /* 0x000fca0007ffe0ff */
[C---:B-1----:R-:W-:Y:S02]  /*0e60*/  IMAD R9, R4.reuse, UR13, RZ ;  /* 0x0000000d04097c24 */ /* 0x042fe4000f8e02ff */
[----:B------:R-:W-:-:S05]  /*0e70*/  IMAD.WIDE.U32 R4, R4, UR12, RZ ;  /* 0x0000000c04047c25 */ /* 0x000fca000f8e00ff */
[----:B------:R-:W-:Y:S02]  /*0e80*/  IADD3 R9, PT, PT, R5, R9, RZ ;  /* 0x0000000905097210 */ /* 0x000fe40007ffe0ff */
[----:B------:R-:W-:-:S07]  /*0e90*/  MOV R10, R4 ;  /* 0x00000004000a7202 */ /* 0x000fce0000000f00 */
.L_x_635:
        /* <DEDUP_REMOVED lines=22> */
[----:B------:R-:W-:-:S05]  /*1000*/  IADD3 R6, PT, PT, R25, R5, RZ ;  /* 0x0000000519067210 */ /* 0x000fca0007ffe0ff */
[----:B------:R-:W-:-:S04]  /*1010*/  IMAD R25, R6, R23, RZ ;  /* 0x0000001706197224 */ /* 0x000fc800078e02ff */
[----:B------:R-:W-:-:S05]  /*1020*/  IMAD R25, R4, R24, R25 ;  /* 0x0000001804197224 */ /* 0x000fca00078e0219 */
[----:B------:R-:W-:Y:S01]  /*1030*/  IADD3 R25, PT, PT, R19, R25, RZ ;  /* 0x0000001913197210 */ /* 0x000fe20007ffe0ff */
[----:B------:R-:W-:Y:S06]  /*1040*/  BRA `(.L_x_637) ;  /* 0x00000000000c7947 */ /* 0x000fec0003800000 */
.L_x_636:
[-C--:B------:R-:W-:Y:S02]  /*1050*/  IMAD R25, R27, R15.reuse, RZ ;  /* 0x0000000f1b197224 */ /* 0x080fe400078e02ff */
[----:B------:R-:W-:-:S05]  /*1060*/  IMAD.WIDE.U32 R18, R26, R15, RZ ;  /* 0x0000000f1a127225 */ /* 0x000fca00078e00ff */
[----:B------:R-:W-:-:S07]  /*1070*/  IADD3 R25, PT, PT, R19, R25, RZ ;  /* 0x0000001913197210 */ /* 0x000fce0007ffe0ff */
.L_x_637:
        /* <DEDUP_REMOVED lines=20> */
.L_x_638:
[----:B------:R-:W1:Y:S01]  /*11c0*/  LDC R14, c[0x0][0x434] ;  /* 0x00010d00ff0e7b82 */ /* 0x000e620000000800 */
[----:B------:R-:W-:-:S04]  /*11d0*/  IMAD R5, R191, UR19, R190 ;  /* 0x00000013bf057c24 */ /* 0x000fc8000f8e02be */
[----:B-1----:R-:W-:-:S03]  /*11e0*/  IMAD R14, R5, R14, RZ ;  /* 0x0000000e050e7224 */ /* 0x002fc600078e02ff */
.L_x_639:
        /* <DEDUP_REMOVED lines=11> */
.L_x_640:
[----:B------:R-:W1:Y:S01]  /*12a0*/  LDC R24, c[0x0][0x444] ;  /* 0x00011100ff187b82 */ /* 0x000e620000000800 */
[----:B------:R-:W-:-:S04]  /*12b0*/  IMAD R5, R191, UR19, R190 ;  /* 0x00000013bf057c24 */ /* 0x000fc8000f8e02be */
[----:B-1----:R-:W-:-:S07]  /*12c0*/  IMAD R24, R5, R24, RZ ;  /* 0x0000001805187224 */ /* 0x002fce00078e02ff */
.L_x_641:
[----:B------:R-:W1:Y:S01]  /*12d0*/  S2R R6, SR_TID.X ;  /* 0x0000000000067919 */ /* 0x000e620000002100 */
[----:B------:R-:W2:Y:S01]  /*12e0*/  LDCU.64 UR10, c[0x0][0x3b0] ;  /* 0x00007600ff0a77ac */ /* 0x000ea20008000a00 */
[----:B------:R-:W3:Y:S01]  /*12f0*/  LDC.64 R4, c[0x0][0x5f8] ;  /* 0x00017e00ff047b82 */ /* 0x000ee20000000a00 */
[----:B------:R-:W-:Y:S01]  /*1300*/  IADD3 R15, P1, P0, R28, R18, R26 ;  /* 0x000000121c0f7210 */ /* 0x000fe2000783e01a */
[----:B------:R-:W-:Y:S01]  /*1310*/  IMAD.MOV.U32 R18, RZ, RZ, R194 ;  /* 0x000000ffff127224 */ /* 0x000fe200078e00c2 */
[----:B------:R-:W4:Y:S01]  /*1320*/  LDCU.128 UR4, c[0x0][0x590] ;  /* 0x0000b200ff0477ac */ /* 0x000f220008000c00 */
[----:B------:R-:W-:Y:S01]  /*1330*/  IMAD.MOV.U32 R19, RZ, RZ, RZ ;  /* 0x000000ffff137224 */ /* 0x000fe200078e00ff */
[----:B------:R-:W-:Y:S01]  /*1340*/  IADD3 R32, P3, PT, R194, R32, RZ ;  /* 0x00000020c2207210 */ /* 0x000fe20007f7e0ff */
[----:B------:R-:W-:Y:S01]  /*1350*/  IMAD R24, R219, 0x40, R24 ;  /* 0x00000040db187824 */ /* 0x000fe200078e0218 */
[----:B------:R-:W5:Y:S01]  /*1360*/  LDCU.64 UR16, c[0x0][0x3c8] ;  /* 0x00007900ff1077ac */ /* 0x000f620008000a00 */
[----:B------:R-:W5:Y:S01]  /*1370*/  LDC R218, c[0x0][0x508] ;  /* 0x00014200ffda7b82 */ /* 0x000f620000000800 */
[----:B------:R-:W-:Y:S01]  /*1380*/  SHF.R.S32.HI R26, RZ, 0x1f, R26 ;  /* 0x0000001fff1a7819 */ /* 0x000fe2000001141a */
[----:B------:R-:W-:Y:S01]  /*1390*/  IMAD.X R33, RZ, RZ, R7, P3 ;  /* 0x000000ffff217224 */ /* 0x000fe200018e0607 */
[----:B------:R-:W-:Y:S01]  /*13a0*/  ISETP.NE.AND P4, PT, RZ, UR18, PT ;  /* 0x00000012ff007c0c */ /* 0x000fe2000bf85270 */
[----:B------:R-:W-:Y:S01]  /*13b0*/  BSSY.RECONVERGENT B1, `(.L_x_631) ;  /* 0x00006d5000017945 */ /* 0x000fe20003800200 */
[----:B------:R-:W-:-:S03]  /*13c0*/  IADD3.X R22, PT, PT, R22, R25, R26, P1, P0 ;  /* 0x0000001916167210 */ /* 0x000fc60000fe041a */
[----:B------:R-:W3:Y:S01]  /*13d0*/  LDC.64 R232, c[0x0][0x420] ;  /* 0x00010800ffe87b82 */ /* 0x000ee20000000a00 */
[----:B--2---:R-:W-:Y:S02]  /*13e0*/  IMAD R28, R21, UR10, RZ ;  /* 0x0000000a151c7c24 */ /* 0x004fe4000f8e02ff */
[----:B------:R-:W-:Y:S01]  /*13f0*/  IMAD.WIDE.U32 R34, R17, UR10, R18 ;  /* 0x0000000a11227c25 */ /* 0x000fe2000f8e0012 */
[----:B----4-:R-:W-:-:S03]  /*1400*/  USHF.L.U64.HI UR25, UR4, 0x5, UR5 ;  /* 0x0000000504197899 */ /* 0x010fc60008010205 */
[----:B------:R-:W-:Y:S01]  /*1410*/  IMAD R7, R17, UR11, R28 ;  /* 0x0000000b11077c24 */ /* 0x000fe2000f8e021c */
[----:B------:R-:W-:Y:S01]  /*1420*/  IADD3 R20, P3, PT, R20, R34, RZ ;  /* 0x0000002214147210 */ /* 0x000fe20007f7e0ff */
[----:B------:R-:W-:Y:S01]  /*1430*/  IMAD R30, R21, UR4, RZ ;  /* 0x00000004151e7c24 */ /* 0x000fe2000f8e02ff */
[----:B------:R-:W-:Y:S01]  /*1440*/  USHF.L.U32 UR26, UR4, 0x5, URZ ;  /* 0x00000005041a7899 */ /* 0x000fe200080006ff */
[C---:B------:R-:W-:Y:S01]  /*1450*/  IMAD.WIDE.U32 R32, R17.reuse, UR4, R32 ;  /* 0x0000000411207c25 */ /* 0x040fe2000f8e0020 */
[----:B------:R-:W-:Y:S02]  /*1460*/  IADD3.X R21, PT, PT, R16, R35, R7, P3, !PT ;  /* 0x0000002310157210 */ /* 0x000fe40001ffe407 */
[----:B-1----:R-:W-:Y:S01]  /*1470*/  LOP3.LUT R7, R6, 0x1f, RZ, 0xc0, !PT ;  /* 0x0000001f06077812 */ /* 0x002fe200078ec0ff */
[----:B------:R-:W-:Y:S01]  /*1480*/  IMAD R30, R17, UR5, R30 ;  /* 0x00000005111e7c24 */ /* 0x000fe2000f8e021e */
[----:B-----5:R-:W-:Y:S01]  /*1490*/  IADD3 R218, PT, PT, R209, -R218, -R220 ;  /* 0x800000dad1da7210 */ /* 0x020fe20007ffe8dc */
[----:B------:R-:W-:Y:S01]  /*14a0*/  IMAD R28, R23, UR19, RZ ;  /* 0x00000013171c7c24 */ /* 0x000fe2000f8e02ff */
[----:B------:R-:W1:Y:S01]  /*14b0*/  LDCU.64 UR18, c[0x0][0x380] ;  /* 0x00007000ff1277ac */ /* 0x000e620008000a00 */
[----:B---3--:R-:W-:Y:S01]  /*14c0*/  IMAD.WIDE.U32 R16, R4, UR20, RZ ;  /* 0x0000001404107c25 */ /* 0x008fe2000f8e00ff */
[----:B------:R-:W-:-:S03]  /*14d0*/  IADD3 R208, PT, PT, R218, -0x40, RZ ;  /* 0xffffffc0dad07810 */ /* 0x000fc60007ffe0ff */
[----:B------:R-:W-:Y:S02]  /*14e0*/  IMAD.WIDE.U32 R26, R190, UR16, R20 ;  /* 0x00000010be1a7c25 */ /* 0x000fe4000f8e0014 */
[----:B------:R-:W2:Y:S02]  /*14f0*/  LDC.64 R20, c[0x0][0x5e8] ;  /* 0x00017a00ff147b82 */ /* 0x000ea40000000a00 */
[----:B------:R-:W-:Y:S01]  /*1500*/  IMAD R4, R193, R28, R7 ;  /* 0x0000001cc1047224 */ /* 0x000fe200078e0207 */
[----:B------:R-:W-:Y:S01]  /*1510*/  SEL R7, R16, RZ, P4 ;  /* 0x000000ff10077207 */ /* 0x000fe20002000000 */
[----:B------:R-:W-:Y:S02]  /*1520*/  IMAD R5, R5, UR20, R17 ;  /* 0x0000001405057c24 */ /* 0x000fe4000f8e0211 */
[----:B------:R-:W-:Y:S01]  /*1530*/  IMAD R27, R190, UR17, R27 ;  /* 0x00000011be1b7c24 */ /* 0x000fe2000f8e021b */
[----:B------:R-:W3:Y:S01]  /*1540*/  LDCU.64 UR16, c[0x0][0x550] ;  /* 0x0000aa00ff1077ac */ /* 0x000ee20008000a00 */
[----:B------:R-:W-:Y:S01]  /*1550*/  IMAD.IADD R33, R33, 0x1, R30 ;  /* 0x0000000121217824 */ /* 0x000fe200078e021e */
[----:B------:R-:W-:Y:S01]  /*1560*/  IADD3 R15, P1, P0, R4, R15, R7 ;  /* 0x0000000f040f7210 */ /* 0x000fe2000783e007 */
[----:B------:R-:W-:Y:S01]  /*1570*/  IMAD.SHL.U32 R28, R28, 0x40, RZ ;  /* 0x000000401c1c7824 */ /* 0x000fe200078e00ff */
[----:B------:R-:W-:Y:S01]  /*1580*/  SHF.R.S32.HI R7, RZ, 0x1f, R4 ;  /* 0x0000001fff077819 */ /* 0x000fe20000011404 */
[----:B------:R-:W-:Y:S01]  /*1590*/  IMAD.WIDE.U32 R32, R190, UR6, R32 ;  /* 0x00000006be207c25 */ /* 0x000fe2000f8e0020 */
[----:B------:R-:W-:-:S03]  /*15a0*/  SEL R5, R5, RZ, P4 ;  /* 0x000000ff05057207 */ /* 0x000fc60002000000 */
[----:B------:R-:W-:Y:S01]  /*15b0*/  IMAD R17, R190, UR7, R33 ;  /* 0x00000007be117c24 */ /* 0x000fe2000f8e0221 */
[----:B------:R-:W-:Y:S01]  /*15c0*/  IADD3.X R5, PT, PT, R7, R22, R5, P1, P0 ;  /* 0x0000001607057210 */ /* 0x000fe20000fe0405 */
[----:B------:R-:W-:Y:S01]  /*15d0*/  IMAD.MOV.U32 R16, RZ, RZ, R32 ;  /* 0x000000ffff107224 */ /* 0x000fe200078e0020 */
[----:B------:R-:W-:Y:S01]  /*15e0*/  SHF.R.S32.HI R7, RZ, 0x1f, R208 ;  /* 0x0000001fff077819 */ /* 0x000fe200000114d0 */
[----:B------:R-:W4:Y:S01]  /*15f0*/  LDCU.64 UR6, c[0x0][0x570] ;  /* 0x0000ae00ff0677ac */ /* 0x000f220008000a00 */
[----:B------:R-:W-:Y:S02]  /*1600*/  IMAD.WIDE.U32 R26, R195, UR10, R26 ;  /* 0x0000000ac31a7c25 */ /* 0x000fe4000f8e001a */
[----:B------:R-:W-:Y:S02]  /*1610*/  LEA.HI R208, R7, R208, RZ, 0x6 ;  /* 0x000000d007d07211 */ /* 0x000fe400078f30ff */
[----:B------:R-:W-:Y:S01]  /*1620*/  IMAD.WIDE.U32 R22, R195, UR4, R16 ;  /* 0x00000004c3167c25 */ /* 0x000fe2000f8e0010 */
[----:B------:R-:W-:-:S02]  /*1630*/  IADD3 R16, P0, PT, R28, R15, RZ ;  /* 0x0000000f1c107210 */ /* 0x000fc40007f1e0ff */
[----:B------:R-:W-:Y:S01]  /*1640*/  SHF.R.S32.HI R208, RZ, 0x6, R208 ;  /* 0x00000006ffd07819 */ /* 0x000fe200000114d0 */
[C---:B------:R-:W-:Y:S01]  /*1650*/  IMAD R4, R195.reuse, UR5, R23 ;  /* 0x00000005c3047c24 */ /* 0x040fe2000f8e0217 */
[C---:B---3--:R-:W-:Y:S01]  /*1660*/  LEA R228, P1, R22.reuse, UR16, 0x1 ;  /* 0x0000001016e47c11 */ /* 0x048fe2000f8208ff */
[----:B------:R-:W-:Y:S01]  /*1670*/  IMAD R7, R195, UR11, R27 ;  /* 0x0000000bc3077c24 */ /* 0x000fe2000f8e021b */
[----:B------:R-:W-:Y:S01]  /*1680*/  VIMNMX R208, PT, PT, RZ, R208, !PT ;  /* 0x000000d0ffd07248 */ /* 0x000fe20007fe0100 */
[----:B------:R-:W-:Y:S01]  /*1690*/  USHF.L.U64.HI UR11, UR10, 0x5, UR11 ;  /* 0x000000050a0b7899 */ /* 0x000fe2000801020b */
[----:B------:R-:W-:Y:S01]  /*16a0*/  LEA.HI.X R229, R22, UR17, R4, 0x1, P1 ;  /* 0x0000001116e57c11 */ /* 0x000fe200088f0c04 */
[----:B------:R-:W-:Y:S01]  /*16b0*/  USHF.L.U32 UR10, UR10, 0x5, URZ ;  /* 0x000000050a0a7899 */ /* 0x000fe200080006ff */
[----:B------:R-:W-:Y:S01]  /*16c0*/  ISETP.GT.AND P1, PT, R13, R208, PT ;  /* 0x000000d00d00720c */ /* 0x000fe20003f24270 */
[----:B--2---:R-:W-:Y:S01]  /*16d0*/  IMAD.WIDE R212, R24, 0x4, R20 ;  /* 0x0000000418d47825 */ /* 0x004fe200078e0214 */
[----:B------:R-:W-:-:S02]  /*16e0*/  LEA.HI.X.SX32 R5, R28, R5, 0x1, P0 ;  /* 0x000000051c057211 */ /* 0x000fc400000f0eff */
[----:B-1----:R-:W-:Y:S02]  /*16f0*/  LEA R230, P3, R26, UR18, 0x1 ;  /* 0x000000121ae67c11 */ /* 0x002fe4000f8608ff */
[----:B----4-:R-:W-:Y:S02]  /*1700*/  LEA R226, P0, R16, UR6, 0x2 ;  /* 0x0000000610e27c11 */ /* 0x010fe4000f8010ff */
[----:B------:R-:W-:Y:S02]  /*1710*/  LEA.HI.X R231, R26, UR19, R7, 0x1, P3 ;  /* 0x000000131ae77c11 */ /* 0x000fe400098f0c07 */
[----:B------:R-:W-:Y:S02]  /*1720*/  LEA.HI.X R227, R16, UR7, R5, 0x2, P0 ;  /* 0x0000000710e37c11 */ /* 0x000fe400080f1405 */
[----:B------:R-:W-:Y:S02]  /*1730*/  LEA R7, R219, R14, 0x6 ;  /* 0x0000000edb077211 */ /* 0x000fe400078e30ff */
[----:B------:R-:W-:-:S03]  /*1740*/  IADD3 R5, P0, PT, R195, 0x20, RZ ;  /* 0x00000020c3057810 */ /* 0x000fc60007f1e0ff */
[----:B------:R-:W-:-:S04]  /*1750*/  IMAD.WIDE R232, R7, 0x4, R232 ;  /* 0x0000000407e87825 */ /* 0x000fc800078e02e8 */
[----:B------:R-:W-:Y:S01]  /*1760*/  IMAD.X R4, RZ, RZ, RZ, P0 ;  /* 0x000000ffff047224 */ /* 0x000fe200000e06ff */
[----:B------:R-:W-:Y:S06]  /*1770*/  @P1 BRA `(.L_x_642) ;  /* 0x0000000400e81947 */ /* 0x000fec0003800000 */
        /* <DEDUP_REMOVED lines=12> */
.L_x_643:
[----:B------:R-:W1:Y:S01]  /*1840*/  LDCU.64 UR10, c[0x0][0x5c0] ;  /* 0x0000b800ff0a77ac */ /* 0x000e620008000a00 */
[----:B------:R-:W-:-:S05]  /*1850*/  IADD3 R0, PT, PT, R221, R222, RZ ;  /* 0x000000dedd007210 */ /* 0x000fca0007ffe0ff */
[C---:B-1----:R-:W-:Y:S02]  /*1860*/  IMAD R2, R0.reuse, UR11, RZ ;  /* 0x0000000b00027c24 */ /* 0x042fe4000f8e02ff */
[----:B------:R-:W-:-:S05]  /*1870*/  IMAD.WIDE.U32 R6, R0, UR10, RZ ;  /* 0x0000000a00067c25 */ /* 0x000fca000f8e00ff */
[----:B------:R-:W-:Y:S02]  /*1880*/  IADD3 R0, PT, PT, R7, R2, RZ ;  /* 0x0000000207007210 */ /* 0x000fe40007ffe0ff */
[----:B------:R-:W-:Y:S02]  /*1890*/  MOV R2, R6 ;  /* 0x0000000600027202 */ /* 0x000fe40000000f00 */
.L_x_644:
        /* <DEDUP_REMOVED lines=11> */
.L_x_645:
[----:B------:R-:W1:Y:S01]  /*1950*/  LDCU.64 UR6, c[0x0][0x5c8] ;  /* 0x0000b900ff0677ac */ /* 0x000e620008000a00 */
[----:B------:R-:W-:-:S05]  /*1960*/  IADD3 R221, PT, PT, R221, R222, RZ ;  /* 0x000000dedddd7210 */ /* 0x000fca0007ffe0ff */
[C---:B-1----:R-:W-:Y:S02]  /*1970*/  IMAD R6, R221.reuse, UR7, RZ ;  /* 0x00000007dd067c24 */ /* 0x042fe4000f8e02ff */
[----:B------:R-:W-:-:S05]  /*1980*/  IMAD.WIDE.U32 R10, R221, UR6, RZ ;  /* 0x00000006dd0a7c25 */ /* 0x000fca000f8e00ff */
[----:B------:R-:W-:Y:S02]  /*1990*/  IADD3 R6, PT, PT, R11, R6, RZ ;  /* 0x000000060b067210 */ /* 0x000fe40007ffe0ff */
.L_x_646:
[----:B------:R-:W1:Y:S01]  /*19a0*/  LDCU.64 UR4, c[0x0][0x5d8] ;  /* 0x0000bb00ff0477ac */ /* 0x000e620008000a00 */
[----:B------:R-:W-:Y:S01]  /*19b0*/  IMAD R7, R8, UR10, RZ ;  /* 0x0000000a08077c24 */ /* 0x000fe2000f8e02ff */
[C---:B------:R-:W-:Y:S01]  /*19c0*/  IADD3 R220, PT, PT, -R210.reuse, R220, RZ ;  /* 0x000000dcd2dc7210 */ /* 0x040fe20007ffe1ff */
[C---:B------:R-:W-:Y:S01]  /*19d0*/  IMAD.WIDE.U32 R12, R210.reuse, UR10, R18 ;  /* 0x0000000ad20c7c25 */ /* 0x040fe2000f8e0012 */
        /* <DEDUP_REMOVED lines=23> */
.L_x_648:
[----:B------:R-:W-:Y:S05]  /*1b50*/  BSYNC.RECONVERGENT B0 ;  /* 0x0000000000007941 */ /* 0x000fea0003800200 */
.L_x_647:
        /* <DEDUP_REMOVED lines=17> */
.L_x_650:
[----:B------:R-:W-:Y:S05]  /*1c70*/  BSYNC.RECONVERGENT B0 ;  /* 0x0000000000007941 */ /* 0x000fea0003800200 */
.L_x_649:
        /* <DEDUP_REMOVED lines=11> */
[----:B------:R-:W-:Y:S01]  /*1d30*/  IMAD.MOV.U32 R6, RZ, RZ, R10 ;  /* 0x000000ffff067224 */ /* 0x000fe200078e000a */
[----:B------:R-:W4:Y:S03]  /*1d40*/  LDCU.64 UR4, c[0x0][0x568] ;  /* 0x0000ad00ff0477ac */ /* 0x000f260008000a00 */
        /* <DEDUP_REMOVED lines=10> */
.L_x_652:
[----:B------:R-:W-:Y:S05]  /*1df0*/  BSYNC.RECONVERGENT B0 ;  /* 0x0000000000007941 */ /* 0x000fea0003800200 */
.L_x_651:
[----:B------:R-:W-:Y:S05]  /*1e00*/  @P4 BRA `(.L_x_653) ;  /* 0x0000006000bc4947 */ /* 0x000fea0003800000 */
[----:B------:R-:W4:Y:S01]  /*1e10*/  LDCU UR10, c[0x0][0x440] ;  /* 0x00008800ff0a77ac */ /* 0x000f220008000800 */
[----:B------:R-:W-:Y:S02]  /*1e20*/  IMAD R4, R4, UR6, RZ ;  /* 0x0000000604047c24 */ /* 0x000fe4000f8e02ff */
[----:B------:R-:W-:Y:S01]  /*1e30*/  IMAD.MOV.U32 R6, RZ, RZ, R10 ;  /* 0x000000ffff067224 */ /* 0x000fe200078e000a */
[----:B------:R-:W5:Y:S01]  /*1e40*/  LDCU.64 UR4, c[0x0][0x568] ;  /* 0x0000ad00ff0477ac */ /* 0x000f620008000a00 */
[C---:B------:R-:W-:Y:S02]  /*1e50*/  IMAD R4, R5.reuse, UR7, R4 ;  /* 0x0000000705047c24 */ /* 0x040fe4000f8e0204 */
[----:B------:R-:W-:-:S04]  /*1e60*/  IMAD.WIDE.U32 R6, R5, UR6, R6 ;  /* 0x0000000605067c25 */ /* 0x000fc8000f8e0006 */
[----:B------:R-:W-:Y:S01]  /*1e70*/  IMAD.IADD R5, R7, 0x1, R4 ;  /* 0x0000000107057824 */ /* 0x000fe200078e0204 */
[----:B----4-:R-:W-:Y:S02]  /*1e80*/  ISETP.GE.AND P1, PT, R194, UR10, PT ;  /* 0x0000000ac2007c0c */ /* 0x010fe4000bf26270 */
[----:B------:R-:W-:Y:S02]  /*1e90*/  ISETP.GE.AND P0, PT, R201, UR10, PT ;  /* 0x0000000ac9007c0c */ /* 0x000fe4000bf06270 */
[----:B-----5:R-:W-:-:S04]  /*1ea0*/  LEA R4, P2, R6, UR4, 0x1 ;  /* 0x0000000406047c11 */ /* 0x020fc8000f8408ff */
[----:B------:R-:W-:-:S05]  /*1eb0*/  LEA.HI.X R5, R6, UR5, R5, 0x1, P2 ;  /* 0x0000000506057c11 */ /* 0x000fca00090f0c05 */
[----:B------:R4:W-:Y:S04]  /*1ec0*/  @!P1 STG.E.128 desc[UR22][R4.64], RZ ;  /* 0x000000ff04009986 */ /* 0x0009e8000c101d16 */
[----:B------:R4:W-:Y:S01]  /*1ed0*/  @!P0 STG.E.128 desc[UR22][R4.64+0x80], RZ ;  /* 0x000080ff04008986 */ /* 0x0009e2000c101d16 */
[----:B------:R-:W-:-:S13]  /*1ee0*/  ISETP.GE.AND P0, PT, R200, UR10, PT ;  /* 0x0000000ac8007c0c */ /* 0x000fda000bf06270 */
[----:B------:R-:W-:Y:S05]  /*1ef0*/  @P0 BRA `(.L_x_653) ;  /* 0x0000006000800947 */ /* 0x000fea0003800000 */
[----:B------:R1:W-:Y:S01]  /*1f00*/  STG.E.128 desc[UR22][R4.64+0x100], RZ ;  /* 0x000100ff04007986 */ /* 0x0003e2000c101d16 */
[----:B------:R-:W-:Y:S05]  /*1f10*/  BRA `(.L_x_653) ;  /* 0x0000006000787947 */ /* 0x000fea0003800000 */
.L_x_642:
        /* <DEDUP_REMOVED lines=28> */
.L_x_656:
[----:B------:R2:W-:Y:S01]  /*20e0*/  STS.128 [R204+0x10000], RZ ;  /* 0x010000ffcc007388 */ /* 0x0005e20000000c00 */
[----:B------:R-:W-:Y:S05]  /*20f0*/  BRA `(.L_x_657) ;  /* 0x00000000000c7947 */ /* 0x000fea0003800000 */
.L_x_655:
[----:B------:R1:W-:Y:S04]  /*2100*/  STS.128 [R204+0xc000], RZ ;  /* 0x00c000ffcc007388 */ /* 0x0003e80000000c00 */
[----:B------:R1:W-:Y:S04]  /*2110*/  STS.128 [R204+0xe000], RZ ;  /* 0x00e000ffcc007388 */ /* 0x0003e80000000c00 */
[----:B------:R1:W-:Y:S02]  /*2120*/  STS.128 [R204+0x10000], RZ ;  /* 0x010000ffcc007388 */ /* 0x0003e40000000c00 */
.L_x_657:
[----:B------:R-:W-:Y:S05]  /*2130*/  BSYNC.RECONVERGENT B0 ;  /* 0x0000000000007941 */ /* 0x000fea0003800200 */
.L_x_654:
[----:B------:R-:W-:Y:S01]  /*2140*/  ISETP.GE.AND P3, PT, R197, R16, PT ;  /* 0x00000010c500720c */ /* 0x000fe20003f66270 */
[----:B------:R-:W-:-:S12]  /*2150*/  BSSY.RECONVERGENT B0, `(.L_x_658) ;  /* 0x000001f000007945 */ /* 0x000fd80003800200 */
[----:B------:R4:W-:Y:S04]  /*2160*/  @P3 STS.128 [R204+0xd000], RZ ;  /* 0x00d000ffcc003388 */ /* 0x0009e80000000c00 */
[----:B------:R4:W-:Y:S04]  /*2170*/  @P3 STS.128 [R204+0xf000], RZ ;  /* 0x00f000ffcc003388 */ /* 0x0009e80000000c00 */
[----:B------:R4:W-:Y:S01]  /*2180*/  @P3 STS.128 [R204+0x11000], RZ ;  /* 0x011000ffcc003388 */ /* 0x0009e20000000c00 */
[----:B------:R-:W-:Y:S05]  /*2190*/  @P3 BRA `(.L_x_659) ;  /* 0x0000000000683947 */ /* 0x000fea0003800000 */
[----:B------:R-:W5:Y:S01]  /*21a0*/  LDCU UR4, c[0x0][0x440] ;  /* 0x00008800ff0477ac */ /* 0x000f620008000800 */
[----:B------:R-:W-:Y:S02]  /*21b0*/  IMAD.U32 R15, RZ, RZ, UR26 ;  /* 0x0000001aff0f7e24 */ /* 0x000fe4000f8e00ff */
        /* <DEDUP_REMOVED lines=23> */
.L_x_660:
[----:B------:R1:W-:Y:S02]  /*2330*/  STS.128 [R204+0x11000], RZ ;  /* 0x011000ffcc007388 */ /* 0x0003e40000000c00 */
.L_x_659:
[----:B------:R-:W-:Y:S05]  /*2340*/  BSYNC.RECONVERGENT B0 ;  /* 0x0000000000007941 */ /* 0x000fea0003800200 */
.L_x_658:
        /* <DEDUP_REMOVED lines=23> */
.L_x_663:
[----:B------:R1:W-:Y:S01]  /*24c0*/  STS.128 [R217+0x4000], RZ ;  /* 0x004000ffd9007388 */ /* 0x0003e20000000c00 */
[----:B------:R-:W-:Y:S05]  /*24d0*/  BRA `(.L_x_664) ;  /* 0x00000000000c7947 */ /* 0x000fea0003800000 */
.L_x_662:
[----:B------:R1:W-:Y:S04]  /*24e0*/  STS.128 [R217], RZ ;  /* 0x000000ffd9007388 */ /* 0x0003e80000000c00 */
[----:B------:R1:W-:Y:S04]  /*24f0*/  STS.128 [R217+0x2000], RZ ;  /* 0x002000ffd9007388 */ /* 0x0003e80000000c00 */
[----:B------:R1:W-:Y:S02]  /*2500*/  STS.128 [R217+0x4000], RZ ;  /* 0x004000ffd9007388 */ /* 0x0003e40000000c00 */
.L_x_664:
[----:B------:R-:W-:Y:S05]  /*2510*/  BSYNC.RECONVERGENT B0 ;  /* 0x0000000000007941 */ /* 0x000fea0003800200 */
.L_x_661:
[----:B------:R1:W-:Y:S01]  /*2520*/  @P3 STS.128 [R217+0x1000], RZ ;  /* 0x001000ffd9003388 */ /* 0x0003e20000000c00 */
[----:B------:R-:W-:Y:S03]  /*2530*/  BSSY.RECONVERGENT B0, `(.L_x_665) ;  /* 0x000001e000007945 */ /* 0x000fe60003800200 */
[----:B------:R1:W-:Y:S04]  /*2540*/  @P3 STS.128 [R217+0x3000], RZ ;  /* 0x003000ffd9003388 */ /* 0x0003e80000000c00 */
[----:B------:R1:W-:Y:S01]  /*2550*/  @P3 STS.128 [R217+0x5000], RZ ;  /* 0x005000ffd9003388 */ /* 0x0003e20000000c00 */
[----:B------:R-:W-:Y:S05]  /*2560*/  @P3 BRA `(.L_x_666) ;  /* 0x0000000000683947 */ /* 0x000fea0003800000 */
[----:B------:R-:W5:Y:S01]  /*2570*/  LDCU UR4, c[0x0][0x440] ;  /* 0x00008800ff0477ac */ /* 0x000f620008000800 */
[----:B------:R-:W-:Y:S02]  /*2580*/  IMAD.U32 R15, RZ, RZ, UR10 ;  /* 0x0000000aff0f7e24 */ /* 0x000fe4000f8e00ff */
[----:B------:R-:W-:Y:S02]  /*2590*/  IMAD.U32 R14, RZ, RZ, UR10 ;  /* 0x0000000aff0e7e24 */ /* 0x000fe4000f8e00ff */
[----:B------:R-:W-:Y:S01]  /*25a0*/  IMAD.U32 R13, RZ, RZ, UR11 ;  /* 0x0000000bff0d7e24 */ /* 0x000fe2000f8e00ff */
        /* <DEDUP_REMOVED lines=21> */
.L_x_667:
[----:B------:R1:W-:Y:S02]  /*2700*/  STS.128 [R217+0x5000], RZ ;  /* 0x005000ffd9007388 */ /* 0x0003e40000000c00 */
.L_x_666:
[----:B------:R-:W-:Y:S05]  /*2710*/  BSYNC.RECONVERGENT B0 ;  /* 0x0000000000007941 */ /* 0x000fea0003800200 */
.L_x_665:
[CC--:B------:R-:W-:Y:S01]  /*2720*/  ISETP.GE.AND P1, PT, R192.reuse, R16.reuse, PT ;  /* 0x00000010c000720c */ /* 0x0c0fe20003f26270 */
[C---:B-1----:R-:W-:Y:S01]  /*2730*/  IMAD.WIDE.U32 R20, R192.reuse, 0x4, R232 ;  /* 0x00000004c0147825 */ /* 0x042fe200078e00e8 */
[----:B------:R-:W-:Y:S01]  /*2740*/  MOV R216, 0x7f800000 ;  /* 0x7f80000000d87802 */ /* 0x000fe20000000f00 */
[----:B------:R-:W1:Y:S01]  /*2750*/  LDCU.64 UR4, c[0x0][0x3d0] ;  /* 0x00007a00ff0477ac */ /* 0x000e620008000a00 */
[----:B------:R-:W-:Y:S02]  /*2760*/  IADD3 R13, PT, PT, R192, 0x8, RZ ;  /* 0x00000008c00d7810 */ /* 0x000fe40007ffe0ff */
[----:B------:R-:W-:Y:S02]  /*2770*/  MOV R215, 0x7f800000 ;  /* 0x7f80000000d77802 */ /* 0x000fe40000000f00 */
[----:B------:R-:W-:-:S05]  /*2780*/  ISETP.GE.AND P0, PT, R13, R16, PT ;  /* 0x000000100d00720c */ /* 0x000fca0003f06270 */
[----:B------:R2:W5:Y:S01]  /*2790*/  @!P1 LDG.E R216, desc[UR22][R20.64] ;  /* 0x0000001614d89981 */ /* 0x000562000c1e1900 */
[----:B------:R-:W-:Y:S01]  /*27a0*/  IMAD R13, R8, UR14, RZ ;  /* 0x0000000e080d7c24 */ /* 0x000fe2000f8e02ff */
[C---:B------:R-:W-:Y:S01]  /*27b0*/  IADD3 R206, PT, PT, -R210.reuse, R220, RZ ;  /* 0x000000dcd2ce7210 */ /* 0x040fe20007ffe1ff */
[----:B------:R-:W-:-:S03]  /*27c0*/  IMAD.WIDE.U32 R16, R210, UR14, R18 ;  /* 0x0000000ed2107c25 */ /* 0x000fc6000f8e0012 */
[----:B------:R-:W-:Y:S01]  /*27d0*/  ISETP.GE.AND P4, PT, R195, R206, PT ;  /* 0x000000cec300720c */ /* 0x000fe20003f86270 */
[----:B------:R-:W-:Y:S01]  /*27e0*/  IMAD R14, R210, UR15, R13 ;  /* 0x0000000fd20e7c24 */ /* 0x000fe2000f8e020d */
[----:B------:R2:W5:Y:S01]  /*27f0*/  @!P0 LDG.E R215, desc[UR22][R20.64+0x20] ;  /* 0x0000201614d78981 */ /* 0x000562000c1e1900 */
[----:B------:R-:W-:Y:S01]  /*2800*/  IADD3 R12, P0, PT, R12, R16, RZ ;  /* 0x000000100c0c7210 */ /* 0x000fe20007f1e0ff */
[----:B------:R-:W-:Y:S03]  /*2810*/  BSSY.RECONVERGENT B0, `(.L_x_668) ;  /* 0x0000027000007945 */ /* 0x000fe60003800200 */
[----:B------:R-:W-:Y:S01]  /*2820*/  IADD3.X R13, PT, PT, R11, R17, R14, P0, !PT ;  /* 0x000000110b0d7210 */ /* 0x000fe200007fe40e */
[----:B-1----:R-:W-:-:S04]  /*2830*/  IMAD R11, R0, UR4, RZ ;  /* 0x00000004000b7c24 */ /* 0x002fc8000f8e02ff */
[C---:B------:R-:W-:Y:S02]  /*2840*/  IMAD R11, R2.reuse, UR5, R11 ;  /* 0x00000005020b7c24 */ /* 0x040fe4000f8e020b */
[----:B------:R-:W-:-:S05]  /*2850*/  IMAD.WIDE.U32 R14, R2, UR4, R12 ;  /* 0x00000004020e7c25 */ /* 0x000fca000f8e000c */
[----:B------:R-:W-:Y:S01]  /*2860*/  IADD3 R11, PT, PT, R15, R11, RZ ;  /* 0x0000000b0f0b7210 */ /* 0x000fe20007ffe0ff */
[----:B------:R-:W-:Y:S06]  /*2870*/  @P4 BRA `(.L_x_669) ;  /* 0x0000000000744947 */ /* 0x000fec0003800000 */
[----:B------:R-:W1:Y:S01]  /*2880*/  LDCU UR6, c[0x0][0x440] ;  /* 0x00008800ff0677ac */ /* 0x000e620008000800 */
[----:B------:R-:W-:Y:S02]  /*2890*/  IMAD.MOV.U32 R12, RZ, RZ, R14 ;  /* 0x000000ffff0c7224 */ /* 0x000fe400078e000e */
[----:B------:R-:W-:Y:S01]  /*28a0*/  IMAD.MOV.U32 R13, RZ, RZ, R11 ;  /* 0x000000ffff0d7224 */ /* 0x000fe200078e000b */
[----:B------:R-:W3:Y:S01]  /*28b0*/  LDCU.64 UR4, c[0x0][0x388] ;  /* 0x00007100ff0477ac */ /* 0x000ee20008000a00 */
[----:B--2---:R-:W-:-:S04]  /*28c0*/  IMAD.WIDE.U32 R20, R195, UR14, R12 ;  /* 0x0000000ec3147c25 */ /* 0x004fc8000f8e000c */
[----:B------:R-:W-:Y:S01]  /*28d0*/  IMAD R12, R195, UR15, R21 ;  /* 0x0000000fc30c7c24 */ /* 0x000fe2000f8e0215 */
[----:B-1----:R-:W-:Y:S02]  /*28e0*/  ISETP.GE.AND P1, PT, R194, UR6, PT ;  /* 0x00000006c2007c0c */ /* 0x002fe4000bf26270 */
        /* <DEDUP_REMOVED lines=20> */
.L_x_670:
[----:B------:R2:W-:Y:S01]  /*2a30*/  STS.128 [R204+0x16000], RZ ;  /* 0x016000ffcc007388 */ /* 0x0005e20000000c00 */
[----:B------:R-:W-:Y:S05]  /*2a40*/  BRA `(.L_x_671) ;  /* 0x00000000000c7947 */ /* 0x000fea0003800000 */
.L_x_669:
[----:B------:R1:W-:Y:S04]  /*2a50*/  STS.128 [R204+0x12000], RZ ;  /* 0x012000ffcc007388 */ /* 0x0003e80000000c00 */
[----:B------:R1:W-:Y:S04]  /*2a60*/  STS.128 [R204+0x14000], RZ ;  /* 0x014000ffcc007388 */ /* 0x0003e80000000c00 */
[----:B------:R1:W-:Y:S02]  /*2a70*/  STS.128 [R204+0x16000], RZ ;  /* 0x016000ffcc007388 */ /* 0x0003e40000000c00 */
.L_x_671:
[----:B------:R-:W-:Y:S05]  /*2a80*/  BSYNC.RECONVERGENT B0 ;  /* 0x0000000000007941 */ /* 0x000fea0003800200 */
.L_x_668:
        /* <DEDUP_REMOVED lines=34> */
.L_x_674:
[----:B------:R2:W-:Y:S02]  /*2cb0*/  STS.128 [R204+0x17000], RZ ;  /* 0x017000ffcc007388 */ /* 0x0005e40000000c00 */
.L_x_673:
[----:B------:R-:W-:Y:S05]  /*2cc0*/  BSYNC.RECONVERGENT B0 ;  /* 0x0000000000007941 */ /* 0x000fea0003800200 */
.L_x_672:
[----:B------:R-:W3:Y:S01]  /*2cd0*/  LDCU.64 UR4, c[0x0][0x3d8] ;  /* 0x00007b00ff0477ac */ /* 0x000ee20008000a00 */
[----:B------:R-:W-:Y:S01]  /*2ce0*/  IMAD.WIDE.U32 R12, R210, UR12, R18 ;  /* 0x0000000cd20c7c25 */ /* 0x000fe2000f8e0012 */
[----:B------:R-:W-:Y:S03]  /*2cf0*/  BSSY.RECONVERGENT B0, `(.L_x_675) ;  /* 0x0000029000007945 */ /* 0x000fe60003800200 */
[----:B------:R-:W-:Y:S01]  /*2d00*/  IMAD R11, R8, UR12, RZ ;  /* 0x0000000c080b7c24 */ /* 0x000fe2000f8e02ff */
[----:B------:R-:W-:-:S03]  /*2d10*/  IADD3 R12, P0, PT, R10, R12, RZ ;  /* 0x0000000c0a0c7210 */ /* 0x000fc60007f1e0ff */
[----:B------:R-:W-:-:S05]  /*2d20*/  IMAD R8, R210, UR13, R11 ;  /* 0x0000000dd2087c24 */ /* 0x000fca000f8e020b */
[----:B------:R-:W-:Y:S01]  /*2d30*/  IADD3.X R13, PT, PT, R9, R13, R8, P0, !PT ;  /* 0x0000000d090d7210 */ /* 0x000fe200007fe408 */
[----:B---3--:R-:W-:Y:S02]  /*2d40*/  IMAD R11, R0, UR4, RZ ;  /* 0x00000004000b7c24 */ /* 0x008fe4000f8e02ff */
[----:B------:R-:W-:-:S04]  /*2d50*/  IMAD.WIDE.U32 R12, R2, UR4, R12 ;  /* 0x00000004020c7c25 */ /* 0x000fc8000f8e000c */
[----:B------:R-:W-:-:S05]  /*2d60*/  IMAD R11, R2, UR5, R11 ;  /* 0x00000005020b7c24 */ /* 0x000fca000f8e020b */
[----:B------:R-:W-:Y:S01]  /*2d70*/  IADD3 R11, PT, PT, R13, R11, RZ ;  /* 0x0000000b0d0b7210 */ /* 0x000fe20007ffe0ff */
[----:B------:R-:W-:Y:S06]  /*2d80*/  @P4 BRA `(.L_x_676) ;  /* 0x0000000000704947 */ /* 0x000fec0003800000 */
[----:B------:R-:W3:Y:S01]  /*2d90*/  LDCU UR6, c[0x0][0x440] ;  /* 0x00008800ff0677ac */ /* 0x000ee20008000800 */
[----:B------:R-:W-:Y:S01]  /*2da0*/  IMAD.MOV.U32 R10, RZ, RZ, R12 ;  /* 0x000000ffff0a7224 */ /* 0x000fe200078e000c */
[----:B------:R-:W1:Y:S03]  /*2db0*/  LDCU.64 UR4, c[0x0][0x390] ;  /* 0x00007200ff0477ac */ /* 0x000e660008000a00 */
[----:B------:R-:W-:-:S04]  /*2dc0*/  IMAD.WIDE.U32 R14, R195, UR12, R10 ;  /* 0x0000000cc30e7c25 */ /* 0x000fc8000f8e000a */
[----:B------:R-:W-:Y:S01]  /*2dd0*/  IMAD R0, R195, UR13, R15 ;  /* 0x0000000dc3007c24 */ /* 0x000fe2000f8e020f */
[----:B---3--:R-:W-:Y:S02]  /*2de0*/  ISETP.GE.AND P1, PT, R194, UR6, PT ;  /* 0x00000006c2007c0c */ /* 0x008fe4000bf26270 */
        /* <DEDUP_REMOVED lines=20> */
.L_x_677:
[----:B------:R3:W-:Y:S01]  /*2f30*/  STS.128 [R204+0x1c000], RZ ;  /* 0x01c000ffcc007388 */ /* 0x0007e20000000c00 */
[----:B------:R-:W-:Y:S05]  /*2f40*/  BRA `(.L_x_678) ;  /* 0x00000000000c7947 */ /* 0x000fea0003800000 */
.L_x_676:
[----:B------:R3:W-:Y:S04]  /*2f50*/  STS.128 [R204+0x18000], RZ ;  /* 0x018000ffcc007388 */ /* 0x0007e80000000c00 */
[----:B------:R3:W-:Y:S04]  /*2f60*/  STS.128 [R204+0x1a000], RZ ;  /* 0x01a000ffcc007388 */ /* 0x0007e80000000c00 */
[----:B------:R3:W-:Y:S02]  /*2f70*/  STS.128 [R204+0x1c000], RZ ;  /* 0x01c000ffcc007388 */ /* 0x0007e40000000c00 */
.L_x_678:
[----:B------:R-:W-:Y:S05]  /*2f80*/  BSYNC.RECONVERGENT B0 ;  /* 0x0000000000007941 */ /* 0x000fea0003800200 */
.L_x_675:
[----:B------:R1:W-:Y:S01]  /*2f90*/  @P3 STS.128 [R204+0x19000], RZ ;  /* 0x019000ffcc003388 */ /* 0x0003e20000000c00 */
[----:B------:R-:W-:Y:S03]  /*2fa0*/  BSSY.RECONVERGENT B0, `(.L_x_679) ;  /* 0x0000021000007945 */ /* 0x000fe60003800200 */
[----:B------:R1:W-:Y:S04]  /*2fb0*/  @P3 STS.128 [R204+0x1b000], RZ ;  /* 0x01b000ffcc003388 */ /* 0x0003e80000000c00 */
[----:B------:R1:W-:Y:S01]  /*2fc0*/  @P3 STS.128 [R204+0x1d000], RZ ;  /* 0x01d000ffcc003388 */ /* 0x0003e20000000c00 */
[----:B------:R-:W-:Y:S05]  /*2fd0*/  @P3 BRA `(.L_x_680) ;  /* 0x0000000000743947 */ /* 0x000fea0003800000 */
[----:B------:R-:W2:Y:S01]  /*2fe0*/  LDCU UR6, c[0x0][0x440] ;  /* 0x00008800ff0677ac */ /* 0x000ea20008000800 */
[----:B------:R-:W-:Y:S02]  /*2ff0*/  IMAD R4, R4, UR12, RZ ;  /* 0x0000000c04047c24 */ /* 0x000fe4000f8e02ff */
[----:B------:R-:W-:Y:S01]  /*3000*/  IMAD.MOV.U32 R10, RZ, RZ, R12 ;  /* 0x000000ffff0a7224 */ /* 0x000fe200078e000c */
[----:B------:R-:W4:Y:S01]  /*3010*/  LDCU.64 UR4, c[0x0][0x390] ;  /* 0x00007200ff0477ac */ /* 0x000f220008000a00 */
[C---:B------:R-:W-:Y:S02]  /*3020*/  IMAD R4, R5.reuse, UR13, R4 ;  /* 0x0000000d05047c24 */ /* 0x040fe4000f8e0204 */
[----:B-1-3--:R-:W-:-:S04]  /*3030*/  IMAD.WIDE.U32 R8, R5, UR12, R10 ;  /* 0x0000000c05087c25 */ /* 0x00afc8000f8e000a */
[----:B------:R-:W-:Y:S01]  /*3040*/  IMAD.IADD R4, R9, 0x1, R4 ;  /* 0x0000000109047824 */ /* 0x000fe200078e0204 */
[----:B--2---:R-:W-:Y:S02]  /*3050*/  ISETP.GE.AND P1, PT, R194, UR6, PT ;  /* 0x00000006c2007c0c */ /* 0x004fe4000bf26270 */
        /* <DEDUP_REMOVED lines=20> */
.L_x_681:
[----:B------:R2:W-:Y:S02]  /*31a0*/  STS.128 [R204+0x1d000], RZ ;  /* 0x01d000ffcc007388 */ /* 0x0005e40000000c00 */
.L_x_680:
[----:B------:R-:W-:Y:S05]  /*31b0*/  BSYNC.RECONVERGENT B0 ;  /* 0x0000000000007941 */ /* 0x000fea0003800200 */
.L_x_679:
[----:B------:R-:W3:Y:S01]  /*31c0*/  LDCU.64 UR4, c[0x0][0x538] ;  /* 0x0000a700ff0477ac */ /* 0x000ee20008000a00 */
[----:B------:R-:W0:Y:S01]  /*31d0*/  LDGDEPBAR ;  /* 0x00000000000079af */ /* 0x000e220000000000 */
[----:B------:R-:W-:Y:S01]  /*31e0*/  IMAD.SHL.U32 R2, R6, 0x2, RZ ;  /* 0x0000000206027824 */ /* 0x000fe200078e00ff */
[----:B------:R-:W-:Y:S01]  /*31f0*/  UMOV UR14, URZ ;  /* 0x000000ff000e7c82 */ /* 0x000fe20008000000 */
[----:B------:R-:W1:Y:S01]  /*3200*/  LDCU UR6, c[0x0][0x440] ;  /* 0x00008800ff0677ac */ /* 0x000e620008000800 */
[----:B------:R-:W1:Y:S01]  /*3210*/  LDCU UR7, c[0x0][0x3e0] ;  /* 0x00007c00ff0777ac */ /* 0x000e620008000800 */
[----:B------:R-:W1:Y:S01]  /*3220*/  LDCU UR12, c[0x0][0x45c] ;  /* 0x00008b80ff0c77ac */ /* 0x000e620008000800 */
[----:B---3--:R-:W-:-:S04]  /*3230*/  ISETP.NE.U32.AND P0, PT, RZ, UR4, PT ;  /* 0x00000004ff007c0c */ /* 0x008fc8000bf05070 */
[----:B------:R-:W-:-:S13]  /*3240*/  ISETP.NE.AND.EX P0, PT, RZ, UR5, PT, P0 ;  /* 0x00000005ff007c0c */ /* 0x000fda000bf05300 */
[----:B------:R-:W-:Y:S01]  /*3250*/  VOTEU.ANY UP0, P0 ;  /* 0x0000000000ff7886 */ /* 0x000fe20000000100 */
[----:B------:R-:W-:-:S13]  /*3260*/  PLOP3.LUT P0, PT, PT, PT, UP0, 0x80, 0x8 ;  /* 0x000000000008781c */ /* 0x000fda0003f0f008 */
[----:B------:R-:W3:Y:S01]  /*3270*/  @P0 LDC.64 R4, c[0x0][0x540] ;  /* 0x00015000ff040b82 */ /* 0x000ee20000000a00 */
[----:B-1----:R-:W-:Y:S02]  /*3280*/  @P0 IMAD.MOV.U32 R8, RZ, RZ, R190 ;  /* 0x000000ffff080224 */ /* 0x002fe400078e00be */
[----:B------:R-:W-:Y:S02]  /*3290*/  @P0 IMAD.MOV.U32 R9, RZ, RZ, RZ ;  /* 0x000000ffff090224 */ /* 0x000fe400078e00ff */
[----:B---3--:R-:W-:-:S03]  /*32a0*/  @P0 IMAD.WIDE.U32 R8, R191, R4, R8 ;  /* 0x00000004bf080225 */ /* 0x008fc600078e0008 */
[----:B------:R-:W1:Y:S01]  /*32b0*/  @P0 LDC R4, c[0x0][0x458] ;  /* 0x00011600ff040b82 */ /* 0x000e620000000800 */
[----:B------:R-:W-:Y:S01]  /*32c0*/  @P0 IMAD R5, R191, R5, R9 ;  /* 0x00000005bf050224 */ /* 0x000fe200078e0209 */
[C---:B--2---:R-:W-:Y:S01]  /*32d0*/  @P0 LEA R10, P1, R8.reuse, UR4, 0x2 ;  /* 0x00000004080a0c11 */ /* 0x044fe2000f8210ff */
[----:B------:R-:W2:Y:S03]  /*32e0*/  LDCU UR4, c[0x0][0x590] ;  /* 0x0000b200ff0477ac */ /* 0x000ea60008000800 */
[----:B------:R-:W-:Y:S01]  /*32f0*/  @P0 LEA.HI.X R11, R8, UR5, R5, 0x2, P1 ;  /* 0x00000005080b0c11 */ /* 0x000fe200088f1405 */
[----:B------:R-:W3:Y:S04]  /*3300*/  LDCU UR5, c[0x0][0x3b0] ;  /* 0x00007600ff0577ac */ /* 0x000ee80008000800 */
[----:B------:R-:W4:Y:S01]  /*3310*/  @P0 LDG.E R5, desc[UR22][R10.64] ;  /* 0x000000160a050981 */ /* 0x000f22000c1e1900 */
[----:B------:R-:W-:Y:S01]  /*3320*/  SHF.R.U32.HI R207, RZ, 0x2, R6 ;  /* 0x00000002ffcf7819 */ /* 0x000fe20000011606 */
[--C-:B------:R-:W-:Y:S01]  /*3330*/  IMAD.IADD R180, R188, 0x1, R7.reuse ;  /* 0x00000001bcb47824 */ /* 0x100fe200078e0207 */
[----:B------:R-:W-:Y:S01]  /*3340*/  LOP3.LUT R2, R2, 0x6, RZ, 0xc0, !PT ;  /* 0x0000000602027812 */ /* 0x000fe200078ec0ff */
[----:B------:R-:W-:Y:S01]  /*3350*/  IMAD.IADD R178, R185, 0x1, R7 ;  /* 0x00000001b9b27824 */ /* 0x000fe200078e0207 */
[----:B------:R-:W-:Y:S01]  /*3360*/  CS2R R142, SRZ ;  /* 0x00000000008e7805 */ /* 0x000fe2000001ff00 */
[----:B------:R-:W-:Y:S01]  /*3370*/  IMAD.MOV.U32 R214, RZ, RZ, R217 ;  /* 0x000000ffffd67224 */ /* 0x000fe200078e00d9 */
[----:B------:R-:W-:Y:S01]  /*3380*/  LOP3.LUT R207, R2, 0xe0, R207, 0xf8, !PT ;  /* 0x000000e002cf7812 */ /* 0x000fe200078ef8cf */
[----:B------:R-:W-:Y:S01]  /*3390*/  IMAD.IADD R189, R184, 0x1, R177 ;  /* 0x00000001b8bd7824 */ /* 0x000fe200078e02b1 */
[----:B------:R-:W-:Y:S01]  /*33a0*/  CS2R R140, SRZ ;  /* 0x00000000008c7805 */ /* 0x000fe2000001ff00 */
[----:B------:R-:W-:Y:S01]  /*33b0*/  IMAD.IADD R2, R177, 0x1, R3 ;  /* 0x00000001b1027824 */ /* 0x000fe200078e0203 */
[----:B------:R-:W-:Y:S01]  /*33c0*/  CS2R R146, SRZ ;  /* 0x0000000000927805 */ /* 0x000fe2000001ff00 */
[----:B-1----:R-:W4:Y:S01]  /*33d0*/  @P0 MUFU.RCP R0, R4 ;  /* 0x0000000400000308 */ /* 0x002f220000001000 */
        /* <DEDUP_REMOVED lines=46> */
[----:B------:R-:W-:Y:S01]  /*36c0*/  IADD3 R207, PT, PT, R220, -R209, -R207 ;  /* 0x800000d1dccf7210 */ /* 0x000fe20007ffe8cf */
[----:B---3--:R-:W-:Y:S02]  /*36d0*/  USHF.L.U32 UR5, UR5, 0x6, URZ ;  /* 0x0000000605057899 */ /* 0x008fe400080006ff */
[----:B--2---:R-:W-:Y:S01]  /*36e0*/  USHF.L.U32 UR4, UR4, 0x6, URZ ;  /* 0x0000000604047899 */ /* 0x004fe200080006ff */
[----:B----4-:R-:W-:-:S05]  /*36f0*/  @P0 FMUL.FTZ R0, R5, R0 ;  /* 0x0000000005000220 */ /* 0x010fca0000410000 */
[----:B------:R-:W-:Y:S01]  /*3700*/  @P0 R2UR UR13, R0 ;  /* 0x00000000000d02ca */ /* 0x000fe200000e0000 */
[----:B------:R-:W-:-:S04]  /*3710*/  IMAD.IADD R0, R183, 0x1, R184 ;  /* 0x00000001b7007824 */ /* 0x000fc800078e02b8 */
[----:B------:R-:W-:-:S08]  /*3720*/  IMAD.IADD R187, R0, 0x1, R177 ;  /* 0x0000000100bb7824 */ /* 0x000fd000078e02b1 */
[----:B------:R-:W-:-:S05]  /*3730*/  @UP0 UMOV UR14, UR13 ;  /* 0x0000000d000e0c82 */ /* 0x000fca0008000000 */
.L_x_686:
[----:B------:R-:W0:Y:S01]  /*3740*/  LDGDEPBAR ;  /* 0x00000000000079af */ /* 0x000e220000000000 */
[----:B------:R-:W-:Y:S01]  /*3750*/  IMAD.IADD R149, R180, 0x1, R177 ;  /* 0x00000001b4957824 */ /* 0x000fe200078e02b1 */
[C---:B------:R-:W-:Y:S01]  /*3760*/  LEA R154, P0, R192.reuse, R212, 0x2 ;  /* 0x000000d4c09a7211 */ /* 0x040fe200078010ff */
[----:B------:R-:W-:Y:S01]  /*3770*/  IMAD.IADD R150, R183, 0x1, R180 ;  /* 0x00000001b7967824 */ /* 0x000fe200078e02b4 */
[----:B------:R-:W-:Y:S02]  /*3780*/  SHF.L.U32 R153, R219, 0x6, RZ ;  /* 0x00000006db997819 */ /* 0x000fe400000006ff */
[----:B------:R-:W-:Y:S01]  /*3790*/  LEA.HI.X R155, R192, R213, RZ, 0x2, P0 ;  /* 0x000000d5c09b7211 */ /* 0x000fe200000f14ff */
[----:B------:R-:W-:Y:S01]  /*37a0*/  IMAD.IADD R148, R177, 0x1, R150 ;  /* 0x00000001b1947824 */ /* 0x000fe200078e0296 */
[C---:B------:R-:W-:Y:S01]  /*37b0*/  ISETP.GE.AND P0, PT, R153.reuse, R218, PT ;  /* 0x000000da9900720c */ /* 0x040fe20003f06270 */
        /* <DEDUP_REMOVED lines=9> */
[----:B------:R-:W-:Y:S05]  /*3850*/  LDSM.16.M88.4 R96, [R187] ;  /* 0x00000000bb60783b */ /* 0x000fea0000000200 */
[----:B-----5:R-:W5:Y:S05]  /*3860*/  LDG.E R152, desc[UR22][R154.64] ;  /* 0x000000169a987981 */ /* 0x020f6a000c1e1900 */
[----:B------:R3:W5:Y:S01]  /*3870*/  LDG.E R151, desc[UR22][R154.64+0x20] ;  /* 0x000020169a977981 */ /* 0x000762000c1e1900 */
[C---:B-1----:R-:W-:Y:S08]  /*3880*/  HMMA.16816.F32 R4, R68.reuse, R72, RZ ;  /* 0x000000484404723c */ /* 0x042ff000000018ff */
[C---:B------:R-:W-:Y:S01]  /*3890*/  HMMA.16816.F32 R8, R68.reuse, R74, RZ ;  /* 0x0000004a4408723c */ /* 0x040fe200000018ff */
[----:B------:R-:W1:Y:S07]  /*38a0*/  LDSM.16.M88.4 R72, [R150] ;  /* 0x000000009648783b */ /* 0x000e6e0000000200 */
[C---:B--2---:R-:W-:Y:S08]  /*38b0*/  HMMA.16816.F32 R12, R68.reuse, R76, RZ ;  /* 0x0000004c440c723c */ /* 0x044ff000000018ff */
[----:B------:R-:W-:Y:S01]  /*38c0*/  HMMA.16816.F32 R16, R68, R78, RZ ;  /* 0x0000004e4410723c */ /* 0x000fe200000018ff */
[----:B------:R-:W2:Y:S01]  /*38d0*/  LDSM.16.M88.4 R68, [R0+0x800] ;  /* 0x000800000044783b */ /* 0x000ea20000000200 */
[----:B---3--:R-:W-:Y:S04]  /*38e0*/  LOP3.LUT R154, R153, R192, RZ, 0xfc, !PT ;  /* 0x000000c0999a7212 */ /* 0x008fe800078efcff */
[----:B------:R-:W3:Y:S01]  /*38f0*/  LDSM.16.M88.4 R76, [R148] ;  /* 0x00000000944c783b */ /* 0x000ee20000000200 */
[----:B------:R-:W-:Y:S01]  /*3900*/  IMAD.IADD R155, R154, 0x1, R207 ;  /* 0x000000019a9b7824 */ /* 0x000fe200078e02cf */
[C---:B------:R-:W-:Y:S05]  /*3910*/  HMMA.16816.F32 R4, R80.reuse, R84, R4 ;  /* 0x000000545004723c */ /* 0x040fea0000001804 */
[C---:B------:R-:W-:Y:S01]  /*3920*/  VIADD R156, R155.reuse, 0x48 ;  /* 0x000000489b9c7836 */ /* 0x040fe20000000000 */
[C---:B------:R-:W-:Y:S01]  /*3930*/  IADD3 R160, PT, PT, R155.reuse, 0x47, RZ ;  /* 0x000000479ba07810 */ /* 0x040fe20007ffe0ff */
[C---:B------:R-:W-:Y:S01]  /*3940*/  VIADD R159, R155.reuse, 0x40 ;  /* 0x000000409b9f7836 */ /* 0x040fe20000000000 */
[C---:B------:R-:W-:Y:S01]  /*3950*/  HMMA.16816.F32 R8, R80.reuse, R86, R8 ;  /* 0x000000565008723c */ /* 0x040fe20000001808 */
[----:B------:R-:W-:Y:S02]  /*3960*/  LDSM.16.M88.4 R84, [R180+0x2000] ;  /* 0x00200000b454783b */ /* 0x000fe40000000200 */
[----:B------:R-:W-:Y:S01]  /*3970*/  IABS R156, R156 ;  /* 0x0000009c009c7213 */ /* 0x000fe20000000000 */
[C---:B------:R-:W-:Y:S01]  /*3980*/  VIADD R158, R155.reuse, 0x3f ;  /* 0x0000003f9b9e7836 */ /* 0x040fe20000000000 */
[----:B------:R-:W-:Y:S02]  /*3990*/  IABS R159, R159 ;  /* 0x0000009f009f7213 */ /* 0x000fe40000000000 */
[----:B------:R-:W-:Y:S01]  /*39a0*/  I2FP.F32.S32 R157, R156 ;  /* 0x0000009c009d7245 */ /* 0x000fe20000201400 */
[C---:B----4-:R-:W-:Y:S03]  /*39b0*/  HMMA.16816.F32 R12, R80.reuse, R88, R12 ;  /* 0x00000058500c723c */ /* 0x050fe6000000180c */
[----:B------:R-:W-:Y:S01]  /*39c0*/  VIADD R156, R155, 0x37 ;  /* 0x000000379b9c7836 */ /* 0x000fe20000000000 */
[----:B------:R-:W-:Y:S02]  /*39d0*/  IABS R158, R158 ;  /* 0x0000009e009e7213 */ /* 0x000fe40000000000 */
[----:B------:R-:W-:Y:S02]  /*39e0*/  I2FP.F32.S32 R159, R159 ;  /* 0x0000009f009f7245 */ /* 0x000fe40000201400 */
[----:B------:R-:W-:Y:S01]  /*39f0*/  HMMA.16816.F32 R16, R80, R90, R16 ;  /* 0x0000005a5010723c */ /* 0x000fe20000001810 */
[----:B------:R-:W4:Y:S02]  /*3a00*/  LDSM.16.M88.4 R80, [R187+0x800] ;  /* 0x00080000bb50783b */ /* 0x000f240000000200 */
[----:B------:R-:W-:Y:S02]  /*3a10*/  IABS R156, R156 ;  /* 0x0000009c009c7213 */ /* 0x000fe40000000000 */
[----:B------:R-:W-:Y:S01]  /*3a20*/  I2FP.F32.S32 R158, R158 ;  /* 0x0000009e009e7245 */ /* 0x000fe20000201400 */
[----:B------:R-:W4:Y:S01]  /*3a30*/  LDSM.16.M88.4 R88, [R184+0x2000] ;  /* 0x00200000b858783b */ /* 0x000f220000000200 */
[----:B------:R-:W-:Y:S01]  /*3a40*/  I2FP.F32.S32 R156, R156 ;  /* 0x0000009c009c7245 */ /* 0x000fe20000201400 */
[C---:B-1----:R-:W-:Y:S05]  /*3a50*/  HMMA.16816.F32 R4, R72.reuse, R92, R4 ;  /* 0x0000005c4804723c */ /* 0x042fea0000001804 */
[----:B------:R-:W-:Y:S03]  /*3a60*/  IABS R160, R160 ;  /* 0x000000a000a07213 */ /* 0x000fe60000000000 */
[C---:B------:R-:W-:Y:S01]  /*3a70*/  HMMA.16816.F32 R8, R72.reuse, R94, R8 ;  /* 0x0000005e4808723c */ /* 0x040fe20000001808 */
[----:B------:R-:W-:Y:S02]  /*3a80*/  LDSM.16.M88.4 R92, [R189+0x2000] ;  /* 0x00200000bd5c783b */ /* 0x000fe40000000200 */
[----:B------:R-:W-:Y:S05]  /*3a90*/  I2FP.F32.S32 R160, R160 ;  /* 0x000000a000a07245 */ /* 0x000fea0000201400 */
[C---:B--2---:R-:W-:Y:S08]  /*3aa0*/  HMMA.16816.F32 R12, R72.reuse, R68, R12 ;  /* 0x00000044480c723c */ /* 0x044ff0000000180c */
[----:B------:R-:W-:Y:S01]  /*3ab0*/  HMMA.16816.F32 R16, R72, R70, R16 ;  /* 0x000000464810723c */ /* 0x000fe20000001810 */
        /* <DEDUP_REMOVED lines=39> */
[----:B------:R-:W3:Y:S07]  /*3d30*/  LDSM.16.M88.4 R92, [R0+0x4800] ;  /* 0x00480000005c783b */ /* 0x000eee0000000200 */
[C---:B-1----:R-:W-:Y:S08]  /*3d40*/  HMMA.16816.F32 R12, R76.reuse, R68, R12 ;  /* 0x000000444c0c723c */ /* 0x042ff0000000180c */
[----:B------:R-:W-:Y:S01]  /*3d50*/  HMMA.16816.F32 R16, R76, R70, R16 ;  /* 0x000000464c10723c */ /* 0x000fe20000001810 */
[----:B------:R-:W-:Y:S05]  /*3d60*/  LDSM.16.M88.4 R68, [R148+0x4000] ;  /* 0x004000009444783b */ /* 0x000fea0000000200 */
[----:B------:R-:W1:Y:S02]  /*3d70*/  LDSM.16.M88.4 R76, [R187+0x4000] ;  /* 0x00400000bb4c783b */ /* 0x000e640000000200 */
[C---:B----4-:R-:W-:Y:S08]  /*3d80*/  HMMA.16816.F32 R4, R80.reuse, R96, R4 ;  /* 0x000000605004723c */ /* 0x050ff00000001804 */
[C---:B------:R-:W-:Y:S08]  /*3d90*/  HMMA.16816.F32 R8, R80.reuse, R98, R8 ;  /* 0x000000625008723c */ /* 0x040ff00000001808 */
[C---:B--2---:R-:W-:Y:S08]  /*3da0*/  HMMA.16816.F32 R12, R80.reuse, R72, R12 ;  /* 0x00000048500c723c */ /* 0x044ff0000000180c */
[----:B------:R-:W-:Y:S01]  /*3db0*/  HMMA.16816.F32 R16, R80, R74, R16 ;  /* 0x0000004a5010723c */ /* 0x000fe20000001810 */
[----:B------:R-:W2:Y:S07]  /*3dc0*/  LDSM.16.M88.4 R72, [R187+0x4800] ;  /* 0x00480000bb48783b */ /* 0x000eae0000000200 */
[C---:B------:R-:W-:Y:S08]  /*3dd0*/  HMMA.16816.F32 R4, R84.reuse, R88, R4 ;  /* 0x000000585404723c */ /* 0x040ff00000001804 */
[C---:B------:R-:W-:Y:S08]  /*3de0*/  HMMA.16816.F32 R8, R84.reuse, R90, R8 ;  /* 0x0000005a5408723c */ /* 0x040ff00000001808 */
[C---:B---3--:R-:W-:Y:S08]  /*3df0*/  HMMA.16816.F32 R12, R84.reuse, R92, R12 ;  /* 0x0000005c540c723c */ /* 0x048ff0000000180c */
[----:B------:R-:W-:Y:S08]  /*3e00*/  HMMA.16816.F32 R16, R84, R94, R16 ;  /* 0x0000005e5410723c */ /* 0x000ff00000001810 */
[C---:B-1----:R-:W-:Y:S08]  /*3e10*/  HMMA.16816.F32 R4, R68.reuse, R76, R4 ;  /* 0x0000004c4404723c */ /* 0x042ff00000001804 */
[C---:B------:R-:W-:Y:S08]  /*3e20*/  HMMA.16816.F32 R8, R68.reuse, R78, R8 ;  /* 0x0000004e4408723c */ /* 0x040ff00000001808 */
[C---:B--2---:R-:W-:Y:S03]  /*3e30*/  HMMA.16816.F32 R12, R68.reuse, R72, R12 ;  /* 0x00000048440c723c */ /* 0x044fe6000000180c */
[----:B------:R-:W-:Y:S01]  /*3e40*/  FFMA.FTZ R6, R157, -UR14, R6 ;  /* 0x8000000e9d067c23 */ /* 0x000fe20008010006 */
[----:B------:R-:W-:Y:S01]  /*3e50*/  IADD3 R157, PT, PT, R155, 0x38, RZ ;  /* 0x000000389b9d7810 */ /* 0x000fe20007ffe0ff */
[C---:B------:R-:W-:Y:S01]  /*3e60*/  FFMA.FTZ R4, R159.reuse, -UR14, R4 ;  /* 0x8000000e9f047c23 */ /* 0x040fe20008010004 */
[----:B------:R-:W-:Y:S01]  /*3e70*/  FFMA.FTZ R5, R158, -UR14, R5 ;  /* 0x8000000e9e057c23 */ /* 0x000fe20008010005 */
[----:B------:R-:W-:Y:S01]  /*3e80*/  FFMA.FTZ R7, R160, -UR14, R7 ;  /* 0x8000000ea0077c23 */ /* 0x000fe20008010007 */
[----:B------:R-:W-:Y:S01]  /*3e90*/  IABS R157, R157 ;  /* 0x0000009d009d7213 */ /* 0x000fe20000000000 */
[----:B------:R-:W-:Y:S03]  /*3ea0*/  HMMA.16816.F32 R16, R68, R74, R16 ;  /* 0x0000004a4410723c */ /* 0x000fe60000001810 */
[----:B------:R-:W-:Y:S01]  /*3eb0*/  I2FP.F32.S32 R157, R157 ;  /* 0x0000009d009d7245 */ /* 0x000fe20000201400 */
[----:B------:R-:W-:Y:S01]  /*3ec0*/  FFMA.FTZ R10, R159, -UR14, R10 ;  /* 0x8000000e9f0a7c23 */ /* 0x000fe2000801000a */
[----:B------:R-:W-:Y:S01]  /*3ed0*/  FFMA.FTZ R11, R158, -UR14, R11 ;  /* 0x8000000e9e0b7c23 */ /* 0x000fe2000801000b */
[----:B------:R-:W-:Y:S01]  /*3ee0*/  IADD3 R158, PT, PT, R155, 0x2f, RZ ;  /* 0x0000002f9b9e7810 */ /* 0x000fe20007ffe0ff */
[C---:B------:R-:W-:Y:S01]  /*3ef0*/  FFMA.FTZ R9, R156.reuse, -UR14, R9 ;  /* 0x8000000e9c097c23 */ /* 0x040fe20008010009 */
[----:B------:R-:W-:Y:S01]  /*3f00*/  FFMA.FTZ R8, R157, -UR14, R8 ;  /* 0x8000000e9d087c23 */ /* 0x000fe20008010008 */
[----:B------:R-:W-:Y:S01]  /*3f10*/  VIADD R159, R155, 0x28 ;  /* 0x000000289b9f7836 */ /* 0x000fe20000000000 */
[----:B------:R-:W-:Y:S01]  /*3f20*/  IABS R158, R158 ;  /* 0x0000009e009e7213 */ /* 0x000fe20000000000 */
[----:B------:R-:W-:Y:S01]  /*3f30*/  FFMA.FTZ R14, R157, -UR14, R14 ;  /* 0x8000000e9d0e7c23 */ /* 0x000fe2000801000e */
[----:B------:R-:W-:Y:S01]  /*3f40*/  FFMA.FTZ R15, R156, -UR14, R15 ;  /* 0x8000000e9c0f7c23 */ /* 0x000fe2000801000f */
[C---:B------:R-:W-:Y:S01]  /*3f50*/  IADD3 R156, PT, PT, R155.reuse, 0x27, RZ ;  /* 0x000000279b9c7810 */ /* 0x040fe20007ffe0ff */
[----:B------:R-:W-:Y:S01]  /*3f60*/  VIADD R157, R155, 0x30 ;  /* 0x000000309b9d7836 */ /* 0x000fe20000000000 */
        /* <DEDUP_REMOVED lines=13> */
[----:B------:R-:W-:Y:S06]  /*4040*/  @!P0 BRA `(.L_x_682) ;  /* 0x0000000000248947 */ /* 0x000fec0003800000 */
[----:B------:R-:W-:Y:S01]  /*4050*/  VIADD R153, R153, 0x40 ;  /* 0x0000004099997836 */ /* 0x000fe20000000000 */
[----:B------:R-:W1:Y:S01]  /*4060*/  LDC R68, c[0x0][0x504] ;  /* 0x00014100ff447b82 */ /* 0x000e620000000800 */
[----:B------:R-:W-:Y:S05]  /*4070*/  VIADD R69, R210, 0x40 ;  /* 0x00000040d2457836 */ /* 0x000fea0000000000 */
[----:B------:R-:W-:Y:S02]  /*4080*/  ISETP.LT.AND P0, PT, R69, R220, PT ;  /* 0x000000dc4500720c */ /* 0x000fe40003f01270 */
[----:B-1----:R-:W-:Y:S05]  /*4090*/  IADD3 R68, PT, PT, R209, R68, -R220 ;  /* 0x00000044d1447210 */ /* 0x002fea0007ffe8dc */
[----:B------:R-:W-:Y:S05]  /*40a0*/  VIADD R68, R68, 0xffffffc0 ;  /* 0xffffffc044447836 */ /* 0x000fea0000000000 */
[----:B------:R-:W-:Y:S11]  /*40b0*/  ISETP.GE.AND P1, PT, R153, R68, PT ;  /* 0x000000449900720c */ /* 0x000ff60003f26270 */
[----:B------:R-:W-:Y:S02]  /*40c0*/  @!UPT UIADD3 URZ, UPT, UPT, URZ, URZ, URZ ;  /* 0x000000fffffff290 */ /* 0x000fe4000fffe0ff */
[----:B------:R-:W-:Y:S05]  /*40d0*/  @!P1 BRA P0, `(.L_x_683) ;  /* 0x00000004005c9947 */ /* 0x000fea0000000000 */
.L_x_682:
[----:B------:R-:W1:Y:S01]  /*40e0*/  LDC R73, c[0x0][0x504] ;  /* 0x00014100ff497b82 */ /* 0x000e620000000800 */
[----:B------:R-:W2:Y:S07]  /*40f0*/  S2R R69, SR_TID.X ;  /* 0x0000000000457919 */ /* 0x000eae0000002100 */
[----:B------:R-:W3:Y:S01]  /*4100*/  LDC R71, c[0x0][0x508] ;  /* 0x00014200ff477b82 */ /* 0x000ee20000000800 */
[C-C-:B-1----:R-:W-:Y:S02]  /*4110*/  IADD3 R73, PT, PT, R220.reuse, -R73, -R223.reuse ;  /* 0x80000049dc497210 */ /* 0x142fe40007ffe8df */
[----:B---3--:R-:W-:Y:S03]  /*4120*/  IADD3 R71, PT, PT, R220, R71, -R223 ;  /* 0x00000047dc477210 */ /* 0x008fe60007ffe8df */
[C---:B------:R-:W-:Y:S02]  /*4130*/  IMAD.IADD R72, R154.reuse, 0x1, R73 ;  /* 0x000000019a487824 */ /* 0x040fe400078e0249 */
[----:B--2---:R-:W-:Y:S01]  /*4140*/  IMAD.SHL.U32 R68, R69, 0x2, RZ ;  /* 0x0000000245447824 */ /* 0x004fe200078e00ff */
[----:B------:R-:W-:Y:S01]  /*4150*/  SHF.R.U32.HI R69, RZ, 0x2, R69 ;  /* 0x00000002ff457819 */ /* 0x000fe20000011645 */
[----:B------:R-:W-:Y:S01]  /*4160*/  IMAD.IADD R71, R154, 0x1, R71 ;  /* 0x000000019a477824 */ /* 0x000fe200078e0247 */
[----:B------:R-:W-:Y:S02]  /*4170*/  VIMNMX R74, PT, PT, RZ, R72, !PT ;  /* 0x00000048ff4a7248 */ /* 0x000fe40007fe0100 */
[----:B------:R-:W-:Y:S02]  /*4180*/  LOP3.LUT R68, R68, 0x6, RZ, 0xc0, !PT ;  /* 0x0000000644447812 */ /* 0x000fe400078ec0ff */
[C-C-:B------:R-:W-:Y:S02]  /*4190*/  VIADDMNMX R70, R71.reuse, 0x1, R220.reuse, PT ;  /* 0x0000000147467846 */ /* 0x140fe400038001dc */
[----:B------:R-:W-:Y:S02]  /*41a0*/  LOP3.LUT R69, R68, 0xe0, R69, 0xf8, !PT ;  /* 0x000000e044457812 */ /* 0x000fe400078ef845 */
[----:B------:R-:W-:Y:S02]  /*41b0*/  VIADDMNMX R68, R71, 0x9, R220, PT ;  /* 0x0000000947447846 */ /* 0x000fe400038001dc */
[----:B------:R-:W-:Y:S01]  /*41c0*/  VIADDMNMX R72, R72, 0x8, RZ, !PT ;  /* 0x0000000848487846 */ /* 0x000fe200078001ff */
[----:B------:R-:W-:Y:S04]  /*41d0*/  IMAD R69, R196, 0x40, R69 ;  /* 0x00000040c4457824 */ /* 0x000fe800078e0245 */
[C---:B------:R-:W-:Y:S01]  /*41e0*/  VIADD R81, R69.reuse, 0x1 ;  /* 0x0000000145517836 */ /* 0x040fe20000000000 */
[C---:B------:R-:W-:Y:S01]  /*41f0*/  ISETP.GE.AND P0, PT, R69.reuse, R74, PT ;  /* 0x0000004a4500720c */ /* 0x040fe20003f06270 */
[C---:B------:R-:W-:Y:S01]  /*4200*/  VIADD R79, R69.reuse, 0x8 ;  /* 0x00000008454f7836 */ /* 0x040fe20000000000 */
[C---:B------:R-:W-:Y:S01]  /*4210*/  ISETP.GE.AND P6, PT, R69.reuse, R70, PT ;  /* 0x000000464500720c */ /* 0x040fe20003fc6270 */
[C---:B------:R-:W-:Y:S01]  /*4220*/  VIADD R77, R69.reuse, 0x9 ;  /* 0x00000009454d7836 */ /* 0x040fe20000000000 */
[C---:B------:R-:W-:Y:S01]  /*4230*/  ISETP.GE.AND P5, PT, R69.reuse, R68, PT ;  /* 0x000000444500720c */ /* 0x040fe20003fa6270 */
[C---:B------:R-:W-:Y:S01]  /*4240*/  VIADD R75, R69.reuse, 0x10 ;  /* 0x00000010454b7836 */ /* 0x040fe20000000000 */
[C---:B------:R-:W-:Y:S01]  /*4250*/  ISETP.GE.AND P4, PT, R69.reuse, R72, PT ;  /* 0x000000484500720c */ /* 0x040fe20003f86270 */
[C---:B------:R-:W-:Y:S01]  /*4260*/  VIADD R73, R69.reuse, 0x11 ;  /* 0x0000001145497836 */ /* 0x040fe20000000000 */
[----:B------:R-:W-:Y:S01]  /*4270*/  FSEL R4, R4, -INF , P0 ;  /* 0xff80000004047808 */ /* 0x000fe20000000000 */
[----:B------:R-:W-:Y:S01]  /*4280*/  VIADD R71, R69, 0x18 ;  /* 0x0000001845477836 */ /* 0x000fe20000000000 */
[-C--:B------:R-:W-:Y:S01]  /*4290*/  ISETP.GE.AND P3, PT, R81, R74.reuse, PT ;  /* 0x0000004a5100720c */ /* 0x080fe20003f66270 */
[----:B------:R-:W-:Y:S01]  /*42a0*/  VIADD R69, R69, 0x19 ;  /* 0x0000001945457836 */ /* 0x000fe20000000000 */
[-C--:B------:R-:W-:Y:S02]  /*42b0*/  ISETP.GE.AND P2, PT, R79, R74.reuse, PT ;  /* 0x0000004a4f00720c */ /* 0x080fe40003f46270 */
        /* <DEDUP_REMOVED lines=57> */
.L_x_683:
        /* <DEDUP_REMOVED lines=66> */
[----:B------:R-:W4:Y:S05]  /*4a70*/  LDSM.16.M88.4 R88, [R0+0x6000] ;  /* 0x006000000058783b */ /* 0x000f2a0000000200 */
[----:B------:R-:W-:Y:S01]  /*4a80*/  LDSM.16.M88.4 R92, [R148+0xc000] ;  /* 0x00c00000945c783b */ /* 0x000fe20000000200 */
        /* <DEDUP_REMOVED lines=49> */
[C---:B------:R-:W-:Y:S01]  /*4da0*/  HMMA.16816.F32 R8, R76.reuse, R82, R8 ;  /* 0x000000524c08723c */ /* 0x040fe20000001808 */
[----:B------:R-:W-:Y:S07]  /*4db0*/  LDSM.16.M88.4 R80, [R0+0xa000] ;  /* 0x00a000000050783b */ /* 0x000fee0000000200 */
[C---:B--2---:R-:W-:Y:S08]  /*4dc0*/  HMMA.16816.F32 R12, R76.reuse, R72, R12 ;  /* 0x000000484c0c723c */ /* 0x044ff0000000180c */
        /* <DEDUP_REMOVED lines=11> */
[C---:B------:R-:W-:Y:S08]  /*4e80*/  HMMA.16816.F32 R8, R92.reuse, R98, R8 ;  /* 0x000000625c08723c */ /* 0x040ff00000001808 */
[C---:B--2---:R-:W-:Y:S08]  /*4e90*/  HMMA.16816.F32 R12, R92.reuse, R72, R12 ;  /* 0x000000485c0c723c */ /* 0x044ff0000000180c */
[----:B------:R-:W-:Y:S01]  /*4ea0*/  HMMA.16816.F32 R16, R92, R74, R16 ;  /* 0x0000004a5c10723c */ /* 0x000fe20000001810 */
[----:B------:R-:W2:Y:S07]  /*4eb0*/  LDSM.16.M88.4 R72, [R187+0xa800] ;  /* 0x00a80000bb48783b */ /* 0x000eae0000000200 */
[C---:B---3--:R-:W-:Y:S08]  /*4ec0*/  HMMA.16816.F32 R4, R76.reuse, R80, R4 ;  /* 0x000000504c04723c */ /* 0x048ff00000001804 */
[C---:B------:R-:W-:Y:S08]  /*4ed0*/  HMMA.16816.F32 R8, R76.reuse, R82, R8 ;  /* 0x000000524c08723c */ /* 0x040ff00000001808 */
[C---:B-1----:R-:W-:Y:S08]  /*4ee0*/  HMMA.16816.F32 R12, R76.reuse, R68, R12 ;  /* 0x000000444c0c723c */ /* 0x042ff0000000180c */
[----:B------:R-:W-:Y:S08]  /*4ef0*/  HMMA.16816.F32 R16, R76, R70, R16 ;  /* 0x000000464c10723c */ /* 0x000ff00000001810 */
[C---:B----4-:R-:W-:Y:S08]  /*4f00*/  HMMA.16816.F32 R4, R84.reuse, R88, R4 ;  /* 0x000000585404723c */ /* 0x050ff00000001804 */
[C---:B------:R-:W-:Y:S08]  /*4f10*/  HMMA.16816.F32 R8, R84.reuse, R90, R8 ;  /* 0x0000005a5408723c */ /* 0x040ff00000001808 */
[C---:B--2---:R-:W-:Y:S03]  /*4f20*/  HMMA.16816.F32 R12, R84.reuse, R72, R12 ;  /* 0x00000048540c723c */ /* 0x044fe6000000180c */
[C---:B-----5:R-:W-:Y:S01]  /*4f30*/  FADD.FTZ R4, -R152.reuse, R4 ;  /* 0x0000000498047221 */ /* 0x060fe20000010100 */
[C---:B------:R-:W-:Y:S01]  /*4f40*/  FADD.FTZ R5, -R152.reuse, R5 ;  /* 0x0000000598057221 */ /* 0x040fe20000010100 */
[C---:B------:R-:W-:Y:S01]  /*4f50*/  FADD.FTZ R6, -R151.reuse, R6 ;  /* 0x0000000697067221 */ /* 0x040fe20000010100 */
[----:B------:R-:W-:Y:S01]  /*4f60*/  FADD.FTZ R7, -R151, R7 ;  /* 0x0000000797077221 */ /* 0x000fe20000010100 */
[----:B------:R-:W-:Y:S01]  /*4f70*/  FMUL.FTZ R4, R167, R4 ;  /* 0x00000004a7047220 */ /* 0x000fe20000410000 */
[----:B------:R-:W-:Y:S03]  /*4f80*/  HMMA.16816.F32 R16, R84, R74, R16 ;  /* 0x0000004a5410723c */ /* 0x000fe60000001810 */
        /* <DEDUP_REMOVED lines=8> */
[C---:B------:R-:W-:Y:S01]  /*5010*/  FADD.FTZ R12, -R152.reuse, R12 ;  /* 0x0000000c980c7221 */ /* 0x040fe20000010100 */
[----:B------:R-:W-:Y:S01]  /*5020*/  F2FP.F16.F32.PACK_AB R68, R5, R4 ;  /* 0x000000040544723e */ /* 0x000fe200000000ff */
[----:B------:R-:W-:Y:S01]  /*5030*/  FADD.FTZ R13, -R152, R13 ;  /* 0x0000000d980d7221 */ /* 0x000fe20000010100 */
[C---:B------:R-:W-:Y:S01]  /*5040*/  FADD.FTZ R14, -R151.reuse, R14 ;  /* 0x0000000e970e7221 */ /* 0x040fe20000010100 */
[----:B------:R-:W-:Y:S01]  /*5050*/  FADD.FTZ R15, -R151, R15 ;  /* 0x0000000f970f7221 */ /* 0x000fe20000010100 */
[----:B------:R-:W-:Y:S01]  /*5060*/  FMUL.FTZ R9, R164, R9 ;  /* 0x00000009a4097220 */ /* 0x000fe20000410000 */
[----:B------:R-:W-:Y:S01]  /*5070*/  FMUL.FTZ R10, R157, R10 ;  /* 0x0000000a9d0a7220 */ /* 0x000fe20000410000 */
[----:B------:R-:W-:Y:S01]  /*5080*/  F2FP.F16.F32.PACK_AB R70, R7, R6 ;  /* 0x000000060746723e */ /* 0x000fe200000000ff */
[C---:B------:R-:W-:Y:S01]  /*5090*/  FADD.FTZ R16, -R152.reuse, R16 ;  /* 0x0000001098107221 */ /* 0x040fe20000010100 */
[----:B------:R-:W-:Y:S01]  /*50a0*/  FADD.FTZ R17, -R152, R17 ;  /* 0x0000001198117221 */ /* 0x000fe20000010100 */
[----:B------:R-:W-:Y:S01]  /*50b0*/  F2FP.F16.F32.PACK_AB R69, R9, R8 ;  /* 0x000000080945723e */ /* 0x000fe200000000ff */
[C---:B------:R-:W-:Y:S01]  /*50c0*/  FADD.FTZ R18, -R151.reuse, R18 ;  /* 0x0000001297127221 */ /* 0x040fe20000010100 */
        /* <DEDUP_REMOVED lines=16> */
[----:B------:R-:W-:Y:S01]  /*51d0*/  IADD3 R4, P0, PT, RZ, -UR21, RZ ;  /* 0x80000015ff047c10 */ /* 0x000fe2000ff1e0ff */
[----:B------:R-:W-:Y:S01]  /*51e0*/  IMAD.MOV.U32 R9, RZ, RZ, -0x6000 ;  /* 0xffffa000ff097424 */ /* 0x000fe200078e00ff */
[----:B------:R-:W-:Y:S02]  /*51f0*/  ISETP.GE.AND P3, PT, R194, UR6, PT ;  /* 0x00000006c2007c0c */ /* 0x000fe4000bf66270 */
[----:B------:R-:W-:Y:S01]  /*5200*/  ISETP.GE.AND P2, PT, R201, UR6, PT ;  /* 0x00000006c9007c0c */ /* 0x000fe2000bf46270 */
[----:B------:R-:W-:Y:S05]  /*5210*/  IMAD.X R5, RZ, RZ, ~UR5, P0 ;  /* 0x80000005ff057e24 */ /* 0x000fea00080e06ff */
[----:B------:R-:W-:Y:S02]  /*5220*/  SHF.R.S64 R7, R4, 0x1f, R5 ;  /* 0x0000001f04077819 */ /* 0x000fe40000001005 */
[----:B------:R-:W-:Y:S02]  /*5230*/  LOP3.LUT R4, R219, 0x1, RZ, 0xc0, !PT ;  /* 0x00000001db047812 */ /* 0x000fe400078ec0ff */
[----:B------:R-:W-:Y:S01]  /*5240*/  IADD3 R230, P1, PT, R230, R7, RZ ;  /* 0x00000007e6e67210 */ /* 0x000fe20007f3e0ff */
[----:B------:R-:W-:Y:S01]  /*5250*/  IMAD.U32 R7, RZ, RZ, UR10 ;  /* 0x0000000aff077e24 */ /* 0x000fe2000f8e00ff */
[----:B------:R-:W-:Y:S01]  /*5260*/  ISETP.NE.U32.AND P0, PT, R4, 0x1, PT ;  /* 0x000000010400780c */ /* 0x000fe20003f05070 */
[----:B------:R-:W-:Y:S01]  /*5270*/  IMAD.U32 R4, RZ, RZ, UR10 ;  /* 0x0000000aff047e24 */ /* 0x000fe2000f8e00ff */
[----:B------:R-:W-:Y:S01]  /*5280*/  LEA.HI.X.SX32 R231, R5, R231, 0x1, P1 ;  /* 0x000000e705e77211 */ /* 0x000fe200008f0eff */
[----:B------:R-:W-:Y:S01]  /*5290*/  IMAD.U32 R5, RZ, RZ, UR11 ;  /* 0x0000000bff057e24 */ /* 0x000fe2000f8e00ff */
[----:B------:R-:W-:Y:S02]  /*52a0*/  SEL R9, R9, 0x6000, !P0 ;  /* 0x0000600009097807 */ /* 0x000fe40004000000 */
[----:B------:R-:W-:Y:S02]  /*52b0*/  ISETP.GE.AND P1, PT, R200, UR6, PT ;  /* 0x00000006c8007c0c */ /* 0x000fe4000bf26270 */
[----:B------:R-:W-:Y:S01]  /*52c0*/  LEA R6, P0, R7, R230, 0x1 ;  /* 0x000000e607067211 */ /* 0x000fe200078008ff */
[--C-:B------:R-:W-:Y:S02]  /*52d0*/  IMAD.IADD R214, R214, 0x1, R9.reuse ;  /* 0x00000001d6d67824 */ /* 0x100fe400078e0209 */
[----:B------:R-:W-:Y:S01]  /*52e0*/  IMAD.IADD R217, R217, 0x1, R9 ;  /* 0x00000001d9d97824 */ /* 0x000fe200078e0209 */
[----:B------:R-:W-:Y:S01]  /*52f0*/  LEA.HI.X R7, R4, R231, R5, 0x1, P0 ;  /* 0x000000e704077211 */ /* 0x000fe200000f0c05 */
        /* <DEDUP_REMOVED lines=38> */
.L_x_684:
        /* <DEDUP_REMOVED lines=90> */
[----:B------:R-:W-:Y:S01]  /*5b00*/  SHF.R.S64 R7, R4, 0x1f, R5 ;  /* 0x0000001f04077819 */ /* 0x000fe20000001005 */
[----:B------:R-:W-:Y:S03]  /*5b10*/  IMAD.U32 R4, RZ, RZ, UR26 ;  /* 0x0000001aff047e24 */ /* 0x000fe6000f8e00ff */
[----:B------:R-:W-:Y:S01]  /*5b20*/  IADD3 R228, P0, PT, R228, R7, RZ ;  /* 0x00000007e4e47210 */ /* 0x000fe20007f1e0ff */
[----:B------:R-:W-:Y:S03]  /*5b30*/  IMAD.U32 R7, RZ, RZ, UR26 ;  /* 0x0000001aff077e24 */ /* 0x000fe6000f8e00ff */
[----:B------:R-:W-:Y:S01]  /*5b40*/  LEA.HI.X.SX32 R229, R5, R229, 0x1, P0 ;  /* 0x000000e505e57211 */ /* 0x000fe200000f0eff */
[----:B------:R-:W-:Y:S01]  /*5b50*/  IMAD.U32 R5, RZ, RZ, UR25 ;  /* 0x00000019ff057e24 */ /* 0x000fe2000f8e00ff */
[----:B------:R-:W-:Y:S03]  /*5b60*/  LEA R6, P0, R7, R228, 0x1 ;  /* 0x000000e407067211 */ /* 0x000fe600078008ff */
        /* <DEDUP_REMOVED lines=32> */
.L_x_685:
[----:B------:R-:W-:Y:S01]  /*5d70*/  LDSM.16.M88.4 R148, [R182+0x1e000] ;  /* 0x01e00000b694783b */ /* 0x000fe20000000200 */
[----:B------:R-:W-:Y:S01]  /*5d80*/  IMAD.SHL.U32 R235, R225, 0x8, RZ ;  /* 0x00000008e1eb7824 */ /* 0x000fe200078e00ff */
[----:B------:R-:W-:Y:S02]  /*5d90*/  ISETP.GT.AND P3, PT, R219, R208, PT ;  /* 0x000000d0db00720c */ /* 0x000fe40003f64270 */
[----:B------:R-:W1:Y:S01]  /*5da0*/  LDSM.16.MT88.4 R16, [R185+0x12000] ;  /* 0x01200000b910783b */ /* 0x000e620000004200 */
[----:B------:R-:W-:Y:S02]  /*5db0*/  @P4 IADD3 R212, P1, PT, R212, -0x100, RZ ;  /* 0xffffff00d4d44810 */ /* 0x000fe40007f3e0ff */
[----:B------:R-:W-:Y:S01]  /*5dc0*/  LEA R234, P0, R235, R226, 0x2 ;  /* 0x000000e2ebea7211 */ /* 0x000fe200078010ff */
[----:B------:R-:W2:Y:S01]  /*5dd0*/  LDSM.16.M88.4 R92, [R182+0x1f000] ;  /* 0x01f00000b65c783b */ /* 0x000ea20000000200 */
[----:B------:R-:W-:Y:S02]  /*5de0*/  @P4 IADD3.X R213, PT, PT, R213, -0x1, RZ, P1, !PT ;  /* 0xffffffffd5d54810 */ /* 0x000fe40000ffe4ff */
[----:B------:R-:W-:Y:S01]  /*5df0*/  LEA.HI.X.SX32 R235, R235, R227, 0x2, P0 ;  /* 0x000000e3ebeb7211 */ /* 0x000fe200000f16ff */
[----:B------:R-:W3:Y:S01]  /*5e00*/  LDSM.16.MT88.4 R80, [R185+0x14000] ;  /* 0x01400000b950783b */ /* 0x000ee20000004200 */
[C---:B------:R-:W-:Y:S03]  /*5e10*/  LEA R236, P0, R225.reuse, R234, 0x5 ;  /* 0x000000eae1ec7211 */ /* 0x040fe600078028ff */
[----:B------:R-:W4:Y:S01]  /*5e20*/  LDSM.16.MT88.4 R96, [R185+0x16000] ;  /* 0x01600000b960783b */ /* 0x000f220000004200 */
[C---:B------:R-:W-:Y:S02]  /*5e30*/  LEA.HI.X.SX32 R237, R225.reuse, R235, 0x5, P0 ;  /* 0x000000ebe1ed7211 */ /* 0x040fe400000f2eff */
[C---:B------:R-:W-:Y:S01]  /*5e40*/  LEA R238, P0, R225.reuse, R236, 0x5 ;  /* 0x000000ece1ee7211 */ /* 0x040fe200078028ff */
[----:B------:R-:W-:Y:S03]  /*5e50*/  LDSM.16.M88.4 R152, [R176+0x1e000] ;  /* 0x01e00000b098783b */ /* 0x000fe60000000200 */
[C---:B------:R-:W-:Y:S01]  /*5e60*/  LEA.HI.X.SX32 R239, R225.reuse, R237, 0x5, P0 ;  /* 0x000000ede1ef7211 */ /* 0x040fe200000f2eff */
[----:B------:R-:W4:Y:S01]  /*5e70*/  LDSM.16.MT88.4 R156, [R185+0x12800] ;  /* 0x01280000b99c783b */ /* 0x000f220000004200 */
[C---:B------:R-:W-:Y:S03]  /*5e80*/  LEA R240, P0, R225.reuse, R238, 0x5 ;  /* 0x000000eee1f07211 */ /* 0x040fe600078028ff */
[----:B------:R-:W4:Y:S01]  /*5e90*/  LDSM.16.M88.4 R160, [R176+0x1f000] ;  /* 0x01f00000b0a0783b */ /* 0x000f220000000200 */
[C---:B------:R-:W-:Y:S02]  /*5ea0*/  LEA.HI.X.SX32 R241, R225.reuse, R239, 0x5, P0 ;  /* 0x000000efe1f17211 */ /* 0x040fe400000f2eff */
[C---:B------:R-:W-:Y:S01]  /*5eb0*/  LEA R242, P0, R225.reuse, R240, 0x5 ;  /* 0x000000f0e1f27211 */ /* 0x040fe200078028ff */
[----:B------:R-:W4:Y:S03]  /*5ec0*/  LDSM.16.MT88.4 R164, [R185+0x14800] ;  /* 0x01480000b9a4783b */ /* 0x000f260000004200 */
[C---:B------:R-:W-:Y:S01]  /*5ed0*/  LEA.HI.X.SX32 R243, R225.reuse, R241, 0x5, P0 ;  /* 0x000000f1e1f37211 */ /* 0x040fe200000f2eff */
[----:B------:R-:W4:Y:S04]  /*5ee0*/  LDSM.16.MT88.4 R168, [R185+0x16800] ;  /* 0x01680000b9a8783b */ /* 0x000f280000004200 */
[----:B------:R-:W-:Y:S01]  /*5ef0*/  LDSM.16.MT88.4 R172, [R185+0x15000] ;  /* 0x01500000b9ac783b */ /* 0x000fe20000004200 */
[-C--:B-1----:R-:W-:Y:S08]  /*5f00*/  HMMA.16816.F32 R4, R148, R16.reuse, RZ ;  /* 0x000000109404723c */ /* 0x082ff000000018ff */
        /* <DEDUP_REMOVED lines=11> */
[----:B------:R-:W-:Y:S07]  /*5fc0*/  LDSM.16.M88.4 R148, [R3+0x1e000] ;  /* 0x01e000000394783b */ /* 0x000fee0000000200 */
[-C--:B------:R-:W-:Y:S08]  /*5fd0*/  HMMA.16816.F32 R4, R152, R156.reuse, R4 ;  /* 0x0000009c9804723c */ /* 0x080ff00000001804 */
[C---:B------:R-:W-:Y:S08]  /*5fe0*/  HMMA.16816.F32 R8, R160.reuse, R156, R8 ;  /* 0x0000009ca008723c */ /* 0x040ff00000001808 */
[-C--:B------:R-:W-:Y:S08]  /*5ff0*/  HMMA.16816.F32 R12, R160, R158.reuse, R12 ;  /* 0x0000009ea00c723c */ /* 0x080ff0000000180c */
[C---:B------:R-:W-:Y:S01]  /*6000*/  HMMA.16816.F32 R16, R152.reuse, R158, R16 ;  /* 0x0000009e9810723c */ /* 0x040fe20000001810 */
[----:B------:R-:W1:Y:S07]  /*6010*/  LDSM.16.MT88.4 R156, [R185+0x13000] ;  /* 0x01300000b99c783b */ /* 0x000e6e0000004200 */
[-C--:B------:R-:W-:Y:S08]  /*6020*/  HMMA.16816.F32 R68, R152, R164.reuse, R68 ;  /* 0x000000a49844723c */ /* 0x080ff00000001844 */
[C---:B------:R-:W-:Y:S08]  /*6030*/  HMMA.16816.F32 R72, R160.reuse, R164, R72 ;  /* 0x000000a4a048723c */ /* 0x040ff00000001848 */
[-C--:B------:R-:W-:Y:S08]  /*6040*/  HMMA.16816.F32 R76, R160, R166.reuse, R76 ;  /* 0x000000a6a04c723c */ /* 0x080ff0000000184c */
[C---:B------:R-:W-:Y:S01]  /*6050*/  HMMA.16816.F32 R80, R152.reuse, R166, R80 ;  /* 0x000000a69850723c */ /* 0x040fe20000001850 */
[----:B------:R-:W2:Y:S07]  /*6060*/  LDSM.16.M88.4 R164, [R3+0x1f000] ;  /* 0x01f0000003a4783b */ /* 0x000eae0000000200 */
[-C--:B------:R-:W-:Y:S08]  /*6070*/  HMMA.16816.F32 R84, R152, R168.reuse, R84 ;  /* 0x000000a89854723c */ /* 0x080ff00000001854 */
[C---:B------:R-:W-:Y:S08]  /*6080*/  HMMA.16816.F32 R88, R160.reuse, R168, R88 ;  /* 0x000000a8a058723c */ /* 0x040ff00000001858 */
[-C--:B------:R-:W-:Y:S01]  /*6090*/  HMMA.16816.F32 R92, R160, R170.reuse, R92 ;  /* 0x000000aaa05c723c */ /* 0x080fe2000000185c */
[----:B------:R-:W-:Y:S07]  /*60a0*/  LDSM.16.MT88.4 R160, [R185+0x13800] ;  /* 0x01380000b9a0783b */ /* 0x000fee0000004200 */
[----:B------:R-:W-:Y:S01]  /*60b0*/  HMMA.16816.F32 R96, R152, R170, R96 ;  /* 0x000000aa9860723c */ /* 0x000fe20000001860 */
[----:B------:R-:W3:Y:S04]  /*60c0*/  LDSM.16.MT88.4 R152, [R185+0x17000] ;  /* 0x01700000b998783b */ /* 0x000ee80000004200 */
[----:B------:R-:W-:Y:S03]  /*60d0*/  LDSM.16.M88.4 R168, [R2+0x1f000] ;  /* 0x01f0000002a8783b */ /* 0x000fe60000000200 */
[-C--:B-1----:R-:W-:Y:S08]  /*60e0*/  HMMA.16816.F32 R4, R148, R156.reuse, R4 ;  /* 0x0000009c9404723c */ /* 0x082ff00000001804 */
[C---:B--2---:R-:W-:Y:S08]  /*60f0*/  HMMA.16816.F32 R8, R164.reuse, R156, R8 ;  /* 0x0000009ca408723c */ /* 0x044ff00000001808 */
[-C--:B------:R-:W-:Y:S08]  /*6100*/  HMMA.16816.F32 R12, R164, R158.reuse, R12 ;  /* 0x0000009ea40c723c */ /* 0x080ff0000000180c */
[C---:B------:R-:W-:Y:S01]  /*6110*/  HMMA.16816.F32 R16, R148.reuse, R158, R16 ;  /* 0x0000009e9410723c */ /* 0x040fe20000001810 */
[----:B------:R-:W1:Y:S07]  /*6120*/  LDSM.16.M88.4 R156, [R2+0x1e000] ;  /* 0x01e00000029c783b */ /* 0x000e6e0000000200 */
[-C--:B------:R-:W-:Y:S08]  /*6130*/  HMMA.16816.F32 R68, R148, R172.reuse, R68 ;  /* 0x000000ac9444723c */ /* 0x080ff00000001844 */
[C---:B------:R-:W-:Y:S04]  /*6140*/  HMMA.16816.F32 R72, R164.reuse, R172, R72 ;  /* 0x000000aca448723c */ /* 0x040fe80000001848 */
[C---:B------:R-:W-:Y:S04]  /*6150*/  LEA R172, P0, R225.reuse, R242, 0x5 ;  /* 0x000000f2e1ac7211 */ /* 0x040fe800078028ff */
[-C--:B------:R-:W-:Y:S03]  /*6160*/  HMMA.16816.F32 R76, R164, R174.reuse, R76 ;  /* 0x000000aea44c723c */ /* 0x080fe6000000184c */
[C---:B------:R-:W-:Y:S05]  /*6170*/  LEA.HI.X.SX32 R173, R225.reuse, R243, 0x5, P0 ;  /* 0x000000f3e1ad7211 */ /* 0x040fea00000f2eff */
[C---:B------:R-:W-:Y:S04]  /*6180*/  HMMA.16816.F32 R80, R148.reuse, R174, R80 ;  /* 0x000000ae9450723c */ /* 0x040fe80000001850 */
[C---:B------:R-:W-:Y:S04]  /*6190*/  LEA R174, P0, R225.reuse, R172, 0x5 ;  /* 0x000000ace1ae7211 */ /* 0x040fe800078028ff */
[-C--:B---3--:R-:W-:Y:S03]  /*61a0*/  HMMA.16816.F32 R84, R148, R152.reuse, R84 ;  /* 0x000000989454723c */ /* 0x088fe60000001854 */
[C---:B------:R-:W-:Y:S05]  /*61b0*/  LEA.HI.X.SX32 R175, R225.reuse, R173, 0x5, P0 ;  /* 0x000000ade1af7211 */ /* 0x040fea00000f2eff */
[C---:B------:R-:W-:Y:S04]  /*61c0*/  HMMA.16816.F32 R88, R164.reuse, R152, R88 ;  /* 0x00000098a458723c */ /* 0x040fe80000001858 */
[C---:B------:R-:W-:Y:S04]  /*61d0*/  IMAD.WIDE R244, R225.reuse, -0xc0, R174 ;  /* 0xffffff40e1f47825 */ /* 0x040fe800078e02ae */
[-C--:B------:R-:W-:Y:S01]  /*61e0*/  HMMA.16816.F32 R92, R164, R154.reuse, R92 ;  /* 0x0000009aa45c723c */ /* 0x080fe2000000185c */
[----:B------:R-:W2:Y:S02]  /*61f0*/  LDSM.16.MT88.4 R164, [R185+0x15800] ;  /* 0x01580000b9a4783b */ /* 0x000ea40000004200 */
[C---:B------:R-:W-:Y:S04]  /*6200*/  LEA R152, P0, R225.reuse, R244, 0x5 ;  /* 0x000000f4e1987211 */ /* 0x040fe800078028ff */
[C---:B------:R-:W-:Y:S01]  /*6210*/  LEA.HI.X.SX32 R153, R225.reuse, R245, 0x5, P0 ;  /* 0x000000f5e1997211 */ /* 0x040fe200000f2eff */
[----:B------:R-:W-:Y:S01]  /*6220*/  HMMA.16816.F32 R96, R148, R154, R96 ;  /* 0x0000009a9460723c */ /* 0x000fe20000001860 */
[----:B------:R-:W3:Y:S03]  /*6230*/  LDSM.16.MT88.4 R148, [R185+0x17800] ;  /* 0x01780000b994783b */ /* 0x000ee60000004200 */
[C---:B------:R-:W-:Y:S04]  /*6240*/  LEA R246, P0, R225.reuse, R152, 0x5 ;  /* 0x00000098e1f67211 */ /* 0x040fe800078028ff */
[-C--:B-1----:R-:W-:Y:S05]  /*6250*/  HMMA.16816.F32 R4, R156, R160.reuse, R4 ;  /* 0x000000a09c04723c */ /* 0x082fea0000001804 */
[C---:B------:R-:W-:Y:S02]  /*6260*/  LEA.HI.X.SX32 R247, R225.reuse, R153, 0x5, P0 ;  /* 0x00000099e1f77211 */ /* 0x040fe400000f2eff */
[C---:B------:R-:W-:Y:S01]  /*6270*/  LEA R154, P0, R225.reuse, R246, 0x5 ;  /* 0x000000f6e19a7211 */ /* 0x040fe200078028ff */
        /* <DEDUP_REMOVED lines=13> */
[C---:B------:R-:W-:Y:S05]  /*6350*/  IMAD.WIDE R164, R225.reuse, -0xc0, R248 ;  /* 0xffffff40e1a47825 */ /* 0x040fea00078e02f8 */
[C---:B------:R-:W-:Y:S04]  /*6360*/  HMMA.16816.F32 R80, R156.reuse, R166, R80 ;  /* 0x000000a69c50723c */ /* 0x040fe80000001850 */
[C---:B------:R-:W-:Y:S04]  /*6370*/  LEA R166, P0, R225.reuse, R164, 0x5 ;  /* 0x000000a4e1a67211 */ /* 0x040fe800078028ff */
[-C--:B---3--:R-:W-:Y:S03]  /*6380*/  HMMA.16816.F32 R84, R156, R148.reuse, R84 ;  /* 0x000000949c54723c */ /* 0x088fe60000001854 */
        /* <DEDUP_REMOVED lines=23> */
[C---:B-1----:R-:W-:Y:S03]  /*6500*/  IMAD.WIDE R156, R225.reuse, -0xc0, R158 ;  /* 0xffffff40e19c7825 */ /* 0x042fe600078e029e */
[----:B------:R1:W-:Y:S01]  /*6510*/  REDG.E.ADD.F32.FTZ.RN.STRONG.GPU desc[UR22][R172.64], R10 ;  /* 0x0000000aac0079a6 */ /* 0x0003e2000c12f316 */
[C---:B--2---:R-:W-:Y:S03]  /*6520*/  LEA R4, P0, R225.reuse, R156, 0x5 ;  /* 0x0000009ce1047211 */ /* 0x044fe600078028ff */
[----:B------:R2:W-:Y:S01]  /*6530*/  REDG.E.ADD.F32.FTZ.RN.STRONG.GPU desc[UR22][R174.64], R11 ;  /* 0x0000000bae0079a6 */ /* 0x0005e2000c12f316 */
[C---:B---3--:R-:W-:Y:S03]  /*6540*/  LEA.HI.X.SX32 R5, R225.reuse, R157, 0x5, P0 ;  /* 0x0000009de1057211 */ /* 0x048fe600000f2eff */
        /* <DEDUP_REMOVED lines=10> */
[C---:B------:R-:W-:Y:S02]  /*65f0*/  LEA.HI.X.SX32 R237, R225.reuse, R149, 0x5, P0 ;  /* 0x00000095e1ed7211 */ /* 0x040fe400000f2eff */
[C---:B------:R-:W-:Y:S01]  /*6600*/  LEA R238, P0, R225.reuse, R236, 0x5 ;  /* 0x000000ece1ee7211 */ /* 0x040fe200078028ff */
[----:B------:R4:W-:Y:S03]  /*6610*/  REDG.E.ADD.F32.FTZ.RN.STRONG.GPU desc[UR22][R160.64+0x80], R13 ;  /* 0x0000800da00079a6 */ /* 0x0009e6000c12f316 */
        /* <DEDUP_REMOVED lines=15> */
[C---:B-1----:R-:W-:Y:S01]  /*6710*/  LEA R172, P0, R225.reuse, R8, 0x5 ;  /* 0x00000008e1ac7211 */ /* 0x042fe200078028ff */
[----:B------:R-:W-:Y:S03]  /*6720*/  REDG.E.ADD.F32.FTZ.RN.STRONG.GPU desc[UR22][R168.64+0x100], R73 ;  /* 0x00010049a80079a6 */ /* 0x000fe6000c12f316 */
[C---:B------:R-:W-:Y:S01]  /*6730*/  LEA.HI.X.SX32 R173, R225.reuse, R9, 0x5, P0 ;  /* 0x00000009e1ad7211 */ /* 0x040fe200000f2eff */
[----:B------:R-:W-:Y:S01]  /*6740*/  REDG.E.ADD.F32.FTZ.RN.STRONG.GPU desc[UR22][R150.64+0x100], R74 ;  /* 0x0001004a960079a6 */ /* 0x000fe2000c12f316 */
[C---:B--2---:R-:W-:Y:S03]  /*6750*/  LEA R174, P0, R225.reuse, R172, 0x5 ;  /* 0x000000ace1ae7211 */ /* 0x044fe600078028ff */
[----:B------:R1:W-:Y:S01]  /*6760*/  REDG.E.ADD.F32.FTZ.RN.STRONG.GPU desc[UR22][R158.64+0x100], R75 ;  /* 0x0001004b9e0079a6 */ /* 0x0003e2000c12f316 */
[C---:B------:R-:W-:Y:S02]  /*6770*/  LEA.HI.X.SX32 R175, R225.reuse, R173, 0x5, P0 ;  /* 0x000000ade1af7211 */ /* 0x040fe400000f2eff */
[C---:B------:R-:W-:Y:S01]  /*6780*/  LEA R10, P0, R225.reuse, R174, 0x5 ;  /* 0x000000aee10a7211 */ /* 0x040fe200078028ff */
[----:B------:R-:W-:Y:S03]  /*6790*/  REDG.E.ADD.F32.FTZ.RN.STRONG.GPU desc[UR22][R226.64+0x180], R80 ;  /* 0x00018050e20079a6 */ /* 0x000fe6000c12f316 */
[C---:B------:R-:W-:Y:S01]  /*67a0*/  LEA.HI.X.SX32 R11, R225.reuse, R175, 0x5, P0 ;  /* 0x000000afe10b7211 */ /* 0x040fe200000f2eff */
[----:B------:R2:W-:Y:S01]  /*67b0*/  REDG.E.ADD.F32.FTZ.RN.STRONG.GPU desc[UR22][R156.64+0x180], R81 ;  /* 0x000180519c0079a6 */ /* 0x0005e2000c12f316 */
[C---:B---3--:R-:W-:Y:S03]  /*67c0*/  LEA R244, P0, R225.reuse, R10, 0x5 ;  /* 0x0000000ae1f47211 */ /* 0x048fe600078028ff */
        /* <DEDUP_REMOVED lines=24> */
[----:B------:R-:W-:Y:S01]  /*6950*/  REDG.E.ADD.F32.FTZ.RN.STRONG.GPU desc[UR22][R174.64+0x200], R89 ;  /* 0x00020059ae0079a6 */ /* 0x000fe2000c12f316 */
[----:B------:R-:W-:Y:S03]  /*6960*/  LEA.HI.X.SX32 R157, R225, R159, 0x5, P0 ;  /* 0x0000009fe19d7211 */ /* 0x000fe600000f2eff */
[----:B------:R-:W-:Y:S04]  /*6970*/  REDG.E.ADD.F32.FTZ.RN.STRONG.GPU desc[UR22][R10.64+0x200], R90 ;  /* 0x0002005a0a0079a6 */ /* 0x000fe8000c12f316 */
[----:B------:R-:W-:Y:S04]  /*6980*/  LDSM.16.MT88.4 R4, [R181+-0x2000] ;  /* 0xffe00000b504783b */ /* 0x000fe80000004200 */
[----:B------:R-:W1:Y:S04]  /*6990*/  LDSM.16.MT88.4 R8, [R178] ;  /* 0x00000000b208783b */ /* 0x000e680000004200 */
[----:B------:R-:W2:Y:S04]  /*69a0*/  LDSM.16.MT88.4 R12, [R179+-0x2000] ;  /* 0xffe00000b30c783b */ /* 0x000ea80000004200 */
[----:B------:R-:W-:Y:S04]  /*69b0*/  REDG.E.ADD.F32.FTZ.RN.STRONG.GPU desc[UR22][R244.64+0x200], R91 ;  /* 0x0002005bf40079a6 */ /* 0x000fe8000c12f316 */
[----:B------:R-:W-:Y:S04]  /*69c0*/  REDG.E.ADD.F32.FTZ.RN.STRONG.GPU desc[UR22][R226.64+0x280], R96 ;  /* 0x00028060e20079a6 */ /* 0x000fe8000c12f316 */
[----:B------:R-:W-:Y:S04]  /*69d0*/  REDG.E.ADD.F32.FTZ.RN.STRONG.GPU desc[UR22][R16.64+0x280], R97 ;  /* 0x00028061100079a6 */ /* 0x000fe8000c12f316 */
[----:B------:R-:W3:Y:S04]  /*69e0*/  LDSM.16.MT88.4 R16, [R178+0x2000] ;  /* 0x00200000b210783b */ /* 0x000ee80000004200 */
[----:B------:R-:W4:Y:S04]  /*69f0*/  LDSM.16.MT88.4 R68, [R178+0x4000] ;  /* 0x00400000b244783b */ /* 0x000f280000004200 */
[----:B------:R-:W-:Y:S04]  /*6a00*/  LDSM.16.MT88.4 R72, [R181+-0x1800] ;  /* 0xffe80000b548783b */ /* 0x000fe80000004200 */
[----:B------:R-:W4:Y:S04]  /*6a10*/  LDSM.16.MT88.4 R76, [R178+0x800] ;  /* 0x00080000b24c783b */ /* 0x000f280000004200 */
[----:B------:R-:W4:Y:S01]  /*6a20*/  LDSM.16.MT88.4 R80, [R179+-0x1800] ;  /* 0xffe80000b350783b */ /* 0x000f220000004200 */
[-C--:B-1----:R-:W-:Y:S03]  /*6a30*/  HMMA.16816.F32 R100, R4, R8.reuse, R100 ;  /* 0x000000080464723c */ /* 0x082fe60000001864 */
[----:B------:R-:W1:Y:S04]  /*6a40*/  LDSM.16.MT88.4 R84, [R178+0x2800] ;  /* 0x00280000b254783b */ /* 0x000e680000004200 */
[----:B------:R-:W-:Y:S01]  /*6a50*/  LDSM.16.MT88.4 R88, [R178+0x1800] ;  /* 0x00180000b258783b */ /* 0x000fe20000004200 */
[C---:B--2---:R-:W-:Y:S03]  /*6a60*/  HMMA.16816.F32 R104, R12.reuse, R8, R104 ;  /* 0x000000080c68723c */ /* 0x044fe60000001868 */
[----:B------:R-:W-:Y:S04]  /*6a70*/  LDSM.16.MT88.4 R148, [R178+0x5800] ;  /* 0x00580000b294783b */ /* 0x000fe80000004200 */
[----:B------:R-:W-:Y:S01]  /*6a80*/  REDG.E.ADD.F32.FTZ.RN.STRONG.GPU desc[UR22][R152.64+0x280], R98 ;  /* 0x00028062980079a6 */ /* 0x000fe2000c12f316 */
[-C--:B------:R-:W-:Y:S03]  /*6a90*/  HMMA.16816.F32 R108, R12, R10.reuse, R108 ;  /* 0x0000000a0c6c723c */ /* 0x080fe6000000186c */
[----:B------:R-:W-:Y:S04]  /*6aa0*/  REDG.E.ADD.F32.FTZ.RN.STRONG.GPU desc[UR22][R246.64+0x280], R99 ;  /* 0x00028063f60079a6 */ /* 0x000fe8000c12f316 */
[----:B------:R-:W-:Y:S01]  /*6ab0*/  LDSM.16.MT88.4 R96, [R178+0x3800] ;  /* 0x00380000b260783b */ /* 0x000fe20000004200 */
[C---:B------:R-:W-:Y:S03]  /*6ac0*/  HMMA.16816.F32 R112, R4.reuse, R10, R112 ;  /* 0x0000000a0470723c */ /* 0x040fe60000001870 */
[----:B------:R-:W2:Y:S04]  /*6ad0*/  LDSM.16.MT88.4 R8, [R178+0x4800] ;  /* 0x00480000b208783b */ /* 0x000ea80000004200 */
[----:B------:R-:W-:Y:S01]  /*6ae0*/  REDG.E.ADD.F32.FTZ.RN.STRONG.GPU desc[UR22][R154.64+0x280], R92 ;  /* 0x0002805c9a0079a6 */ /* 0x000fe2000c12f316 */
[-C--:B---3--:R-:W-:Y:S03]  /*6af0*/  HMMA.16816.F32 R116, R4, R16.reuse, R116 ;  /* 0x000000100474723c */ /* 0x088fe60000001874 */
[----:B------:R-:W-:Y:S04]  /*6b00*/  REDG.E.ADD.F32.FTZ.RN.STRONG.GPU desc[UR22][R160.64+0x280], R93 ;  /* 0x0002805da00079a6 */ /* 0x000fe8000c12f316 */
[----:B------:R-:W-:Y:S01]  /*6b10*/  REDG.E.ADD.F32.FTZ.RN.STRONG.GPU desc[UR22][R158.64+0x280], R94 ;  /* 0x0002805e9e0079a6 */ /* 0x000fe2000c12f316 */
[C---:B------:R-:W-:Y:S03]  /*6b20*/  HMMA.16816.F32 R120, R12.reuse, R16, R120 ;  /* 0x000000100c78723c */ /* 0x040fe60000001878 */
[----:B------:R-:W-:Y:S04]  /*6b30*/  REDG.E.ADD.F32.FTZ.RN.STRONG.GPU desc[UR22][R156.64+0x280], R95 ;  /* 0x0002805f9c0079a6 */ /* 0x000fe8000c12f316 */
[----:B------:R-:W-:Y:S01]  /*6b40*/  LDSM.16.MT88.4 R92, [R179+-0x800] ;  /* 0xfff80000b35c783b */ /* 0x000fe20000004200 */
        /* <DEDUP_REMOVED lines=8> */
[----:B------:R-:W3:Y:S04]  /*6bd0*/  LDSM.16.MT88.4 R4, [R181+-0x1000] ;  /* 0xfff00000b504783b */ /* 0x000ee80000004200 */
[----:B------:R-:W4:Y:S03]  /*6be0*/  LDSM.16.MT88.4 R68, [R178+0x3000] ;  /* 0x00300000b244783b */ /* 0x000f260000004200 */
        /* <DEDUP_REMOVED lines=15> */
[C---:B------:R-:W-:Y:S08]  /*6ce0*/  HMMA.16816.F32 R104, R16.reuse, R12, R104 ;  /* 0x0000000c1068723c */ /* 0x040ff00000001868 */
[-C--:B------:R-:W-:Y:S08]  /*6cf0*/  HMMA.16816.F32 R108, R16, R14.reuse, R108 ;  /* 0x0000000e106c723c */ /* 0x080ff0000000186c */
[C---:B------:R-:W-:Y:S08]  /*6d00*/  HMMA.16816.F32 R112, R4.reuse, R14, R112 ;  /* 0x0000000e0470723c */ /* 0x040ff00000001870 */
[-C--:B----4-:R-:W-:Y:S08]  /*6d10*/  HMMA.16816.F32 R116, R4, R68.reuse, R116 ;  /* 0x000000440474723c */ /* 0x090ff00000001874 */
        /* <DEDUP_REMOVED lines=152> */
[----:B------:R-:W-:Y:S02]  /*76a0*/  @P1 IADD3 R45, PT, PT, R221, R222, RZ ;  /* 0x000000dedd2d1210 */ /* 0x000fe40007ffe0ff */
[----:B------:R-:W-:Y:S01]  /*76b0*/  ISETP.NE.AND P0, PT, R222, -0x1, PT ;  /* 0xffffffffde00780c */ /* 0x000fe20003f05270 */
[----:B------:R-:W-:Y:S02]  /*76c0*/  STS [R202+0x4400], R135 ;  /* 0x00440087ca007388 */ /* 0x000fe40000000800 */
[----:B---3--:R-:W-:-:S02]  /*76d0*/  @P1 IMAD R6, R45, R5, RZ ;  /* 0x000000052d061224 */ /* 0x008fc400078e02ff */
        /* <DEDUP_REMOVED lines=27> */
[----:B-1----:R-:W-:-:S03]  /*7890*/  @P1 IMAD.WIDE.U32 R44, R45, R4, RZ ;  /* 0x000000042d2c1225 */ /* 0x002fc600078e00ff */
[----:B------:R2:W-:Y:S02]  /*78a0*/  STS [R202+0xb400], R59 ;  /* 0x00b4003bca007388 */ /* 0x0005e40000000800 */
[----:B------:R-:W-:Y:S02]  /*78b0*/  @P1 IADD3 R6, PT, PT, R45, R6, RZ ;  /* 0x000000062d061210 */ /* 0x000fe40007ffe0ff */
        /* <DEDUP_REMOVED lines=12> */
.L_x_687:
        /* <DEDUP_REMOVED lines=12> */
.L_x_688:
[----:B------:R-:W1:Y:S01]  /*7a40*/  LDCU.64 UR6, c[0x0][0x5c8] ;  /* 0x0000b900ff0677ac */ /* 0x000e620008000a00 */
[----:B------:R-:W-:-:S05]  /*7a50*/  IADD3 R8, PT, PT, R221, R222, RZ ;  /* 0x000000dedd087210 */ /* 0x000fca0007ffe0ff */
[C---:B-1----:R-:W-:Y:S02]  /*7a60*/  IMAD R0, R8.reuse, UR7, RZ ;  /* 0x0000000708007c24 */ /* 0x042fe4000f8e02ff */
[----:B------:R-:W-:-:S05]  /*7a70*/  IMAD.WIDE.U32 R8, R8, UR6, RZ ;  /* 0x0000000608087c25 */ /* 0x000fca000f8e00ff */
[----:B------:R-:W-:Y:S02]  /*7a80*/  IADD3 R0, PT, PT, R9, R0, RZ ;  /* 0x0000000009007210 */ /* 0x000fe40007ffe0ff */
[----:B------:R-:W-:-:S07]  /*7a90*/  MOV R2, R8 ;  /* 0x0000000800027202 */ /* 0x000fce0000000f00 */
.L_x_689:
[----:B------:R-:W-:Y:S01]  /*7aa0*/  BAR.SYNC.DEFER_BLOCKING 0x0 ;  /* 0x0000000000007b1d */ /* 0x000fe20000010000 */
[----:B--2---:R-:W-:Y:S01]  /*7ab0*/  SHF.R.S32.HI R7, RZ, 0x1f, R210 ;  /* 0x0000001fff077819 */ /* 0x004fe200000114d2 */
[----:B------:R-:W-:Y:S01]  /*7ac0*/  IMAD.MOV.U32 R60, RZ, RZ, R194 ;  /* 0x000000ffff3c7224 */ /* 0x000fe200078e00c2 */
[----:B------:R-:W-:Y:S02]  /*7ad0*/  MOV R61, RZ ;  /* 0x000000ff003d7202 */ /* 0x000fe40000000f00 */
[----:B------:R-:W-:Y:S01]  /*7ae0*/  ISETP.GE.AND P3, PT, R195, R206, PT ;  /* 0x000000cec300720c */ /* 0x000fe20003f66270 */
[----:B------:R-:W1:Y:S01]  /*7af0*/  LDCU.64 UR4, c[0x0][0x5d8] ;  /* 0x0000bb00ff0477ac */ /* 0x000e620008000a00 */
[-C--:B------:R-:W-:Y:S01]  /*7b00*/  IMAD R45, R7, R4.reuse, RZ ;  /* 0x00000004072d7224 */ /* 0x080fe200078e02ff */
[----:B------:R-:W-:Y:S01]  /*7b10*/  BSSY.RECONVERGENT B0, `(.L_x_690) ;  /* 0x0000024000007945 */ /* 0x000fe20003800200 */
[----:B------:R-:W-:Y:S01]  /*7b20*/  IMAD.WIDE.U32 R46, R210, R4, R60 ;  /* 0x00000004d22e7225 */ /* 0x000fe200078e003c */
[----:B------:R-:W-:-:S03]  /*7b30*/  ISETP.GE.AND P5, PT, R197, R206, PT ;  /* 0x000000cec500720c */ /* 0x000fc60003fa6270 */
[----:B------:R-:W-:Y:S01]  /*7b40*/  IMAD R45, R210, R5, R45 ;  /* 0x00000005d22d7224 */ /* 0x000fe200078e022d */
[----:B------:R-:W-:-:S04]  /*7b50*/  IADD3 R62, P0, PT, R44, R46, RZ ;  /* 0x0000002e2c3e7210 */ /* 0x000fc80007f1e0ff */
        /* <DEDUP_REMOVED lines=31> */
.L_x_691:
[----:B------:R-:W-:Y:S05]  /*7d50*/  BSYNC.RECONVERGENT B0 ;  /* 0x0000000000007941 */ /* 0x000fea0003800200 */
.L_x_690:
        /* <DEDUP_REMOVED lines=17> */
.L_x_693:
[----:B------:R-:W-:Y:S05]  /*7e70*/  BSYNC.RECONVERGENT B0 ;  /* 0x0000000000007941 */ /* 0x000fea0003800200 */
.L_x_692:
[----:B------:R-:W2:Y:S01]  /*7e80*/  LDCU.64 UR4, c[0x0][0x5e0] ;  /* 0x0000bc00ff0477ac */ /* 0x000ea20008000a00 */
[----:B---3--:R-:W-:Y:S01]  /*7e90*/  IMAD.WIDE.U32 R4, R210, UR6, R60 ;  /* 0x00000006d2047c25 */ /* 0x008fe2000f8e003c */
[----:B------:R-:W-:Y:S03]  /*7ea0*/  BSSY.RECONVERGENT B0, `(.L_x_694) ;  /* 0x0000015000007945 */ /* 0x000fe60003800200 */
[----:B------:R-:W-:Y:S01]  /*7eb0*/  IMAD R7, R7, UR6, RZ ;  /* 0x0000000607077c24 */ /* 0x000fe2000f8e02ff */
[----:B----4-:R-:W-:-:S03]  /*7ec0*/  IADD3 R34, P0, PT, R2, R4, RZ ;  /* 0x0000000402227210 */ /* 0x010fc60007f1e0ff */
[----:B------:R-:W-:-:S05]  /*7ed0*/  IMAD R7, R210, UR7, R7 ;  /* 0x00000007d2077c24 */ /* 0x000fca000f8e0207 */
        /* <DEDUP_REMOVED lines=17> */
.L_x_695:
[----:B------:R-:W-:Y:S05]  /*7ff0*/  BSYNC.RECONVERGENT B0 ;  /* 0x0000000000007941 */ /* 0x000fea0003800200 */
.L_x_694:
        /* <DEDUP_REMOVED lines=16> */
.L_x_653:
[----:B------:R-:W-:Y:S05]  /*8100*/  BSYNC.RECONVERGENT B1 ;  /* 0x0000000000017941 */ /* 0x000fea0003800200 */
.L_x_631:
[----:B------:R-:W2:Y:S01]  /*8110*/  LDCU UR5, c[0x0][0x438] ;  /* 0x00008700ff0577ac */ /* 0x000ea20008000800 */
[----:B-1--4-:R-:W1:Y:S08]  /*8120*/  LDC R5, c[0x0][0x370] ;  /* 0x0000dc00ff057b82 */ /* 0x012e700000000800 */
[----:B------:R-:W4:Y:S01]  /*8130*/  LDC R0, c[0x0][0x438] ;  /* 0x00010e00ff007b82 */ /* 0x000f220000000800 */
[----:B--2---:R-:W-:-:S04]  /*8140*/  UIADD3 UR5, UPT, UPT, UR5, 0x3f, URZ ;  /* 0x0000003f05057890 */ /* 0x004fc8000fffe0ff */
[----:B------:R-:W-:Y:S01]  /*8150*/  USHF.R.S32.HI UR4, URZ, 0x1f, UR5 ;  /* 0x0000001fff047899 */ /* 0x000fe20008011405 */
[----:B-1----:R-:W-:-:S03]  /*8160*/  IADD3 R196, PT, PT, R5, R196, RZ ;  /* 0x000000c405c47210 */ /* 0x002fc60007ffe0ff */
[----:B------:R-:W-:-:S04]  /*8170*/  ULEA.HI UR4, UR4, UR5, URZ, 0x6 ;  /* 0x0000000504047291 */ /* 0x000fc8000f8f30ff */
[----:B------:R-:W-:-:S06]  /*8180*/  USHF.R.S32.HI UR4, URZ, 0x6, UR4 ;  /* 0x00000006ff047899 */ /* 0x000fcc0008011404 */
[----:B------:R-:W-:-:S13]  /*8190*/  ISETP.GE.AND P0, PT, R196, UR4, PT ;  /* 0x00000004c4007c0c */ /* 0x000fda000bf06270 */
[----:B----4-:R-:W-:Y:S05]  /*81a0*/  @!P0 BRA `(.L_x_696) ;  /* 0xffffff8400248947 */ /* 0x010fea000383ffff */
[----:B------:R-:W-:Y:S05]  /*81b0*/  EXIT ;  /* 0x000000000000794d */ /* 0x000fea0003800000 */
.L_x_697:
        /* <DEDUP_REMOVED lines=12> */
.L_x_2163:


//--------------------- .text._ZN5flash27flash_bwd_convert_dq_kernelI23Flash_bwd_kernel_traitsILi192ELi64ELi64ELi8ELi4ELi2ELi2ELb1ELb1EN7cutlass6half_tE19Flash_kernel_traitsILi192ELi64ELi64ELi8ES3_EEEEvNS_16Flash_bwd_paramsEi --------------------------
	.section	.text._ZN5flash27flash_bwd_convert_dq_kernelI23Flash_bwd_kernel_traitsILi192ELi64ELi64ELi8ELi4ELi2ELi2ELb1ELb1EN7cutlass6half_tE19Flash_kernel_traitsILi192ELi64ELi64ELi8ES3_EEEEvNS_16Flash_bwd_paramsEi,"ax",@progbits
	.align	128
        .global         _ZN5flash27flash_bwd_convert_dq_kernelI23Flash_bwd_kernel_traitsILi192ELi64ELi64ELi8ELi4ELi2ELi2ELb1ELb1EN7cutlass6half_tE19Flash_kernel_traitsILi192ELi64ELi64ELi8ES3_EEEEvNS_16Flash_bwd_paramsEi
        .type           _ZN5flash27flash_bwd_convert_dq_kernelI23Flash_bwd_kernel_traitsILi192ELi64ELi64ELi8ELi4ELi2ELi2ELb1ELb1EN7cutlass6half_tE19Flash_kernel_traitsILi192ELi64ELi64ELi8ES3_EEEEvNS_16Flash_bwd_paramsEi,@function
        .size           _ZN5flash27flash_bwd_convert_dq_kernelI23Flash_bwd_kernel_traitsILi192ELi64ELi64ELi8ELi4ELi2ELi2ELb1ELb1EN7cutlass6half_tE19Flash_kernel_traitsILi192ELi64ELi64ELi8ES3_EEEEvNS_16Flash_bwd_paramsEi,(.L_x_2164 - _ZN5flash27flash_bwd_convert_dq_kernelI23Flash_bwd_kernel_traitsILi192ELi64ELi64ELi8ELi4ELi2ELi2ELb1ELb1EN7cutlass6half_tE19Flash_kernel_traitsILi192ELi64ELi64ELi8ES3_EEEEvNS_16Flash_bwd_paramsEi)
        .other          _ZN5flash27flash_bwd_convert_dq_kernelI23Flash_bwd_kernel_traitsILi192ELi64ELi64ELi8ELi4ELi2ELi2ELb1ELb1EN7cutlass6half_tE19Flash_kernel_traitsILi192ELi64ELi64ELi8ES3_EEEEvNS_16Flash_bwd_paramsEi,@"STO_CUDA_ENTRY STV_DEFAULT"
_ZN5flash27flash_bwd_convert_dq_kernelI23Flash_bwd_kernel_traitsILi192ELi64ELi64ELi8ELi4ELi2ELi2ELb1ELb1EN7cutlass6half_tE19Flash_kernel_traitsILi192ELi64ELi64ELi8ES3_EEEEvNS_16Flash_bwd_paramsEi:
.text._ZN5flash27flash_bwd_convert_dq_kernelI23Flash_bwd_kernel_traitsILi192ELi64ELi64ELi8ELi4ELi2ELi2ELb1ELb1EN7cutlass6half_tE19Flash_kernel_traitsILi192ELi64ELi64ELi8ES3_EEEEvNS_16Flash_bwd_paramsEi:
[----:B------:R-:W-:Y:S08]  /*0000*/  LDC R1, c[0x0][0x37c] ;  /* 0x0000df00ff017b82 */ /* 0x000ff00000000800 */
[----:B------:R-:W0:Y:S01]  /*0010*/  LDC.64 R4, c[0x0][0x460] ;  /* 0x00011800ff047b82 */ /* 0x000e220000000a00 */
[----:B------:R-:W1:Y:S01]  /*0020*/  S2R R11, SR_CTAID.Y ;  /* 0x00000000000b7919 */ /* 0x000e620000002600 */
[----:B------:R-:W2:Y:S01]  /*0030*/  LDCU.64 UR8, c[0x0][0x358] ;  /* 0x00006b00ff0877ac */ /* 0x000ea20008000a00 */
[----:B------:R-:W-:-:S05]  /*0040*/  MOV R37, 0xffffffff ;  /* 0xffffffff00257802 */ /* 0x000fca0000000f00 */
[----:B------:R-:W1:Y:S01]  /*0050*/  LDC.64 R2, c[0x0][0x460] ;  /* 0x00011800ff027b82 */ /* 0x000e620000000a00 */
[C---:B0-----:R-:W-:Y:S02]  /*0060*/  ISETP.NE.U32.AND P0, PT, R4.reuse, RZ, PT ;  /* 0x000000ff0400720c */ /* 0x041fe40003f05070 */
[----:B------:R-:W-:Y:S02]  /*0070*/  ISETP.NE.U32.AND P1, PT, R4, RZ, PT ;  /* 0x000000ff0400720c */ /* 0x000fe40003f25070 */
[C---:B------:R-:W-:Y:S02]  /*0080*/  ISETP.NE.AND.EX P0, PT, R5.reuse, RZ, PT, P0 ;  /* 0x000000ff0500720c */ /* 0x040fe40003f05300 */
[----:B------:R-:W-:Y:S01]  /*0090*/  ISETP.NE.AND.EX P1, PT, R5, RZ, PT, P1 ;  /* 0x000000ff0500720c */ /* 0x000fe20003f25310 */
[----:B-1----:R-:W-:-:S10]  /*00a0*/  IMAD.WIDE.U32 R2, R11, 0x4, R2 ;  /* 0x000000040b027825 */ /* 0x002fd400078e0002 */
[----:B--2---:R-:W2:Y:S04]  /*00b0*/  @P0 LDG.E R37, desc[UR8][R2.64] ;  /* 0x0000000802250981 */ /* 0x004ea8000c1e1900 */
[----:B------:R-:W2:Y:S01]  /*00c0*/  @P1 LDG.E R0, desc[UR8][R2.64+0x4] ;  /* 0x0000040802001981 */ /* 0x000ea2000c1e1900 */
[----:B------:R-:W0:Y:S08]  /*00d0*/  S2UR UR4, SR_CTAID.X ;  /* 0x00000000000479c3 */ /* 0x000e300000002500 */
[----:B------:R-:W1:Y:S01]  /*00e0*/  @!P1 LDC R61, c[0x0][0x434] ;  /* 0x00010d00ff3d9b82 */ /* 0x000e620000000800 */
[----:B0-----:R-:W-:Y:S01]  /*00f0*/  USHF.L.U32 UR4, UR4, 0x6, URZ ;  /* 0x0000000604047899 */ /* 0x001fe200080006ff */
[----:B--2---:R-:W-:-:S05]  /*0100*/  @P1 IADD3 R61, PT, PT, R0, -R37, RZ ;  /* 0x80000025003d1210 */ /* 0x004fca0007ffe0ff */
[----:B-1----:R-:W-:-:S13]  /*0110*/  ISETP.GT.AND P1, PT, R61, UR4, PT ;  /* 0x000000043d007c0c */ /* 0x002fda000bf24270 */
[----:B------:R-:W-:Y:S05]  /*0120*/  @!P1 EXIT ;  /* 0x000000000000994d */ /* 0x000fea0003800000 */
[----:B------:R-:W-:Y:S01]  /*0130*/  ISETP.NE.AND P1, PT, R37, -0x1, PT ;  /* 0xffffffff2500780c */ /* 0x000fe20003f25270 */
[----:B------:R-:W0:Y:S01]  /*0140*/  LDC R2, c[0x0][0x44c] ;  /* 0x00011300ff027b82 */ /* 0x000e220000000800 */
[----:B------:R-:W0:Y:S07]  /*0150*/  LDCU UR6, c[0x0][0x3e0] ;  /* 0x00007c00ff0677ac */ /* 0x000e2e0008000800 */
[----:B------:R-:W1:Y:S08]  /*0160*/  S2UR UR7, SR_CTAID.Z ;  /* 0x00000000000779c3 */ /* 0x000e700000002700 */
[----:B------:R-:W2:Y:S08]  /*0170*/  @!P1 LDC.64 R58, c[0x0][0x5a0] ;  /* 0x00016800ff3a9b82 */ /* 0x000eb00000000a00 */
[----:B------:R-:W3:Y:S01]  /*0180*/  @P1 LDC.64 R8, c[0x0][0x5b8] ;  /* 0x00016e00ff081b82 */ /* 0x000ee20000000a00 */
[----:B--2---:R-:W-:-:S04]  /*0190*/  @!P1 IMAD.WIDE.U32 R4, R11, R58, RZ ;  /* 0x0000003a0b049225 */ /* 0x004fc800078e00ff */
[----:B------:R-:W-:Y:S01]  /*01a0*/  @!P1 IMAD R59, R11, R59, R5 ;  /* 0x0000003b0b3b9224 */ /* 0x000fe200078e0205 */
[----:B------:R-:W-:Y:S01]  /*01b0*/  @!P1 MOV R60, R4 ;  /* 0x00000004003c9202 */ /* 0x000fe20000000f00 */
[----:B0-----:R-:W-:-:S04]  /*01c0*/  IMAD.WIDE R4, R2, UR6, RZ ;  /* 0x0000000602047c25 */ /* 0x001fc8000f8e02ff */
[----:B---3--:R-:W-:-:S04]  /*01d0*/  @P1 IMAD.WIDE.U32 R6, R37, R8, RZ ;  /* 0x0000000825061225 */ /* 0x008fc800078e00ff */
[----:B------:R-:W-:Y:S01]  /*01e0*/  @P1 IMAD R59, R37, R9, R7 ;  /* 0x00000009253b1224 */ /* 0x000fe200078e0207 */
[----:B------:R-:W-:Y:S01]  /*01f0*/  @P1 MOV R60, R6 ;  /* 0x00000006003c1202 */ /* 0x000fe20000000f00 */
[----:B-1----:R-:W-:Y:S06]  /*0200*/  @P1 BRA `(.L_x_698) ;  /* 0x0000000000401947 */ /* 0x002fec0003800000 */
[----:B------:R-:W0:Y:S02]  /*0210*/  LDCU UR10, c[0x0][0x444] ;  /* 0x00008880ff0a77ac */ /* 0x000e240008000800 */
[----:B0-----:R-:W-:Y:S02]  /*0220*/  USHF.R.S32.HI UR5, URZ, 0x1f, UR10 ;  /* 0x0000001fff057899 */ /* 0x001fe4000801140a */
[----:B------:R-:W-:-:S04]  /*0230*/  IMAD.WIDE.U32 R6, R11, UR10, RZ ;  /* 0x0000000a0b067c25 */ /* 0x000fc8000f8e00ff */
[----:B------:R-:W-:Y:S01]  /*0240*/  IMAD R3, R11, UR5, RZ ;  /* 0x000000050b037c24 */ /* 0x000fe2000f8e02ff */
[----:B------:R-:W-:Y:S02]  /*0250*/  USHF.R.S32.HI UR5, URZ, 0x1f, UR6 ;  /* 0x0000001fff057899 */ /* 0x000fe40008011406 */
[----:B------:R-:W-:Y:S02]  /*0260*/  IMAD.WIDE.U32 R8, R6, UR6, RZ ;  /* 0x0000000606087c25 */ /* 0x000fe4000f8e00ff */
[----:B------:R-:W-:Y:S02]  /*0270*/  IADD3 R0, PT, PT, R7, R3, RZ ;  /* 0x0000000307007210 */ /* 0x000fe40007ffe0ff */
[----:B------:R-:W-:-:S04]  /*0280*/  IMAD.WIDE.U32 R36, R8, R2, RZ ;  /* 0x0000000208247225 */ /* 0x000fc800078e00ff */
[----:B------:R-:W-:-:S04]  /*0290*/  IMAD R3, R0, UR6, RZ ;  /* 0x0000000600037c24 */ /* 0x000fc8000f8e02ff */
[----:B------:R-:W-:Y:S01]  /*02a0*/  IMAD R7, R6, UR5, R3 ;  /* 0x0000000506077c24 */ /* 0x000fe2000f8e0203 */
[----:B------:R-:W-:-:S04]  /*02b0*/  SHF.R.S32.HI R3, RZ, 0x1f, R2 ;  /* 0x0000001fff037819 */ /* 0x000fc80000011402 */
[----:B------:R-:W-:-:S05]  /*02c0*/  IADD3 R7, PT, PT, R9, R7, RZ ;  /* 0x0000000709077210 */ /* 0x000fca0007ffe0ff */
[----:B------:R-:W-:-:S04]  /*02d0*/  IMAD R7, R7, R2, RZ ;  /* 0x0000000207077224 */ /* 0x000fc800078e02ff */
[----:B------:R-:W-:-:S05]  /*02e0*/  IMAD R3, R3, R8, R7 ;  /* 0x0000000803037224 */ /* 0x000fca00078e0207 */
[----:B------:R-:W-:Y:S01]  /*02f0*/  IADD3 R0, PT, PT, R37, R3, RZ ;  /* 0x0000000325007210 */ /* 0x000fe20007ffe0ff */
[----:B------:R-:W-:Y:S06]  /*0300*/  BRA `(.L_x_699) ;  /* 0x00000000000c7947 */ /* 0x000fec0003800000 */
.L_x_698:
[-C--:B------:R-:W-:Y:S02]  /*0310*/  IMAD R3, R5, R37.reuse, RZ ;  /* 0x0000002505037224 */ /* 0x080fe400078e02ff */
[----:B------:R-:W-:-:S05]  /*0320*/  IMAD.WIDE.U32 R36, R4, R37, RZ ;  /* 0x0000002504247225 */ /* 0x000fca00078e00ff */
[----:B------:R-:W-:-:S07]  /*0330*/  IADD3 R0, PT, PT, R37, R3, RZ ;  /* 0x0000000325007210 */ /* 0x000fce0007ffe0ff */
.L_x_699:
[----:B------:R-:W0:Y:S01]  /*0340*/  LDCU UR5, c[0x0][0x600] ;  /* 0x0000c000ff0577ac */ /* 0x000e220008000800 */
[----:B------:R-:W-:Y:S01]  /*0350*/  SHF.L.U32 R3, R11, 0x7, RZ ;  /* 0x000000070b037819 */ /* 0x000fe200000006ff */
[----:B------:R-:W1:Y:S01]  /*0360*/  S2R R38, SR_TID.X ;  /* 0x0000000000267919 */ /* 0x000e620000002100 */
[----:B------:R-:W-:Y:S01]  /*0370*/  HFMA2 R58, -RZ, RZ, 0, 0 ;  /* 0x00000000ff3a7431 */ /* 0x000fe200000001ff */
[----:B------:R-:W-:Y:S02]  /*0380*/  CS2R R56, SRZ ;  /* 0x0000000000387805 */ /* 0x000fe4000001ff00 */
[----:B------:R-:W-:Y:S02]  /*0390*/  SEL R3, R3, RZ, P0 ;  /* 0x000000ff03037207 */ /* 0x000fe40000000000 */
[----:B------:R-:W-:Y:S02]  /*03a0*/  CS2R R54, SRZ ;  /* 0x0000000000367805 */ /* 0x000fe4000001ff00 */
[----:B------:R-:W-:-:S02]  /*03b0*/  CS2R R52, SRZ ;  /* 0x0000000000347805 */ /* 0x000fc4000001ff00 */
[----:B------:R-:W-:Y:S02]  /*03c0*/  CS2R R50, SRZ ;  /* 0x0000000000327805 */ /* 0x000fe4000001ff00 */
[----:B------:R-:W-:Y:S02]  /*03d0*/  IADD3 R3, P0, PT, R3, UR4, RZ ;  /* 0x0000000403037c10 */ /* 0x000fe4000ff1e0ff */
[----:B------:R-:W-:Y:S02]  /*03e0*/  CS2R R48, SRZ ;  /* 0x0000000000307805 */ /* 0x000fe4000001ff00 */
[----:B------:R-:W-:Y:S02]  /*03f0*/  CS2R R46, SRZ ;  /* 0x00000000002e7805 */ /* 0x000fe4000001ff00 */
[----:B------:R-:W-:Y:S02]  /*0400*/  CS2R R44, SRZ ;  /* 0x00000000002c7805 */ /* 0x000fe4000001ff00 */
[----:B------:R-:W-:Y:S01]  /*0410*/  IADD3.X R7, PT, PT, RZ, RZ, RZ, P0, !PT ;  /* 0x000000ffff077210 */ /* 0x000fe200007fe4ff */
[----:B------:R-:W-:Y:S01]  /*0420*/  IMAD.WIDE.U32 R34, R3, R4, RZ ;  /* 0x0000000403227225 */ /* 0x000fe200078e00ff */
[----:B------:R-:W-:-:S02]  /*0430*/  CS2R R42, SRZ ;  /* 0x00000000002a7805 */ /* 0x000fc4000001ff00 */
[----:B------:R-:W-:Y:S02]  /*0440*/  CS2R R40, SRZ ;  /* 0x0000000000287805 */ /* 0x000fe4000001ff00 */
[----:B------:R-:W-:Y:S01]  /*0450*/  CS2R R30, SRZ ;  /* 0x00000000001e7805 */ /* 0x000fe2000001ff00 */
[----:B0-----:R-:W-:Y:S01]  /*0460*/  UISETP.GE.AND UP0, UPT, UR5, 0x1, UPT ;  /* 0x000000010500788c */ /* 0x001fe2000bf06270 */
[----:B------:R-:W-:Y:S01]  /*0470*/  IMAD R7, R7, R4, RZ ;  /* 0x0000000407077224 */ /* 0x000fe200078e02ff */
[----:B------:R-:W-:Y:S02]  /*0480*/  CS2R R28, SRZ ;  /* 0x00000000001c7805 */ /* 0x000fe4000001ff00 */
[----:B------:R-:W-:Y:S02]  /*0490*/  CS2R R26, SRZ ;  /* 0x00000000001a7805 */ /* 0x000fe4000001ff00 */
[----:B------:R-:W-:Y:S01]  /*04a0*/  CS2R R24, SRZ ;  /* 0x0000000000187805 */ /* 0x000fe2000001ff00 */
[----:B------:R-:W-:Y:S01]  /*04b0*/  IMAD R63, R5, R3, R7 ;  /* 0x00000003053f7224 */ /* 0x000fe200078e0207 */
        /* <DEDUP_REMOVED lines=10> */
[----:B------:R-:W-:Y:S01]  /*0560*/  MOV R3, RZ ;  /* 0x000000ff00037202 */ /* 0x000fe20000000f00 */
[----:B-1----:R-:W-:Y:S06]  /*0570*/  BRA.U !UP0, `(.L_x_700) ;  /* 0x00000009080c7547 */ /* 0x002fec000b800000 */
[----:B------:R-:W0:Y:S01]  /*0580*/  LDCU.64 UR10, c[0x0][0x570] ;  /* 0x0000ae00ff0a77ac */ /* 0x000e220008000a00 */
[----:B------:R-:W-:Y:S01]  /*0590*/  SHF.R.U32.HI R39, RZ, 0x5, R38 ;  /* 0x00000005ff277819 */ /* 0x000fe20000011626 */
[----:B------:R-:W1:Y:S01]  /*05a0*/  LDC.64 R32, c[0x0][0x5f8] ;  /* 0x00017e00ff207b82 */ /* 0x000e620000000a00 */
[----:B------:R-:W-:Y:S01]  /*05b0*/  LOP3.LUT R38, R38, 0x1f, RZ, 0xc0, !PT ;  /* 0x0000001f26267812 */ /* 0x000fe200078ec0ff */
[C---:B------:R-:W-:Y:S01]  /*05c0*/  IMAD R37, R2.reuse, UR7, RZ ;  /* 0x0000000702257c24 */ /* 0x040fe2000f8e02ff */
[----:B------:R-:W-:Y:S01]  /*05d0*/  IADD3 R35, PT, PT, R35, R63, RZ ;  /* 0x0000003f23237210 */ /* 0x000fe20007ffe0ff */
[----:B------:R-:W-:Y:S01]  /*05e0*/  IMAD R2, R2, UR6, RZ ;  /* 0x0000000602027c24 */ /* 0x000fe2000f8e02ff */
[----:B------:R-:W-:Y:S01]  /*05f0*/  MOV R58, RZ ;  /* 0x000000ff003a7202 */ /* 0x000fe20000000f00 */
[----:B------:R-:W-:Y:S02]  /*0600*/  UIADD3 UR5, UPT, UPT, -UR5, URZ, URZ ;  /* 0x000000ff05057290 */ /* 0x000fe4000fffe1ff */
[----:B------:R-:W-:Y:S01]  /*0610*/  IMAD R38, R39, R2, R38 ;  /* 0x0000000227267224 */ /* 0x000fe200078e0226 */
[----:B------:R-:W-:-:S02]  /*0620*/  IADD3 R39, P0, P1, R37, R36, R34 ;  /* 0x0000002425277210 */ /* 0x000fc4000791e022 */
[----:B------:R-:W-:Y:S02]  /*0630*/  SHF.R.S32.HI R37, RZ, 0x1f, R37 ;  /* 0x0000001fff257819 */ /* 0x000fe40000011425 */
[----:B------:R-:W-:Y:S02]  /*0640*/  IADD3 R34, P2, PT, R38, R39, RZ ;  /* 0x0000002726227210 */ /* 0x000fe40007f5e0ff */
[----:B------:R-:W-:Y:S02]  /*0650*/  IADD3.X R37, PT, PT, R37, R0, R35, P0, P1 ;  /* 0x0000000025257210 */ /* 0x000fe400007e2423 */
[----:B0-----:R-:W-:Y:S02]  /*0660*/  LEA R36, P0, R34, UR10, 0x2 ;  /* 0x0000000a22247c11 */ /* 0x001fe4000f8010ff */
[----:B------:R-:W-:Y:S02]  /*0670*/  LEA.HI.X.SX32 R37, R38, R37, 0x1, P2 ;  /* 0x0000002526257211 */ /* 0x000fe400010f0eff */
[----:B------:R-:W-:-:S02]  /*0680*/  IADD3 R36, P1, PT, R36, 0x180, RZ ;  /* 0x0000018024247810 */ /* 0x000fc40007f3e0ff */
[----:B------:R-:W-:Y:S02]  /*0690*/  LEA.HI.X R37, R34, UR11, R37, 0x2, P0 ;  /* 0x0000000b22257c11 */ /* 0x000fe400080f1425 */
[----:B------:R-:W-:Y:S02]  /*06a0*/  SHF.L.U32 R0, R2, 0x3, RZ ;  /* 0x0000000302007819 */ /* 0x000fe400000006ff */
[----:B-1----:R-:W-:Y:S02]  /*06b0*/  SHF.L.U64.HI R33, R32, 0x2, R33 ;  /* 0x0000000220217819 */ /* 0x002fe40000010221 */
[----:B------:R-:W-:-:S07]  /*06c0*/  IADD3.X R37, PT, PT, RZ, R37, RZ, P1, !PT ;  /* 0x00000025ff257210 */ /* 0x000fce0000ffe4ff */
.L_x_701:
[----:B------:R-:W-:Y:S02]  /*06d0*/  MOV R34, R36 ;  /* 0x0000002400227202 */ /* 0x000fe40000000f00 */
[----:B------:R-:W-:-:S03]  /*06e0*/  MOV R35, R37 ;  /* 0x0000002500237202 */ /* 0x000fc60000000f00 */
[----:B------:R-:W-:-:S05]  /*06f0*/  IMAD.WIDE R38, R0, 0x4, R34 ;  /* 0x0000000400267825 */ /* 0x000fca00078e0222 */
[----:B------:R-:W2:Y:S04]  /*0700*/  LDG.E R37, desc[UR8][R38.64+-0x180] ;  /* 0xfffe800826257981 */ /* 0x000ea8000c1e1900 */
[----:B------:R-:W3:Y:S04]  /*0710*/  LDG.E R67, desc[UR8][R38.64+-0x100] ;  /* 0xffff000826437981 */ /* 0x000ee8000c1e1900 */
[----:B------:R-:W4:Y:S04]  /*0720*/  LDG.E R69, desc[UR8][R38.64+-0x80] ;  /* 0xffff800826457981 */ /* 0x000f28000c1e1900 */
[----:B------:R-:W5:Y:S04]  /*0730*/  LDG.E R65, desc[UR8][R38.64] ;  /* 0x0000000826417981 */ /* 0x000f68000c1e1900 */
[----:B------:R0:W5:Y:S01]  /*0740*/  LDG.E R63, desc[UR8][R38.64+0x80] ;  /* 0x00008008263f7981 */ /* 0x000162000c1e1900 */
[----:B--2---:R-:W-:Y:S01]  /*0750*/  FADD.FTZ R4, R37, R4 ;  /* 0x0000000425047221 */ /* 0x004fe20000010000 */
[----:B------:R-:W-:-:S02]  /*0760*/  IMAD.WIDE R36, R2, 0x20, R38 ;  /* 0x0000002002247825 */ /* 0x000fc400078e0226 */
[----:B------:R-:W2:Y:S04]  /*0770*/  LDG.E R39, desc[UR8][R38.64+0x100] ;  /* 0x0001000826277981 */ /* 0x000ea8000c1e1900 */
[----:B------:R-:W3:Y:S04]  /*0780*/  LDG.E R68, desc[UR8][R36.64+-0x180] ;  /* 0xfffe800824447981 */ /* 0x000ee8000c1e1900 */
[----:B------:R-:W5:Y:S04]  /*0790*/  LDG.E R64, desc[UR8][R36.64+-0x100] ;  /* 0xffff000824407981 */ /* 0x000f68000c1e1900 */
[----:B------:R-:W5:Y:S04]  /*07a0*/  LDG.E R66, desc[UR8][R36.64+-0x80] ;  /* 0xffff800824427981 */ /* 0x000f68000c1e1900 */
[----:B------:R1:W5:Y:S01]  /*07b0*/  LDG.E R62, desc[UR8][R36.64] ;  /* 0x00000008243e7981 */ /* 0x000362000c1e1900 */
[----:B----4-:R-:W-:Y:S01]  /*07c0*/  FADD.FTZ R20, R69, R20 ;  /* 0x0000001445147221 */ /* 0x010fe20000010000 */
[----:B--2---:R-:W-:Y:S01]  /*07d0*/  FADD.FTZ R52, R39, R52 ;  /* 0x0000003427347221 */ /* 0x004fe20000010000 */
[----:B0-----:R-:W-:-:S04]  /*07e0*/  IMAD.WIDE R38, R2, 0x20, R36 ;  /* 0x0000002002267825 */ /* 0x001fc800078e0224 */
[----:B---3--:R-:W-:Y:S02]  /*07f0*/  FADD.FTZ R5, R68, R5 ;  /* 0x0000000544057221 */ /* 0x008fe40000010000 */
[----:B------:R-:W2:Y:S04]  /*0800*/  LDG.E R68, desc[UR8][R36.64+0x80] ;  /* 0x0000800824447981 */ /* 0x000ea8000c1e1900 */
[----:B------:R-:W3:Y:S04]  /*0810*/  LDG.E R69, desc[UR8][R38.64+-0x180] ;  /* 0xfffe800826457981 */ /* 0x000ee8000c1e1900 */
[----:B------:R-:W4:Y:S01]  /*0820*/  LDG.E R36, desc[UR8][R36.64+0x100] ;  /* 0x0001000824247981 */ /* 0x000f22000c1e1900 */
[----:B------:R-:W-:Y:S01]  /*0830*/  FADD.FTZ R12, R67, R12 ;  /* 0x0000000c430c7221 */ /* 0x000fe20000010000 */
[----:B-----5:R-:W-:Y:S01]  /*0840*/  FADD.FTZ R28, R65, R28 ;  /* 0x0000001c411c7221 */ /* 0x020fe20000010000 */
[----:B------:R-:W-:Y:S01]  /*0850*/  FADD.FTZ R44, R63, R44 ;  /* 0x0000002c3f2c7221 */ /* 0x000fe20000010000 */
[----:B------:R-:W5:Y:S04]  /*0860*/  LDG.E R65, desc[UR8][R38.64+-0x80] ;  /* 0xffff800826417981 */ /* 0x000f68000c1e1900 */
[----:B------:R-:W5:Y:S04]  /*0870*/  LDG.E R63, desc[UR8][R38.64+-0x100] ;  /* 0xffff0008263f7981 */ /* 0x000f68000c1e1900 */
[----:B------:R-:W5:Y:S01]  /*0880*/  LDG.E R67, desc[UR8][R38.64] ;  /* 0x0000000826437981 */ /* 0x000f62000c1e1900 */
[----:B--2---:R-:W-:Y:S01]  /*0890*/  FADD.FTZ R45, R68, R45 ;  /* 0x0000002d442d7221 */ /* 0x004fe20000010000 */
[----:B---3--:R-:W-:-:S02]  /*08a0*/  FADD.FTZ R6, R69, R6 ;  /* 0x0000000645067221 */ /* 0x008fc40000010000 */
[----:B------:R0:W2:Y:S01]  /*08b0*/  LDG.E R69, desc[UR8][R38.64+0x80] ;  /* 0x0000800826457981 */ /* 0x0000a2000c1e1900 */
[----:B----4-:R-:W-:Y:S01]  /*08c0*/  FADD.FTZ R53, R36, R53 ;  /* 0x0000003524357221 */ /* 0x010fe20000010000 */
[----:B-1----:R-:W-:Y:S02]  /*08d0*/  IMAD.WIDE R36, R2, 0x20, R38 ;  /* 0x0000002002247825 */ /* 0x002fe400078e0226 */
[----:B------:R-:W3:Y:S04]  /*08e0*/  LDG.E R39, desc[UR8][R38.64+0x100] ;  /* 0x0001000826277981 */ /* 0x000ee8000c1e1900 */
[----:B------:R-:W4:Y:S01]  /*08f0*/  LDG.E R68, desc[UR8][R36.64+-0x180] ;  /* 0xfffe800824447981 */ /* 0x000f22000c1e1900 */
[----:B------:R-:W-:Y:S01]  /*0900*/  FADD.FTZ R13, R64, R13 ;  /* 0x0000000d400d7221 */ /* 0x000fe20000010000 */
[----:B------:R-:W-:Y:S01]  /*0910*/  FADD.FTZ R21, R66, R21 ;  /* 0x0000001542157221 */ /* 0x000fe20000010000 */
[----:B------:R-:W-:Y:S01]  /*0920*/  FADD.FTZ R29, R62, R29 ;  /* 0x0000001d3e1d7221 */ /* 0x000fe20000010000 */
[----:B------:R-:W5:Y:S04]  /*0930*/  LDG.E R64, desc[UR8][R36.64+-0x80] ;  /* 0xffff800824407981 */ /* 0x000f68000c1e1900 */
[----:B------:R-:W5:Y:S04]  /*0940*/  LDG.E R62, desc[UR8][R36.64+-0x100] ;  /* 0xffff0008243e7981 */ /* 0x000f68000c1e1900 */
[----:B------:R-:W5:Y:S01]  /*0950*/  LDG.E R66, desc[UR8][R36.64] ;  /* 0x0000000824427981 */ /* 0x000f62000c1e1900 */
[----:B---3--:R-:W-:Y:S01]  /*0960*/  FADD.FTZ R54, R39, R54 ;  /* 0x0000003627367221 */ /* 0x008fe20000010000 */
[----:B0-----:R-:W-:-:S04]  /*0970*/  IMAD.WIDE R38, R2, 0x20, R36 ;  /* 0x0000002002267825 */ /* 0x001fc800078e0224 */
[----:B----4-:R-:W-:Y:S02]  /*0980*/  FADD.FTZ R7, R68, R7 ;  /* 0x0000000744077221 */ /* 0x010fe40000010000 */
[----:B------:R0:W3:Y:S04]  /*0990*/  LDG.E R68, desc[UR8][R36.64+0x80] ;  /* 0x0000800824447981 */ /* 0x0000e8000c1e1900 */
[----:B------:R-:W4:Y:S01]  /*09a0*/  LDG.E R36, desc[UR8][R36.64+0x100] ;  /* 0x0001000824247981 */ /* 0x000f22000c1e1900 */
[----:B--2---:R-:W-:-:S03]  /*09b0*/  FADD.FTZ R46, R69, R46 ;  /* 0x0000002e452e7221 */ /* 0x004fc60000010000 */
[----:B------:R-:W2:Y:S01]  /*09c0*/  LDG.E R69, desc[UR8][R38.64+-0x180] ;  /* 0xfffe800826457981 */ /* 0x000ea2000c1e1900 */
[----:B-----5:R-:W-:Y:S01]  /*09d0*/  FADD.FTZ R14, R63, R14 ;  /* 0x0000000e3f0e7221 */ /* 0x020fe20000010000 */
[----:B------:R-:W-:Y:S01]  /*09e0*/  FADD.FTZ R15, R62, R15 ;  /* 0x0000000f3e0f7221 */ /* 0x000fe20000010000 */
[----:B------:R-:W-:Y:S01]  /*09f0*/  FADD.FTZ R23, R64, R23 ;  /* 0x0000001740177221 */ /* 0x000fe20000010000 */
[----:B------:R-:W5:Y:S01]  /*0a00*/  LDG.E R63, desc[UR8][R38.64+-0x100] ;  /* 0xffff0008263f7981 */ /* 0x000f62000c1e1900 */
[----:B------:R-:W-:-:S03]  /*0a10*/  FADD.FTZ R31, R66, R31 ;  /* 0x0000001f421f7221 */ /* 0x000fc60000010000 */
[----:B------:R-:W3:Y:S01]  /*0a20*/  LDG.E R66, desc[UR8][R38.64+0x100] ;  /* 0x0001000826427981 */ /* 0x000ee2000c1e1900 */
[----:B----4-:R-:W-:Y:S01]  /*0a30*/  FADD.FTZ R55, R36, R55 ;  /* 0x0000003724377221 */ /* 0x010fe20000010000 */
[----:B0-----:R-:W-:-:S05]  /*0a40*/  IMAD.WIDE R36, R2, 0x20, R38 ;  /* 0x0000002002247825 */ /* 0x001fca00078e0226 */
[----:B------:R-:W4:Y:S04]  /*0a50*/  LDG.E R64, desc[UR8][R36.64+-0x180] ;  /* 0xfffe800824407981 */ /* 0x000f28000c1e1900 */
[----:B------:R-:W4:Y:S01]  /*0a60*/  LDG.E R62, desc[UR8][R36.64+-0x100] ;  /* 0xffff0008243e7981 */ /* 0x000f22000c1e1900 */
[----:B------:R-:W-:Y:S01]  /*0a70*/  FADD.FTZ R22, R65, R22 ;  /* 0x0000001641167221 */ /* 0x000fe20000010000 */
[----:B------:R-:W-:Y:S01]  /*0a80*/  FADD.FTZ R30, R67, R30 ;  /* 0x0000001e431e7221 */ /* 0x000fe20000010000 */
[----:B--2---:R-:W-:Y:S01]  /*0a90*/  FADD.FTZ R8, R69, R8 ;  /* 0x0000000845087221 */ /* 0x004fe20000010000 */
[----:B------:R-:W2:Y:S04]  /*0aa0*/  LDG.E R65, desc[UR8][R38.64+-0x80] ;  /* 0xffff800826417981 */ /* 0x000ea8000c1e1900 */
[----:B------:R-:W2:Y:S04]  /*0ab0*/  LDG.E R67, desc[UR8][R38.64] ;  /* 0x0000000826437981 */ /* 0x000ea8000c1e1900 */
[----:B------:R0:W2:Y:S01]  /*0ac0*/  LDG.E R69, desc[UR8][R38.64+0x80] ;  /* 0x0000800826457981 */ /* 0x0000a2000c1e1900 */
[----:B-----5:R-:W-:Y:S01]  /*0ad0*/  FADD.FTZ R16, R63, R16 ;  /* 0x000000103f107221 */ /* 0x020fe20000010000 */
[----:B---3--:R-:W-:Y:S01]  /*0ae0*/  FADD.FTZ R47, R68, R47 ;  /* 0x0000002f442f7221 */ /* 0x008fe20000010000 */
[----:B------:R-:W-:Y:S01]  /*0af0*/  FADD.FTZ R56, R66, R56 ;  /* 0x0000003842387221 */ /* 0x000fe20000010000 */
[----:B------:R-:W3:Y:S04]  /*0b00*/  LDG.E R63, desc[UR8][R36.64+-0x80] ;  /* 0xffff8008243f7981 */ /* 0x000ee8000c1e1900 */
[----:B------:R-:W5:Y:S01]  /*0b10*/  LDG.E R68, desc[UR8][R36.64] ;  /* 0x0000000824447981 */ /* 0x000f62000c1e1900 */
[----:B0-----:R-:W-:-:S03]  /*0b20*/  IMAD.WIDE R38, R2, 0x20, R36 ;  /* 0x0000002002267825 */ /* 0x001fc600078e0224 */
[----:B------:R-:W5:Y:S01]  /*0b30*/  LDG.E R66, desc[UR8][R36.64+0x80] ;  /* 0x0000800824427981 */ /* 0x000f62000c1e1900 */
[----:B----4-:R-:W-:-:S03]  /*0b40*/  FADD.FTZ R9, R64, R9 ;  /* 0x0000000940097221 */ /* 0x010fc60000010000 */
[----:B------:R-:W4:Y:S01]  /*0b50*/  LDG.E R64, desc[UR8][R36.64+0x100] ;  /* 0x0001000824407981 */ /* 0x000f22000c1e1900 */
[----:B------:R-:W-:-:S03]  /*0b60*/  FADD.FTZ R17, R62, R17 ;  /* 0x000000113e117221 */ /* 0x000fc60000010000 */
[----:B------:R-:W4:Y:S01]  /*0b70*/  LDG.E R62, desc[UR8][R38.64+-0x180] ;  /* 0xfffe8008263e7981 */ /* 0x000f22000c1e1900 */
[----:B--2---:R-:W-:-:S03]  /*0b80*/  FADD.FTZ R24, R65, R24 ;  /* 0x0000001841187221 */ /* 0x004fc60000010000 */
[----:B------:R-:W2:Y:S04]  /*0b90*/  LDG.E R65, desc[UR8][R38.64+-0x80] ;  /* 0xffff800826417981 */ /* 0x000ea8000c1e1900 */
[----:B------:R-:W2:Y:S01]  /*0ba0*/  LDG.E R36, desc[UR8][R34.64+-0x180] ;  /* 0xfffe800822247981 */ /* 0x000ea2000c1e1900 */
[----:B------:R-:W-:Y:S01]  /*0bb0*/  FADD.FTZ R40, R67, R40 ;  /* 0x0000002843287221 */ /* 0x000fe20000010000 */
[----:B------:R-:W-:Y:S02]  /*0bc0*/  FADD.FTZ R48, R69, R48 ;  /* 0x0000003045307221 */ /* 0x000fe40000010000 */
[----:B------:R-:W2:Y:S01]  /*0bd0*/  LDG.E R37, desc[UR8][R38.64+-0x100] ;  /* 0xffff000826257981 */ /* 0x000ea2000c1e1900 */
[----:B---3--:R-:W-:-:S03]  /*0be0*/  FADD.FTZ R25, R63, R25 ;  /* 0x000000193f197221 */ /* 0x008fc60000010000 */
[----:B------:R-:W3:Y:S01]  /*0bf0*/  LDG.E R63, desc[UR8][R38.64] ;  /* 0x00000008263f7981 */ /* 0x000ee2000c1e1900 */
[----:B-----5:R-:W-:-:S03]  /*0c00*/  FADD.FTZ R41, R68, R41 ;  /* 0x0000002944297221 */ /* 0x020fc60000010000 */
[----:B------:R-:W5:Y:S01]  /*0c10*/  LDG.E R67, desc[UR8][R38.64+0x80] ;  /* 0x0000800826437981 */ /* 0x000f62000c1e1900 */
[----:B------:R-:W-:-:S03]  /*0c20*/  FADD.FTZ R49, R66, R49 ;  /* 0x0000003142317221 */ /* 0x000fc60000010000 */
[----:B------:R-:W5:Y:S04]  /*0c30*/  LDG.E R69, desc[UR8][R38.64+0x100] ;  /* 0x0001000826457981 */ /* 0x000f68000c1e1900 */
[----:B------:R-:W5:Y:S04]  /*0c40*/  LDG.E R66, desc[UR8][R34.64] ;  /* 0x0000000822427981 */ /* 0x000f68000c1e1900 */
[----:B------:R-:W5:Y:S04]  /*0c50*/  LDG.E R68, desc[UR8][R34.64+0x80] ;  /* 0x0000800822447981 */ /* 0x000f68000c1e1900 */
[----:B------:R-:W5:Y:S01]  /*0c60*/  LDG.E R38, desc[UR8][R34.64+0x100] ;  /* 0x0001000822267981 */ /* 0x000f62000c1e1900 */
[----:B----4-:R-:W-:-:S03]  /*0c70*/  FADD.FTZ R57, R64, R57 ;  /* 0x0000003940397221 */ /* 0x010fc60000010000 */
[----:B------:R-:W4:Y:S01]  /*0c80*/  LDG.E R64, desc[UR8][R34.64+-0x80] ;  /* 0xffff800822407981 */ /* 0x000f22000c1e1900 */
[----:B------:R-:W-:-:S03]  /*0c90*/  FADD.FTZ R10, R62, R10 ;  /* 0x0000000a3e0a7221 */ /* 0x000fc60000010000 */
[----:B------:R-:W4:Y:S01]  /*0ca0*/  LDG.E R62, desc[UR8][R34.64+-0x100] ;  /* 0xffff0008223e7981 */ /* 0x000f22000c1e1900 */
[----:B------:R-:W-:-:S04]  /*0cb0*/  UIADD3 UR5, UPT, UPT, UR5, 0x1, URZ ;  /* 0x0000000105057890 */ /* 0x000fc8000fffe0ff */
[----:B------:R-:W-:Y:S01]  /*0cc0*/  UISETP.NE.AND UP0, UPT, UR5, URZ, UPT ;  /* 0x000000ff0500728c */ /* 0x000fe2000bf05270 */
[----:B--2---:R-:W-:Y:S01]  /*0cd0*/  FADD.FTZ R3, R36, R3 ;  /* 0x0000000324037221 */ /* 0x004fe20000010000 */
[----:B------:R-:W-:Y:S01]  /*0ce0*/  LEA R36, P0, R32, R34, 0x2 ;  /* 0x0000002220247211 */ /* 0x000fe200078010ff */
[----:B------:R-:W-:Y:S01]  /*0cf0*/  FADD.FTZ R26, R65, R26 ;  /* 0x0000001a411a7221 */ /* 0x000fe20000010000 */
[----:B------:R-:W-:Y:S02]  /*0d00*/  FADD.FTZ R18, R37, R18 ;  /* 0x0000001225127221 */ /* 0x000fe40000010000 */
[----:B------:R-:W-:Y:S01]  /*0d10*/  IADD3.X R37, PT, PT, R35, R33, RZ, P0, !PT ;  /* 0x0000002123257210 */ /* 0x000fe200007fe4ff */
[----:B---3--:R-:W-:Y:S01]  /*0d20*/  FADD.FTZ R42, R63, R42 ;  /* 0x0000002a3f2a7221 */ /* 0x008fe20000010000 */
[----:B-----5:R-:W-:Y:S01]  /*0d30*/  FADD.FTZ R50, R67, R50 ;  /* 0x0000003243327221 */ /* 0x020fe20000010000 */
[----:B------:R-:W-:Y:S01]  /*0d40*/  FADD.FTZ R58, R69, R58 ;  /* 0x0000003a453a7221 */ /* 0x000fe20000010000 */
[----:B------:R-:W-:Y:S01]  /*0d50*/  FADD.FTZ R27, R66, R27 ;  /* 0x0000001b421b7221 */ /* 0x000fe20000010000 */
[----:B------:R-:W-:Y:S01]  /*0d60*/  FADD.FTZ R43, R68, R43 ;  /* 0x0000002b442b7221 */ /* 0x000fe20000010000 */
[----:B------:R-:W-:Y:S01]  /*0d70*/  FADD.FTZ R51, R38, R51 ;  /* 0x0000003326337221 */ /* 0x000fe20000010000 */
[----:B----4-:R-:W-:Y:S01]  /*0d80*/  FADD.FTZ R19, R64, R19 ;  /* 0x0000001340137221 */ /* 0x010fe20000010000 */
[----:B------:R-:W-:Y:S01]  /*0d90*/  FADD.FTZ R11, R62, R11 ;  /* 0x0000000b3e0b7221 */ /* 0x000fe20000010000 */
[----:B------:R-:W-:Y:S06]  /*0da0*/  BRA.U UP0, `(.L_x_701) ;  /* 0xfffffff900487547 */ /* 0x000fec000b83ffff */
.L_x_700:
[----:B------:R-:W0:Y:S01]  /*0db0*/  S2R R39, SR_TID.X ;  /* 0x0000000000277919 */ /* 0x000e220000002100 */
[----:B------:R-:W1:Y:S01]  /*0dc0*/  LDCU UR10, c[0x0][0x500] ;  /* 0x0000a000ff0a77ac */ /* 0x000e620008000800 */
[----:B------:R-:W2:Y:S01]  /*0dd0*/  S2UR UR6, SR_CgaCtaId ;  /* 0x00000000000679c3 */ /* 0x000ea20000008800 */
[----:B------:R-:W-:Y:S01]  /*0de0*/  IADD3 R61, PT, PT, R61, -UR4, RZ ;  /* 0x800000043d3d7c10 */ /* 0x000fe2000fffe0ff */
[----:B------:R-:W-:Y:S01]  /*0df0*/  BSSY.RECONVERGENT B0, `(.L_x_702) ;  /* 0x0000099000007945 */ /* 0x000fe20003800200 */
[----:B------:R-:W-:Y:S01]  /*0e00*/  UMOV UR5, 0x400 ;  /* 0x0000040000057882 */ /* 0x000fe20000000000 */
        /* <DEDUP_REMOVED lines=12> */
[----:B------:R-:W-:Y:S01]  /*0ed0*/  F2FP.F16.F32.PACK_AB R9, R12, R11 ;  /* 0x0000000b0c09723e */ /* 0x000fe200000000ff */
[----:B------:R-:W-:Y:S01]  /*0ee0*/  FMUL.FTZ R12, R17, UR10 ;  /* 0x0000000a110c7c20 */ /* 0x000fe20008410000 */
[----:B0-----:R-:W-:Y:S01]  /*0ef0*/  SHF.L.U32 R2, R39, 0x4, RZ ;  /* 0x0000000427027819 */ /* 0x001fe200000006ff */
[----:B--2---:R-:W-:Y:S01]  /*0f00*/  ULEA UR5, UR6, UR5, 0x18 ;  /* 0x0000000506057291 */ /* 0x004fe2000f8ec0ff */
[----:B------:R-:W-:Y:S01]  /*0f10*/  SHF.R.U32.HI R0, RZ, 0x3, R39 ;  /* 0x00000003ff007819 */ /* 0x000fe20000011627 */
[----:B------:R-:W-:Y:S01]  /*0f20*/  FMUL.FTZ R15, R15, UR10 ;  /* 0x0000000a0f0f7c20 */ /* 0x000fe20008410000 */
[C---:B------:R-:W-:Y:S01]  /*0f30*/  SHF.L.U32 R34, R39.reuse, 0x5, RZ ;  /* 0x0000000527227819 */ /* 0x040fe200000006ff */
[----:B------:R-:W-:Y:S01]  /*0f40*/  FMUL.FTZ R16, R16, UR10 ;  /* 0x0000000a10107c20 */ /* 0x000fe20008410000 */
[----:B------:R-:W-:Y:S01]  /*0f50*/  LOP3.LUT R33, R2, 0x1c0, RZ, 0xc0, !PT ;  /* 0x000001c002217812 */ /* 0x000fe200078ec0ff */
[----:B------:R-:W-:Y:S01]  /*0f60*/  FMUL.FTZ R6, R6, UR10 ;  /* 0x0000000a06067c20 */ /* 0x000fe20008410000 */
[----:B------:R-:W-:Y:S01]  /*0f70*/  SHF.L.U32 R32, R39, 0x1, RZ ;  /* 0x0000000127207819 */ /* 0x000fe200000006ff */
[----:B------:R-:W-:Y:S01]  /*0f80*/  FMUL.FTZ R27, R27, UR10 ;  /* 0x0000000a1b1b7c20 */ /* 0x000fe20008410000 */
[----:B------:R-:W-:Y:S01]  /*0f90*/  LOP3.LUT R35, R34, 0x400, RZ, 0xc0, !PT ;  /* 0x0000040022237812 */ /* 0x000fe200078ec0ff */
[----:B------:R-:W-:Y:S01]  /*0fa0*/  FMUL.FTZ R34, R4, UR10 ;  /* 0x0000000a04227c20 */ /* 0x000fe20008410000 */
[----:B------:R-:W-:Y:S01]  /*0fb0*/  LOP3.LUT R33, R33, 0x18, R0, 0xf8, !PT ;  /* 0x0000001821217812 */ /* 0x000fe200078ef800 */
[----:B------:R-:W-:Y:S01]  /*0fc0*/  FMUL.FTZ R28, R28, UR10 ;  /* 0x0000000a1c1c7c20 */ /* 0x000fe20008410000 */
[--C-:B------:R-:W-:Y:S01]  /*0fd0*/  LOP3.LUT R37, R35, 0x6, R32.reuse, 0xf8, !PT ;  /* 0x0000000623257812 */ /* 0x100fe200078ef820 */
[----:B------:R-:W-:Y:S01]  /*0fe0*/  FMUL.FTZ R35, R5, UR10 ;  /* 0x0000000a05237c20 */ /* 0x000fe20008410000 */
[----:B------:R-:W-:Y:S01]  /*0ff0*/  LOP3.LUT R36, R33, 0x38, R32, 0x78, !PT ;  /* 0x0000003821247812 */ /* 0x000fe200078e7820 */
[----:B------:R-:W-:Y:S01]  /*1000*/  FMUL.FTZ R33, R3, UR10 ;  /* 0x0000000a03217c20 */ /* 0x000fe20008410000 */
[----:B------:R-:W-:Y:S01]  /*1010*/  LOP3.LUT P0, RZ, R39, 0x10, RZ, 0xc0, !PT ;  /* 0x0000001027ff7812 */ /* 0x000fe2000780c0ff */
[----:B------:R-:W-:Y:S01]  /*1020*/  FMUL.FTZ R29, R29, UR10 ;  /* 0x0000000a1d1d7c20 */ /* 0x000fe20008410000 */
[----:B------:R-:W-:Y:S01]  /*1030*/  F2FP.F16.F32.PACK_AB R10, R14, R13 ;  /* 0x0000000d0e0a723e */ /* 0x000fe200000000ff */
[----:B------:R-:W-:Y:S01]  /*1040*/  FMUL.FTZ R13, R18, UR10 ;  /* 0x0000000a120d7c20 */ /* 0x000fe20008410000 */
[----:B------:R-:W-:Y:S01]  /*1050*/  LOP3.LUT R4, R37, R36, RZ, 0xfc, !PT ;  /* 0x0000002425047212 */ /* 0x000fe200078efcff */
[----:B------:R-:W-:Y:S01]  /*1060*/  FMUL.FTZ R14, R21, UR10 ;  /* 0x0000000a150e7c20 */ /* 0x000fe20008410000 */
[----:B------:R-:W-:Y:S01]  /*1070*/  F2FP.F16.F32.PACK_AB R11, R16, R15 ;  /* 0x0000000f100b723e */ /* 0x000fe200000000ff */
[----:B------:R-:W-:Y:S01]  /*1080*/  FMUL.FTZ R15, R22, UR10 ;  /* 0x0000000a160f7c20 */ /* 0x000fe20008410000 */
[----:B------:R-:W-:Y:S01]  /*1090*/  F2FP.F16.F32.PACK_AB R12, R13, R12 ;  /* 0x0000000c0d0c723e */ /* 0x000fe200000000ff */
[----:B------:R-:W-:Y:S01]  /*10a0*/  FMUL.FTZ R30, R30, UR10 ;  /* 0x0000000a1e1e7c20 */ /* 0x000fe20008410000 */
[----:B------:R-:W-:Y:S01]  /*10b0*/  F2FP.F16.F32.PACK_AB R13, R20, R19 ;  /* 0x00000013140d723e */ /* 0x000fe200000000ff */
[----:B------:R-:W-:Y:S01]  /*10c0*/  FMUL.FTZ R23, R23, UR10 ;  /* 0x0000000a17177c20 */ /* 0x000fe20008410000 */
[----:B------:R-:W-:Y:S01]  /*10d0*/  LEA R20, R4, UR5, 0x1 ;  /* 0x0000000504147c11 */ /* 0x000fe2000f8e08ff */
[----:B------:R-:W-:Y:S01]  /*10e0*/  FMUL.FTZ R24, R24, UR10 ;  /* 0x0000000a18187c20 */ /* 0x000fe20008410000 */
[----:B------:R-:W-:Y:S01]  /*10f0*/  F2FP.F16.F32.PACK_AB R5, R34, R33 ;  /* 0x000000212205723e */ /* 0x000fe200000000ff */
[----:B------:R-:W-:Y:S01]  /*1100*/  FMUL.FTZ R16, R25, UR10 ;  /* 0x0000000a19107c20 */ /* 0x000fe20008410000 */
[----:B------:R-:W-:Y:S01]  /*1110*/  F2FP.F16.F32.PACK_AB R6, R6, R35 ;  /* 0x000000230606723e */ /* 0x000fe200000000ff */
[----:B------:R-:W-:Y:S01]  /*1120*/  FMUL.FTZ R17, R26, UR10 ;  /* 0x0000000a1a117c20 */ /* 0x000fe20008410000 */
[C---:B------:R-:W-:Y:S01]  /*1130*/  IADD3 R22, PT, PT, R20.reuse, 0x40, RZ ;  /* 0x0000004014167810 */ /* 0x040fe20007ffe0ff */
[----:B------:R-:W-:Y:S01]  /*1140*/  FMUL.FTZ R31, R31, UR10 ;  /* 0x0000000a1f1f7c20 */ /* 0x000fe20008410000 */
[----:B------:R-:W-:Y:S01]  /*1150*/  @P0 IADD3 R22, PT, PT, R20, -0x40, RZ ;  /* 0xffffffc014160810 */ /* 0x000fe20007ffe0ff */
        /* <DEDUP_REMOVED lines=18> */
[----:B------:R-:W-:Y:S01]  /*1280*/  STS [R20], R5 ;  /* 0x0000000514007388 */ /* 0x000fe20000000800 */
[----:B------:R-:W-:Y:S01]  /*1290*/  F2FP.F16.F32.PACK_AB R15, R24, R23 ;  /* 0x00000017180f723e */ /* 0x000fe200000000ff */
[----:B------:R-:W-:Y:S01]  /*12a0*/  FMUL.FTZ R55, R55, UR10 ;  /* 0x0000000a37377c20 */ /* 0x000fe20008410000 */
[----:B------:R-:W-:Y:S01]  /*12b0*/  F2FP.F16.F32.PACK_AB R16, R17, R16 ;  /* 0x000000101110723e */ /* 0x000fe200000000ff */
[----:B------:R-:W-:Y:S01]  /*12c0*/  STS [R20+0x400], R6 ;  /* 0x0004000614007388 */ /* 0x000fe20000000800 */
[----:B------:R-:W-:Y:S01]  /*12d0*/  FMUL.FTZ R56, R56, UR10 ;  /* 0x0000000a38387c20 */ /* 0x000fe20008410000 */
[----:B------:R-:W-:Y:S01]  /*12e0*/  FMUL.FTZ R57, R57, UR10 ;  /* 0x0000000a39397c20 */ /* 0x000fe20008410000 */
[----:B------:R-:W-:Y:S01]  /*12f0*/  FMUL.FTZ R58, R58, UR10 ;  /* 0x0000000a3a3a7c20 */ /* 0x000fe20008410000 */
[----:B------:R-:W-:Y:S01]  /*1300*/  STS [R22], R9 ;  /* 0x0000000916007388 */ /* 0x000fe20000000800 */
[----:B------:R-:W-:Y:S01]  /*1310*/  F2FP.F16.F32.PACK_AB R31, R40, R31 ;  /* 0x0000001f281f723e */ /* 0x000fe200000000ff */
[----:B------:R-:W0:Y:S01]  /*1320*/  LDC.64 R18, c[0x0][0x5b8] ;  /* 0x00016e00ff127b82 */ /* 0x000e220000000a00 */
        /* <DEDUP_REMOVED lines=14> */
[----:B------:R-:W-:Y:S02]  /*1410*/  SHF.L.U32 R2, R39, 0x3, RZ ;  /* 0x0000000327027819 */ /* 0x000fe400000006ff */
[----:B------:R-:W-:Y:S01]  /*1420*/  ISETP.GE.AND P1, PT, R0, R61, PT ;  /* 0x0000003d0000720c */ /* 0x000fe20003f26270 */
[----:B------:R-:W-:Y:S01]  /*1430*/  STS [R20+0x2000], R13 ;  /* 0x0020000d14007388 */ /* 0x000fe20000000800 */
[----:B------:R-:W-:-:S03]  /*1440*/  LOP3.LUT R32, R2, 0x1f8, RZ, 0xc0, !PT ;  /* 0x000001f802207812 */ /* 0x000fc600078ec0ff */
[----:B------:R1:W-:Y:S01]  /*1450*/  STS [R20+0x2400], R14 ;  /* 0x0024000e14007388 */ /* 0x0003e20000000800 */
[----:B------:R-:W-:-:S03]  /*1460*/  LOP3.LUT R3, R32, 0x38, R39, 0x78, !PT ;  /* 0x0000003820037812 */ /* 0x000fc600078e7827 */
[----:B------:R-:W-:Y:S01]  /*1470*/  STS [R22+0x2000], R27 ;  /* 0x0020001b16007388 */ /* 0x000fe20000000800 */
[----:B------:R-:W-:Y:S02]  /*1480*/  LOP3.LUT R3, R3, 0x1e00, R2, 0xf8, !PT ;  /* 0x00001e0003037812 */ /* 0x000fe400078ef802 */
[----:B------:R-:W-:Y:S01]  /*1490*/  LOP3.LUT R2, R2, 0x38, RZ, 0xc0, !PT ;  /* 0x0000003802027812 */ /* 0x000fe200078ec0ff */
[----:B------:R2:W-:Y:S01]  /*14a0*/  STS [R22+0x2400], R29 ;  /* 0x0024001d16007388 */ /* 0x0005e20000000800 */
[----:B------:R-:W-:Y:S02]  /*14b0*/  LEA R34, R3, UR5, 0x1 ;  /* 0x0000000503227c11 */ /* 0x000fe4000f8e08ff */
[----:B------:R-:W-:Y:S01]  /*14c0*/  MOV R3, RZ ;  /* 0x000000ff00037202 */ /* 0x000fe20000000f00 */
[----:B------:R-:W-:Y:S01]  /*14d0*/  STS [R20+0x3000], R15 ;  /* 0x0030000f14007388 */ /* 0x000fe20000000800 */
[----:B-1----:R-:W-:Y:S02]  /*14e0*/  IADD3 R14, PT, PT, R0, 0x20, RZ ;  /* 0x00000020000e7810 */ /* 0x002fe40007ffe0ff */
[----:B------:R-:W-:Y:S01]  /*14f0*/  LOP3.LUT R35, R2, 0x40, RZ, 0xfc, !PT ;  /* 0x0000004002237812 */ /* 0x000fe200078efcff */
[----:B------:R1:W-:Y:S01]  /*1500*/  STS [R20+0x3400], R16 ;  /* 0x0034001014007388 */ /* 0x0003e20000000800 */
[----:B0-----:R-:W-:Y:S01]  /*1510*/  IMAD.WIDE.U32 R12, R18, UR4, R2 ;  /* 0x00000004120c7c25 */ /* 0x001fe2000f8e0002 */
[----:B--2---:R-:W0:Y:S01]  /*1520*/  LDC.64 R28, c[0x0][0x5d0] ;  /* 0x00017400ff1c7b82 */ /* 0x004e220000000a00 */
[----:B------:R-:W-:Y:S01]  /*1530*/  LOP3.LUT R36, R2, 0x80, RZ, 0xfc, !PT ;  /* 0x0000008002247812 */ /* 0x000fe200078efcff */
[----:B------:R0:W-:Y:S01]  /*1540*/  STS [R22+0x3000], R31 ;  /* 0x0030001f16007388 */ /* 0x0001e20000000800 */
[----:B------:R-:W-:-:S03]  /*1550*/  IADD3 R12, P0, PT, R60, R12, RZ ;  /* 0x0000000c3c0c7210 */ /* 0x000fc60007f1e0ff */
[----:B------:R2:W-:Y:S01]  /*1560*/  STS [R22+0x3400], R41 ;  /* 0x0034002916007388 */ /* 0x0005e20000000800 */
[----:B-1----:R-:W-:-:S03]  /*1570*/  IMAD R16, R19, UR4, R13 ;  /* 0x0000000413107c24 */ /* 0x002fc6000f8e020d */
[----:B------:R2:W-:Y:S02]  /*1580*/  STS [R20+0x4000], R43 ;  /* 0x0040002b14007388 */ /* 0x0005e40000000800 */
[----:B------:R-:W-:Y:S02]  /*1590*/  IADD3.X R13, PT, PT, R59, R16, RZ, P0, !PT ;  /* 0x000000103b0d7210 */ /* 0x000fe400007fe4ff */
[----:B------:R2:W-:Y:S01]  /*15a0*/  STS [R20+0x4400], R45 ;  /* 0x0044002d14007388 */ /* 0x0005e20000000800 */
[----:B------:R-:W-:-:S03]  /*15b0*/  ISETP.GE.AND P0, PT, R14, R61, PT ;  /* 0x0000003d0e00720c */ /* 0x000fc60003f06270 */
[----:B------:R2:W-:Y:S04]  /*15c0*/  STS [R22+0x4000], R51 ;  /* 0x0040003316007388 */ /* 0x0005e80000000800 */
[----:B------:R2:W-:Y:S01]  /*15d0*/  STS [R22+0x4400], R53 ;  /* 0x0044003516007388 */ /* 0x0005e20000000800 */
[----:B0-----:R-:W-:-:S03]  /*15e0*/  IMAD.WIDE.U32 R30, R28, UR7, R12 ;  /* 0x000000071c1e7c25 */ /* 0x001fc6000f8e000c */
[----:B------:R2:W-:Y:S01]  /*15f0*/  STS [R20+0x5000], R47 ;  /* 0x0050002f14007388 */ /* 0x0005e20000000800 */
[----:B------:R-:W-:-:S03]  /*1600*/  IMAD R29, R29, UR7, R31 ;  /* 0x000000071d1d7c24 */ /* 0x000fc6000f8e021f */
[----:B------:R2:W-:Y:S04]  /*1610*/  STS [R20+0x5400], R49 ;  /* 0x0054003114007388 */ /* 0x0005e80000000800 */
[----:B------:R2:W-:Y:S04]  /*1620*/  STS [R22+0x5000], R55 ;  /* 0x0050003716007388 */ /* 0x0005e80000000800 */
[----:B------:R2:W-:Y:S01]  /*1630*/  STS [R22+0x5400], R57 ;  /* 0x0054003916007388 */ /* 0x0005e20000000800 */
[----:B------:R-:W-:Y:S06]  /*1640*/  BAR.SYNC.DEFER_BLOCKING 0x0 ;  /* 0x0000000000007b1d */ /* 0x000fec0000010000 */
[----:B------:R2:W0:Y:S04]  /*1650*/  LDS.128 R8, [R34+0x1000] ;  /* 0x0010000022087984 */ /* 0x0004280000000c00 */
[----:B------:R2:W1:Y:S01]  /*1660*/  LDS.128 R4, [R34+0x3000] ;  /* 0x0030000022047984 */ /* 0x0004620000000c00 */
[----:B------:R-:W-:Y:S05]  /*1670*/  @P1 BRA `(.L_x_703) ;  /* 0x0000000000401947 */ /* 0x000fea0003800000 */
[----:B------:R-:W3:Y:S01]  /*1680*/  LDCU UR4, c[0x0][0x440] ;  /* 0x00008800ff0477ac */ /* 0x000ee20008000800 */
[----:B------:R-:W4:Y:S01]  /*1690*/  LDS.128 R12, [R34+0x2000] ;  /* 0x00200000220c7984 */ /* 0x000f220000000c00 */
[----:B------:R-:W-:Y:S01]  /*16a0*/  MOV R28, R30 ;  /* 0x0000001e001c7202 */ /* 0x000fe20000000f00 */
[----:B------:R-:W5:Y:S02]  /*16b0*/  LDCU.64 UR6, c[0x0][0x558] ;  /* 0x0000ab00ff0677ac */ /* 0x000f640008000a00 */
[----:B--2---:R-:W2:Y:S02]  /*16c0*/  LDS.128 R20, [R34+0x4000] ;  /* 0x0040000022147984 */ /* 0x004ea40000000c00 */
[----:B------:R-:W-:-:S04]  /*16d0*/  IMAD.WIDE.U32 R16, R0, R18, R28 ;  /* 0x0000001200107225 */ /* 0x000fc800078e001c */
[----:B------:R-:W-:Y:S01]  /*16e0*/  IMAD R17, R0, R19, R17 ;  /* 0x0000001300117224 */ /* 0x000fe200078e0211 */
[----:B---3--:R-:W-:Y:S02]  /*16f0*/  ISETP.GE.AND P1, PT, R2, UR4, PT ;  /* 0x0000000402007c0c */ /* 0x008fe4000bf26270 */
[----:B------:R-:W-:Y:S02]  /*1700*/  ISETP.GE.AND P2, PT, R35, UR4, PT ;  /* 0x0000000423007c0c */ /* 0x000fe4000bf46270 */
[----:B------:R-:W-:Y:S02]  /*1710*/  ISETP.GE.AND P3, PT, R36, UR4, PT ;  /* 0x0000000424007c0c */ /* 0x000fe4000bf66270 */
[----:B-----5:R-:W-:-:S04]  /*1720*/  LEA R32, P4, R16, UR6, 0x1 ;  /* 0x0000000610207c11 */ /* 0x020fc8000f8808ff */
[----:B------:R-:W-:-:S03]  /*1730*/  LEA.HI.X R33, R16, UR7, R17, 0x1, P4 ;  /* 0x0000000710217c11 */ /* 0x000fc6000a0f0c11 */
[----:B------:R-:W3:Y:S04]  /*1740*/  @!P1 LDS.128 R24, [R34] ;  /* 0x0000000022189984 */ /* 0x000ee80000000c00 */
[----:B----4-:R4:W-:Y:S04]  /*1750*/  @!P2 STG.E.128 desc[UR8][R32.64+0x80], R12 ;  /* 0x0000800c2000a986 */ /* 0x0109e8000c101d08 */
[----:B--2---:R4:W-:Y:S04]  /*1760*/  @!P3 STG.E.128 desc[UR8][R32.64+0x100], R20 ;  /* 0x000100142000b986 */ /* 0x0049e8000c101d08 */
[----:B---3--:R4:W-:Y:S02]  /*1770*/  @!P1 STG.E.128 desc[UR8][R32.64], R24 ;  /* 0x0000001820009986 */ /* 0x0089e4000c101d08 */
.L_x_703:
[----:B------:R-:W-:Y:S05]  /*1780*/  BSYNC.RECONVERGENT B0 ;  /* 0x0000000000007941 */ /* 0x000fea0003800200 */
.L_x_702:
[----:B------:R-:W-:Y:S05]  /*1790*/  @P0 EXIT ;  /* 0x000000000000094d */ /* 0x000fea0003800000 */
[----:B----4-:R3:W4:Y:S01]  /*17a0*/  LDS.128 R12, [R34+0x5000] ;  /* 0x00500000220c7984 */ /* 0x0107220000000c00 */
[----:B------:R-:W5:Y:S01]  /*17b0*/  LDCU UR4, c[0x0][0x440] ;  /* 0x00008800ff0477ac */ /* 0x000f620008000800 */
[----:B------:R-:W-:Y:S02]  /*17c0*/  IADD3 R3, P0, PT, R0, 0x20, RZ ;  /* 0x0000002000037810 */ /* 0x000fe40007f1e0ff */
[----:B------:R-:W-:Y:S01]  /*17d0*/  MOV R16, R30 ;  /* 0x0000001e00107202 */ /* 0x000fe20000000f00 */
[----:B------:R-:W2:Y:S01]  /*17e0*/  LDCU.64 UR6, c[0x0][0x558] ;  /* 0x0000ab00ff0677ac */ /* 0x000ea20008000a00 */
[----:B------:R-:W-:-:S05]  /*17f0*/  IADD3.X R17, PT, PT, RZ, RZ, RZ, P0, !PT ;  /* 0x000000ffff117210 */ /* 0x000fca00007fe4ff */
[----:B------:R-:W-:Y:S01]  /*1800*/  IMAD R0, R17, R18, RZ ;  /* 0x0000001211007224 */ /* 0x000fe200078e02ff */
[----:B------:R-:W-:-:S03]  /*1810*/  MOV R17, R29 ;  /* 0x0000001d00117202 */ /* 0x000fc60000000f00 */
[----:B------:R-:W-:Y:S01]  /*1820*/  IMAD.WIDE.U32 R16, R3, R18, R16 ;  /* 0x0000001203107225 */ /* 0x000fe200078e0010 */
[----:B-----5:R-:W-:-:S03]  /*1830*/  ISETP.GE.AND P1, PT, R2, UR4, PT ;  /* 0x0000000402007c0c */ /* 0x020fc6000bf26270 */
[----:B------:R-:W-:Y:S01]  /*1840*/  IMAD R3, R3, R19, R0 ;  /* 0x0000001303037224 */ /* 0x000fe200078e0200 */
[----:B------:R-:W-:Y:S02]  /*1850*/  ISETP.GE.AND P2, PT, R35, UR4, PT ;  /* 0x0000000423007c0c */ /* 0x000fe4000bf46270 */
[----:B------:R-:W-:Y:S02]  /*1860*/  ISETP.GE.AND P3, PT, R36, UR4, PT ;  /* 0x0000000424007c0c */ /* 0x000fe4000bf66270 */
[----:B--2---:R-:W-:Y:S02]  /*1870*/  LEA R2, P0, R16, UR6, 0x1 ;  /* 0x0000000610027c11 */ /* 0x004fe4000f8008ff */
[----:B------:R-:W-:-:S04]  /*1880*/  IADD3 R3, PT, PT, R17, R3, RZ ;  /* 0x0000000311037210 */ /* 0x000fc80007ffe0ff */
[----:B------:R-:W-:-:S05]  /*1890*/  LEA.HI.X R3, R16, UR7, R3, 0x1, P0 ;  /* 0x0000000710037c11 */ /* 0x000fca00080f0c03 */
[----:B0-----:R3:W-:Y:S04]  /*18a0*/  @!P1 STG.E.128 desc[UR8][R2.64], R8 ;  /* 0x0000000802009986 */ /* 0x0017e8000c101d08 */
[----:B-1----:R3:W-:Y:S01]  /*18b0*/  @!P2 STG.E.128 desc[UR8][R2.64+0x80], R4 ;  /* 0x000080040200a986 */ /* 0x0027e2000c101d08 */
[----:B----4-:R-:W-:Y:S05]  /*18c0*/  @P3 EXIT ;  /* 0x000000000000394d */ /* 0x010fea0003800000 */
[----:B------:R-:W-:Y:S01]  /*18d0*/  STG.E.128 desc[UR8][R2.64+0x100], R12 ;  /* 0x0001000c02007986 */ /* 0x000fe2000c101d08 */
[----:B------:R-:W-:Y:S05]  /*18e0*/  EXIT ;  /* 0x000000000000794d */ /* 0x000fea0003800000 */
.L_x_704:
        /* <DEDUP_REMOVED lines=9> */
.L_x_2164:


//--------------------- .text._ZN5flash44flash_bwd_dq_dk_dv_loop_seqk_parallel_kernelI23Flash_bwd_kernel_traitsILi192ELi64ELi64ELi8ELi4ELi2ELi2ELb1ELb1EN7cutlass6half_tE19Flash_kernel_traitsILi192ELi64ELi64ELi8ES3_EELb1ELb0ELb0ELb0ELb0ELb0ELb0EEEvNS_16Flash_bwd_paramsE --------------------------
	.section	.text._ZN5flash44flash_bwd_dq_dk_dv_loop_seqk_parallel_kernelI23Flash_bwd_kernel_traitsILi192ELi64ELi64ELi8ELi4ELi2ELi2ELb1ELb1EN7cutlass6half_tE19Flash_kernel_traitsILi192ELi64ELi64ELi8ES3_EELb1ELb0ELb0ELb0ELb0ELb0ELb0EEEvNS_16Flash_bwd_paramsE,"ax",@progbits
	.align	128
        .global         _ZN5flash44flash_bwd_dq_dk_dv_loop_seqk_parallel_kernelI23Flash_bwd_kernel_traitsILi192ELi64ELi64ELi8ELi4ELi2ELi2ELb1ELb1EN7cutlass6half_tE19Flash_kernel_traitsILi192ELi64ELi64ELi8ES3_EELb1ELb0ELb0ELb0ELb0ELb0ELb0EEEvNS_16Flash_bwd_paramsE
        .type           _ZN5flash44flash_bwd_dq_dk_dv_loop_seqk_parallel_kernelI23Flash_bwd_kernel_traitsILi192ELi64ELi64ELi8ELi4ELi2ELi2ELb1ELb1EN7cutlass6half_tE19Flash_kernel_traitsILi192ELi64ELi64ELi8ES3_EELb1ELb0ELb0ELb0ELb0ELb0ELb0EEEvNS_16Flash_bwd_paramsE,@function
        .size           _ZN5flash44flash_bwd_dq_dk_dv_loop_seqk_parallel_kernelI23Flash_bwd_kernel_traitsILi192ELi64ELi64ELi8ELi4ELi2ELi2ELb1ELb1EN7cutlass6half_tE19Flash_kernel_traitsILi192ELi64ELi64ELi8ES3_EELb1ELb0ELb0ELb0ELb0ELb0ELb0EEEvNS_16Flash_bwd_paramsE,(.L_x_2165 - _ZN5flash44flash_bwd_dq_dk_dv_loop_seqk_parallel_kernelI23Flash_bwd_kernel_traitsILi192ELi64ELi64ELi8ELi4ELi2ELi2ELb1ELb1EN7cutlass6half_tE19Flash_kernel_traitsILi192ELi64ELi64ELi8ES3_EELb1ELb0ELb0ELb0ELb0ELb0ELb0EEEvNS_16Flash_bwd_paramsE)
        .other          _ZN5flash44flash_bwd_dq_dk_dv_loop_seqk_parallel_kernelI23Flash_bwd_kernel_traitsILi192ELi64ELi64ELi8ELi4ELi2ELi2ELb1ELb1EN7cutlass6half_tE19Flash_kernel_traitsILi192ELi64ELi64ELi8ES3_EELb1ELb0ELb0ELb0ELb0ELb0ELb0EEEvNS_16Flash_bwd_paramsE,@"STO_CUDA_ENTRY STV_DEFAULT"
_ZN5flash44flash_bwd_dq_dk_dv_loop_seqk_parallel_kernelI23Flash_bwd_kernel_traitsILi192ELi64ELi64ELi8ELi4ELi2ELi2ELb1ELb1EN7cutlass6half_tE19Flash_kernel_traitsILi192ELi64ELi64ELi8ES3_EELb1ELb0ELb0ELb0ELb0ELb0ELb0EEEvNS_16Flash_bwd_paramsE:
.text._ZN5flash44flash_bwd_dq_dk_dv_loop_seqk_parallel_kernelI23Flash_bwd_kernel_traitsILi192ELi64ELi64ELi8ELi4ELi2ELi2ELb1ELb1EN7cutlass6half_tE19Flash_kernel_traitsILi192ELi64ELi64ELi8ES3_EELb1ELb0ELb0ELb0ELb0ELb0ELb0EEEvNS_16Flash_bwd_paramsE:
        /* <DEDUP_REMOVED lines=49> */
.L_x_770:
        /* <DEDUP_REMOVED lines=52> */
.L_x_705:
        /* <DEDUP_REMOVED lines=34> */
.L_x_707:
[----:B------:R-:W1:Y:S01]  /*0870*/  LDCU.64 UR16, c[0x0][0x3b8] ;  /* 0x00007700ff1077ac */ /* 0x000e620008000a00 */
[----:B------:R-:W-:-:S04]  /*0880*/  UIADD3 UR8, UPT, UPT, UR37, UR39, URZ ;  /* 0x0000002725087290 */ /* 0x000fc8000fffe0ff */
[----:B-1----:R-:W-:Y:S02]  /*0890*/  UIMAD.WIDE.U32 UR10, UR8, UR16, URZ ;  /* 0x00000010080a72a5 */ /* 0x002fe4000f8e00ff */
[----:B------:R-:W-:-:S04]  /*08a0*/  UIMAD UR8, UR8, UR17, URZ ;  /* 0x00000011080872a4 */ /* 0x000fc8000f8e02ff */
[----:B------:R-:W-:Y:S01]  /*08b0*/  UIADD3 UR8, UPT, UPT, UR11, UR8, URZ ;  /* 0x000000080b087290 */ /* 0x000fe2000fffe0ff */
[----:B------:R-:W-:-:S05]  /*08c0*/  UMOV UR46, UR10 ;  /* 0x0000000a002e7c82 */ /* 0x000fca0008000000 */
[----:B------:R-:W-:Y:S02]  /*08d0*/  MOV R20, UR8 ;  /* 0x0000000800147c02 */ /* 0x000fe40008000f00 */
.L_x_708:
        /* <DEDUP_REMOVED lines=43> */
.L_x_709:
[----:B------:R-:W1:Y:S01]  /*0b90*/  LDCU.64 UR14, c[0x0][0x3c0] ;  /* 0x00007800ff0e77ac */ /* 0x000e620008000a00 */
[----:B------:R-:W-:-:S04]  /*0ba0*/  UIADD3 UR8, UPT, UPT, UR37, UR39, URZ ;  /* 0x0000002725087290 */ /* 0x000fc8000fffe0ff */
[----:B-1----:R-:W-:Y:S02]  /*0bb0*/  UIMAD.WIDE.U32 UR50, UR8, UR14, URZ ;  /* 0x0000000e083272a5 */ /* 0x002fe4000f8e00ff */
[----:B------:R-:W-:-:S04]  /*0bc0*/  UIMAD UR8, UR8, UR15, URZ ;  /* 0x0000000f080872a4 */ /* 0x000fc8000f8e02ff */
[----:B------:R-:W-:-:S06]  /*0bd0*/  UIADD3 UR8, UPT, UPT, UR51, UR8, URZ ;  /* 0x0000000833087290 */ /* 0x000fcc000fffe0ff */
[----:B------:R-:W-:-:S07]  /*0be0*/  MOV R16, UR8 ;  /* 0x0000000800107c02 */ /* 0x000fce0008000f00 */
.L_x_710:
        /* <DEDUP_REMOVED lines=28> */
.L_x_711:
[----:B------:R-:W-:Y:S02]  /*0db0*/  UIMAD.WIDE.U32 UR10, UR62, UR18, URZ ;  /* 0x000000123e0a72a5 */ /* 0x000fe4000f8e00ff */
[----:B------:R-:W-:-:S04]  /*0dc0*/  UIMAD UR8, UR63, UR18, URZ ;  /* 0x000000123f0872a4 */ /* 0x000fc8000f8e02ff */
[----:B------:R-:W-:-:S12]  /*0dd0*/  UIADD3 UR8, UPT, UPT, UR11, UR8, URZ ;  /* 0x000000080b087290 */ /* 0x000fd8000fffe0ff */
.L_x_712:
        /* <DEDUP_REMOVED lines=20> */
.L_x_713:
[----:B------:R-:W1:Y:S01]  /*0f20*/  LDCU UR55, c[0x0][0x434] ;  /* 0x00008680ff3777ac */ /* 0x000e620008000800 */
[----:B------:R-:W-:-:S04]  /*0f30*/  UIMAD UR9, UR25, UR44, UR24 ;  /* 0x0000002c190972a4 */ /* 0x000fc8000f8e0218 */
[----:B-1----:R-:W-:Y:S02]  /*0f40*/  UIMAD UR55, UR9, UR55, URZ ;  /* 0x00000037093772a4 */ /* 0x002fe4000f8e02ff */
.L_x_714:
        /* <DEDUP_REMOVED lines=11> */
.L_x_715:
[----:B------:R-:W1:Y:S01]  /*1000*/  LDCU UR54, c[0x0][0x444] ;  /* 0x00008880ff3677ac */ /* 0x000e620008000800 */
[----:B------:R-:W-:-:S04]  /*1010*/  UIMAD UR9, UR25, UR44, UR24 ;  /* 0x0000002c190972a4 */ /* 0x000fc8000f8e0218 */
[----:B-1----:R-:W-:-:S12]  /*1020*/  UIMAD UR54, UR9, UR54, URZ ;  /* 0x00000036093672a4 */ /* 0x002fd8000f8e02ff */
.L_x_716:
[----:B------:R-:W1:Y:S01]  /*1030*/  S2R R23, SR_TID.X ;  /* 0x0000000000177919 */ /* 0x000e620000002100 */
[----:B------:R-:W-:Y:S01]  /*1040*/  USHF.R.S32.HI UR9, URZ, 0x1f, UR53 ;  /* 0x0000001fff097899 */ /* 0x000fe20008011435 */
[----:B------:R-:W2:Y:S01]  /*1050*/  LDC.64 R12, c[0x0][0x3b0] ;  /* 0x0000ec00ff0c7b82 */ /* 0x000ea20000000a00 */
[----:B------:R-:W-:Y:S01]  /*1060*/  UIADD3 UR53, UP1, UP0, UR60, UR10, UR53 ;  /* 0x0000000a3c357290 */ /* 0x000fe2000f83e035 */
[----:B------:R-:W-:Y:S01]  /*1070*/  IMAD.MOV.U32 R9, RZ, RZ, RZ ;  /* 0x000000ffff097224 */ /* 0x000fe200078e00ff */
[----:B------:R-:W-:Y:S01]  /*1080*/  ISETP.NE.AND P3, PT, RZ, UR56, PT ;  /* 0x00000038ff007c0c */ /* 0x000fe2000bf65270 */
[----:B------:R-:W-:Y:S01]  /*1090*/  BSSY.RECONVERGENT B1, `(.L_x_706) ;  /* 0x0000867000017945 */ /* 0x000fe20003800200 */
[----:B------:R-:W-:Y:S02]  /*10a0*/  UIADD3.X UR51, UPT, UPT, UR51, UR8, UR9, UP1, UP0 ;  /* 0x0000000833337290 */ /* 0x000fe40008fe0409 */
[----:B------:R-:W-:Y:S01]  /*10b0*/  UISETP.GT.AND UP0, UPT, UR43, URZ, UPT ;  /* 0x000000ff2b00728c */ /* 0x000fe2000bf04270 */
[----:B------:R-:W3:Y:S01]  /*10c0*/  LDC.64 R10, c[0x0][0x5f8] ;  /* 0x00017e00ff0a7b82 */ /* 0x000ee20000000a00 */
[----:B------:R-:W-:Y:S01]  /*10d0*/  ULEA UR54, UR45, UR54, 0x6 ;  /* 0x000000362d367291 */ /* 0x000fe2000f8e30ff */
[----:B------:R-:W4:Y:S01]  /*10e0*/  LDCU.128 UR8, c[0x0][0x590] ;  /* 0x0000b200ff0877ac */ /* 0x000f220008000c00 */
[----:B------:R-:W-:Y:S01]  /*10f0*/  ULEA UR55, UR45, UR55, 0x6 ;  /* 0x000000372d377291 */ /* 0x000fe2000f8e30ff */
[C---:B--2---:R-:W-:Y:S01]  /*1100*/  IMAD R6, R12.reuse, UR49, RZ ;  /* 0x000000310c067c24 */ /* 0x044fe2000f8e02ff */
[----:B------:R-:W-:Y:S01]  /*1110*/  SHF.L.U64.HI R18, R12, 0x5, R13 ;  /* 0x000000050c127819 */ /* 0x000fe2000001020d */
[----:B----4-:R-:W-:Y:S01]  /*1120*/  UIMAD UR18, UR49, UR8, URZ ;  /* 0x00000008311272a4 */ /* 0x010fe2000f8e02ff */
[C---:B-1----:R-:W-:Y:S01]  /*1130*/  IMAD.SHL.U32 R24, R23.reuse, 0x8, RZ ;  /* 0x0000000817187824 */ /* 0x042fe200078e00ff */
[----:B------:R-:W-:Y:S01]  /*1140*/  SHF.R.U32.HI R21, RZ, 0x3, R23 ;  /* 0x00000003ff157819 */ /* 0x000fe20000011617 */
[----:B------:R-:W-:Y:S01]  /*1150*/  IMAD.U32 R0, RZ, RZ, UR8 ;  /* 0x00000008ff007e24 */ /* 0x000fe2000f8e00ff */
[----:B------:R-:W-:Y:S01]  /*1160*/  UIMAD UR18, UR48, UR9, UR18 ;  /* 0x00000009301272a4 */ /* 0x000fe2000f8e0212 */
[----:B------:R-:W-:Y:S01]  /*1170*/  LOP3.LUT R26, R23, 0x1f, RZ, 0xc0, !PT ;  /* 0x0000001f171a7812 */ /* 0x000fe200078ec0ff */
[----:B------:R-:W-:Y:S01]  /*1180*/  UIMAD UR49, UR44, UR57, URZ ;  /* 0x000000392c3172a4 */ /* 0x000fe2000f8e02ff */
[----:B------:R-:W-:-:S02]  /*1190*/  LOP3.LUT R8, R24, 0x38, RZ, 0xc0, !PT ;  /* 0x0000003818087812 */ /* 0x000fc400078ec0ff */
[----:B------:R-:W-:Y:S02]  /*11a0*/  SHF.R.U32.HI R25, RZ, 0x5, R23 ;  /* 0x00000005ff197819 */ /* 0x000fe40000011617 */
[----:B------:R-:W-:Y:S01]  /*11b0*/  IADD3 R2, P0, PT, R8, UR58, RZ ;  /* 0x0000003a08027c10 */ /* 0x000fe2000ff1e0ff */
[----:B------:R-:W-:Y:S01]  /*11c0*/  IMAD.WIDE.U32 R4, R12, UR48, R8 ;  /* 0x000000300c047c25 */ /* 0x000fe2000f8e0008 */
[----:B------:R-:W1:Y:S01]  /*11d0*/  LDCU.64 UR58, c[0x0][0x5e8] ;  /* 0x0000bd00ff3a77ac */ /* 0x000e620008000a00 */
[----:B------:R-:W-:Y:S02]  /*11e0*/  IADD3 R22, PT, PT, R21, 0x20, RZ ;  /* 0x0000002015167810 */ /* 0x000fe40007ffe0ff */
[----:B------:R-:W-:Y:S02]  /*11f0*/  IMAD.X R3, RZ, RZ, UR19, P0 ;  /* 0x00000013ff037e24 */ /* 0x000fe400080e06ff */
[----:B------:R-:W-:Y:S01]  /*1200*/  IMAD.WIDE.U32 R2, R0, UR48, R2 ;  /* 0x0000003000027c25 */ /* 0x000fe2000f8e0002 */
[----:B------:R-:W-:-:S03]  /*1210*/  MOV R0, UR10 ;  /* 0x0000000a00007c02 */ /* 0x000fc60008000f00 */
[----:B------:R-:W-:Y:S01]  /*1220*/  VIADD R3, R3, UR18 ;  /* 0x0000001203037c36 */ /* 0x000fe20008000000 */
[----:B------:R-:W2:Y:S01]  /*1230*/  LDCU.64 UR18, c[0x0][0x3c8] ;  /* 0x00007900ff1277ac */ /* 0x000ea20008000a00 */
[----:B------:R-:W-:-:S04]  /*1240*/  IMAD.WIDE.U32 R2, R0, UR24, R2 ;  /* 0x0000001800027c25 */ /* 0x000fc8000f8e0002 */
[----:B------:R-:W-:Y:S01]  /*1250*/  IMAD.U32 R0, RZ, RZ, UR11 ;  /* 0x0000000bff007e24 */ /* 0x000fe2000f8e00ff */
[----:B------:R-:W4:Y:S03]  /*1260*/  LDCU.64 UR10, c[0x0][0x550] ;  /* 0x0000aa00ff0a77ac */ /* 0x000f260008000a00 */
[----:B------:R-:W-:Y:S02]  /*1270*/  IMAD R3, R0, UR24, R3 ;  /* 0x0000001800037c24 */ /* 0x000fe4000f8e0203 */
[----:B------:R-:W-:Y:S01]  /*1280*/  IMAD R0, R13, UR48, R6 ;  /* 0x000000300d007c24 */ /* 0x000fe2000f8e0206 */
[----:B------:R-:W-:Y:S01]  /*1290*/  IADD3 R6, P0, PT, R4, UR52, RZ ;  /* 0x0000003404067c10 */ /* 0x000fe2000ff1e0ff */
[----:B------:R-:W-:Y:S01]  /*12a0*/  IMAD.WIDE.U32 R2, R21, UR8, R2 ;  /* 0x0000000815027c25 */ /* 0x000fe2000f8e0002 */
[----:B------:R-:W-:Y:S02]  /*12b0*/  USHF.L.U32 UR48, UR8, 0x5, URZ ;  /* 0x0000000508307899 */ /* 0x000fe400080006ff */
[----:B------:R-:W-:Y:S01]  /*12c0*/  IADD3.X R7, PT, PT, R5, UR47, R0, P0, !PT ;  /* 0x0000002f05077c10 */ /* 0x000fe200087fe400 */
[----:B--2---:R-:W-:Y:S01]  /*12d0*/  IMAD.U32 R0, RZ, RZ, UR18 ;  /* 0x00000012ff007e24 */ /* 0x004fe2000f8e00ff */
[----:B------:R-:W-:Y:S01]  /*12e0*/  USHF.L.U64.HI UR47, UR8, 0x5, UR9 ;  /* 0x00000005082f7899 */ /* 0x000fe20008010209 */
[----:B------:R-:W-:Y:S01]  /*12f0*/  IMAD R15, R21, UR9, R3 ;  /* 0x00000009150f7c24 */ /* 0x000fe2000f8e0203 */
[----:B------:R-:W2:Y:S01]  /*1300*/  LDCU.64 UR8, c[0x0][0x380] ;  /* 0x00007000ff0877ac */ /* 0x000ea20008000a00 */
[----:B---3--:R-:W-:Y:S01]  /*1310*/  IMAD.WIDE.U32 R4, R10, UR22, RZ ;  /* 0x000000160a047c25 */ /* 0x008fe2000f8e00ff */
[----:B------:R-:W-:Y:S01]  /*1320*/  MOV R3, UR19 ;  /* 0x0000001300037c02 */ /* 0x000fe20008000f00 */
[----:B------:R-:W3:Y:S02]  /*1330*/  LDCU.64 UR18, c[0x0][0x570] ;  /* 0x0000ae00ff1277ac */ /* 0x000ee40008000a00 */
[----:B------:R-:W-:Y:S01]  /*1340*/  IMAD.WIDE.U32 R6, R0, UR24, R6 ;  /* 0x0000001800067c25 */ /* 0x000fe2000f8e0006 */
[----:B------:R-:W-:-:S02]  /*1350*/  SEL R4, R4, RZ, P3 ;  /* 0x000000ff04047207 */ /* 0x000fc40001800000 */
[C---:B----4-:R-:W-:Y:S01]  /*1360*/  LEA R30, P2, R2.reuse, UR10, 0x1 ;  /* 0x0000000a021e7c11 */ /* 0x050fe2000f8408ff */
[----:B------:R-:W-:Y:S01]  /*1370*/  IMAD R0, R25, UR49, R26 ;  /* 0x0000003119007c24 */ /* 0x000fe2000f8e021a */
[----:B------:R-:W-:Y:S01]  /*1380*/  USHF.L.U32 UR49, UR49, 0x6, URZ ;  /* 0x0000000631317899 */ /* 0x000fe200080006ff */
[----:B------:R-:W-:Y:S01]  /*1390*/  IMAD R10, R11, UR22, R5 ;  /* 0x000000160b0a7c24 */ /* 0x000fe2000f8e0205 */
[----:B------:R-:W-:Y:S01]  /*13a0*/  LEA.HI.X R29, R2, UR11, R15, 0x1, P2 ;  /* 0x0000000b021d7c11 */ /* 0x000fe200090f0c0f */
[----:B------:R-:W-:Y:S01]  /*13b0*/  IMAD R3, R3, UR24, R7 ;  /* 0x0000001803037c24 */ /* 0x000fe2000f8e0207 */
[----:B------:R-:W-:Y:S01]  /*13c0*/  IADD3 R11, P1, P0, R0, UR53, R4 ;  /* 0x00000035000b7c10 */ /* 0x000fe2000f83e004 */
[----:B------:R-:W-:Y:S01]  /*13d0*/  IMAD.MOV.U32 R2, RZ, RZ, R6 ;  /* 0x000000ffff027224 */ /* 0x000fe200078e0006 */
[----:B------:R-:W-:Y:S01]  /*13e0*/  SHF.R.S32.HI R5, RZ, 0x1f, R0 ;  /* 0x0000001fff057819 */ /* 0x000fe20000011400 */
[----:B------:R-:W-:Y:S01]  /*13f0*/  IMAD.U32 R4, RZ, RZ, UR49 ;  /* 0x00000031ff047e24 */ /* 0x000fe2000f8e00ff */
[----:B------:R-:W-:Y:S01]  /*1400*/  SEL R0, R10, RZ, P3 ;  /* 0x000000ff0a007207 */ /* 0x000fe20001800000 */
[----:B------:R-:W-:Y:S01]  /*1410*/  IMAD.WIDE.U32 R2, R21, R12, R2 ;  /* 0x0000000c15027225 */ /* 0x000fe200078e0002 */
[----:B------:R4:W-:Y:S01]  /*1420*/  STL [R1+0x3c], R30 ;  /* 0x00003c1e01007387 */ /* 0x0009e20000100800 */
[----:B------:R-:W5:Y:S01]  /*1430*/  LDCU.64 UR52, c[0x0][0x420] ;  /* 0x00008400ff3477ac */ /* 0x000f620008000a00 */
        /* <DEDUP_REMOVED lines=11> */
[----:B------:R-:W-:Y:S02]  /*14f0*/  LEA.HI.X R33, R0, UR19, R4, 0x2, P0 ;  /* 0x0000001300217c11 */ /* 0x000fe400080f1404 */
[----:B------:R-:W-:Y:S01]  /*1500*/  IADD3 R13, P0, PT, R21, 0x20, RZ ;  /* 0x00000020150d7810 */ /* 0x000fe20007f1e0ff */
[----:B------:R4:W-:Y:S01]  /*1510*/  STL [R1+0x30], R27 ;  /* 0x0000301b01007387 */ /* 0x0009e20000100800 */
[C---:B------:R-:W-:Y:S01]  /*1520*/  LOP3.LUT R11, R8.reuse, 0x40, RZ, 0xfc, !PT ;  /* 0x00000040080b7812 */ /* 0x040fe200078efcff */
[----:B-----5:R-:W-:Y:S01]  /*1530*/  UIMAD.WIDE UR18, UR55, 0x4, UR52 ;  /* 0x00000004371278a5 */ /* 0x020fe2000f8e0234 */
[----:B------:R-:W-:Y:S01]  /*1540*/  LOP3.LUT R12, R8, 0x80, RZ, 0xfc, !PT ;  /* 0x00000080080c7812 */ /* 0x000fe200078efcff */
[----:B------:R4:W-:Y:S01]  /*1550*/  STL.64 [R1+0x28], R32 ;  /* 0x0000282001007387 */ /* 0x0009e20000100a00 */
[----:B------:R-:W-:Y:S01]  /*1560*/  IMAD.X R17, RZ, RZ, RZ, P0 ;  /* 0x000000ffff117224 */ /* 0x000fe200000e06ff */
[----:B------:R-:W-:Y:S08]  /*1570*/  BRA.U UP0, `(.L_x_717) ;  /* 0x0000000900147547 */ /* 0x000ff0000b800000 */
        /* <DEDUP_REMOVED lines=13> */
.L_x_718:
[----:B------:R-:W1:Y:S01]  /*1650*/  LDCU.64 UR14, c[0x0][0x5c0] ;  /* 0x0000b800ff0e77ac */ /* 0x000e620008000a00 */
[----:B------:R-:W-:-:S04]  /*1660*/  UIADD3 UR8, UPT, UPT, UR37, UR39, URZ ;  /* 0x0000002725087290 */ /* 0x000fc8000fffe0ff */
[----:B-1----:R-:W-:Y:S02]  /*1670*/  UIMAD.WIDE.U32 UR18, UR8, UR14, URZ ;  /* 0x0000000e081272a5 */ /* 0x002fe4000f8e00ff */
[----:B------:R-:W-:-:S04]  /*1680*/  UIMAD UR8, UR8, UR15, URZ ;  /* 0x0000000f080872a4 */ /* 0x000fc8000f8e02ff */
[----:B------:R-:W-:-:S06]  /*1690*/  UIADD3 UR8, UPT, UPT, UR19, UR8, URZ ;  /* 0x0000000813087290 */ /* 0x000fcc000fffe0ff */
[----:B------:R-:W-:Y:S02]  /*16a0*/  MOV R0, UR8 ;  /* 0x0000000800007c02 */ /* 0x000fe40008000f00 */
.L_x_719:
        /* <DEDUP_REMOVED lines=13> */
.L_x_720:
[----:B------:R-:W1:Y:S01]  /*1780*/  LDCU.64 UR10, c[0x0][0x5c8] ;  /* 0x0000b900ff0a77ac */ /* 0x000e620008000a00 */
[----:B------:R-:W-:-:S04]  /*1790*/  UIADD3 UR37, UPT, UPT, UR37, UR39, URZ ;  /* 0x0000002725257290 */ /* 0x000fc8000fffe0ff */
[----:B-1----:R-:W-:Y:S02]  /*17a0*/  UIMAD.WIDE.U32 UR16, UR37, UR10, URZ ;  /* 0x0000000a251072a5 */ /* 0x002fe4000f8e00ff */
[----:B------:R-:W-:-:S04]  /*17b0*/  UIMAD UR37, UR37, UR11, URZ ;  /* 0x0000000b252572a4 */ /* 0x000fc8000f8e02ff */
[----:B------:R-:W-:-:S06]  /*17c0*/  UIADD3 UR37, UPT, UPT, UR17, UR37, URZ ;  /* 0x0000002511257290 */ /* 0x000fcc000fffe0ff */
[----:B------:R-:W-:-:S07]  /*17d0*/  MOV R10, UR37 ;  /* 0x00000025000a7c02 */ /* 0x000fce0008000f00 */
.L_x_721:
        /* <DEDUP_REMOVED lines=30> */
.L_x_723:
[----:B------:R-:W-:Y:S05]  /*19c0*/  BSYNC.RECONVERGENT B0 ;  /* 0x0000000000007941 */ /* 0x000fea0003800200 */
.L_x_722:
        /* <DEDUP_REMOVED lines=17> */
.L_x_725:
[----:B------:R-:W-:Y:S05]  /*1ae0*/  BSYNC.RECONVERGENT B0 ;  /* 0x0000000000007941 */ /* 0x000fea0003800200 */
.L_x_724:
        /* <DEDUP_REMOVED lines=27> */
.L_x_727:
[----:B------:R-:W-:Y:S05]  /*1ca0*/  BSYNC.RECONVERGENT B0 ;  /* 0x0000000000007941 */ /* 0x000fea0003800200 */
.L_x_726:
        /* <DEDUP_REMOVED lines=18> */
.L_x_717:
        /* <DEDUP_REMOVED lines=47> */
.L_x_731:
[----:B------:R2:W-:Y:S01]  /*20c0*/  STS.128 [R0+0x16000], RZ ;  /* 0x016000ff00007388 */ /* 0x0005e20000000c00 */
[----:B------:R-:W-:Y:S05]  /*20d0*/  BRA `(.L_x_732) ;  /* 0x00000000000c7947 */ /* 0x000fea0003800000 */
.L_x_730:
[----:B------:R1:W-:Y:S04]  /*20e0*/  STS.128 [R0+0x12000], RZ ;  /* 0x012000ff00007388 */ /* 0x0003e80000000c00 */
[----:B------:R1:W-:Y:S04]  /*20f0*/  STS.128 [R0+0x14000], RZ ;  /* 0x014000ff00007388 */ /* 0x0003e80000000c00 */
[----:B------:R1:W-:Y:S02]  /*2100*/  STS.128 [R0+0x16000], RZ ;  /* 0x016000ff00007388 */ /* 0x0003e40000000c00 */
.L_x_732:
[----:B------:R-:W-:Y:S05]  /*2110*/  BSYNC.RECONVERGENT B0 ;  /* 0x0000000000007941 */ /* 0x000fea0003800200 */
.L_x_729:
        /* <DEDUP_REMOVED lines=34> */
.L_x_735:
[----:B------:R3:W-:Y:S02]  /*2340*/  STS.128 [R0+0x17000], RZ ;  /* 0x017000ff00007388 */ /* 0x0007e40000000c00 */
.L_x_734:
[----:B------:R-:W-:Y:S05]  /*2350*/  BSYNC.RECONVERGENT B0 ;  /* 0x0000000000007941 */ /* 0x000fea0003800200 */
.L_x_733:
        /* <DEDUP_REMOVED lines=31> */
.L_x_738:
[----:B------:R3:W-:Y:S01]  /*2550*/  STS.128 [R0+0xa000], RZ ;  /* 0x00a000ff00007388 */ /* 0x0007e20000000c00 */
[----:B------:R-:W-:Y:S05]  /*2560*/  BRA `(.L_x_739) ;  /* 0x00000000000c7947 */ /* 0x000fea0003800000 */
.L_x_737:
[----:B------:R1:W-:Y:S04]  /*2570*/  STS.128 [R0+0x6000], RZ ;  /* 0x006000ff00007388 */ /* 0x0003e80000000c00 */
[----:B------:R1:W-:Y:S04]  /*2580*/  STS.128 [R0+0x8000], RZ ;  /* 0x008000ff00007388 */ /* 0x0003e80000000c00 */
[----:B------:R1:W-:Y:S02]  /*2590*/  STS.128 [R0+0xa000], RZ ;  /* 0x00a000ff00007388 */ /* 0x0003e40000000c00 */
.L_x_739:
[----:B------:R-:W-:Y:S05]  /*25a0*/  BSYNC.RECONVERGENT B0 ;  /* 0x0000000000007941 */ /* 0x000fea0003800200 */
.L_x_736:
        /* <DEDUP_REMOVED lines=31> */
.L_x_742:
[----:B------:R3:W-:Y:S02]  /*27a0*/  STS.128 [R0+0xb000], RZ ;  /* 0x00b000ff00007388 */ /* 0x0007e40000000c00 */
.L_x_741:
[----:B------:R-:W-:Y:S05]  /*27b0*/  BSYNC.RECONVERGENT B0 ;  /* 0x0000000000007941 */ /* 0x000fea0003800200 */
.L_x_740:
        /* <DEDUP_REMOVED lines=28> */
.L_x_745:
[----:B------:R3:W-:Y:S01]  /*2980*/  STS.128 [R0+0x4000], RZ ;  /* 0x004000ff00007388 */ /* 0x0007e20000000c00 */
[----:B------:R-:W-:Y:S05]  /*2990*/  BRA `(.L_x_746) ;  /* 0x00000000000c7947 */ /* 0x000fea0003800000 */
.L_x_744:
[----:B------:R1:W-:Y:S04]  /*29a0*/  STS.128 [R0], RZ ;  /* 0x000000ff00007388 */ /* 0x0003e80000000c00 */
[----:B------:R1:W-:Y:S04]  /*29b0*/  STS.128 [R0+0x2000], RZ ;  /* 0x002000ff00007388 */ /* 0x0003e80000000c00 */
[----:B------:R1:W-:Y:S02]  /*29c0*/  STS.128 [R0+0x4000], RZ ;  /* 0x004000ff00007388 */ /* 0x0003e40000000c00 */
.L_x_746:
[----:B------:R-:W-:Y:S05]  /*29d0*/  BSYNC.RECONVERGENT B0 ;  /* 0x0000000000007941 */ /* 0x000fea0003800200 */
.L_x_743:
        /* <DEDUP_REMOVED lines=27> */
.L_x_749:
[----:B------:R3:W-:Y:S02]  /*2b90*/  STS.128 [R0+0x5000], RZ ;  /* 0x005000ff00007388 */ /* 0x0007e40000000c00 */
.L_x_748:
[----:B------:R-:W-:Y:S05]  /*2ba0*/  BSYNC.RECONVERGENT B0 ;  /* 0x0000000000007941 */ /* 0x000fea0003800200 */
.L_x_747:
        /* <DEDUP_REMOVED lines=56> */
.L_x_752:
[----:B------:R3:W-:Y:S01]  /*2f30*/  STS.128 [R0+0x10000], RZ ;  /* 0x010000ff00007388 */ /* 0x0007e20000000c00 */
[----:B------:R-:W-:Y:S05]  /*2f40*/  BRA `(.L_x_753) ;  /* 0x00000000000c7947 */ /* 0x000fea0003800000 */
.L_x_751:
[----:B------:R1:W-:Y:S04]  /*2f50*/  STS.128 [R0+0xc000], RZ ;  /* 0x00c000ff00007388 */ /* 0x0003e80000000c00 */
[----:B------:R1:W-:Y:S04]  /*2f60*/  STS.128 [R0+0xe000], RZ ;  /* 0x00e000ff00007388 */ /* 0x0003e80000000c00 */
[----:B------:R1:W-:Y:S02]  /*2f70*/  STS.128 [R0+0x10000], RZ ;  /* 0x010000ff00007388 */ /* 0x0003e40000000c00 */
.L_x_753:
[----:B------:R-:W-:Y:S05]  /*2f80*/  BSYNC.RECONVERGENT B0 ;  /* 0x0000000000007941 */ /* 0x000fea0003800200 */
.L_x_750:
        /* <DEDUP_REMOVED lines=33> */
.L_x_756:
[----:B------:R2:W-:Y:S02]  /*31a0*/  STS.128 [R0+0x11000], RZ ;  /* 0x011000ff00007388 */ /* 0x0005e40000000c00 */
.L_x_755:
[----:B------:R-:W-:Y:S05]  /*31b0*/  BSYNC.RECONVERGENT B0 ;  /* 0x0000000000007941 */ /* 0x000fea0003800200 */
.L_x_754:
[----:B------:R-:W0:Y:S01]  /*31c0*/  LDGDEPBAR ;  /* 0x00000000000079af */ /* 0x000e220000000000 */
[----:B------:R-:W5:Y:S01]  /*31d0*/  LDC.64 R8, c[0x0][0x528] ;  /* 0x00014a00ff087b82 */ /* 0x000f620000000a00 */
[----:B------:R-:W4:Y:S01]  /*31e0*/  S2R R14, SR_TID.X ;  /* 0x00000000000e7919 */ /* 0x000f220000002100 */
[----:B-12---:R-:W-:Y:S01]  /*31f0*/  IMAD.SHL.U32 R2, R23, 0x40, RZ ;  /* 0x0000004017027824 */ /* 0x006fe200078e00ff */
[----:B------:R-:W-:Y:S01]  /*3200*/  LOP3.LUT R3, R25, 0x3, RZ, 0xc0, !PT ;  /* 0x0000000319037812 */ /* 0x000fe200078ec0ff */
[----:B---3--:R-:W-:Y:S02]  /*3210*/  IMAD.U32 R0, RZ, RZ, UR42 ;  /* 0x0000002aff007e24 */ /* 0x008fe4000f8e00ff */
[C---:B------:R-:W-:Y:S02]  /*3220*/  IMAD.SHL.U32 R5, R23.reuse, 0x20, RZ ;  /* 0x0000002017057824 */ /* 0x040fe400078e00ff */
[C---:B------:R-:W-:Y:S01]  /*3230*/  IMAD.SHL.U32 R11, R23.reuse, 0x10, RZ ;  /* 0x00000010170b7824 */ /* 0x040fe200078e00ff */
[----:B------:R-:W-:Y:S01]  /*3240*/  UIMAD UR14, UR25, UR44, UR24 ;  /* 0x0000002c190e72a4 */ /* 0x000fe2000f8e0218 */
[----:B------:R-:W-:-:S02]  /*3250*/  LOP3.LUT P3, RZ, R23, 0x2, RZ, 0xc0, !PT ;  /* 0x0000000217ff7812 */ /* 0x000fc4000786c0ff */
[----:B------:R-:W-:Y:S01]  /*3260*/  LOP3.LUT P2, RZ, R23, 0x4, RZ, 0xc0, !PT ;  /* 0x0000000417ff7812 */ /* 0x000fe2000784c0ff */
[----:B------:R-:W-:Y:S01]  /*3270*/  UIADD3 UR31, UPT, UPT, UR31, 0x40, URZ ;  /* 0x000000401f1f7890 */ /* 0x000fe2000fffe0ff */
[----:B------:R-:W1:Y:S01]  /*3280*/  LDCU UR8, c[0x0][0x440] ;  /* 0x00008800ff0877ac */ /* 0x000e620008000800 */
[----:B------:R-:W2:Y:S01]  /*3290*/  LDCU UR9, c[0x0][0x3e0] ;  /* 0x00007c00ff0977ac */ /* 0x000ea20008000800 */
[----:B------:R-:W-:-:S04]  /*32a0*/  DEPBAR.LE SB0, 0x1 ;  /* 0x000080400000791a */ /* 0x000fc80000000000 */
[----:B------:R-:W-:Y:S06]  /*32b0*/  BAR.SYNC.DEFER_BLOCKING 0x0 ;  /* 0x0000000000007b1d */ /* 0x000fec0000010000 */
[----:B------:R-:W3:Y:S01]  /*32c0*/  LDCU UR15, c[0x0][0x45c] ;  /* 0x00008b80ff0f77ac */ /* 0x000ee20008000800 */
[----:B-----5:R-:W5:Y:S04]  /*32d0*/  LDG.E.64 R6, desc[UR34][R8.64+0x8] ;  /* 0x0000082208067981 */ /* 0x020f68000c1e1b00 */
[----:B------:R-:W2:Y:S01]  /*32e0*/  LDG.E.64 R8, desc[UR34][R8.64] ;  /* 0x0000002208087981 */ /* 0x000ea2000c1e1b00 */
[----:B------:R-:W-:Y:S01]  /*32f0*/  LOP3.LUT R4, R2, 0x1c0, RZ, 0xc0, !PT ;  /* 0x000001c002047812 */ /* 0x000fe200078ec0ff */
[----:B------:R-:W-:Y:S01]  /*3300*/  IMAD R3, R0, 0x4, R3 ;  /* 0x0000000400037824 */ /* 0x000fe200078e0203 */
[----:B------:R-:W-:Y:S01]  /*3310*/  LOP3.LUT R10, R5, 0x200, RZ, 0xc0, !PT ;  /* 0x00000200050a7812 */ /* 0x000fe200078ec0ff */
[----:B----4-:R-:W-:Y:S01]  /*3320*/  IMAD.SHL.U32 R18, R14, 0x2, RZ ;  /* 0x000000020e127824 */ /* 0x010fe200078e00ff */
[----:B------:R-:W-:Y:S01]  /*3330*/  LOP3.LUT R2, R2, 0x200, RZ, 0xc0, !PT ;  /* 0x0000020002027812 */ /* 0x000fe200078ec0ff */
[----:B------:R-:W-:Y:S01]  /*3340*/  IMAD.SHL.U32 R13, R14, 0x20, RZ ;  /* 0x000000200e0d7824 */ /* 0x000fe200078e00ff */
[----:B------:R-:W-:Y:S01]  /*3350*/  LOP3.LUT R0, R4, 0x38, R24, 0xf8, !PT ;  /* 0x0000003804007812 */ /* 0x000fe200078ef818 */
[----:B------:R4:W-:Y:S01]  /*3360*/  STL [R1+0x4c], R3 ;  /* 0x00004c0301007387 */ /* 0x0009e20000100800 */
[----:B------:R-:W-:Y:S01]  /*3370*/  LOP3.LUT R4, R10, 0x3800, R11, 0xf8, !PT ;  /* 0x000038000a047812 */ /* 0x000fe200078ef80b */
[----:B------:R-:W-:Y:S01]  /*3380*/  USHF.L.U32 UR14, UR14, 0x5, URZ ;  /* 0x000000050e0e7899 */ /* 0x000fe200080006ff */
[----:B------:R-:W-:-:S02]  /*3390*/  LOP3.LUT R5, R2, 0xc00, R5, 0xf8, !PT ;  /* 0x00000c0002057812 */ /* 0x000fc400078ef805 */
[----:B------:R-:W-:Y:S02]  /*33a0*/  CS2R R142, SRZ ;  /* 0x00000000008e7805 */ /* 0x000fe4000001ff00 */
[----:B------:R-:W-:Y:S01]  /*33b0*/  LOP3.LUT R2, R0, 0x8, R15, 0x78, !PT ;  /* 0x0000000800027812 */ /* 0x000fe200078e780f */
[----:B------:R-:W-:Y:S01]  /*33c0*/  USHF.R.S32.HI UR16, URZ, 0x1f, UR14 ;  /* 0x0000001fff107899 */ /* 0x000fe2000801140e */
[----:B------:R-:W-:Y:S01]  /*33d0*/  SHF.R.U32.HI R11, RZ, 0x3, R14 ;  /* 0x00000003ff0b7819 */ /* 0x000fe2000001160e */
[----:B------:R-:W-:Y:S01]  /*33e0*/  IMAD.SHL.U32 R15, R14, 0x8, RZ ;  /* 0x000000080e0f7824 */ /* 0x000fe200078e00ff */
[----:B------:R-:W-:Y:S01]  /*33f0*/  LOP3.LUT R252, R5, R2, RZ, 0xfc, !PT ;  /* 0x0000000205fc7212 */ /* 0x000fe200078efcff */
[----:B------:R-:W-:Y:S01]  /*3400*/  IMAD.MOV.U32 R5, RZ, RZ, 0x40 ;  /* 0x00000040ff057424 */ /* 0x000fe200078e00ff */
[----:B------:R-:W-:Y:S02]  /*3410*/  LOP3.LUT R10, R18, 0x20, RZ, 0xc0, !PT ;  /* 0x00000020120a7812 */ /* 0x000fe400078ec0ff */
[----:B------:R-:W-:-:S02]  /*3420*/  CS2R R140, SRZ ;  /* 0x00000000008c7805 */ /* 0x000fc4000001ff00 */
[----:B------:R-:W-:Y:S02]  /*3430*/  SHF.R.U32.HI R17, RZ, 0x2, R14 ;  /* 0x00000002ff117819 */ /* 0x000fe4000001160e */
[----:B------:R-:W-:Y:S02]  /*3440*/  CS2R R146, SRZ ;  /* 0x0000000000927805 */ /* 0x000fe4000001ff00 */
[----:B------:R-:W-:Y:S02]  /*3450*/  LOP3.LUT R2, R13, 0xc00, RZ, 0xc0, !PT ;  /* 0x00000c000d027812 */ /* 0x000fe400078ec0ff */
[----:B------:R-:W-:Y:S02]  /*3460*/  CS2R R144, SRZ ;  /* 0x0000000000907805 */ /* 0x000fe4000001ff00 */
[----:B------:R-:W-:Y:S02]  /*3470*/  LOP3.LUT R10, R10, 0x18, R11, 0xf8, !PT ;  /* 0x000000180a0a7812 */ /* 0x000fe400078ef80b */
[----:B------:R-:W-:-:S02]  /*3480*/  CS2R R138, SRZ ;  /* 0x00000000008a7805 */ /* 0x000fc4000001ff00 */
[----:B------:R-:W-:Y:S02]  /*3490*/  LOP3.LUT R2, R2, 0x6, R18, 0xf8, !PT ;  /* 0x0000000602027812 */ /* 0x000fe400078ef812 */
[----:B------:R-:W-:Y:S02]  /*34a0*/  CS2R R136, SRZ ;  /* 0x0000000000887805 */ /* 0x000fe4000001ff00 */
[----:B------:R-:W-:Y:S02]  /*34b0*/  LEA R252, R252, UR6, 0x1 ;  /* 0x00000006fcfc7c11 */ /* 0x000fe4000f8e08ff */
[----:B------:R-:W-:Y:S02]  /*34c0*/  CS2R R134, SRZ ;  /* 0x0000000000867805 */ /* 0x000fe4000001ff00 */
[----:B------:R-:W-:Y:S02]  /*34d0*/  CS2R R132, SRZ ;  /* 0x0000000000847805 */ /* 0x000fe4000001ff00 */
[----:B------:R-:W-:-:S02]  /*34e0*/  CS2R R126, SRZ ;  /* 0x00000000007e7805 */ /* 0x000fc4000001ff00 */
[----:B----4-:R-:W-:Y:S02]  /*34f0*/  LOP3.LUT R3, R0, 0x8, R23, 0x78, !PT ;  /* 0x0000000800037812 */ /* 0x010fe400078e7817 */
[----:B------:R-:W-:Y:S02]  /*3500*/  CS2R R124, SRZ ;  /* 0x00000000007c7805 */ /* 0x000fe4000001ff00 */
[----:B------:R-:W-:Y:S02]  /*3510*/  CS2R R130, SRZ ;  /* 0x0000000000827805 */ /* 0x000fe4000001ff00 */
[----:B------:R-:W-:Y:S02]  /*3520*/  CS2R R128, SRZ ;  /* 0x0000000000807805 */ /* 0x000fe4000001ff00 */
[----:B------:R-:W-:Y:S01]  /*3530*/  LOP3.LUT R0, R4, R3, RZ, 0xfc, !PT ;  /* 0x0000000304007212 */ /* 0x000fe200078efcff */
[----:B------:R-:W-:Y:S01]  /*3540*/  IMAD.SHL.U32 R4, R14, 0x10, RZ ;  /* 0x000000100e047824 */ /* 0x000fe200078e00ff */
[----:B------:R-:W-:-:S02]  /*3550*/  LOP3.LUT R3, R18, 0x38, RZ, 0xc0, !PT ;  /* 0x0000003812037812 */ /* 0x000fc400078ec0ff */
[----:B------:R-:W-:Y:S02]  /*3560*/  CS2R R122, SRZ ;  /* 0x00000000007a7805 */ /* 0x000fe4000001ff00 */
[----:B------:R-:W-:Y:S02]  /*3570*/  LEA R12, R0, UR6, 0x1 ;  /* 0x00000006000c7c11 */ /* 0x000fe4000f8e08ff */
[----:B------:R-:W-:Y:S02]  /*3580*/  CS2R R120, SRZ ;  /* 0x0000000000787805 */ /* 0x000fe4000001ff00 */
[----:B------:R-:W-:Y:S01]  /*3590*/  LOP3.LUT R16, R4, 0x1c0, RZ, 0xc0, !PT ;  /* 0x000001c004107812 */ /* 0x000fe200078ec0ff */
[----:B------:R-:W-:Y:S01]  /*35a0*/  IMAD.SHL.U32 R4, R14, 0x40, RZ ;  /* 0x000000400e047824 */ /* 0x000fe200078e00ff */
[----:B------:R-:W-:Y:S01]  /*35b0*/  LOP3.LUT R0, R3, 0x20, R17, 0x78, !PT ;  /* 0x0000002003007812 */ /* 0x000fe200078e7811 */
[----:B------:R-:W-:Y:S01]  /*35c0*/  STL [R1+0xc], R12 ;  /* 0x00000c0c01007387 */ /* 0x000fe20000100800 */
[----:B------:R-:W-:Y:S01]  /*35d0*/  VIADD R3, R12, 0x12000 ;  /* 0x000120000c037836 */ /* 0x000fe20000000000 */
[----:B------:R-:W-:-:S02]  /*35e0*/  CS2R R118, SRZ ;  /* 0x0000000000767805 */ /* 0x000fc4000001ff00 */
[----:B------:R-:W-:Y:S01]  /*35f0*/  LOP3.LUT R0, R2, R0, R16, 0xfe, !PT ;  /* 0x0000000002007212 */ /* 0x000fe200078efe10 */
[----:B------:R-:W-:Y:S01]  /*3600*/  VIADD R232, R12, 0x12040 ;  /* 0x000120400ce87836 */ /* 0x000fe20000000000 */
[----:B------:R-:W-:Y:S01]  /*3610*/  LOP3.LUT R2, R10, 0x1c0, R4, 0xf8, !PT ;  /* 0x000001c00a027812 */ /* 0x000fe200078ef804 */
[----:B------:R-:W-:Y:S01]  /*3620*/  @P2 VIADD R232, R3, 0xffffffc0 ;  /* 0xffffffc003e82836 */ /* 0x000fe20000000000 */
[----:B------:R-:W4:Y:S01]  /*3630*/  LDSM.16.M88.4 R148, [R12+0x12000] ;  /* 0x012000000c94783b */ /* 0x000f220000000200 */
[----:B------:R-:W-:Y:S01]  /*3640*/  IMAD.MOV.U32 R3, RZ, RZ, 0x40 ;  /* 0x00000040ff037424 */ /* 0x000fe200078e00ff */
[----:B------:R-:W-:Y:S02]  /*3650*/  LOP3.LUT R2, R2, 0x38, R15, 0x78, !PT ;  /* 0x0000003802027812 */ /* 0x000fe400078e780f */
[----:B------:R-:W-:Y:S01]  /*3660*/  CS2R R116, SRZ ;  /* 0x0000000000747805 */ /* 0x000fe2000001ff00 */
[----:B------:R-:W1:Y:S01]  /*3670*/  LDSM.16.M88.4 R164, [R232] ;  /* 0x00000000e8a4783b */ /* 0x000e620000000200 */
[----:B------:R-:W-:-:S02]  /*3680*/  CS2R R110, SRZ ;  /* 0x00000000006e7805 */ /* 0x000fc4000001ff00 */
[----:B------:R-:W-:Y:S02]  /*3690*/  LOP3.LUT R2, R2, 0x200, R4, 0xf8, !PT ;  /* 0x0000020002027812 */ /* 0x000fe400078ef804 */
[----:B------:R-:W-:Y:S01]  /*36a0*/  CS2R R108, SRZ ;  /* 0x00000000006c7805 */ /* 0x000fe2000001ff00 */
[----:B------:R-:W1:Y:S01]  /*36b0*/  LDSM.16.M88.4 R168, [R232+0x800] ;  /* 0x00080000e8a8783b */ /* 0x000e620000000200 */
[----:B------:R-:W-:Y:S02]  /*36c0*/  SEL R3, R3, 0xffffffc0, !P2 ;  /* 0xffffffc003037807 */ /* 0x000fe40005000000 */
[----:B------:R-:W-:Y:S02]  /*36d0*/  CS2R R114, SRZ ;  /* 0x0000000000727805 */ /* 0x000fe4000001ff00 */
[----:B------:R-:W-:Y:S01]  /*36e0*/  CS2R R112, SRZ ;  /* 0x0000000000707805 */ /* 0x000fe2000001ff00 */
[----:B------:R-:W1:Y:S01]  /*36f0*/  LDSM.16.M88.4 R196, [R232+0x2000] ;  /* 0x00200000e8c4783b */ /* 0x000e620000000200 */
[----:B------:R-:W-:-:S02]  /*3700*/  CS2R R106, SRZ ;  /* 0x00000000006a7805 */ /* 0x000fc4000001ff00 */
[----:B------:R-:W-:Y:S02]  /*3710*/  CS2R R104, SRZ ;  /* 0x0000000000687805 */ /* 0x000fe4000001ff00 */
[----:B------:R-:W-:Y:S01]  /*3720*/  CS2R R102, SRZ ;  /* 0x0000000000667805 */ /* 0x000fe2000001ff00 */
[----:B------:R-:W1:Y:S01]  /*3730*/  LDSM.16.M88.4 R200, [R232+0x2800] ;  /* 0x00280000e8c8783b */ /* 0x000e620000000200 */
[----:B------:R-:W-:Y:S02]  /*3740*/  CS2R R100, SRZ ;  /* 0x0000000000647805 */ /* 0x000fe4000001ff00 */
        /* <DEDUP_REMOVED lines=25> */
[----:B------:R-:W-:Y:S02]  /*38e0*/  CS2R R32, SRZ ;  /* 0x0000000000207805 */ /* 0x000fe4000001ff00 */
[----:B------:R-:W-:-:S02]  /*38f0*/  CS2R R24, SRZ ;  /* 0x0000000000187805 */ /* 0x000fc4000001ff00 */
[----:B------:R-:W-:Y:S02]  /*3900*/  CS2R R22, SRZ ;  /* 0x0000000000167805 */ /* 0x000fe4000001ff00 */
[----:B------:R-:W-:Y:S02]  /*3910*/  CS2R R20, SRZ ;  /* 0x0000000000147805 */ /* 0x000fe4000001ff00 */
[----:B------:R-:W-:Y:S01]  /*3920*/  LOP3.LUT P2, RZ, R14, 0x8, RZ, 0xc0, !PT ;  /* 0x000000080eff7812 */ /* 0x000fe2000784c0ff */
[----:B------:R-:W-:Y:S01]  /*3930*/  UISETP.GE.AND UP1, UPT, UR31, UR36, UPT ;  /* 0x000000241f00728c */ /* 0x000fe2000bf26270 */
[----:B-----5:R-:W-:Y:S01]  /*3940*/  IADD3 R11, P1, P0, R6, UR14, R26 ;  /* 0x0000000e060b7c10 */ /* 0x020fe2000f83e01a */
[----:B------:R-:W-:Y:S01]  /*3950*/  IMAD.MOV.U32 R6, RZ, RZ, 0x20 ;  /* 0x00000020ff067424 */ /* 0x000fe200078e00ff */
[----:B------:R-:W-:Y:S01]  /*3960*/  CS2R R26, SRZ ;  /* 0x00000000001a7805 */ /* 0x000fe2000001ff00 */
[----:B------:R-:W1:Y:S01]  /*3970*/  LDCU.U8 UR14, c[0x0][0x4f8] ;  /* 0x00009f00ff0e77ac */ /* 0x000e620008000000 */
[----:B------:R-:W-:-:S02]  /*3980*/  IADD3.X R0, PT, PT, R7, UR16, RZ, P1, P0 ;  /* 0x0000001007007c10 */ /* 0x000fc40008fe04ff */
[----:B------:R-:W-:Y:S01]  /*3990*/  LOP3.LUT P0, RZ, R14, 0x2, RZ, 0xc0, !PT ;  /* 0x000000020eff7812 */ /* 0x000fe2000780c0ff */
[----:B------:R-:W5:Y:S01]  /*39a0*/  LDCU UR16, c[0x0][0x590] ;  /* 0x0000b200ff1077ac */ /* 0x000f620008000800 */
[----:B------:R-:W-:Y:S01]  /*39b0*/  LOP3.LUT R7, R4, 0x1c0, RZ, 0xc0, !PT ;  /* 0x000001c004077812 */ /* 0x000fe200078ec0ff */
[----:B------:R3:W-:Y:S01]  /*39c0*/  STL [R1+0x5c], R0 ;  /* 0x00005c0001007387 */ /* 0x0007e20000100800 */
[----:B------:R-:W-:-:S03]  /*39d0*/  LOP3.LUT P1, RZ, R14, 0x4, RZ, 0xc0, !PT ;  /* 0x000000040eff7812 */ /* 0x000fc6000782c0ff */
[----:B------:R4:W-:Y:S01]  /*39e0*/  STL [R1+0x24], R2 ;  /* 0x0000240201007387 */ /* 0x0009e20000100800 */
[----:B------:R-:W-:Y:S02]  /*39f0*/  SEL R5, R5, 0xffffffc0, !P1 ;  /* 0xffffffc005057807 */ /* 0x000fe40004800000 */
[----:B--2---:R-:W-:Y:S01]  /*3a00*/  R2UR UR55, R9 ;  /* 0x00000000093772ca */ /* 0x004fe200000e0000 */
[----:B-----5:R-:W-:Y:S01]  /*3a10*/  USHF.L.U32 UR16, UR16, 0x6, URZ ;  /* 0x0000000610107899 */ /* 0x020fe200080006ff */
[----:B------:R-:W-:Y:S02]  /*3a20*/  SHF.R.U32.HI R9, RZ, 0x1, R14 ;  /* 0x00000001ff097819 */ /* 0x000fe4000001160e */
[----:B------:R-:W-:Y:S01]  /*3a30*/  R2UR UR56, R8 ;  /* 0x00000000083872ca */ /* 0x000fe200000e0000 */
[----:B------:R-:W-:Y:S02]  /*3a40*/  IMAD.MOV.U32 R8, RZ, RZ, 0x10 ;  /* 0x00000010ff087424 */ /* 0x000fe400078e00ff */
[----:B---3--:R-:W-:-:S03]  /*3a50*/  IMAD.MOV.U32 R0, RZ, RZ, 0x20 ;  /* 0x00000020ff007424 */ /* 0x008fc600078e00ff */
[----:B----4-:R-:W-:-:S03]  /*3a60*/  SEL R2, R8, 0xfffffff0, !P1 ;  /* 0xfffffff008027807 */ /* 0x010fc60004800000 */
[----:B------:R-:W-:Y:S01]  /*3a70*/  UIADD3 UR53, UPT, UPT, UR55, -0x4498517b, URZ ;  /* 0xbb67ae8537357890 */ /* 0x000fe2000fffe0ff */
[----:B------:R-:W-:Y:S01]  /*3a80*/  SEL R0, R0, 0xffffffe0, !P3 ;  /* 0xffffffe000007807 */ /* 0x000fe20005800000 */
[----:B------:R-:W-:Y:S01]  /*3a90*/  UIADD3 UR51, UPT, UPT, UR55, 0x76cf5d0a, URZ ;  /* 0x76cf5d0a37337890 */ /* 0x000fe2000fffe0ff */
[----:B------:R-:W-:Y:S01]  /*3aa0*/  LOP3.LUT R2, R7, 0x38, R15, 0xf8, !PT ;  /* 0x0000003807027812 */ /* 0x000fe200078ef80f */
[----:B------:R-:W-:Y:S02]  /*3ab0*/  UIADD3 UR54, UPT, UPT, UR56, -0x61c88647, URZ ;  /* 0x9e3779b938367890 */ /* 0x000fe4000fffe0ff */
[C---:B------:R-:W-:Y:S01]  /*3ac0*/  IMAD.IADD R10, R0.reuse, 0x1, R12 ;  /* 0x00000001000a7824 */ /* 0x040fe200078e020c */
[----:B------:R-:W-:Y:S01]  /*3ad0*/  UIADD3 UR52, UPT, UPT, UR56, 0x3c6ef372, URZ ;  /* 0x3c6ef37238347890 */ /* 0x000fe2000fffe0ff */
[----:B------:R-:W-:Y:S01]  /*3ae0*/  IMAD.IADD R240, R0, 0x1, R232 ;  /* 0x0000000100f07824 */ /* 0x000fe200078e02e8 */
[----:B------:R-:W-:Y:S01]  /*3af0*/  UIADD3 UR50, UPT, UPT, UR56, -0x255992d5, URZ ;  /* 0xdaa66d2b38327890 */ /* 0x000fe2000fffe0ff */
[----:B------:R-:W2:Y:S01]  /*3b00*/  LDSM.16.M88.4 R232, [R232+0x4800] ;  /* 0x00480000e8e8783b */ /* 0x000ea20000000200 */
[----:B------:R-:W-:-:S02]  /*3b10*/  UIADD3 UR49, UPT, UPT, UR55, 0x32370b8f, URZ ;  /* 0x32370b8f37317890 */ /* 0x000fc4000fffe0ff */
[----:B------:R-:W-:Y:S01]  /*3b20*/  UIADD3 UR46, UPT, UPT, UR56, 0x78dde6e4, URZ ;  /* 0x78dde6e4382e7890 */ /* 0x000fe2000fffe0ff */
[----:B------:R-:W-:Y:S01]  /*3b30*/  STL [R1+0x10], R10 ;  /* 0x0000100a01007387 */ /* 0x000fe20000100800 */
[----:B------:R-:W-:Y:S02]  /*3b40*/  UIADD3 UR44, UPT, UPT, UR55, -0x126145ec, URZ ;  /* 0xed9eba14372c7890 */ /* 0x000fe4000fffe0ff */
[----:B------:R-:W-:Y:S01]  /*3b50*/  UIADD3 UR43, UPT, UPT, UR56, 0x1715609d, URZ ;  /* 0x1715609d382b7890 */ /* 0x000fe2000fffe0ff */
[----:B------:R-:W3:Y:S01]  /*3b60*/  LDSM.16.M88.4 R156, [R10+0x12000] ;  /* 0x012000000a9c783b */ /* 0x000ee20000000200 */
[----:B------:R-:W-:Y:S02]  /*3b70*/  UIADD3 UR42, UPT, UPT, UR55, -0x56f99767, URZ ;  /* 0xa9066899372a7890 */ /* 0x000fe4000fffe0ff */
[----:B------:R-:W-:Y:S01]  /*3b80*/  UIADD3 UR31, UPT, UPT, UR56, -0x4ab325aa, URZ ;  /* 0xb54cda56381f7890 */ /* 0x000fe2000fffe0ff */
[----:B------:R-:W4:Y:S01]  /*3b90*/  LDSM.16.M88.4 R160, [R10+0x12800] ;  /* 0x012800000aa0783b */ /* 0x000f220000000200 */
[----:B------:R-:W-:-:S03]  /*3ba0*/  UIADD3 UR30, UPT, UPT, UR55, 0x646e171e, URZ ;  /* 0x646e171e371e7890 */ /* 0x000fc6000fffe0ff */
        /* <DEDUP_REMOVED lines=8> */
[----:B------:R-:W1:Y:S01]  /*3c30*/  LDSM.16.M88.4 R236, [R240+0x4000] ;  /* 0x00400000f0ec783b */ /* 0x000e620000000200 */
[----:B-----5:R-:W-:-:S03]  /*3c40*/  LOP3.LUT R10, R4, 0x200, RZ, 0xc0, !PT ;  /* 0x00000200040a7812 */ /* 0x020fc600078ec0ff */
[----:B------:R-:W1:Y:S01]  /*3c50*/  LDSM.16.M88.4 R240, [R240+0x4800] ;  /* 0x00480000f0f0783b */ /* 0x000e620000000200 */
[----:B------:R-:W-:Y:S02]  /*3c60*/  SEL R4, R6, 0xffffffe0, !P0 ;  /* 0xffffffe006047807 */ /* 0x000fe40004000000 */
[----:B------:R-:W-:Y:S02]  /*3c70*/  LOP3.LUT R5, R10, 0xc00, R13, 0xf8, !PT ;  /* 0x00000c000a057812 */ /* 0x000fe400078ef80d */
[----:B------:R-:W-:Y:S01]  /*3c80*/  LOP3.LUT R6, R2, 0x8, R9, 0x78, !PT ;  /* 0x0000000802067812 */ /* 0x000fe200078e7809 */
[----:B------:R5:W-:Y:S02]  /*3c90*/  STL [R1+0x1c], R4 ;  /* 0x00001c0401007387 */ /* 0x000be40000100800 */
[----:B-----5:R-:W-:-:S04]  /*3ca0*/  LOP3.LUT R4, R9, 0x10, RZ, 0xc0, !PT ;  /* 0x0000001009047812 */ /* 0x020fc800078ec0ff */
[----:B------:R-:W-:-:S04]  /*3cb0*/  LOP3.LUT R4, R4, 0x8, R14, 0xf8, !PT ;  /* 0x0000000804047812 */ /* 0x000fc800078ef80e */
[----:B------:R-:W-:Y:S02]  /*3cc0*/  LOP3.LUT R4, R4, R2, RZ, 0x3c, !PT ;  /* 0x0000000204047212 */ /* 0x000fe400078e3cff */
[----:B------:R-:W-:Y:S01]  /*3cd0*/  LOP3.LUT R2, R5, R6, RZ, 0xfc, !PT ;  /* 0x0000000605027212 */ /* 0x000fe200078efcff */
[----:B------:R-:W-:Y:S01]  /*3ce0*/  IMAD.WIDE.U32 R6, R11, -0x2daee0ad, RZ ;  /* 0xd2511f530b067825 */ /* 0x000fe200078e00ff */
[----:B------:R-:W-:-:S03]  /*3cf0*/  LOP3.LUT R4, R4, 0x200, R13, 0xf8, !PT ;  /* 0x0000020004047812 */ /* 0x000fc600078ef80d */
[----:B------:R-:W-:Y:S02]  /*3d00*/  IMAD.IADD R5, R0, 0x1, R252 ;  /* 0x0000000100057824 */ /* 0x000fe400078e02fc */
[----:B------:R5:W-:Y:S04]  /*3d10*/  STL [R1+0x20], R4 ;  /* 0x0000200401007387 */ /* 0x000be80000100800 */
[----:B------:R2:W-:Y:S04]  /*3d20*/  STL [R1+0x58], R2 ;  /* 0x0000580201007387 */ /* 0x0005e80000100800 */
[----:B------:R1:W-:Y:S01]  /*3d30*/  STL.64 [R1+0x50], R6 ;  /* 0x0000500601007387 */ /* 0x0003e20000100a00 */
[----:B-----5:R-:W-:-:S02]  /*3d40*/  IMAD.IADD R4, R12, 0x1, R3 ;  /* 0x000000010c047824 */ /* 0x020fc400078e0203 */
[----:B--2---:R-:W-:-:S03]  /*3d50*/  IMAD.IADD R2, R3, 0x1, R252 ;  /* 0x0000000103027824 */ /* 0x004fc600078e02fc */
[----:B------:R2:W-:Y:S01]  /*3d60*/  STL [R1+0x14], R4 ;  /* 0x0000140401007387 */ /* 0x0005e20000100800 */
[C---:B------:R-:W-:Y:S02]  /*3d70*/  IMAD.IADD R3, R0.reuse, 0x1, R4 ;  /* 0x0000000100037824 */ /* 0x040fe400078e0204 */
[----:B------:R-:W-:Y:S01]  /*3d80*/  IMAD.IADD R0, R0, 0x1, R2 ;  /* 0x0000000100007824 */ /* 0x000fe200078e0202 */
[----:B------:R2:W-:Y:S04]  /*3d90*/  STL [R1+0x4], R5 ;  /* 0x0000040501007387 */ /* 0x0005e80000100800 */
[----:B------:R2:W-:Y:S04]  /*3da0*/  STL [R1], R2 ;  /* 0x0000000201007387 */ /* 0x0005e80000100800 */
[----:B------:R2:W-:Y:S04]  /*3db0*/  STL [R1+0x18], R3 ;  /* 0x0000180301007387 */ /* 0x0005e80000100800 */
[----:B-1-34-:R2:W-:Y:S02]  /*3dc0*/  STL [R1+0x8], R0 ;  /* 0x0000080001007387 */ /* 0x01a5e40000100800 */
.L_x_759:
[----:B------:R-:W3:Y:S01]  /*3dd0*/  LDL R248, [R1+0xc] ;  /* 0x00000c0001f87983 */ /* 0x000ee20000100800 */
[----:B------:R-:W-:Y:S01]  /*3de0*/  PLOP3.LUT P0, PT, PT, PT, UP1, 0x80, 0x8 ;  /* 0x000000000008781c */ /* 0x000fe20003f0f018 */
[----:B-1----:R-:W-:Y:S01]  /*3df0*/  IMAD.U32 R244, RZ, RZ, UR10 ;  /* 0x0000000afff47e24 */ /* 0x002fe2000f8e00ff */
[----:B------:R-:W-:Y:S01]  /*3e00*/  PLOP3.LUT P3, PT, PT, PT, UP1, 0x80, 0x8 ;  /* 0x000000000008781c */ /* 0x000fe20003f6f018 */
[----:B------:R-:W4:Y:S01]  /*3e10*/  LDL.LU R247, [R1+0x4] ;  /* 0x0000040001f77983 */ /* 0x000f220000300800 */
[----:B------:R-:W-:Y:S01]  /*3e20*/  PLOP3.LUT P4, PT, PT, PT, UP1, 0x80, 0x8 ;  /* 0x000000000008781c */ /* 0x000fe20003f8f018 */
[----:B------:R-:W-:Y:S01]  /*3e30*/  IMAD.U32 R245, RZ, RZ, UR11 ;  /* 0x0000000bfff57e24 */ /* 0x000fe2000f8e00ff */
[----:B------:R-:W-:Y:S01]  /*3e40*/  PLOP3.LUT P5, PT, PT, PT, UP1, 0x80, 0x8 ;  /* 0x000000000008781c */ /* 0x000fe20003faf018 */
[----:B-----5:R-:W5:Y:S01]  /*3e50*/  LDL R246, [R1+0x10] ;  /* 0x0000100001f67983 */ /* 0x020f620000100800 */
[----:B------:R-:W-:Y:S01]  /*3e60*/  PLOP3.LUT P6, PT, PT, PT, UP1, 0x80, 0x8 ;  /* 0x000000000008781c */ /* 0x000fe20003fcf018 */
[----:B------:R-:W-:Y:S02]  /*3e70*/  UISETP.NE.AND UP2, UPT, UR45, URZ, UPT ;  /* 0x000000ff2d00728c */ /* 0x000fe4000bf45270 */
[----:B--2---:R-:W2:Y:S04]  /*3e80*/  LDL.LU R3, [R1] ;  /* 0x0000000001037983 */ /* 0x004ea80000300800 */
[----:B------:R-:W2:Y:S04]  /*3e90*/  LDL R2, [R1+0x14] ;  /* 0x0000140001027983 */ /* 0x000ea80000100800 */
[----:B------:R-:W2:Y:S01]  /*3ea0*/  LDL.LU R0, [R1+0x8] ;  /* 0x0000080001007983 */ /* 0x000ea20000300800 */
[----:B------:R-:W-:Y:S03]  /*3eb0*/  @UP2 UIADD3 UR25, UP0, UPT, UR18, -0x100, URZ ;  /* 0xffffff0012192890 */ /* 0x000fe6000ff1e0ff */
[----:B------:R-:W2:Y:S01]  /*3ec0*/  LDL R250, [R1+0x18] ;  /* 0x0000180001fa7983 */ /* 0x000ea20000100800 */
[----:B------:R-:W-:Y:S02]  /*3ed0*/  @UP2 UIADD3.X UR17, UPT, UPT, UR19, -0x1, URZ, UP0, !UPT ;  /* 0xffffffff13112890 */ /* 0x000fe400087fe4ff */
[----:B------:R-:W-:Y:S01]  /*3ee0*/  @UP2 UIADD3 UR10, UP0, UPT, UR10, -0x100, URZ ;  /* 0xffffff000a0a2890 */ /* 0x000fe2000ff1e0ff */
[----:B------:R-:W0:Y:S03]  /*3ef0*/  LDGDEPBAR ;  /* 0x00000000000079af */ /* 0x000e260000000000 */
[----:B------:R-:W-:Y:S01]  /*3f00*/  @UP2 UIADD3.X UR11, UPT, UPT, UR11, -0x1, URZ, UP0, !UPT ;  /* 0xffffffff0b0b2890 */ /* 0x000fe200087fe4ff */
[----:B------:R-:W-:Y:S04]  /*3f10*/  DEPBAR.LE SB0, 0x0 ;  /* 0x000080000000791a */ /* 0x000fe80000000000 */
[----:B------:R-:W-:Y:S06]  /*3f20*/  BAR.SYNC.DEFER_BLOCKING 0x0 ;  /* 0x0000000000007b1d */ /* 0x000fec0000010000 */
[----:B------:R-:W-:Y:S08]  /*3f30*/  LDSM.16.M88.4 R16, [R252] ;  /* 0x00000000fc10783b */ /* 0x000ff00000000200 */
[----:B---3--:R-:W1:Y:S08]  /*3f40*/  LDSM.16.M88.4 R8, [R248+0xc000] ;  /* 0x00c00000f808783b */ /* 0x008e700000000200 */
[----:B------:R-:W3:Y:S08]  /*3f50*/  LDSM.16.M88.4 R68, [R248+0xc800] ;  /* 0x00c80000f844783b */ /* 0x000ef00000000200 */
[----:B----4-:R-:W-:Y:S08]  /*3f60*/  LDSM.16.M88.4 R72, [R247] ;  /* 0x00000000f748783b */ /* 0x010ff00000000200 */
[----:B-----5:R-:W4:Y:S08]  /*3f70*/  LDSM.16.M88.4 R76, [R246+0xc000] ;  /* 0x00c00000f64c783b */ /* 0x020f300000000200 */
[----:B------:R-:W5:Y:S01]  /*3f80*/  LDSM.16.M88.4 R80, [R246+0xc800] ;  /* 0x00c80000f650783b */ /* 0x000f620000000200 */
[C---:B-1----:R-:W-:Y:S07]  /*3f90*/  HMMA.16816.F32 R4, R16.reuse, R8, RZ ;  /* 0x000000081004723c */ /* 0x042fee00000018ff */
[----:B--2---:R-:W-:Y:S01]  /*3fa0*/  LDSM.16.M88.4 R84, [R3] ;  /* 0x000000000354783b */ /* 0x004fe20000000200 */
[C---:B------:R-:W-:Y:S07]  /*3fb0*/  HMMA.16816.F32 R8, R16.reuse, R10, RZ ;  /* 0x0000000a1008723c */ /* 0x040fee00000018ff */
[----:B------:R-:W1:Y:S01]  /*3fc0*/  LDSM.16.M88.4 R88, [R2+0xc000] ;  /* 0x00c000000258783b */ /* 0x000e620000000200 */
[C---:B---3--:R-:W-:Y:S07]  /*3fd0*/  HMMA.16816.F32 R12, R16.reuse, R68, RZ ;  /* 0x00000044100c723c */ /* 0x048fee00000018ff */
[----:B------:R-:W-:Y:S01]  /*3fe0*/  LDSM.16.M88.4 R92, [R0] ;  /* 0x00000000005c783b */ /* 0x000fe20000000200 */
[----:B------:R-:W-:Y:S07]  /*3ff0*/  HMMA.16816.F32 R16, R16, R70, RZ ;  /* 0x000000461010723c */ /* 0x000fee00000018ff */
[----:B------:R-:W2:Y:S01]  /*4000*/  LDSM.16.M88.4 R68, [R2+0xc800] ;  /* 0x00c800000244783b */ /* 0x000ea20000000200 */
[C---:B----4-:R-:W-:Y:S07]  /*4010*/  HMMA.16816.F32 R4, R72.reuse, R76, R4 ;  /* 0x0000004c4804723c */ /* 0x050fee0000001804 */
[----:B------:R-:W3:Y:S01]  /*4020*/  LDSM.16.M88.4 R96, [R250+0xc000] ;  /* 0x00c00000fa60783b */ /* 0x000ee20000000200 */
[C---:B------:R-:W-:Y:S07]  /*4030*/  HMMA.16816.F32 R8, R72.reuse, R78, R8 ;  /* 0x0000004e4808723c */ /* 0x040fee0000001808 */
[----:B------:R-:W-:Y:S01]  /*4040*/  LDSM.16.M88.4 R76, [R252+0x2000] ;  /* 0x00200000fc4c783b */ /* 0x000fe20000000200 */
[C---:B-----5:R-:W-:Y:S08]  /*4050*/  HMMA.16816.F32 R12, R72.reuse, R80, R12 ;  /* 0x00000050480c723c */ /* 0x060ff0000000180c */
[----:B------:R-:W-:Y:S01]  /*4060*/  HMMA.16816.F32 R16, R72, R82, R16 ;  /* 0x000000524810723c */ /* 0x000fe20000001810 */
[----:B------:R-:W4:Y:S07]  /*4070*/  LDSM.16.M88.4 R72, [R250+0xc800] ;  /* 0x00c80000fa48783b */ /* 0x000f2e0000000200 */
[C---:B-1----:R-:W-:Y:S01]  /*4080*/  HMMA.16816.F32 R4, R84.reuse, R88, R4 ;  /* 0x000000585404723c */ /* 0x042fe20000001804 */
[----:B------:R-:W1:Y:S07]  /*4090*/  LDSM.16.M88.4 R80, [R248+0xe000] ;  /* 0x00e00000f850783b */ /* 0x000e6e0000000200 */
[C---:B------:R-:W-:Y:S01]  /*40a0*/  HMMA.16816.F32 R8, R84.reuse, R90, R8 ;  /* 0x0000005a5408723c */ /* 0x040fe20000001808 */
[----:B------:R-:W-:Y:S07]  /*40b0*/  LDSM.16.M88.4 R88, [R246+0xe000] ;  /* 0x00e00000f658783b */ /* 0x000fee0000000200 */
[C---:B--2---:R-:W-:Y:S08]  /*40c0*/  HMMA.16816.F32 R12, R84.reuse, R68, R12 ;  /* 0x00000044540c723c */ /* 0x044ff0000000180c */
[----:B------:R-:W-:Y:S01]  /*40d0*/  HMMA.16816.F32 R16, R84, R70, R16 ;  /* 0x000000465410723c */ /* 0x000fe20000001810 */
[----:B------:R-:W2:Y:S07]  /*40e0*/  LDSM.16.M88.4 R68, [R248+0xe800] ;  /* 0x00e80000f844783b */ /* 0x000eae0000000200 */
[C---:B---3--:R-:W-:Y:S01]  /*40f0*/  HMMA.16816.F32 R4, R92.reuse, R96, R4 ;  /* 0x000000605c04723c */ /* 0x048fe20000001804 */
[----:B------:R-:W3:Y:S07]  /*4100*/  LDSM.16.M88.4 R84, [R247+0x2000] ;  /* 0x00200000f754783b */ /* 0x000eee0000000200 */
[C---:B------:R-:W-:Y:S01]  /*4110*/  HMMA.16816.F32 R8, R92.reuse, R98, R8 ;  /* 0x000000625c08723c */ /* 0x040fe20000001808 */
[----:B------:R-:W-:Y:S07]  /*4120*/  LDSM.16.M88.4 R96, [R2+0xe000] ;  /* 0x00e000000260783b */ /* 0x000fee0000000200 */
[C---:B----4-:R-:W-:Y:S08]  /*4130*/  HMMA.16816.F32 R12, R92.reuse, R72, R12 ;  /* 0x000000485c0c723c */ /* 0x050ff0000000180c */
        /* <DEDUP_REMOVED lines=22> */
[----:B------:R2:W5:Y:S07]  /*42a0*/  LDSM.16.M88.4 R68, [R248+0x10800] ;  /* 0x01080000f844783b */ /* 0x00056e0000000200 */
[C---:B---3--:R-:W-:Y:S01]  /*42b0*/  HMMA.16816.F32 R4, R76.reuse, R80, R4 ;  /* 0x000000504c04723c */ /* 0x048fe20000001804 */
[----:B------:R-:W-:Y:S07]  /*42c0*/  LDSM.16.M88.4 R92, [R246+0x10000] ;  /* 0x01000000f65c783b */ /* 0x000fee0000000200 */
[C---:B------:R-:W-:Y:S01]  /*42d0*/  HMMA.16816.F32 R8, R76.reuse, R82, R8 ;  /* 0x000000524c08723c */ /* 0x040fe20000001808 */
[----:B------:R-:W3:Y:S07]  /*42e0*/  LDSM.16.M88.4 R80, [R247+0x4000] ;  /* 0x00400000f750783b */ /* 0x000eee0000000200 */
[C---:B----4-:R-:W-:Y:S01]  /*42f0*/  HMMA.16816.F32 R12, R76.reuse, R72, R12 ;  /* 0x000000484c0c723c */ /* 0x050fe2000000180c */
[----:B--2---:R-:W2:Y:S07]  /*4300*/  LDL.LU R248, [R1+0x4c] ;  /* 0x00004c0001f87983 */ /* 0x004eae0000300800 */
[----:B------:R-:W-:Y:S01]  /*4310*/  HMMA.16816.F32 R16, R76, R74, R16 ;  /* 0x0000004a4c10723c */ /* 0x000fe20000001810 */
[----:B------:R4:W-:Y:S07]  /*4320*/  LDSM.16.M88.4 R76, [R3+0x4000] ;  /* 0x00400000034c783b */ /* 0x0009ee0000000200 */
[C---:B-1----:R-:W-:Y:S01]  /*4330*/  HMMA.16816.F32 R4, R84.reuse, R88, R4 ;  /* 0x000000585404723c */ /* 0x042fe20000001804 */
[----:B------:R-:W1:Y:S07]  /*4340*/  LDSM.16.M88.4 R72, [R246+0x10800] ;  /* 0x01080000f648783b */ /* 0x000e6e0000000200 */
[C---:B------:R-:W-:Y:S01]  /*4350*/  HMMA.16816.F32 R8, R84.reuse, R90, R8 ;  /* 0x0000005a5408723c */ /* 0x040fe20000001808 */
[----:B------:R3:W1:Y:S07]  /*4360*/  LDSM.16.M88.4 R88, [R2+0x10000] ;  /* 0x010000000258783b */ /* 0x00066e0000000200 */
[C---:B-----5:R-:W-:Y:S01]  /*4370*/  HMMA.16816.F32 R12, R84.reuse, R68, R12 ;  /* 0x00000044540c723c */ /* 0x060fe2000000180c */
[----:B----4-:R-:W4:Y:S07]  /*4380*/  LDL R3, [R1+0x5c] ;  /* 0x00005c0001037983 */ /* 0x010f2e0000100800 */
[----:B------:R-:W-:Y:S01]  /*4390*/  HMMA.16816.F32 R16, R84, R70, R16 ;  /* 0x000000465410723c */ /* 0x000fe20000001810 */
[----:B------:R-:W-:Y:S07]  /*43a0*/  LDSM.16.M88.4 R68, [R0+0x4000] ;  /* 0x004000000044783b */ /* 0x000fee0000000200 */
[C---:B---3--:R-:W-:Y:S01]  /*43b0*/  HMMA.16816.F32 R4, R80.reuse, R92, R4 ;  /* 0x0000005c5004723c */ /* 0x048fe20000001804 */
[----:B------:R-:W3:Y:S01]  /*43c0*/  LDL.64 R92, [R1+0x50] ;  /* 0x00005000015c7983 */ /* 0x000ee20000100a00 */
[----:B------:R-:W-:Y:S05]  /*43d0*/  IMAD.U32 R2, RZ, RZ, UR38 ;  /* 0x00000026ff027e24 */ /* 0x000fea000f8e00ff */
[----:B------:R-:W5:Y:S01]  /*43e0*/  LDSM.16.M88.4 R84, [R250+0x10000] ;  /* 0x01000000fa54783b */ /* 0x000f620000000200 */
[C---:B------:R-:W-:Y:S01]  /*43f0*/  HMMA.16816.F32 R8, R80.reuse, R94, R8 ;  /* 0x0000005e5008723c */ /* 0x040fe20000001808 */
[----:B------:R-:W5:Y:S07]  /*4400*/  S2R R246, SR_TID.X ;  /* 0x0000000000f67919 */ /* 0x000f6e0000002100 */
[C---:B-1----:R-:W-:Y:S08]  /*4410*/  HMMA.16816.F32 R12, R80.reuse, R72, R12 ;  /* 0x00000048500c723c */ /* 0x042ff0000000180c */
[----:B------:R-:W-:Y:S01]  /*4420*/  HMMA.16816.F32 R16, R80, R74, R16 ;  /* 0x0000004a5010723c */ /* 0x000fe20000001810 */
[----:B------:R1:W1:Y:S07]  /*4430*/  LDSM.16.M88.4 R72, [R250+0x10800] ;  /* 0x01080000fa48783b */ /* 0x00026e0000000200 */
[C---:B------:R-:W-:Y:S08]  /*4440*/  HMMA.16816.F32 R4, R76.reuse, R88, R4 ;  /* 0x000000584c04723c */ /* 0x040ff00000001804 */
[C---:B------:R-:W-:Y:S03]  /*4450*/  HMMA.16816.F32 R8, R76.reuse, R90, R8 ;  /* 0x0000005a4c08723c */ /* 0x040fe60000001808 */
[----:B-----5:R-:W-:Y:S05]  /*4460*/  IMAD.SHL.U32 R247, R246, 0x2, RZ ;  /* 0x00000002f6f77824 */ /* 0x020fea00078e00ff */
[C---:B------:R-:W-:Y:S01]  /*4470*/  HMMA.16816.F32 R12, R76.reuse, R96, R12 ;  /* 0x000000604c0c723c */ /* 0x040fe2000000180c */
[----:B-1----:R-:W1:Y:S02]  /*4480*/  S2R R250, SR_TID.X ;  /* 0x0000000000fa7919 */ /* 0x002e640000002100 */
[----:B------:R-:W-:Y:S02]  /*4490*/  SHF.R.U32.HI R249, RZ, 0x2, R246 ;  /* 0x00000002fff97819 */ /* 0x000fe400000116f6 */
[----:B------:R-:W-:Y:S02]  /*44a0*/  @P0 LOP3.LUT R0, R247, 0x6, RZ, 0xc0, !PT ;  /* 0x00000006f7000812 */ /* 0x000fe400078ec0ff */
[----:B------:R-:W-:Y:S01]  /*44b0*/  PLOP3.LUT P0, PT, PT, PT, UP1, 0x80, 0x8 ;  /* 0x000000000008781c */ /* 0x000fe20003f0f018 */
[----:B------:R-:W-:Y:S01]  /*44c0*/  HMMA.16816.F32 R16, R76, R98, R16 ;  /* 0x000000624c10723c */ /* 0x000fe20000001810 */
[----:B------:R-:W-:Y:S02]  /*44d0*/  IMAD.MOV.U32 R99, RZ, RZ, 0x10 ;  /* 0x00000010ff637424 */ /* 0x000fe400078e00ff */
[----:B------:R-:W-:Y:S02]  /*44e0*/  @P3 LOP3.LUT R0, R0, 0xe0, R249, 0xf8, !PT ;  /* 0x000000e000003812 */ /* 0x000fe400078ef8f9 */
[----:B------:R-:W-:Y:S02]  /*44f0*/  PLOP3.LUT P3, PT, PT, PT, UP1, 0x80, 0x8 ;  /* 0x000000000008781c */ /* 0x000fe40003f6f018 */
[----:B------:R-:W-:Y:S01]  /*4500*/  SEL R99, R99, 0xfffffff0, !P1 ;  /* 0xfffffff063637807 */ /* 0x000fe20004800000 */
[C---:B------:R-:W-:Y:S05]  /*4510*/  HMMA.16816.F32 R4, R68.reuse, R84, R4 ;  /* 0x000000544404723c */ /* 0x040fea0000001804 */
[----:B------:R-:W-:Y:S01]  /*4520*/  @P4 IMAD R0, R2, 0x40, R0 ;  /* 0x0000004002004824 */ /* 0x000fe200078e0200 */
[----:B------:R-:W-:Y:S02]  /*4530*/  PLOP3.LUT P4, PT, PT, PT, UP1, 0x80, 0x8 ;  /* 0x000000000008781c */ /* 0x000fe40003f8f018 */
[C---:B------:R-:W-:Y:S03]  /*4540*/  HMMA.16816.F32 R8, R68.reuse, R86, R8 ;  /* 0x000000564408723c */ /* 0x040fe60000001808 */
[C---:B------:R-:W-:Y:S01]  /*4550*/  @P5 VIADD R2, R0.reuse, 0x1 ;  /* 0x0000000100025836 */ /* 0x040fe20000000000 */
[----:B------:R-:W-:Y:S02]  /*4560*/  @P6 ISETP.GE.AND P6, PT, R0, UR36, PT ;  /* 0x0000002400006c0c */ /* 0x000fe4000bfc6270 */
[----:B------:R-:W-:Y:S02]  /*4570*/  PLOP3.LUT P5, PT, PT, PT, UP1, 0x80, 0x8 ;  /* 0x000000000008781c */ /* 0x000fe40003faf018 */
[C---:B------:R-:W-:Y:S03]  /*4580*/  HMMA.16816.F32 R12, R68.reuse, R72, R12 ;  /* 0x00000048440c723c */ /* 0x040fe6000000180c */
[----:B------:R-:W-:Y:S01]  /*4590*/  @P3 ISETP.GE.AND P3, PT, R2, UR36, PT ;  /* 0x0000002402003c0c */ /* 0x000fe2000bf66270 */
[----:B------:R-:W-:Y:S01]  /*45a0*/  IMAD.U32 R2, RZ, RZ, UR38 ;  /* 0x00000026ff027e24 */ /* 0x000fe2000f8e00ff */
[----:B------:R-:W-:Y:S02]  /*45b0*/  @P0 FSEL R4, R4, -INF , !P6 ;  /* 0xff80000004040808 */ /* 0x000fe40007000000 */
[----:B------:R-:W-:Y:S01]  /*45c0*/  PLOP3.LUT P0, PT, PT, PT, UP1, 0x80, 0x8 ;  /* 0x000000000008781c */ /* 0x000fe20003f0f018 */
[----:B------:R-:W-:Y:S03]  /*45d0*/  HMMA.16816.F32 R16, R68, R74, R16 ;  /* 0x0000004a4410723c */ /* 0x000fe60000001810 */
[----:B------:R-:W-:Y:S02]  /*45e0*/  @P4 FSEL R6, R6, -INF , !P6 ;  /* 0xff80000006064808 */ /* 0x000fe40007000000 */
[----:B------:R-:W-:Y:S02]  /*45f0*/  PLOP3.LUT P4, PT, PT, PT, UP1, 0x80, 0x8 ;  /* 0x000000000008781c */ /* 0x000fe40003f8f018 */
[----:B------:R-:W-:Y:S02]  /*4600*/  PLOP3.LUT P6, PT, PT, PT, UP1, 0x80, 0x8 ;  /* 0x000000000008781c */ /* 0x000fe40003fcf018 */
[----:B------:R-:W-:Y:S02]  /*4610*/  @P5 FSEL R5, R5, -INF , !P3 ;  /* 0xff80000005055808 */ /* 0x000fe40005800000 */
[----:B------:R-:W-:Y:S02]  /*4620*/  PLOP3.LUT P5, PT, PT, PT, UP1, 0x80, 0x8 ;  /* 0x000000000008781c */ /* 0x000fe40003faf018 */
[----:B------:R-:W-:Y:S02]  /*4630*/  @P0 FSEL R7, R7, -INF , !P3 ;  /* 0xff80000007070808 */ /* 0x000fe40005800000 */
[----:B------:R-:W-:Y:S02]  /*4640*/  PLOP3.LUT P0, PT, PT, PT, UP1, 0x80, 0x8 ;  /* 0x000000000008781c */ /* 0x000fe40003f0f018 */
[----:B------:R-:W-:Y:S02]  /*4650*/  PLOP3.LUT P3, PT, PT, PT, UP1, 0x80, 0x8 ;  /* 0x000000000008781c */ /* 0x000fe40003f6f018 */
[----:B-1----:R-:W-:Y:S01]  /*4660*/  SHF.R.U32.HI R251, RZ, 0x1, R250 ;  /* 0x00000001fffb7819 */ /* 0x002fe200000116fa */
[----:B--2---:R-:W-:Y:S04]  /*4670*/  VIADD R248, R248, 0xfffffffc ;  /* 0xfffffffcf8f87836 */ /* 0x004fe80000000000 */
[----:B------:R-:W-:Y:S01]  /*4680*/  IMAD.WIDE.U32 R76, R248, -0x326172a9, RZ ;  /* 0xcd9e8d57f84c7825 */ /* 0x000fe200078e00ff */
[----:B------:R1:W-:Y:S04]  /*4690*/  STL [R1+0x4c], R248 ;  /* 0x00004cf801007387 */ /* 0x0003e80000100800 */
[----:B------:R-:W2:Y:S01]  /*46a0*/  LDL R84, [R1+0x40] ;  /* 0x0000400001547983 */ /* 0x000ea20000100800 */
[----:B-1----:R-:W1:Y:S01]  /*46b0*/  S2R R248, SR_TID.X ;  /* 0x0000000000f87919 */ /* 0x002e620000002100 */
[----:B----4-:R-:W-:Y:S01]  /*46c0*/  LOP3.LUT R3, R3, UR56, R77, 0x96, !PT ;  /* 0x0000003803037c12 */ /* 0x010fe2000f8e964d */
[----:B------:R-:W-:Y:S01]  /*46d0*/  @P4 VIADD R77, R0, 0x8 ;  /* 0x00000008004d4836 */ /* 0x000fe20000000000 */
[----:B------:R-:W-:Y:S03]  /*46e0*/  PLOP3.LUT P4, PT, PT, PT, UP1, 0x80, 0x8 ;  /* 0x000000000008781c */ /* 0x000fe60003f8f018 */
[----:B------:R-:W-:Y:S01]  /*46f0*/  IMAD.WIDE.U32 R78, R3, -0x2daee0ad, RZ ;  /* 0xd2511f53034e7825 */ /* 0x000fe200078e00ff */
[----:B------:R-:W-:Y:S04]  /*4700*/  @P6 ISETP.GE.AND P6, PT, R77, UR36, PT ;  /* 0x000000244d006c0c */ /* 0x000fe8000bfc6270 */
[----:B------:R-:W-:Y:S02]  /*4710*/  @P0 FSEL R8, R8, -INF , !P6 ;  /* 0xff80000008080808 */ /* 0x000fe40007000000 */
[----:B------:R-:W-:Y:S02]  /*4720*/  PLOP3.LUT P0, PT, PT, PT, UP1, 0x80, 0x8 ;  /* 0x000000000008781c */ /* 0x000fe40003f0f018 */
[----:B------:R-:W-:Y:S02]  /*4730*/  @P3 FSEL R10, R10, -INF , !P6 ;  /* 0xff8000000a0a3808 */ /* 0x000fe40007000000 */
[----:B---3--:R-:W-:Y:S02]  /*4740*/  LOP3.LUT R82, R92, UR53, R79, 0x96, !PT ;  /* 0x000000355c527c12 */ /* 0x008fe4000f8e964f */
[----:B------:R-:W-:Y:S02]  /*4750*/  PLOP3.LUT P6, PT, PT, PT, UP1, 0x80, 0x8 ;  /* 0x000000000008781c */ /* 0x000fe40003fcf018 */
[----:B------:R-:W-:Y:S01]  /*4760*/  PLOP3.LUT P3, PT, PT, PT, UP1, 0x80, 0x8 ;  /* 0x000000000008781c */ /* 0x000fe20003f6f018 */
[----:B------:R-:W-:Y:S01]  /*4770*/  IMAD.WIDE.U32 R82, R82, -0x326172a9, RZ ;  /* 0xcd9e8d5752527825 */ /* 0x000fe200078e00ff */
[----:B-1----:R-:W-:Y:S09]  /*4780*/  SHF.R.U32.HI R248, RZ, 0x7, R248 ;  /* 0x00000007fff87819 */ /* 0x002ff200000116f8 */
[----:B------:R-:W-:Y:S01]  /*4790*/  @P6 VIADD R72, R0, 0x10 ;  /* 0x0000001000486836 */ /* 0x000fe20000000000 */
[----:B------:R-:W-:Y:S01]  /*47a0*/  PLOP3.LUT P6, PT, PT, PT, UP1, 0x80, 0x8 ;  /* 0x000000000008781c */ /* 0x000fe20003fcf018 */
[----:B------:R-:W-:Y:S03]  /*47b0*/  IMAD R2, R2, 0x2, R248 ;  /* 0x0000000202027824 */ /* 0x000fe600078e02f8 */
[----:B------:R-:W-:Y:S01]  /*47c0*/  @P3 ISETP.GE.AND P3, PT, R72, UR36, PT ;  /* 0x0000002448003c0c */ /* 0x000fe2000bf66270 */
[C---:B------:R-:W-:Y:S02]  /*47d0*/  IMAD.SHL.U32 R248, R246.reuse, 0x20, RZ ;  /* 0x00000020f6f87824 */ /* 0x040fe400078e00ff */
[----:B------:R-:W-:Y:S01]  /*47e0*/  IMAD.SHL.U32 R246, R246, 0x10, RZ ;  /* 0x00000010f6f67824 */ /* 0x000fe200078e00ff */
[----:B------:R-:W-:Y:S04]  /*47f0*/  LOP3.LUT R2, R2, UR55, R93, 0x96, !PT ;  /* 0x0000003702027c12 */ /* 0x000fe8000f8e965d */
[----:B------:R-:W-:Y:S01]  /*4800*/  LOP3.LUT R246, R246, 0x1c0, RZ, 0xc0, !PT ;  /* 0x000001c0f6f67812 */ /* 0x000fe200078ec0ff */
[----:B------:R-:W-:Y:S05]  /*4810*/  IMAD.WIDE.U32 R2, R2, -0x326172a9, RZ ;  /* 0xcd9e8d5702027825 */ /* 0x000fea00078e00ff */
[----:B------:R-:W-:Y:S01]  /*4820*/  LOP3.LUT R3, R76, UR54, R3, 0x96, !PT ;  /* 0x000000364c037c12 */ /* 0x000fe2000f8e9603 */
[----:B------:R-:W-:Y:S01]  /*4830*/  @P5 VIADD R76, R0, 0x9 ;  /* 0x00000009004c5836 */ /* 0x000fe20000000000 */
[----:B------:R-:W-:Y:S02]  /*4840*/  LOP3.LUT R80, R2, UR52, R83, 0x96, !PT ;  /* 0x0000003402507c12 */ /* 0x000fe4000f8e9653 */
[----:B------:R-:W3:Y:S01]  /*4850*/  LDL R83, [R1+0x48] ;  /* 0x0000480001537983 */ /* 0x000ee20000100800 */
[----:B------:R-:W-:Y:S01]  /*4860*/  IMAD.WIDE.U32 R2, R3, -0x2daee0ad, RZ ;  /* 0xd2511f5303027825 */ /* 0x000fe200078e00ff */
[----:B------:R-:W-:Y:S02]  /*4870*/  PLOP3.LUT P5, PT, PT, PT, UP1, 0x80, 0x8 ;  /* 0x000000000008781c */ /* 0x000fe40003faf018 */
[----:B------:R-:W-:Y:S01]  /*4880*/  @P4 ISETP.GE.AND P4, PT, R76, UR36, PT ;  /* 0x000000244c004c0c */ /* 0x000fe2000bf86270 */
[----:B------:R-:W-:Y:S01]  /*4890*/  IMAD.WIDE.U32 R80, R80, -0x2daee0ad, RZ ;  /* 0xd2511f5350507825 */ /* 0x000fe200078e00ff */
[----:B------:R-:W-:Y:S02]  /*48a0*/  LOP3.LUT R3, R78, UR51, R3, 0x96, !PT ;  /* 0x000000334e037c12 */ /* 0x000fe4000f8e9603 */
[----:B------:R-:W-:Y:S02]  /*48b0*/  @P0 FSEL R11, R11, -INF , !P4 ;  /* 0xff8000000b0b0808 */ /* 0x000fe40006000000 */
[----:B------:R-:W-:Y:S01]  /*48c0*/  LOP3.LUT R78, R2, UR49, R81, 0x96, !PT ;  /* 0x00000031024e7c12 */ /* 0x000fe2000f8e9651 */
[----:B------:R-:W-:Y:S01]  /*48d0*/  IMAD.WIDE.U32 R2, R3, -0x326172a9, RZ ;  /* 0xcd9e8d5703027825 */ /* 0x000fe200078e00ff */
[----:B------:R-:W-:Y:S03]  /*48e0*/  PLOP3.LUT P0, PT, PT, PT, UP1, 0x80, 0x8 ;  /* 0x000000000008781c */ /* 0x000fe60003f0f018 */
[----:B------:R-:W-:Y:S01]  /*48f0*/  @P5 FSEL R9, R9, -INF , !P4 ;  /* 0xff80000009095808 */ /* 0x000fe20006000000 */
[----:B------:R-:W-:Y:S01]  /*4900*/  IMAD.WIDE.U32 R78, R78, -0x326172a9, RZ ;  /* 0xcd9e8d574e4e7825 */ /* 0x000fe200078e00ff */
[----:B------:R-:W-:Y:S02]  /*4910*/  LOP3.LUT R3, R82, UR50, R3, 0x96, !PT ;  /* 0x0000003252037c12 */ /* 0x000fe4000f8e9603 */
[----:B------:R-:W4:Y:S01]  /*4920*/  LDL R82, [R1+0x44] ;  /* 0x0000440001527983 */ /* 0x000f220000100800 */
[----:B------:R-:W-:Y:S02]  /*4930*/  PLOP3.LUT P5, PT, PT, PT, UP1, 0x80, 0x8 ;  /* 0x000000000008781c */ /* 0x000fe40003faf018 */
[----:B------:R-:W-:Y:S01]  /*4940*/  LOP3.LUT R81, R2, UR46, R79, 0x96, !PT ;  /* 0x0000002e02517c12 */ /* 0x000fe2000f8e964f */
[----:B------:R-:W-:Y:S03]  /*4950*/  IMAD.WIDE.U32 R2, R3, -0x2daee0ad, RZ ;  /* 0xd2511f5303027825 */ /* 0x000fe600078e00ff */
[----:B------:R-:W-:Y:S02]  /*4960*/  @P0 FSEL R14, R14, -INF , !P3 ;  /* 0xff8000000e0e0808 */ /* 0x000fe40005800000 */
[----:B------:R-:W-:Y:S02]  /*4970*/  PLOP3.LUT P0, PT, PT, PT, UP1, 0x80, 0x8 ;  /* 0x000000000008781c */ /* 0x000fe40003f0f018 */
[----:B------:R-:W-:Y:S01]  /*4980*/  LOP3.LUT R73, R80, UR44, R3, 0x96, !PT ;  /* 0x0000002c50497c12 */ /* 0x000fe2000f8e9603 */
[----:B------:R-:W-:Y:S01]  /*4990*/  @P6 VIADD R3, R0, 0x11 ;  /* 0x0000001100036836 */ /* 0x000fe20000000000 */
[----:B------:R-:W-:Y:S01]  /*49a0*/  PLOP3.LUT P6, PT, PT, PT, UP1, 0x80, 0x8 ;  /* 0x000000000008781c */ /* 0x000fe20003fcf018 */
[----:B------:R-:W-:Y:S01]  /*49b0*/  IMAD.WIDE.U32 R80, R81, -0x2daee0ad, RZ ;  /* 0xd2511f5351507825 */ /* 0x000fe200078e00ff */
[----:B------:R-:W-:Y:S02]  /*49c0*/  @P5 FSEL R12, R12, -INF , !P3 ;  /* 0xff8000000c0c5808 */ /* 0x000fe40005800000 */
[----:B------:R-:W-:Y:S02]  /*49d0*/  PLOP3.LUT P5, PT, PT, PT, UP1, 0x80, 0x8 ;  /* 0x000000000008781c */ /* 0x000fe40003faf018 */
[----:B------:R-:W-:Y:S02]  /*49e0*/  LOP3.LUT R72, R2, UR42, R81, 0x96, !PT ;  /* 0x0000002a02487c12 */ /* 0x000fe4000f8e9651 */
[----:B------:R-:W-:Y:S09]  /*49f0*/  PLOP3.LUT P3, PT, PT, PT, UP1, 0x80, 0x8 ;  /* 0x000000000008781c */ /* 0x000ff20003f6f018 */
[C---:B------:R-:W-:Y:S01]  /*4a00*/  @P5 VIADD R79, R0.reuse, 0x18 ;  /* 0x00000018004f5836 */ /* 0x040fe20000000000 */
[----:B------:R-:W-:Y:S01]  /*4a10*/  PLOP3.LUT P5, PT, PT, PT, UP1, 0x80, 0x8 ;  /* 0x000000000008781c */ /* 0x000fe20003faf018 */
[----:B------:R-:W-:Y:S01]  /*4a20*/  @P0 VIADD R0, R0, 0x19 ;  /* 0x0000001900000836 */ /* 0x000fe20000000000 */
[----:B------:R-:W-:Y:S02]  /*4a30*/  PLOP3.LUT P0, PT, PT, PT, UP1, 0x80, 0x8 ;  /* 0x000000000008781c */ /* 0x000fe40003f0f018 */
[----:B------:R-:W-:Y:S02]  /*4a40*/  @P3 ISETP.GE.AND P3, PT, R79, UR36, PT ;  /* 0x000000244f003c0c */ /* 0x000fe4000bf66270 */
[----:B------:R-:W-:Y:S02]  /*4a50*/  @P6 ISETP.GE.AND P6, PT, R0, UR36, PT ;  /* 0x0000002400006c0c */ /* 0x000fe4000bfc6270 */
[C---:B--2---:R-:W-:Y:S02]  /*4a60*/  LEA R76, P4, R84.reuse, R244, 0x2 ;  /* 0x000000f4544c7211 */ /* 0x044fe400078810ff */
[----:B------:R-:W2:Y:S02]  /*4a70*/  LDL R244, [R1+0x58] ;  /* 0x0000580001f47983 */ /* 0x000ea40000100800 */
[----:B------:R-:W-:Y:S02]  /*4a80*/  LEA.HI.X R77, R84, R245, RZ, 0x2, P4 ;  /* 0x000000f5544d7211 */ /* 0x000fe400020f14ff */
[----:B------:R-:W-:Y:S02]  /*4a90*/  PLOP3.LUT P4, PT, PT, PT, UP1, 0x80, 0x8 ;  /* 0x000000000008781c */ /* 0x000fe40003f8f018 */
[----:B------:R-:W-:Y:S04]  /*4aa0*/  LOP3.LUT R84, R247, 0x38, RZ, 0xc0, !PT ;  /* 0x00000038f7547812 */ /* 0x000fe800078ec0ff */
[----:B------:R-:W-:Y:S07]  /*4ab0*/  LOP3.LUT R84, R84, 0x20, R249, 0x78, !PT ;  /* 0x0000002054547812 */ /* 0x000fee00078e78f9 */
[----:B------:R-:W-:Y:S01]  /*4ac0*/  @P4 ISETP.GE.AND P4, PT, R3, UR36, PT ;  /* 0x0000002403004c0c */ /* 0x000fe2000bf86270 */
[----:B------:R-:W-:Y:S03]  /*4ad0*/  IMAD.WIDE.U32 R2, R73, -0x326172a9, RZ ;  /* 0xcd9e8d5749027825 */ /* 0x000fe600078e00ff */
[----:B------:R-:W-:Y:S01]  /*4ae0*/  @P0 FSEL R15, R15, -INF , !P4 ;  /* 0xff8000000f0f0808 */ /* 0x000fe20006000000 */
[----:B------:R-:W-:Y:S01]  /*4af0*/  IMAD.WIDE.U32 R72, R72, -0x326172a9, RZ ;  /* 0xcd9e8d5748487825 */ /* 0x000fe200078e00ff */
[----:B------:R-:W-:Y:S02]  /*4b00*/  @P5 FSEL R13, R13, -INF , !P4 ;  /* 0xff8000000d0d5808 */ /* 0x000fe40006000000 */
[----:B------:R-:W-:Y:S02]  /*4b10*/  LOP3.LUT R3, R78, UR43, R3, 0x96, !PT ;  /* 0x0000002b4e037c12 */ /* 0x000fe4000f8e9603 */
[----:B------:R-:W-:Y:S02]  /*4b20*/  PLOP3.LUT P5, PT, PT, PT, UP1, 0x80, 0x8 ;  /* 0x000000000008781c */ /* 0x000fe40003faf018 */
[----:B------:R-:W-:Y:S02]  /*4b30*/  PLOP3.LUT P0, PT, PT, PT, UP1, 0x80, 0x8 ;  /* 0x000000000008781c */ /* 0x000fe40003f0f018 */
[----:B------:R-:W-:Y:S01]  /*4b40*/  LOP3.LUT R73, R2, UR31, R73, 0x96, !PT ;  /* 0x0000001f02497c12 */ /* 0x000fe2000f8e9649 */
[----:B------:R-:W-:Y:S01]  /*4b50*/  IMAD.WIDE.U32 R2, R3, -0x2daee0ad, RZ ;  /* 0xd2511f5303027825 */ /* 0x000fe200078e00ff */
[----:B------:R-:W-:Y:S02]  /*4b60*/  PRMT R70, R72, 0x7770, RZ ;  /* 0x0000777048467816 */ /* 0x000fe400000000ff */
[C---:B------:R-:W-:Y:S02]  /*4b70*/  PRMT R69, R73.reuse, 0x7632, R69 ;  /* 0x0000763249457816 */ /* 0x040fe40000000045 */
[----:B------:R-:W-:Y:S02]  /*4b80*/  LOP3.LUT R3, R80, UR30, R3, 0x96, !PT ;  /* 0x0000001e50037c12 */ /* 0x000fe4000f8e9603 */
[C---:B------:R-:W-:Y:S02]  /*4b90*/  PRMT R75, R2.reuse, 0x7770, RZ ;  /* 0x00007770024b7816 */ /* 0x040fe400000000ff */
[C---:B------:R-:W-:Y:S02]  /*4ba0*/  PRMT R78, R2.reuse, 0x7771, RZ ;  /* 0x00007771024e7816 */ /* 0x040fe400000000ff */
[C---:B------:R-:W-:Y:S02]  /*4bb0*/  PRMT R79, R2.reuse, 0x7773, RZ ;  /* 0x00007773024f7816 */ /* 0x040fe400000000ff */
[----:B------:R-:W-:Y:S02]  /*4bc0*/  PRMT R80, R2, 0x7772, RZ ;  /* 0x0000777202507816 */ /* 0x000fe400000000ff */
[----:B------:R-:W-:Y:S02]  /*4bd0*/  @P5 FSEL R16, R16, -INF , !P3 ;  /* 0xff80000010105808 */ /* 0x000fe40005800000 */
[----:B------:R-:W-:Y:S02]  /*4be0*/  @P0 FSEL R18, R18, -INF , !P3 ;  /* 0xff80000012120808 */ /* 0x000fe40005800000 */
[----:B------:R-:W-:Y:S02]  /*4bf0*/  PLOP3.LUT P0, PT, PT, PT, UP1, 0x80, 0x8 ;  /* 0x000000000008781c */ /* 0x000fe40003f0f018 */
[C---:B------:R-:W-:Y:S02]  /*4c00*/  PRMT R71, R72.reuse, 0x7771, RZ ;  /* 0x0000777148477816 */ /* 0x040fe400000000ff */
[C---:B------:R-:W-:Y:S02]  /*4c10*/  PRMT R74, R72.reuse, 0x7772, RZ ;  /* 0x00007772484a7816 */ /* 0x040fe400000000ff */
[----:B------:R-:W-:Y:S02]  /*4c20*/  PRMT R72, R72, 0x7773, RZ ;  /* 0x0000777348487816 */ /* 0x000fe400000000ff */
[----:B------:R-:W-:Y:S02]  /*4c30*/  LOP3.LUT R68, R73, 0xff, RZ, 0xc0, !PT ;  /* 0x000000ff49447812 */ /* 0x000fe400078ec0ff */
[----:B------:R-:W-:Y:S03]  /*4c40*/  PLOP3.LUT P3, PT, PT, PT, UP1, 0x80, 0x8 ;  /* 0x000000000008781c */ /* 0x000fe60003f6f018 */
[----:B------:R-:W-:Y:S10]  /*4c50*/  @P0 FSEL R17, R17, -INF , !P6 ;  /* 0xff80000011110808 */ /* 0x000ff40007000000 */
[----:B------:R-:W-:Y:S01]  /*4c60*/  @P3 FSEL R19, R19, -INF , !P6 ;  /* 0xff80000013133808 */ /* 0x000fe20007000000 */
[C---:B---3--:R-:W-:Y:S01]  /*4c70*/  FMUL.FTZ R0, R83.reuse, 1.4426950216293334961 ;  /* 0x3fb8aa3b53007820 */ /* 0x048fe20000410000 */
[----:B------:R-:W-:Y:S02]  /*4c80*/  FSETP.NEU.FTZ.AND P4, PT, R83, -INF , PT ;  /* 0xff8000005300780b */ /* 0x000fe40003f9d000 */
[----:B------:R-:W-:Y:S02]  /*4c90*/  ISETP.LE.U32.AND P3, PT, R70, UR14, PT ;  /* 0x0000000e46007c0c */ /* 0x000fe4000bf63070 */
[----:B------:R-:W-:Y:S02]  /*4ca0*/  FSEL R2, R0, RZ, P4 ;  /* 0x000000ff00027208 */ /* 0x000fe40002000000 */
[----:B------:R-:W-:Y:S02]  /*4cb0*/  ISETP.LE.U32.AND P4, PT, R68, UR14, PT ;  /* 0x0000000e44007c0c */ /* 0x000fe4000bf83070 */
[----:B------:R-:W-:Y:S01]  /*4cc0*/  LOP3.LUT R68, R73, 0xffff, RZ, 0xc0, !PT ;  /* 0x0000ffff49447812 */ /* 0x000fe200078ec0ff */
[--C-:B------:R-:W-:Y:S01]  /*4cd0*/  FFMA.FTZ R93, R5, UR15, -R2.reuse ;  /* 0x0000000f055d7c23 */ /* 0x100fe20008010802 */
[----:B------:R-:W-:Y:S01]  /*4ce0*/  LOP3.LUT R5, R69, 0xff, RZ, 0xc0, !PT ;  /* 0x000000ff45057812 */ /* 0x000fe200078ec0ff */
[----:B------:R-:W-:Y:S01]  /*4cf0*/  FFMA.FTZ R4, R4, UR15, -R2 ;  /* 0x0000000f04047c23 */ /* 0x000fe20008010802 */
[----:B------:R-:W-:Y:S01]  /*4d00*/  SHF.R.U32.HI R68, RZ, 0x8, R68 ;  /* 0x00000008ff447819 */ /* 0x000fe20000011644 */
[--C-:B------:R-:W-:Y:S01]  /*4d10*/  FFMA.FTZ R8, R8, UR15, -R2.reuse ;  /* 0x0000000f08087c23 */ /* 0x100fe20008010802 */
[----:B------:R-:W-:Y:S01]  /*4d20*/  ISETP.LE.U32.AND P0, PT, R5, UR14, PT ;  /* 0x0000000e05007c0c */ /* 0x000fe2000bf03070 */
[----:B------:R1:W3:Y:S01]  /*4d30*/  MUFU.EX2 R94, R4 ;  /* 0x00000004005e7308 */ /* 0x0002e20000000800 */
[----:B------:R-:W-:Y:S01]  /*4d40*/  SHF.R.U32.HI R73, RZ, 0x18, R73 ;  /* 0x00000018ff497819 */ /* 0x000fe20000011649 */
[--C-:B------:R-:W-:Y:S01]  /*4d50*/  FFMA.FTZ R9, R9, UR15, -R2.reuse ;  /* 0x0000000f09097c23 */ /* 0x100fe20008010802 */
[C---:B----4-:R-:W-:Y:S01]  /*4d60*/  FMUL.FTZ R0, R82.reuse, 1.4426950216293334961 ;  /* 0x3fb8aa3b52007820 */ /* 0x050fe20000410000 */
[----:B------:R-:W-:Y:S06]  /*4d70*/  FSETP.NEU.FTZ.AND P5, PT, R82, -INF , PT ;  /* 0xff8000005200780b */ /* 0x000fec0003fbd000 */
[----:B------:R-:W-:Y:S01]  /*4d80*/  MUFU.EX2 R93, R93 ;  /* 0x0000005d005d7308 */ /* 0x000fe20000000800 */
[----:B------:R-:W-:Y:S01]  /*4d90*/  LOP3.LUT R5, R3, 0xff, RZ, 0xc0, !PT ;  /* 0x000000ff03057812 */ /* 0x000fe200078ec0ff */
[--C-:B------:R-:W-:Y:S01]  /*4da0*/  FFMA.FTZ R12, R12, UR15, -R2.reuse ;  /* 0x0000000f0c0c7c23 */ /* 0x100fe20008010802 */
[----:B------:R-:W-:Y:S07]  /*4db0*/  FSEL R0, R0, RZ, P5 ;  /* 0x000000ff00007208 */ /* 0x000fee0002800000 */
[----:B------:R-:W4:Y:S01]  /*4dc0*/  MUFU.EX2 R90, R8 ;  /* 0x00000008005a7308 */ /* 0x000f220000000800 */
[----:B------:R-:W-:Y:S01]  /*4dd0*/  LOP3.LUT R83, R248, 0xc00, RZ, 0xc0, !PT ;  /* 0x00000c00f8537812 */ /* 0x000fe200078ec0ff */
[----:B------:R-:W-:Y:S01]  /*4de0*/  FFMA.FTZ R13, R13, UR15, -R2 ;  /* 0x0000000f0d0d7c23 */ /* 0x000fe20008010802 */
[----:B------:R-:W-:Y:S01]  /*4df0*/  ISETP.GT.U32.AND P6, PT, R71, UR14, PT ;  /* 0x0000000e47007c0c */ /* 0x000fe2000bfc4070 */
[--C-:B------:R-:W-:Y:S01]  /*4e00*/  FFMA.FTZ R6, R6, UR15, -R0.reuse ;  /* 0x0000000f06067c23 */ /* 0x100fe20008010800 */
[--C-:B------:R-:W-:Y:S01]  /*4e10*/  FFMA.FTZ R11, R11, UR15, -R0.reuse ;  /* 0x0000000f0b0b7c23 */ /* 0x100fe20008010800 */
[----:B-1----:R-:W-:Y:S01]  /*4e20*/  LOP3.LUT R4, R68, 0xffff, RZ, 0xc0, !PT ;  /* 0x0000ffff44047812 */ /* 0x002fe200078ec0ff */
[--C-:B------:R-:W-:Y:S03]  /*4e30*/  FFMA.FTZ R7, R7, UR15, -R0.reuse ;  /* 0x0000000f07077c23 */ /* 0x100fe60008010800 */
[----:B------:R-:W1:Y:S01]  /*4e40*/  MUFU.EX2 R96, R6 ;  /* 0x0000000600607308 */ /* 0x000e620000000800 */
[----:B---3--:R-:W-:Y:S01]  /*4e50*/  @!P4 FADD.FTZ R94, -R94, -RZ ;  /* 0x800000ff5e5ec221 */ /* 0x008fe20000010100 */
[----:B------:R-:W-:Y:S01]  /*4e60*/  ISETP.LE.U32.AND P5, PT, R4, UR14, PT ;  /* 0x0000000e04007c0c */ /* 0x000fe2000bfa3070 */
[--C-:B------:R-:W-:Y:S07]  /*4e70*/  FFMA.FTZ R10, R10, UR15, -R0.reuse ;  /* 0x0000000f0a0a7c23 */ /* 0x100fee0008010800 */
[----:B------:R-:W-:Y:S01]  /*4e80*/  MUFU.EX2 R91, R11 ;  /* 0x0000000b005b7308 */ /* 0x000fe20000000800 */
[----:B------:R-:W-:Y:S01]  /*4e90*/  ISETP.LE.U32.AND P4, PT, R73, UR14, PT ;  /* 0x0000000e49007c0c */ /* 0x000fe2000bf83070 */
[----:B----4-:R-:W-:Y:S01]  /*4ea0*/  @!P3 FADD.FTZ R90, -R90, -RZ ;  /* 0x800000ff5a5ab221 */ /* 0x010fe20000010100 */
[----:B------:R-:W-:Y:S07]  /*4eb0*/  LOP3.LUT R4, R3, 0xffff, RZ, 0xc0, !PT ;  /* 0x0000ffff03047812 */ /* 0x000fee00078ec0ff */
[----:B------:R-:W3:Y:S01]  /*4ec0*/  MUFU.EX2 R95, R7 ;  /* 0x00000007005f7308 */ /* 0x000ee20000000800 */
[--C-:B------:R-:W-:Y:S01]  /*4ed0*/  FFMA.FTZ R14, R14, UR15, -R0.reuse ;  /* 0x0000000f0e0e7c23 */ /* 0x100fe20008010800 */
[----:B------:R-:W-:Y:S01]  /*4ee0*/  LOP3.LUT R83, R83, 0x6, R247, 0xf8, !PT ;  /* 0x0000000653537812 */ /* 0x000fe200078ef8f7 */
[----:B------:R-:W-:Y:S07]  /*4ef0*/  FFMA.FTZ R18, R18, UR15, -R0 ;  /* 0x0000000f12127c23 */ /* 0x000fee0008010800 */
[----:B------:R-:W4:Y:S01]  /*4f00*/  MUFU.EX2 R92, R10 ;  /* 0x0000000a005c7308 */ /* 0x000f220000000800 */
[----:B------:R-:W-:Y:S01]  /*4f10*/  SHF.R.U32.HI R4, RZ, 0x8, R4 ;  /* 0x00000008ff047819 */ /* 0x000fe20000011604 */
[----:B-1----:R-:W-:Y:S01]  /*4f20*/  @!P0 FADD.FTZ R96, -R96, -RZ ;  /* 0x800000ff60608221 */ /* 0x002fe20000010100 */
[----:B------:R-:W-:Y:S01]  /*4f30*/  ISETP.GT.U32.AND P0, PT, R72, UR14, PT ;  /* 0x0000000e48007c0c */ /* 0x000fe2000bf04070 */
[----:B------:R-:W-:Y:S01]  /*4f40*/  @!P5 FADD.FTZ R93, -R93, -RZ ;  /* 0x800000ff5d5dd221 */ /* 0x000fe20000010100 */
[----:B------:R-:W-:Y:S05]  /*4f50*/  ISETP.GT.U32.AND P5, PT, R74, UR14, PT ;  /* 0x0000000e4a007c0c */ /* 0x000fea000bfa4070 */
[----:B------:R-:W-:Y:S01]  /*4f60*/  MUFU.EX2 R89, R14 ;  /* 0x0000000e00597308 */ /* 0x000fe20000000800 */
[----:B------:R-:W-:Y:S01]  /*4f70*/  LOP3.LUT R4, R4, 0xffff, RZ, 0xc0, !PT ;  /* 0x0000ffff04047812 */ /* 0x000fe200078ec0ff */
[----:B------:R-:W-:Y:S01]  /*4f80*/  FFMA.FTZ R15, R15, UR15, -R0 ;  /* 0x0000000f0f0f7c23 */ /* 0x000fe20008010800 */
[----:B------:R-:W-:Y:S01]  /*4f90*/  LOP3.LUT R83, R83, R84, R246, 0xfe, !PT ;  /* 0x0000005453537212 */ /* 0x000fe200078efef6 */
[----:B---3--:R-:W-:Y:S01]  /*4fa0*/  @!P4 FADD.FTZ R95, -R95, -RZ ;  /* 0x800000ff5f5fc221 */ /* 0x008fe20000010100 */
[----:B------:R-:W-:Y:S05]  /*4fb0*/  ISETP.LE.U32.AND P4, PT, R5, UR14, PT ;  /* 0x0000000e05007c0c */ /* 0x000fea000bf83070 */
[----:B------:R-:W1:Y:S01]  /*4fc0*/  MUFU.EX2 R88, R9 ;  /* 0x0000000900587308 */ /* 0x000e620000000800 */
[----:B------:R-:W-:Y:S01]  /*4fd0*/  PRMT R5, R3, 0x7632, R5 ;  /* 0x0000763203057816 */ /* 0x000fe20000000005 */
[----:B------:R-:W-:Y:S01]  /*4fe0*/  FFMA.FTZ R0, R19, UR15, -R0 ;  /* 0x0000000f13007c23 */ /* 0x000fe20008010800 */
[----:B------:R-:W-:Y:S01]  /*4ff0*/  ISETP.LE.U32.AND P3, PT, R4, UR14, PT ;  /* 0x0000000e04007c0c */ /* 0x000fe2000bf63070 */
[----:B------:R-:W-:Y:S01]  /*5000*/  @P0 FADD.FTZ R91, -R91, -RZ ;  /* 0x800000ff5b5b0221 */ /* 0x000fe20000010100 */
[----:B------:R-:W-:Y:S01]  /*5010*/  ISETP.GT.U32.AND P0, PT, R78, UR14, PT ;  /* 0x0000000e4e007c0c */ /* 0x000fe2000bf04070 */
[----:B----4-:R-:W-:Y:S01]  /*5020*/  @P5 FADD.FTZ R92, -R92, -RZ ;  /* 0x800000ff5c5c5221 */ /* 0x010fe20000010100 */
[----:B------:R-:W3:Y:S01]  /*5030*/  LDL R78, [R1+0x1c] ;  /* 0x00001c00014e7983 */ /* 0x000ee20000100800 */
[----:B------:R-:W-:Y:S02]  /*5040*/  LOP3.LUT R4, R5, 0xff, RZ, 0xc0, !PT ;  /* 0x000000ff05047812 */ /* 0x000fe400078ec0ff */
[----:B------:R-:W4:Y:S01]  /*5050*/  MUFU.EX2 R86, R12 ;  /* 0x0000000c00567308 */ /* 0x000f220000000800 */
[----:B------:R-:W-:Y:S01]  /*5060*/  SHF.R.U32.HI R3, RZ, 0x18, R3 ;  /* 0x00000018ff037819 */ /* 0x000fe20000011603 */
[--C-:B------:R-:W-:Y:S01]  /*5070*/  FFMA.FTZ R16, R16, UR15, -R2.reuse ;  /* 0x0000000f10107c23 */ /* 0x100fe20008010802 */
[----:B------:R-:W-:Y:S07]  /*5080*/  ISETP.LE.U32.AND P5, PT, R4, UR14, PT ;  /* 0x0000000e04007c0c */ /* 0x000fee000bfa3070 */
[----:B------:R-:W5:Y:S01]  /*5090*/  MUFU.EX2 R85, R13 ;  /* 0x0000000d00557308 */ /* 0x000f620000000800 */
[----:B------:R-:W-:Y:S01]  /*50a0*/  LEA R97, R83, UR4, 0x1 ;  /* 0x0000000453617c11 */ /* 0x000fe2000f8e08ff */
[----:B-1----:R-:W-:Y:S01]  /*50b0*/  @P6 FADD.FTZ R88, -R88, -RZ ;  /* 0x800000ff58586221 */ /* 0x002fe20000010100 */
[----:B------:R-:W-:Y:S01]  /*50c0*/  F2FP.RELU.F16.F32.PACK_AB R6, R93, R94 ;  /* 0x0000005e5d06723e */ /* 0x000fe200000008ff */
[----:B------:R-:W-:Y:S01]  /*50d0*/  FFMA.FTZ R2, R17, UR15, -R2 ;  /* 0x0000000f11027c23 */ /* 0x000fe20008010802 */
[----:B------:R-:W-:Y:S05]  /*50e0*/  F2FP.RELU.F16.F32.PACK_AB R5, R95, R96 ;  /* 0x000000605f05723e */ /* 0x000fea00000008ff */
[----:B------:R-:W-:Y:S01]  /*50f0*/  MUFU.EX2 R87, R15 ;  /* 0x0000000f00577308 */ /* 0x000fe20000000800 */
[----:B------:R-:W-:Y:S01]  /*5100*/  F2FP.RELU.F16.F32.PACK_AB R4, R88, R90 ;  /* 0x0000005a5804723e */ /* 0x000fe200000008ff */
[----:B------:R-:W-:Y:S01]  /*5110*/  STS [R97+0x14000], R6 ;  /* 0x0140000661007388 */ /* 0x000fe20000000800 */
[----:B------:R-:W-:Y:S07]  /*5120*/  ISETP.LE.U32.AND P6, PT, R75, UR14, PT ;  /* 0x0000000e4b007c0c */ /* 0x000fee000bfc3070 */
[----:B------:R-:W1:Y:S01]  /*5130*/  MUFU.EX2 R81, R2 ;  /* 0x0000000200517308 */ /* 0x000e620000000800 */
[----:B----4-:R-:W-:Y:S01]  /*5140*/  @!P4 FADD.FTZ R86, -R86, -RZ ;  /* 0x800000ff5656c221 */ /* 0x010fe20000010100 */
[----:B------:R-:W-:Y:S01]  /*5150*/  @!P5 FADD.FTZ R89, -R89, -RZ ;  /* 0x800000ff5959d221 */ /* 0x000fe20000010100 */
[----:B------:R-:W-:Y:S01]  /*5160*/  ISETP.LE.U32.AND P5, PT, R3, UR14, PT ;  /* 0x0000000e03007c0c */ /* 0x000fe2000bfa3070 */
[----:B------:R4:W-:Y:S01]  /*5170*/  STS [R97+0x14400], R5 ;  /* 0x0144000561007388 */ /* 0x0009e20000000800 */
[----:B------:R-:W-:Y:S05]  /*5180*/  LEA R3, R83, UR5, 0x1 ;  /* 0x0000000553037c11 */ /* 0x000fea000f8e08ff */
[----:B------:R-:W1:Y:S01]  /*5190*/  MUFU.EX2 R82, R16 ;  /* 0x0000001000527308 */ /* 0x000e620000000800 */
[----:B-----5:R-:W-:Y:S01]  /*51a0*/  @!P3 FADD.FTZ R85, -R85, -RZ ;  /* 0x800000ff5555b221 */ /* 0x020fe20000010100 */
[----:B------:R-:W-:Y:S01]  /*51b0*/  ISETP.GT.U32.AND P3, PT, R79, UR14, PT ;  /* 0x0000000e4f007c0c */ /* 0x000fe2000bf64070 */
[----:B------:R-:W5:Y:S07]  /*51c0*/  S2R R248, SR_TID.X ;  /* 0x0000000000f87919 */ /* 0x000f6e0000002100 */
[----:B------:R-:W4:Y:S01]  /*51d0*/  MUFU.EX2 R83, R0 ;  /* 0x0000000000537308 */ /* 0x000f220000000800 */
[C---:B------:R-:W-:Y:S01]  /*51e0*/  IMAD.IADD R98, R3.reuse, 0x1, R99 ;  /* 0x0000000103627824 */ /* 0x040fe200078e0263 */
[----:B------:R-:W-:Y:S01]  /*51f0*/  ISETP.GT.U32.AND P4, PT, R80, UR14, PT ;  /* 0x0000000e50007c0c */ /* 0x000fe2000bf84070 */
[----:B------:R-:W-:Y:S07]  /*5200*/  VIADD R80, R3, 0x20 ;  /* 0x0000002003507836 */ /* 0x000fee0000000000 */
[----:B------:R-:W5:Y:S01]  /*5210*/  MUFU.EX2 R84, R18 ;  /* 0x0000001200547308 */ /* 0x000f620000000800 */
[----:B-1----:R-:W-:Y:S01]  /*5220*/  @P0 FADD.FTZ R81, -R81, -RZ ;  /* 0x800000ff51510221 */ /* 0x002fe20000010100 */
[----:B------:R1:W-:Y:S01]  /*5230*/  STS [R98], R4 ;  /* 0x0000000462007388 */ /* 0x0003e20000000800 */
[----:B------:R-:W-:Y:S01]  /*5240*/  @!P5 FADD.FTZ R87, -R87, -RZ ;  /* 0x800000ff5757d221 */ /* 0x000fe20000010100 */
[----:B------:R-:W-:Y:S01]  /*5250*/  @P2 VIADD R80, R3, 0xffffffe0 ;  /* 0xffffffe003502836 */ /* 0x000fe20000000000 */
[----:B------:R-:W-:Y:S01]  /*5260*/  FSETP.GE.FTZ.AND P0, PT, R93, RZ, PT ;  /* 0x000000ff5d00720b */ /* 0x000fe20003f16000 */
[----:B------:R-:W-:Y:S01]  /*5270*/  @!P6 FADD.FTZ R82, -R82, -RZ ;  /* 0x800000ff5252e221 */ /* 0x000fe20000010100 */
[----:B------:R-:W3:Y:S01]  /*5280*/  LDG.E R2, desc[UR34][R76.64] ;  /* 0x000000224c027981 */ /* 0x000ee2000c1e1900 */
[----:B------:R-:W-:Y:S01]  /*5290*/  IMAD.IADD R99, R99, 0x1, R80 ;  /* 0x0000000163637824 */ /* 0x000fe200078e0250 */
[----:B------:R-:W-:Y:S01]  /*52a0*/  FSETP.GE.FTZ.AND P5, PT, R90, RZ, PT ;  /* 0x000000ff5a00720b */ /* 0x000fe20003fb6000 */
[----:B----4-:R-:W-:Y:S01]  /*52b0*/  @P3 FADD.FTZ R83, -R83, -RZ ;  /* 0x800000ff53533221 */ /* 0x010fe20000010100 */
[----:B------:R-:W-:Y:S02]  /*52c0*/  F2FP.RELU.F16.F32.PACK_AB R0, R91, R92 ;  /* 0x0000005c5b00723e */ /* 0x000fe400000008ff */
[----:B------:R-:W-:Y:S01]  /*52d0*/  F2FP.RELU.F16.F32.PACK_AB R3, R81, R82 ;  /* 0x000000525103723e */ /* 0x000fe200000008ff */
[----:B-----5:R-:W-:Y:S01]  /*52e0*/  @P4 FADD.FTZ R84, -R84, -RZ ;  /* 0x800000ff54544221 */ /* 0x020fe20000010100 */
[----:B------:R-:W-:Y:S01]  /*52f0*/  F2FP.RELU.F16.F32.PACK_AB R5, R85, R86 ;  /* 0x000000565505723e */ /* 0x000fe200000008ff */
[----:B------:R4:W-:Y:S01]  /*5300*/  STS [R98+0x400], R0 ;  /* 0x0004000062007388 */ /* 0x0009e20000000800 */
[----:B------:R-:W-:Y:S02]  /*5310*/  FSETP.GE.FTZ.AND P3, PT, R94, RZ, PT ;  /* 0x000000ff5e00720b */ /* 0x000fe40003f76000 */
[----:B------:R-:W-:Y:S01]  /*5320*/  FSETP.GE.FTZ.AND P4, PT, R88, RZ, PT ;  /* 0x000000ff5800720b */ /* 0x000fe20003f96000 */
[----:B------:R-:W-:Y:S01]  /*5330*/  STS [R80], R5 ;  /* 0x0000000550007388 */ /* 0x000fe20000000800 */
[----:B-1----:R-:W-:Y:S01]  /*5340*/  F2FP.RELU.F16.F32.PACK_AB R4, R87, R89 ;  /* 0x000000595704723e */ /* 0x002fe200000008ff */
[----:B------:R-:W-:Y:S02]  /*5350*/  IMAD.SHL.U32 R249, R248, 0x8, RZ ;  /* 0x00000008f8f97824 */ /* 0x000fe400078e00ff */
[----:B------:R-:W-:Y:S02]  /*5360*/  IMAD.SHL.U32 R248, R250, 0x40, RZ ;  /* 0x00000040faf87824 */ /* 0x000fe400078e00ff */
[----:B------:R-:W-:Y:S03]  /*5370*/  STS [R80+0x400], R4 ;  /* 0x0004000450007388 */ /* 0x000fe60000000800 */
[----:B------:R-:W-:Y:S01]  /*5380*/  LOP3.LUT R248, R248, 0x1c0, RZ, 0xc0, !PT ;  /* 0x000001c0f8f87812 */ /* 0x000fe200078ec0ff */
[----:B------:R-:W-:Y:S03]  /*5390*/  STS [R99], R3 ;  /* 0x0000000363007388 */ /* 0x000fe60000000800 */
[----:B------:R-:W-:Y:S01]  /*53a0*/  LOP3.LUT R248, R248, 0x38, R249, 0xf8, !PT ;  /* 0x00000038f8f87812 */ /* 0x000fe200078ef8f9 */
[C---:B------:R-:W-:Y:S01]  /*53b0*/  IMAD.SHL.U32 R249, R250.reuse, 0x40, RZ ;  /* 0x00000040faf97824 */ /* 0x040fe200078e00ff */
[----:B----4-:R-:W-:Y:S01]  /*53c0*/  F2FP.RELU.F16.F32.PACK_AB R0, R83, R84 ;  /* 0x000000545300723e */ /* 0x010fe200000008ff */
[----:B------:R-:W-:Y:S01]  /*53d0*/  IMAD.SHL.U32 R250, R250, 0x20, RZ ;  /* 0x00000020fafa7824 */ /* 0x000fe200078e00ff */
[----:B------:R-:W-:Y:S02]  /*53e0*/  LOP3.LUT R248, R248, 0x8, R251, 0x78, !PT ;  /* 0x00000008f8f87812 */ /* 0x000fe400078e78fb */
[----:B------:R-:W-:Y:S01]  /*53f0*/  LOP3.LUT R249, R249, 0x200, RZ, 0xc0, !PT ;  /* 0x00000200f9f97812 */ /* 0x000fe200078ec0ff */
[----:B------:R1:W-:Y:S04]  /*5400*/  STS [R99+0x400], R0 ;  /* 0x0004000063007388 */ /* 0x0003e80000000800 */
[----:B-1----:R1:W4:Y:S01]  /*5410*/  LDG.E R0, desc[UR34][R76.64+0x20] ;  /* 0x000020224c007981 */ /* 0x002322000c1e1900 */
[----:B--2---:R-:W-:Y:S01]  /*5420*/  LEA R252, R244, UR4, 0x1 ;  /* 0x00000004f4fc7c11 */ /* 0x004fe2000f8e08ff */
[----:B------:R-:W-:Y:S04]  /*5430*/  IMAD.MOV.U32 R244, RZ, RZ, 0x40 ;  /* 0x00000040fff47424 */ /* 0x000fe800078e00ff */
[----:B------:R-:W2:Y:S01]  /*5440*/  LDSM.16.M88.4 R16, [R252+0x6000] ;  /* 0x00600000fc10783b */ /* 0x000ea20000000200 */
[----:B------:R-:W-:Y:S05]  /*5450*/  SEL R244, R244, 0xffffffc0, !P1 ;  /* 0xffffffc0f4f47807 */ /* 0x000fea0004800000 */
[--C-:B------:R-:W-:Y:S05]  /*5460*/  IMAD.IADD R245, R244, 0x1, R252.reuse ;  /* 0x00000001f4f57824 */ /* 0x100fea00078e02fc */
[----:B------:R-:W-:Y:S01]  /*5470*/  LDSM.16.M88.4 R72, [R245+0x6000] ;  /* 0x00600000f548783b */ /* 0x000fe20000000200 */
[C---:B--2---:R-:W-:Y:S08]  /*5480*/  HMMA.16816.F32 R4, R16.reuse, R148, RZ ;  /* 0x000000941004723c */ /* 0x044ff000000018ff */
[C---:B------:R-:W-:Y:S08]  /*5490*/  HMMA.16816.F32 R8, R16.reuse, R150, RZ ;  /* 0x000000961008723c */ /* 0x040ff000000018ff */
[C---:B------:R-:W-:Y:S08]  /*54a0*/  HMMA.16816.F32 R12, R16.reuse, R152, RZ ;  /* 0x00000098100c723c */ /* 0x040ff000000018ff */
[----:B------:R-:W-:Y:S01]  /*54b0*/  HMMA.16816.F32 R16, R16, R154, RZ ;  /* 0x0000009a1010723c */ /* 0x000fe200000018ff */
[C---:B---3--:R-:W-:Y:S02]  /*54c0*/  IMAD.IADD R246, R78.reuse, 0x1, R252 ;  /* 0x000000014ef67824 */ /* 0x048fe400078e02fc */
[----:B------:R-:W-:Y:S03]  /*54d0*/  IMAD.IADD R3, R78, 0x1, R245 ;  /* 0x000000014e037824 */ /* 0x000fe600078e02f5 */
[----:B------:R-:W2:Y:S08]  /*54e0*/  LDSM.16.M88.4 R68, [R246+0x6000] ;  /* 0x00600000f644783b */ /* 0x000eb00000000200 */
[----:B-1----:R-:W1:Y:S08]  /*54f0*/  LDSM.16.M88.4 R76, [R3+0x6000] ;  /* 0x00600000034c783b */ /* 0x002e700000000200 */
[----:B------:R-:W-:Y:S04]  /*5500*/  STL [R1+0x4], R246 ;  /* 0x000004f601007387 */ /* 0x000fe80000100800 */
[----:B------:R-:W-:Y:S04]  /*5510*/  STL [R1], R245 ;  /* 0x000000f501007387 */ /* 0x000fe80000100800 */
[----:B------:R-:W-:Y:S01]  /*5520*/  STL [R1+0x8], R3 ;  /* 0x0000080301007387 */ /* 0x000fe20000100800 */
        /* <DEDUP_REMOVED lines=29> */
[----:B------:R1:W5:Y:S07]  /*5700*/  LDSM.16.M88.4 R76, [R246+0xa000] ;  /* 0x00a00000f64c783b */ /* 0x00036e0000000200 */
[C---:B--2---:R-:W-:Y:S08]  /*5710*/  HMMA.16816.F32 R4, R68.reuse, R204, R4 ;  /* 0x000000cc4404723c */ /* 0x044ff00000001804 */
[C---:B------:R-:W-:Y:S08]  /*5720*/  HMMA.16816.F32 R8, R68.reuse, R206, R8 ;  /* 0x000000ce4408723c */ /* 0x040ff00000001808 */
[C---:B------:R-:W-:Y:S01]  /*5730*/  HMMA.16816.F32 R12, R68.reuse, R208, R12 ;  /* 0x000000d0440c723c */ /* 0x040fe2000000180c */
[----:B-1----:R-:W2:Y:S07]  /*5740*/  LDL R246, [R1+0x20] ;  /* 0x0000200001f67983 */ /* 0x002eae0000100800 */
[----:B------:R-:W-:Y:S01]  /*5750*/  HMMA.16816.F32 R16, R68, R210, R16 ;  /* 0x000000d24410723c */ /* 0x000fe20000001810 */
[----:B------:R1:W4:Y:S07]  /*5760*/  LDSM.16.M88.4 R68, [R245+0xa000] ;  /* 0x00a00000f544783b */ /* 0x00032e0000000200 */
[C---:B---3--:R-:W-:Y:S08]  /*5770*/  HMMA.16816.F32 R4, R72.reuse, R212, R4 ;  /* 0x000000d44804723c */ /* 0x048ff00000001804 */
[C---:B------:R-:W-:Y:S08]  /*5780*/  HMMA.16816.F32 R8, R72.reuse, R214, R8 ;  /* 0x000000d64808723c */ /* 0x040ff00000001808 */
[C---:B------:R-:W-:Y:S01]  /*5790*/  HMMA.16816.F32 R12, R72.reuse, R216, R12 ;  /* 0x000000d8480c723c */ /* 0x040fe2000000180c */
[----:B-1----:R-:W3:Y:S07]  /*57a0*/  LDL R245, [R1+0x24] ;  /* 0x0000240001f57983 */ /* 0x002eee0000100800 */
[----:B------:R-:W-:Y:S01]  /*57b0*/  HMMA.16816.F32 R16, R72, R218, R16 ;  /* 0x000000da4810723c */ /* 0x000fe20000001810 */
[----:B------:R-:W1:Y:S07]  /*57c0*/  LDSM.16.M88.4 R72, [R3+0xa000] ;  /* 0x00a000000348783b */ /* 0x000e6e0000000200 */
[C---:B-----5:R-:W-:Y:S08]  /*57d0*/  HMMA.16816.F32 R4, R76.reuse, R220, R4 ;  /* 0x000000dc4c04723c */ /* 0x060ff00000001804 */
[C---:B------:R-:W-:Y:S08]  /*57e0*/  HMMA.16816.F32 R8, R76.reuse, R222, R8 ;  /* 0x000000de4c08723c */ /* 0x040ff00000001808 */
[C---:B------:R-:W-:Y:S08]  /*57f0*/  HMMA.16816.F32 R12, R76.reuse, R224, R12 ;  /* 0x000000e04c0c723c */ /* 0x040ff0000000180c */
[----:B------:R-:W-:Y:S08]  /*5800*/  HMMA.16816.F32 R16, R76, R226, R16 ;  /* 0x000000e24c10723c */ /* 0x000ff00000001810 */
[C---:B----4-:R-:W-:Y:S08]  /*5810*/  HMMA.16816.F32 R4, R68.reuse, R228, R4 ;  /* 0x000000e44404723c */ /* 0x050ff00000001804 */
        /* <DEDUP_REMOVED lines=8> */
[C---:B------:R-:W-:Y:S01]  /*58a0*/  FADD.FTZ R6, -R0.reuse, R6 ;  /* 0x0000000600067221 */ /* 0x040fe20000010100 */
[----:B------:R-:W-:Y:S02]  /*58b0*/  FADD.FTZ R7, -R0, R7 ;  /* 0x0000000700077221 */ /* 0x000fe40000010100 */
[----:B------:R-:W-:Y:S03]  /*58c0*/  HMMA.16816.F32 R16, R72, R242, R16 ;  /* 0x000000f24810723c */ /* 0x000fe60000001810 */
[-C--:B------:R-:W-:Y:S01]  /*58d0*/  FSEL R3, R3, R2.reuse, P0 ;  /* 0x0000000203037208 */ /* 0x080fe20000000000 */
[----:B------:R-:W-:Y:S01]  /*58e0*/  FADD.FTZ R8, -R2, R8 ;  /* 0x0000000802087221 */ /* 0x000fe20000010100 */
[-C--:B------:R-:W-:Y:S01]  /*58f0*/  FSEL R4, R4, R2.reuse, P3 ;  /* 0x0000000204047208 */ /* 0x080fe20001800000 */
[----:B------:R-:W-:Y:S01]  /*5900*/  FADD.FTZ R9, -R2, R9 ;  /* 0x0000000902097221 */ /* 0x000fe20000010100 */
[----:B------:R-:W-:Y:S01]  /*5910*/  FSETP.GE.FTZ.AND P0, PT, R81, RZ, PT ;  /* 0x000000ff5100720b */ /* 0x000fe20003f16000 */
[----:B------:R-:W-:Y:S01]  /*5920*/  FMUL.FTZ R93, R93, R3 ;  /* 0x000000035d5d7220 */ /* 0x000fe20000410000 */
[----:B------:R-:W-:Y:S01]  /*5930*/  FSEL R3, R8, R2, P5 ;  /* 0x0000000208037208 */ /* 0x000fe20002800000 */
[----:B------:R-:W-:Y:S01]  /*5940*/  FMUL.FTZ R4, R94, R4 ;  /* 0x000000045e047220 */ /* 0x000fe20000410000 */
[----:B------:R-:W-:Y:S01]  /*5950*/  FADD.FTZ R8, -R2, R12 ;  /* 0x0000000c02087221 */ /* 0x000fe20000010100 */
[----:B------:R-:W-:Y:S01]  /*5960*/  FSETP.GE.FTZ.AND P3, PT, R86, RZ, PT ;  /* 0x000000ff5600720b */ /* 0x000fe20003f76000 */
[----:B------:R-:W-:Y:S01]  /*5970*/  FADD.FTZ R5, -R2, R13 ;  /* 0x0000000d02057221 */ /* 0x000fe20000010100 */
[----:B------:R-:W-:Y:S01]  /*5980*/  FMUL.FTZ R90, R90, R3 ;  /* 0x000000035a5a7220 */ /* 0x000fe20000410000 */
[----:B------:R-:W-:Y:S02]  /*5990*/  F2FP.F16.F32.PACK_AB R3, R93, R4 ;  /* 0x000000045d03723e */ /* 0x000fe400000000ff */
[-C--:B------:R-:W-:Y:S02]  /*59a0*/  FSEL R9, R9, R2.reuse, P4 ;  /* 0x0000000209097208 */ /* 0x080fe40002000000 */
[----:B------:R-:W-:Y:S01]  /*59b0*/  FADD.FTZ R4, -R2, R16 ;  /* 0x0000001002047221 */ /* 0x000fe20000010100 */
[----:B------:R-:W-:Y:S01]  /*59c0*/  FSETP.GE.FTZ.AND P4, PT, R85, RZ, PT ;  /* 0x000000ff5500720b */ /* 0x000fe20003f96000 */
[----:B------:R1:W-:Y:S01]  /*59d0*/  STS [R97+0x12000], R3 ;  /* 0x0120000361007388 */ /* 0x0003e20000000800 */
[-C--:B------:R-:W-:Y:S01]  /*59e0*/  FSEL R8, R8, R2.reuse, P3 ;  /* 0x0000000208087208 */ /* 0x080fe20001800000 */
[----:B------:R-:W-:Y:S01]  /*59f0*/  FMUL.FTZ R88, R88, R9 ;  /* 0x0000000958587220 */ /* 0x000fe20000410000 */
[----:B------:R-:W-:Y:S01]  /*5a00*/  FSETP.GE.FTZ.AND P3, PT, R82, RZ, PT ;  /* 0x000000ff5200720b */ /* 0x000fe20003f76000 */
[----:B------:R-:W-:Y:S01]  /*5a10*/  FADD.FTZ R9, -R0, R11 ;  /* 0x0000000b00097221 */ /* 0x000fe20000010100 */
[----:B------:R-:W-:Y:S01]  /*5a20*/  FSEL R5, R5, R2, P4 ;  /* 0x0000000205057208 */ /* 0x000fe20002000000 */
[----:B------:R-:W-:Y:S01]  /*5a30*/  FMUL.FTZ R86, R86, R8 ;  /* 0x0000000856567220 */ /* 0x000fe20000410000 */
[----:B------:R-:W-:Y:S01]  /*5a40*/  FSEL R4, R4, R2, P3 ;  /* 0x0000000204047208 */ /* 0x000fe20001800000 */
[----:B------:R-:W-:Y:S01]  /*5a50*/  @P0 FADD.FTZ R2, -R2, R17 ;  /* 0x0000001102020221 */ /* 0x000fe20000010100 */
[----:B------:R-:W-:Y:S01]  /*5a60*/  FSETP.GE.FTZ.AND P0, PT, R95, RZ, PT ;  /* 0x000000ff5f00720b */ /* 0x000fe20003f16000 */
[----:B------:R-:W-:Y:S01]  /*5a70*/  FMUL.FTZ R85, R85, R5 ;  /* 0x0000000555557220 */ /* 0x000fe20000410000 */
[----:B------:R-:W-:Y:S01]  /*5a80*/  FSETP.GE.FTZ.AND P3, PT, R96, RZ, PT ;  /* 0x000000ff6000720b */ /* 0x000fe20003f76000 */
[----:B------:R-:W-:Y:S01]  /*5a90*/  FMUL.FTZ R5, R81, R2 ;  /* 0x0000000251057220 */ /* 0x000fe20000410000 */
[-C--:B------:R-:W-:Y:S01]  /*5aa0*/  FSEL R2, R7, R0.reuse, P0 ;  /* 0x0000000007027208 */ /* 0x080fe20000000000 */
[----:B------:R-:W-:Y:S01]  /*5ab0*/  FADD.FTZ R7, -R0, R14 ;  /* 0x0000000e00077221 */ /* 0x000fe20000010100 */
[----:B------:R-:W-:Y:S01]  /*5ac0*/  FSEL R6, R6, R0, P3 ;  /* 0x0000000006067208 */ /* 0x000fe20001800000 */
[----:B------:R-:W-:Y:S01]  /*5ad0*/  FMUL.FTZ R82, R82, R4 ;  /* 0x0000000452527220 */ /* 0x000fe20000410000 */
[----:B------:R-:W-:Y:S01]  /*5ae0*/  FSETP.GE.FTZ.AND P0, PT, R92, RZ, PT ;  /* 0x000000ff5c00720b */ /* 0x000fe20003f16000 */
[----:B------:R-:W-:Y:S01]  /*5af0*/  FMUL.FTZ R2, R95, R2 ;  /* 0x000000025f027220 */ /* 0x000fe20000410000 */
[----:B------:R-:W-:Y:S01]  /*5b00*/  FSETP.GE.FTZ.AND P5, PT, R91, RZ, PT ;  /* 0x000000ff5b00720b */ /* 0x000fe20003fb6000 */
[----:B------:R-:W-:Y:S01]  /*5b10*/  FMUL.FTZ R96, R96, R6 ;  /* 0x0000000660607220 */ /* 0x000fe20000410000 */
[C---:B------:R-:W-:Y:S01]  /*5b20*/  FADD.FTZ R6, -R0.reuse, R10 ;  /* 0x0000000a00067221 */ /* 0x040fe20000010100 */
[----:B------:R-:W-:Y:S02]  /*5b30*/  FSETP.GE.FTZ.AND P4, PT, R89, RZ, PT ;  /* 0x000000ff5900720b */ /* 0x000fe40003f96000 */
[----:B------:R-:W-:Y:S01]  /*5b40*/  FSEL R9, R9, R0, P5 ;  /* 0x0000000009097208 */ /* 0x000fe20002800000 */
[----:B-1----:R-:W-:Y:S01]  /*5b50*/  FADD.FTZ R3, -R0, R15 ;  /* 0x0000000f00037221 */ /* 0x002fe20000010100 */
[----:B------:R-:W-:Y:S02]  /*5b60*/  F2FP.F16.F32.PACK_AB R2, R2, R96 ;  /* 0x000000600202723e */ /* 0x000fe400000000ff */
[-C--:B------:R-:W-:Y:S01]  /*5b70*/  FSEL R6, R6, R0.reuse, P0 ;  /* 0x0000000006067208 */ /* 0x080fe20000000000 */
[----:B------:R-:W-:Y:S01]  /*5b80*/  FMUL.FTZ R91, R91, R9 ;  /* 0x000000095b5b7220 */ /* 0x000fe20000410000 */
[----:B------:R-:W-:Y:S01]  /*5b90*/  FSETP.GE.FTZ.AND P3, PT, R87, RZ, PT ;  /* 0x000000ff5700720b */ /* 0x000fe20003f76000 */
[----:B------:R1:W-:Y:S01]  /*5ba0*/  STS [R97+0x12400], R2 ;  /* 0x0124000261007388 */ /* 0x0003e20000000800 */
[----:B------:R-:W-:Y:S01]  /*5bb0*/  FSEL R7, R7, R0, P4 ;  /* 0x0000000007077208 */ /* 0x000fe20002000000 */
[----:B------:R-:W-:Y:S01]  /*5bc0*/  FMUL.FTZ R92, R92, R6 ;  /* 0x000000065c5c7220 */ /* 0x000fe20000410000 */
[----:B------:R-:W-:Y:S01]  /*5bd0*/  FSEL R3, R3, R0, P3 ;  /* 0x0000000003037208 */ /* 0x000fe20001800000 */
[----:B------:R-:W-:Y:S01]  /*5be0*/  FADD.FTZ R6, -R0, R18 ;  /* 0x0000001200067221 */ /* 0x000fe20000010100 */
[----:B------:R-:W-:Y:S01]  /*5bf0*/  F2FP.F16.F32.PACK_AB R8, R88, R90 ;  /* 0x0000005a5808723e */ /* 0x000fe200000000ff */
[----:B------:R-:W-:Y:S01]  /*5c00*/  FMUL.FTZ R89, R89, R7 ;  /* 0x0000000759597220 */ /* 0x000fe20000410000 */
[----:B------:R-:W-:Y:S01]  /*5c10*/  FSETP.GE.FTZ.AND P0, PT, R83, RZ, PT ;  /* 0x000000ff5300720b */ /* 0x000fe20003f16000 */
[----:B------:R-:W-:Y:S01]  /*5c20*/  FMUL.FTZ R87, R87, R3 ;  /* 0x0000000357577220 */ /* 0x000fe20000410000 */
[----:B------:R-:W-:Y:S01]  /*5c30*/  F2FP.F16.F32.PACK_AB R3, R91, R92 ;  /* 0x0000005c5b03723e */ /* 0x000fe200000000ff */
[----:B------:R-:W-:Y:S01]  /*5c40*/  STS [R98+-0x2000], R8 ;  /* 0xffe0000862007388 */ /* 0x000fe20000000800 */
[----:B------:R-:W-:Y:S02]  /*5c50*/  FSETP.GE.FTZ.AND P3, PT, R84, RZ, PT ;  /* 0x000000ff5400720b */ /* 0x000fe40003f76000 */
[----:B------:R-:W-:Y:S01]  /*5c60*/  F2FP.F16.F32.PACK_AB R4, R85, R86 ;  /* 0x000000565504723e */ /* 0x000fe200000000ff */
[----:B------:R-:W-:Y:S01]  /*5c70*/  STS [R98+-0x1c00], R3 ;  /* 0xffe4000362007388 */ /* 0x000fe20000000800 */
[----:B------:R-:W-:Y:S02]  /*5c80*/  FSEL R6, R6, R0, P3 ;  /* 0x0000000006067208 */ /* 0x000fe40001800000 */
[----:B------:R-:W-:Y:S01]  /*5c90*/  F2FP.F16.F32.PACK_AB R5, R5, R82 ;  /* 0x000000520505723e */ /* 0x000fe200000000ff */
[----:B------:R-:W-:Y:S02]  /*5ca0*/  STS [R80+-0x2000], R4 ;  /* 0xffe0000450007388 */ /* 0x000fe40000000800 */
[----:B------:R-:W-:Y:S01]  /*5cb0*/  @P0 FADD.FTZ R0, -R0, R19 ;  /* 0x0000001300000221 */ /* 0x000fe20000010100 */
[----:B------:R-:W-:Y:S03]  /*5cc0*/  FMUL.FTZ R84, R84, R6 ;  /* 0x0000000654547220 */ /* 0x000fe60000410000 */
[----:B------:R-:W-:Y:S01]  /*5cd0*/  FMUL.FTZ R0, R83, R0 ;  /* 0x0000000053007220 */ /* 0x000fe20000410000 */
[----:B-1----:R-:W-:Y:S05]  /*5ce0*/  F2FP.F16.F32.PACK_AB R2, R87, R89 ;  /* 0x000000595702723e */ /* 0x002fea00000000ff */
[----:B------:R1:W-:Y:S04]  /*5cf0*/  STS [R80+-0x1c00], R2 ;  /* 0xffe4000250007388 */ /* 0x0003e80000000800 */
[----:B------:R-:W-:Y:S01]  /*5d00*/  STS [R99+-0x2000], R5 ;  /* 0xffe0000563007388 */ /* 0x000fe20000000800 */
[----:B-1----:R-:W-:Y:S05]  /*5d10*/  F2FP.F16.F32.PACK_AB R2, R0, R84 ;  /* 0x000000540002723e */ /* 0x002fea00000000ff */
[----:B------:R1:W-:Y:S01]  /*5d20*/  STS [R99+-0x1c00], R2 ;  /* 0xffe4000263007388 */ /* 0x0003e20000000800 */
[----:B------:R-:W-:Y:S01]  /*5d30*/  BAR.SYNC.DEFER_BLOCKING 0x0 ;  /* 0x0000000000007b1d */ /* 0x000fe20000010000 */
[----:B-1----:R-:W-:Y:S04]  /*5d40*/  LOP3.LUT R2, R249, 0x400, R250, 0xf8, !PT ;  /* 0x00000400f9027812 */ /* 0x002fe800078ef8fa */
[----:B------:R-:W-:Y:S04]  /*5d50*/  LOP3.LUT R2, R2, R248, RZ, 0xfc, !PT ;  /* 0x000000f802027212 */ /* 0x000fe800078efcff */
[----:B------:R-:W-:Y:S02]  /*5d60*/  LEA R2, R2, UR4, 0x1 ;  /* 0x0000000402027c11 */ /* 0x000fe4000f8e08ff */
[C---:B--2---:R-:W-:Y:S02]  /*5d70*/  LEA R3, R246.reuse, UR4, 0x1 ;  /* 0x00000004f6037c11 */ /* 0x044fe4000f8e08ff */
[----:B------:R-:W-:Y:S03]  /*5d80*/  LEA R92, R246, UR5, 0x1 ;  /* 0x00000005f65c7c11 */ /* 0x000fe6000f8e08ff */
[----:B------:R-:W-:Y:S02]  /*5d90*/  LDSM.16.MT88.4 R4, [R3+0x14000] ;  /* 0x014000000304783b */ /* 0x000fe40000004200 */
[----:B------:R-:W-:Y:S06]  /*5da0*/  IMAD.IADD R92, R244, 0x1, R92 ;  /* 0x00000001f45c7824 */ /* 0x000fec00078e025c */
[----:B------:R-:W-:Y:S08]  /*5db0*/  LDSM.16.MT88.4 R12, [R92] ;  /* 0x000000005c0c783b */ /* 0x000ff00000004200 */
[----:B------:R-:W-:Y:S08]  /*5dc0*/  LDSM.16.MT88.4 R72, [R3+0x14800] ;  /* 0x014800000348783b */ /* 0x000ff00000004200 */
[----:B------:R-:W-:Y:S01]  /*5dd0*/  LDSM.16.MT88.4 R80, [R92+0x800] ;  /* 0x000800005c50783b */ /* 0x000fe20000004200 */
[----:B---3--:R-:W-:Y:S07]  /*5de0*/  LEA R0, R245, UR4, 0x1 ;  /* 0x00000004f5007c11 */ /* 0x008fee000f8e08ff */
[----:B------:R-:W1:Y:S08]  /*5df0*/  LDSM.16.MT88.4 R8, [R0+0x6000] ;  /* 0x006000000008783b */ /* 0x000e700000004200 */
[----:B------:R-:W2:Y:S08]  /*5e00*/  LDSM.16.MT88.4 R16, [R0+0x8000] ;  /* 0x008000000010783b */ /* 0x000eb00000004200 */
[----:B------:R-:W3:Y:S08]  /*5e10*/  LDSM.16.MT88.4 R68, [R0+0xa000] ;  /* 0x00a000000044783b */ /* 0x000ef00000004200 */
[----:B------:R-:W4:Y:S08]  /*5e20*/  LDSM.16.MT88.4 R76, [R0+0x6800] ;  /* 0x00680000004c783b */ /* 0x000f300000004200 */
[----:B------:R-:W5:Y:S01]  /*5e30*/  LDSM.16.MT88.4 R84, [R0+0x8800] ;  /* 0x008800000054783b */ /* 0x000f620000004200 */
[-C--:B-1----:R-:W-:Y:S07]  /*5e40*/  HMMA.16816.F32 R20, R4, R8.reuse, R20 ;  /* 0x000000080414723c */ /* 0x082fee0000001814 */
[----:B------:R-:W-:Y:S01]  /*5e50*/  LDSM.16.MT88.4 R88, [R0+0x7800] ;  /* 0x007800000058783b */ /* 0x000fe20000004200 */
[C---:B------:R-:W-:Y:S07]  /*5e60*/  HMMA.16816.F32 R24, R12.reuse, R8, R24 ;  /* 0x000000080c18723c */ /* 0x040fee0000001818 */
[----:B------:R-:W-:Y:S01]  /*5e70*/  LDSM.16.MT88.4 R96, [R0+0x9800] ;  /* 0x009800000060783b */ /* 0x000fe20000004200 */
[-C--:B------:R-:W-:Y:S07]  /*5e80*/  HMMA.16816.F32 R28, R12, R10.reuse, R28 ;  /* 0x0000000a0c1c723c */ /* 0x080fee000000181c */
[----:B------:R-:W-:Y:S01]  /*5e90*/  LDSM.16.MT88.4 R244, [R0+0xb800] ;  /* 0x00b8000000f4783b */ /* 0x000fe20000004200 */
[C---:B------:R-:W-:Y:S07]  /*5ea0*/  HMMA.16816.F32 R32, R4.reuse, R10, R32 ;  /* 0x0000000a0420723c */ /* 0x040fee0000001820 */
[----:B------:R-:W1:Y:S01]  /*5eb0*/  LDSM.16.MT88.4 R8, [R0+0xa800] ;  /* 0x00a800000008783b */ /* 0x000e620000004200 */
[-C--:B--2---:R-:W-:Y:S08]  /*5ec0*/  HMMA.16816.F32 R36, R4, R16.reuse, R36 ;  /* 0x000000100424723c */ /* 0x084ff00000001824 */
[C---:B------:R-:W-:Y:S08]  /*5ed0*/  HMMA.16816.F32 R40, R12.reuse, R16, R40 ;  /* 0x000000100c28723c */ /* 0x040ff00000001828 */
[-C--:B------:R-:W-:Y:S08]  /*5ee0*/  HMMA.16816.F32 R44, R12, R18.reuse, R44 ;  /* 0x000000120c2c723c */ /* 0x080ff0000000182c */
[C---:B------:R-:W-:Y:S01]  /*5ef0*/  HMMA.16816.F32 R48, R4.reuse, R18, R48 ;  /* 0x000000120430723c */ /* 0x040fe20000001830 */
[----:B------:R-:W-:Y:S07]  /*5f00*/  LDSM.16.MT88.4 R16, [R92+0x1000] ;  /* 0x001000005c10783b */ /* 0x000fee0000004200 */
[-C--:B---3--:R-:W-:Y:S01]  /*5f10*/  HMMA.16816.F32 R52, R4, R68.reuse, R52 ;  /* 0x000000440434723c */ /* 0x088fe20000001834 */
[----:B------:R-:W-:Y:S07]  /*5f20*/  LDSM.16.MT88.4 R92, [R92+0x1800] ;  /* 0x001800005c5c783b */ /* 0x000fee0000004200 */
[C---:B------:R-:W-:Y:S08]  /*5f30*/  HMMA.16816.F32 R56, R12.reuse, R68, R56 ;  /* 0x000000440c38723c */ /* 0x040ff00000001838 */
[-C--:B------:R-:W-:Y:S01]  /*5f40*/  HMMA.16816.F32 R60, R12, R70.reuse, R60 ;  /* 0x000000460c3c723c */ /* 0x080fe2000000183c */
[----:B------:R-:W-:Y:S07]  /*5f50*/  LDSM.16.MT88.4 R12, [R0+0x7000] ;  /* 0x00700000000c783b */ /* 0x000fee0000004200 */
[----:B------:R-:W-:Y:S01]  /*5f60*/  HMMA.16816.F32 R64, R4, R70, R64 ;  /* 0x000000460440723c */ /* 0x000fe20000001840 */
[----:B------:R-:W2:Y:S07]  /*5f70*/  LDSM.16.MT88.4 R4, [R3+0x15000] ;  /* 0x015000000304783b */ /* 0x000eae0000004200 */
[-C--:B----4-:R-:W-:Y:S01]  /*5f80*/  HMMA.16816.F32 R20, R72, R76.reuse, R20 ;  /* 0x0000004c4814723c */ /* 0x090fe20000001814 */
[----:B------:R-:W3:Y:S07]  /*5f90*/  LDSM.16.MT88.4 R68, [R0+0x9000] ;  /* 0x009000000044783b */ /* 0x000eee0000004200 */
        /* <DEDUP_REMOVED lines=8> */
[----:B------:R-:W5:Y:S07]  /*6020*/  LDSM.16.MT88.4 R84, [R3+0x15800] ;  /* 0x015800000354783b */ /* 0x000f6e0000004200 */
[-C--:B-1----:R-:W-:Y:S01]  /*6030*/  HMMA.16816.F32 R52, R72, R8.reuse, R52 ;  /* 0x000000084834723c */ /* 0x082fe20000001834 */
[----:B------:R-:W-:Y:S07]  /*6040*/  BAR.SYNC.DEFER_BLOCKING 0x0 ;  /* 0x0000000000007b1d */ /* 0x000fee0000010000 */
        /* <DEDUP_REMOVED lines=105> */
.L_x_757:
        /* <DEDUP_REMOVED lines=243> */
[C---:B--2---:R-:W-:Y:S01]  /*7610*/  LEA R4, P0, R2.reuse, R6, 0x5 ;  /* 0x0000000602047211 */ /* 0x044fe200078028ff */
[----:B------:R-:W-:Y:S03]  /*7620*/  LDSM.16.MT88.4 R8, [R0] ;  /* 0x000000000008783b */ /* 0x000fe60000004200 */
[C---:B------:R-:W-:Y:S01]  /*7630*/  LEA.HI.X.SX32 R5, R2.reuse, R7, 0x5, P0 ;  /* 0x0000000702057211 */ /* 0x040fe200000f2eff */
[----:B------:R-:W-:Y:S01]  /*7640*/  REDG.E.ADD.F32.FTZ.RN.STRONG.GPU desc[UR34][R6.64+0x280], R93 ;  /* 0x0002805d060079a6 */ /* 0x000fe2000c12f322 */
[C---:B---3--:R-:W-:Y:S03]  /*7650*/  LEA R14, P0, R2.reuse, R4, 0x5 ;  /* 0x00000004020e7211 */ /* 0x048fe600078028ff */
[----:B------:R-:W-:Y:S01]  /*7660*/  REDG.E.ADD.F32.FTZ.RN.STRONG.GPU desc[UR34][R4.64+0x280], R94 ;  /* 0x0002805e040079a6 */ /* 0x000fe2000c12f322 */
[----:B------:R-:W-:Y:S03]  /*7670*/  LEA.HI.X.SX32 R15, R2, R5, 0x5, P0 ;  /* 0x00000005020f7211 */ /* 0x000fe600000f2eff */
[----:B------:R-:W2:Y:S04]  /*7680*/  LDSM.16.MT88.4 R4, [R3+0x12000] ;  /* 0x012000000304783b */ /* 0x000ea80000004200 */
[----:B------:R-:W-:Y:S04]  /*7690*/  REDG.E.ADD.F32.FTZ.RN.STRONG.GPU desc[UR34][R14.64+0x280], R95 ;  /* 0x0002805f0e0079a6 */ /* 0x000fe8000c12f322 */
[----:B------:R-:W-:Y:S01]  /*76a0*/  LDSM.16.MT88.4 R88, [R0+0x1800] ;  /* 0x001800000058783b */ /* 0x000fe20000004200 */
[C---:B----4-:R-:W-:Y:S03]  /*76b0*/  VIADD R92, R3.reuse, 0x40 ;  /* 0x00000040035c7836 */ /* 0x050fe60000000000 */
[----:B------:R-:W-:Y:S01]  /*76c0*/  LDSM.16.MT88.4 R96, [R0+0x5800] ;  /* 0x005800000060783b */ /* 0x000fe20000004200 */
[----:B------:R-:W-:Y:S03]  /*76d0*/  @P1 VIADD R92, R3, 0xffffffc0 ;  /* 0xffffffc0035c1836 */ /* 0x000fe60000000000 */
[----:B------:R1:W5:Y:S04]  /*76e0*/  LDL.LU.64 R34, [R1+0x98] ;  /* 0x0000980001227983 */ /* 0x0003680000300a00 */
[----:B------:R-:W3:Y:S04]  /*76f0*/  LDSM.16.MT88.4 R12, [R92+0x12000] ;  /* 0x012000005c0c783b */ /* 0x000ee80000004200 */
[----:B------:R-:W4:Y:S04]  /*7700*/  LDSM.16.MT88.4 R80, [R92+0x12800] ;  /* 0x012800005c50783b */ /* 0x000f280000004200 */
[----:B------:R1:W5:Y:S04]  /*7710*/  LDL.LU.64 R32, [R1+0x90] ;  /* 0x0000900001207983 */ /* 0x0003680000300a00 */
[----:B------:R1:W5:Y:S04]  /*7720*/  LDL.LU.64 R30, [R1+0x88] ;  /* 0x00008800011e7983 */ /* 0x0003680000300a00 */
[----:B------:R1:W5:Y:S01]  /*7730*/  LDL.LU.64 R28, [R1+0x80] ;  /* 0x00008000011c7983 */ /* 0x0003620000300a00 */
[-C--:B--2---:R-:W-:Y:S03]  /*7740*/  HMMA.16816.F32 R100, R4, R8.reuse, R100 ;  /* 0x000000080464723c */ /* 0x084fe60000001864 */
[----:B------:R1:W5:Y:S04]  /*7750*/  LDL.LU.64 R26, [R1+0x78] ;  /* 0x00007800011a7983 */ /* 0x0003680000300a00 */
[----:B------:R1:W5:Y:S04]  /*7760*/  LDL.LU.64 R24, [R1+0x70] ;  /* 0x0000700001187983 */ /* 0x0003680000300a00 */
[----:B------:R1:W5:Y:S04]  /*7770*/  LDL.LU.64 R22, [R1+0x68] ;  /* 0x0000680001167983 */ /* 0x0003680000300a00 */
[----:B------:R1:W5:Y:S01]  /*7780*/  LDL.LU.64 R20, [R1+0x60] ;  /* 0x0000600001147983 */ /* 0x0003620000300a00 */
[----:B------:R-:W2:Y:S01]  /*7790*/  S2R R249, SR_TID.X ;  /* 0x0000000000f97919 */ /* 0x000ea20000002100 */
[C---:B---3--:R-:W-:Y:S08]  /*77a0*/  HMMA.16816.F32 R104, R12.reuse, R8, R104 ;  /* 0x000000080c68723c */ /* 0x048ff00000001868 */
[-C--:B------:R-:W-:Y:S08]  /*77b0*/  HMMA.16816.F32 R108, R12, R10.reuse, R108 ;  /* 0x0000000a0c6c723c */ /* 0x080ff0000000186c */
[C---:B------:R-:W-:Y:S01]  /*77c0*/  HMMA.16816.F32 R112, R4.reuse, R10, R112 ;  /* 0x0000000a0470723c */ /* 0x040fe20000001870 */
[----:B------:R-:W3:Y:S07]  /*77d0*/  LDSM.16.MT88.4 R8, [R0+0x4800] ;  /* 0x004800000008783b */ /* 0x000eee0000004200 */
[-C--:B------:R-:W-:Y:S03]  /*77e0*/  HMMA.16816.F32 R116, R4, R16.reuse, R116 ;  /* 0x000000100474723c */ /* 0x080fe60000001874 */
[----:B--2---:R-:W-:Y:S05]  /*77f0*/  IMAD.SHL.U32 R250, R249, 0x8, RZ ;  /* 0x00000008f9fa7824 */ /* 0x004fea00078e00ff */
[C---:B------:R-:W-:Y:S04]  /*7800*/  HMMA.16816.F32 R120, R12.reuse, R16, R120 ;  /* 0x000000100c78723c */ /* 0x040fe80000001878 */
[----:B------:R-:W-:Y:S04]  /*7810*/  LOP3.LUT R251, R250, 0x38, RZ, 0xc0, !PT ;  /* 0x00000038fafb7812 */ /* 0x000fe800078ec0ff */
        /* <DEDUP_REMOVED lines=9> */
[----:B------:R-:W2:Y:S04]  /*78b0*/  LDSM.16.MT88.4 R4, [R3+0x13000] ;  /* 0x013000000304783b */ /* 0x000ea80000004200 */
        /* <DEDUP_REMOVED lines=14> */
[----:B------:R-:W3:Y:S07]  /*79a0*/  LDSM.16.MT88.4 R80, [R0+0x3800] ;  /* 0x003800000050783b */ /* 0x000eee0000004200 */
[----:B------:R-:W-:Y:S08]  /*79b0*/  HMMA.16816.F32 R144, R72, R10, R144 ;  /* 0x0000000a4890723c */ /* 0x000ff00000001890 */
[-C--:B--2---:R-:W-:Y:S08]  /*79c0*/  HMMA.16816.F32 R100, R4, R12.reuse, R100 ;  /* 0x0000000c0464723c */ /* 0x084ff00000001864 */
        /* <DEDUP_REMOVED lines=28> */
[----:B------:R-:W1:Y:S01]  /*7b90*/  LDC R10, c[0x0][0x3b0] ;  /* 0x0000ec00ff0a7b82 */ /* 0x000e620000000800 */
[----:B------:R-:W-:Y:S02]  /*7ba0*/  ISETP.GE.AND P5, PT, R251, UR8, PT ;  /* 0x00000008fb007c0c */ /* 0x000fe4000bfa6270 */
[----:B------:R-:W3:Y:S05]  /*7bb0*/  LDL.LU R244, [R1+0x34] ;  /* 0x0000340001f47983 */ /* 0x000eea0000300800 */
[----:B------:R-:W-:Y:S01]  /*7bc0*/  BAR.SYNC.DEFER_BLOCKING 0x0 ;  /* 0x0000000000007b1d */ /* 0x000fe20000010000 */
[----:B------:R-:W-:Y:S02]  /*7bd0*/  IADD3 R2, P0, PT, RZ, -UR33, RZ ;  /* 0x80000021ff027c10 */ /* 0x000fe4000ff1e0ff */
[----:B------:R-:W-:Y:S02]  /*7be0*/  LOP3.LUT R4, R250, 0x1f8, RZ, 0xc0, !PT ;  /* 0x000001f8fa047812 */ /* 0x000fe400078ec0ff */
[----:B------:R-:W-:Y:S02]  /*7bf0*/  ISETP.GE.AND P4, PT, R69, UR8, PT ;  /* 0x0000000845007c0c */ /* 0x000fe4000bf86270 */
[----:B------:R-:W-:Y:S02]  /*7c00*/  LOP3.LUT R4, R4, 0x38, R249, 0x78, !PT ;  /* 0x0000003804047812 */ /* 0x000fe400078e78f9 */
[----:B------:R-:W-:Y:S02]  /*7c10*/  ISETP.GE.AND P3, PT, R68, UR8, PT ;  /* 0x0000000844007c0c */ /* 0x000fe4000bf66270 */
[----:B------:R-:W-:Y:S01]  /*7c20*/  LOP3.LUT R4, R4, 0x1e00, R250, 0xf8, !PT ;  /* 0x00001e0004047812 */ /* 0x000fe200078ef8fa */
[----:B------:R-:W4:Y:S01]  /*7c30*/  LDC R11, c[0x0][0x3b4] ;  /* 0x0000ed00ff0b7b82 */ /* 0x000f220000000800 */
[----:B-1----:R-:W-:Y:S04]  /*7c40*/  IMAD.SHL.U32 R0, R10, 0x40, RZ ;  /* 0x000000400a007824 */ /* 0x002fe800078e00ff */
[----:B------:R-:W-:Y:S05]  /*7c50*/  IMAD.X R0, RZ, RZ, ~R0, P0 ;  /* 0x000000ffff007224 */ /* 0x000fea00000e0e00 */
[----:B------:R-:W-:Y:S01]  /*7c60*/  SHF.R.S64 R2, R2, 0x1f, R0 ;  /* 0x0000001f02027819 */ /* 0x000fe20000001000 */
[----:B----4-:R-:W-:Y:S03]  /*7c70*/  IMAD.SHL.U32 R7, R11, 0x40, RZ ;  /* 0x000000400b077824 */ /* 0x010fe600078e00ff */
[----:B---3--:R-:W-:Y:S02]  /*7c80*/  IADD3 R244, P6, PT, R2, R244, RZ ;  /* 0x000000f402f47210 */ /* 0x008fe40007fde0ff */
[----:B------:R-:W-:Y:S02]  /*7c90*/  LEA R2, P0, R10, RZ, 0x6 ;  /* 0x000000ff0a027211 */ /* 0x000fe400078030ff */
[----:B--2---:R-:W-:Y:S01]  /*7ca0*/  LEA.HI.X.SX32 R245, R0, R245, 0x1, P6 ;  /* 0x000000f500f57211 */ /* 0x004fe200030f0eff */
[----:B------:R1:W-:Y:S01]  /*7cb0*/  STL [R1+0x34], R244 ;  /* 0x000034f401007387 */ /* 0x0003e20000100800 */
[----:B------:R-:W-:Y:S01]  /*7cc0*/  LEA R0, R4, UR4, 0x1 ;  /* 0x0000000404007c11 */ /* 0x000fe2000f8e08ff */
[--C-:B------:R-:W-:Y:S01]  /*7cd0*/  @!P5 IMAD.MOV.U32 R4, RZ, RZ, R244.reuse ;  /* 0x000000ffff04d224 */ /* 0x100fe200078e00f4 */
[----:B------:R-:W-:Y:S01]  /*7ce0*/  LEA.HI.X R3, R10, RZ, RZ, 0x6, P0 ;  /* 0x000000ff0a037211 */ /* 0x000fe200000f34ff */
[----:B------:R1:W-:Y:S01]  /*7cf0*/  STL [R1+0x30], R245 ;  /* 0x000030f501007387 */ /* 0x0003e20000100800 */
[--C-:B------:R-:W-:Y:S01]  /*7d00*/  @!P5 IMAD.MOV.U32 R5, RZ, RZ, R245.reuse ;  /* 0x000000ffff05d224 */ /* 0x100fe200078e00f5 */
[----:B------:R-:W-:Y:S01]  /*7d10*/  @!P5 IADD3 R6, P0, PT, R244, R2, RZ ;  /* 0x00000002f406d210 */ /* 0x000fe20007f1e0ff */
[--C-:B------:R-:W-:Y:S02]  /*7d20*/  @!P4 IMAD.MOV.U32 R8, RZ, RZ, R244.reuse ;  /* 0x000000ffff08c224 */ /* 0x100fe400078e00f4 */
[----:B------:R-:W-:Y:S01]  /*7d30*/  @!P4 IMAD.MOV.U32 R9, RZ, RZ, R245 ;  /* 0x000000ffff09c224 */ /* 0x000fe200078e00f5 */
[----:B------:R-:W-:Y:S01]  /*7d40*/  @!PT LDS RZ, [RZ] ;  /* 0x00000000fffff984 */ /* 0x000fe20000000800 */
[----:B------:R-:W-:Y:S01]  /*7d50*/  @!PT LDS RZ, [RZ] ;  /* 0x00000000fffff984 */ /* 0x000fe20000000800 */
[----:B------:R-:W-:Y:S01]  /*7d60*/  @!PT LDS RZ, [RZ] ;  /* 0x00000000fffff984 */ /* 0x000fe20000000800 */
[----:B------:R2:W-:Y:S01]  /*7d70*/  @!P5 LDGSTS.E.BYPASS.LTC128B.128 [R0], desc[UR34][R4.64] ;  /* 0x000000000400dfae */ /* 0x0005e2000b981a22 */
[----:B------:R-:W-:Y:S02]  /*7d80*/  @!P5 IADD3.X R7, PT, PT, R245, R3, R7, P0, !PT ;  /* 0x00000003f507d210 */ /* 0x000fe400007fe407 */
[CC--:B------:R-:W-:Y:S01]  /*7d90*/  @!P3 LEA R2, P0, R10.reuse, R244.reuse, 0x6 ;  /* 0x000000f40a02b211 */ /* 0x0c0fe200078030ff */
[----:B------:R1:W-:Y:S03]  /*7da0*/  @P5 STS.128 [R0], RZ ;  /* 0x000000ff00005388 */ /* 0x0003e60000000c00 */
        /* <DEDUP_REMOVED lines=31> */
.L_x_758:
[----:B------:R-:W-:Y:S02]  /*7fa0*/  UISETP.GT.AND UP0, UPT, UR45, URZ, UPT ;  /* 0x000000ff2d00728c */ /* 0x000fe4000bf04270 */
[----:B------:R-:W-:Y:S07]  /*7fb0*/  UIADD3 UR17, UPT, UPT, UR45, -0x1, URZ ;  /* 0xffffffff2d117890 */ /* 0x000fee000fffe0ff */
[----:B------:R-:W-:Y:S01]  /*7fc0*/  UMOV UR45, UR17 ;  /* 0x00000011002d7c82 */ /* 0x000fe20008000000 */
[----:B------:R-:W-:Y:S05]  /*7fd0*/  BRA.U UP0, `(.L_x_759) ;  /* 0xffffffbd007c7547 */ /* 0x000fea000b83ffff */
[----:B------:R-:W1:Y:S01]  /*7fe0*/  LDCU UR9, c[0x0][0x4fc] ;  /* 0x00009f80ff0977ac */ /* 0x000e620008000800 */
[----:B------:R-:W2:Y:S01]  /*7ff0*/  S2R R81, SR_TID.X ;  /* 0x0000000000517919 */ /* 0x000ea20000002100 */
[----:B------:R-:W-:Y:S01]  /*8000*/  LOP3.LUT P0, RZ, R249, 0x10, RZ, 0xc0, !PT ;  /* 0x00000010f9ff7812 */ /* 0x000fe2000780c0ff */
[----:B------:R-:W3:Y:S01]  /*8010*/  LDCU UR8, c[0x0][0x500] ;  /* 0x0000a000ff0877ac */ /* 0x000ee20008000800 */
[----:B------:R-:W-:Y:S01]  /*8020*/  UISETP.NE.AND UP0, UPT, UR39, -0x1, UPT ;  /* 0xffffffff2700788c */ /* 0x000fe2000bf05270 */
[----:B------:R-:W-:Y:S01]  /*8030*/  UMOV UR25, UR7 ;  /* 0x0000000700197c82 */ /* 0x000fe20008000000 */
[----:B-1----:R-:W-:Y:S01]  /*8040*/  FMUL.FTZ R8, R57, UR9 ;  /* 0x0000000939087c20 */ /* 0x002fe20008410000 */
[----:B-----5:R-:W-:Y:S01]  /*8050*/  FMUL.FTZ R0, R36, UR9 ;  /* 0x0000000924007c20 */ /* 0x020fe20008410000 */
[----:B------:R-:W1:Y:S01]  /*8060*/  S2R R57, SR_TID.X ;  /* 0x0000000000397919 */ /* 0x000e620000002100 */
[----:B------:R-:W-:Y:S01]  /*8070*/  FMUL.FTZ R18, R37, UR9 ;  /* 0x0000000925127c20 */ /* 0x000fe20008410000 */
[----:B------:R-:W-:Y:S01]  /*8080*/  FMUL.FTZ R11, R47, UR9 ;  /* 0x000000092f0b7c20 */ /* 0x000fe20008410000 */
[----:B------:R-:W-:Y:S01]  /*8090*/  SHF.L.U32 R47, R249, 0x5, RZ ;  /* 0x00000005f92f7819 */ /* 0x000fe200000006ff */
[----:B------:R-:W-:Y:S01]  /*80a0*/  FMUL.FTZ R2, R40, UR9 ;  /* 0x0000000928027c20 */ /* 0x000fe20008410000 */
[----:B------:R-:W-:Y:S01]  /*80b0*/  FMUL.FTZ R16, R41, UR9 ;  /* 0x0000000929107c20 */ /* 0x000fe20008410000 */
[----:B------:R-:W-:Y:S01]  /*80c0*/  FMUL.FTZ R12, R45, UR9 ;  /* 0x000000092d0c7c20 */ /* 0x000fe20008410000 */
[----:B------:R-:W-:Y:S01]  /*80d0*/  F2FP.F16.F32.PACK_AB R18, R18, R0 ;  /* 0x000000001212723e */ /* 0x000fe200000000ff */
[----:B------:R-:W-:Y:S01]  /*80e0*/  FMUL.FTZ R3, R42, UR9 ;  /* 0x000000092a037c20 */ /* 0x000fe20008410000 */
[----:B------:R-:W-:Y:S01]  /*80f0*/  SHF.L.U32 R45, R249, 0x1, RZ ;  /* 0x00000001f92d7819 */ /* 0x000fe200000006ff */
[----:B------:R-:W-:Y:S01]  /*8100*/  FMUL.FTZ R15, R43, UR9 ;  /* 0x000000092b0f7c20 */ /* 0x000fe20008410000 */
[----:B------:R-:W-:Y:S01]  /*8110*/  LOP3.LUT R47, R47, 0x400, RZ, 0xc0, !PT ;  /* 0x000004002f2f7812 */ /* 0x000fe200078ec0ff */
[----:B------:R-:W-:Y:S01]  /*8120*/  FMUL.FTZ R70, R38, UR9 ;  /* 0x0000000926467c20 */ /* 0x000fe20008410000 */
[----:B--2---:R-:W-:Y:S01]  /*8130*/  SHF.L.U32 R81, R81, 0x4, RZ ;  /* 0x0000000451517819 */ /* 0x004fe200000006ff */
[----:B------:R-:W-:Y:S01]  /*8140*/  FMUL.FTZ R17, R39, UR9 ;  /* 0x0000000927117c20 */ /* 0x000fe20008410000 */
[----:B------:R-:W-:Y:S01]  /*8150*/  F2FP.F16.F32.PACK_AB R16, R16, R2 ;  /* 0x000000021010723e */ /* 0x000fe200000000ff */
[----:B---3--:R-:W-:Y:S01]  /*8160*/  FMUL.FTZ R100, R100, UR8 ;  /* 0x0000000864647c20 */ /* 0x008fe20008410000 */
[----:B------:R-:W-:Y:S01]  /*8170*/  LOP3.LUT R81, R81, 0x1c0, RZ, 0xc0, !PT ;  /* 0x000001c051517812 */ /* 0x000fe200078ec0ff */
[----:B------:R-:W-:Y:S01]  /*8180*/  FMUL.FTZ R43, R101, UR8 ;  /* 0x00000008652b7c20 */ /* 0x000fe20008410000 */
[----:B------:R-:W-:Y:S01]  /*8190*/  LOP3.LUT R2, R47, 0x6, R45, 0xf8, !PT ;  /* 0x000000062f027812 */ /* 0x000fe200078ef82d */
        /* <DEDUP_REMOVED lines=11> */
[----:B------:R-:W-:Y:S01]  /*8250*/  FMUL.FTZ R40, R107, UR8 ;  /* 0x000000086b287c20 */ /* 0x000fe20008410000 */
[----:B-1----:R-:W-:Y:S01]  /*8260*/  SHF.R.U32.HI R57, RZ, 0x3, R57 ;  /* 0x00000003ff397819 */ /* 0x002fe20000011639 */
        /* <DEDUP_REMOVED lines=17> */
[----:B------:R-:W-:Y:S01]  /*8380*/  FMUL.FTZ R80, R20, UR9 ;  /* 0x0000000914507c20 */ /* 0x000fe20008410000 */
[----:B------:R-:W-:Y:S01]  /*8390*/  FMUL.FTZ R74, R32, UR9 ;  /* 0x00000009204a7c20 */ /* 0x000fe20008410000 */
[----:B------:R-:W-:Y:S01]  /*83a0*/  IADD3 R3, PT, PT, R0, 0xc000, RZ ;  /* 0x0000c00000037810 */ /* 0x000fe20007ffe0ff */
        /* <DEDUP_REMOVED lines=9> */
[----:B------:R-:W-:Y:S01]  /*8440*/  IADD3 R2, PT, PT, R0, 0xc040, RZ ;  /* 0x0000c04000027810 */ /* 0x000fe20007ffe0ff */
        /* <DEDUP_REMOVED lines=10> */
[----:B------:R-:W-:Y:S01]  /*84f0*/  @P0 IADD3 R2, PT, PT, R3, -0x40, RZ ;  /* 0xffffffc003020810 */ /* 0x000fe20007ffe0ff */
        /* <DEDUP_REMOVED lines=32> */
[----:B------:R-:W-:Y:S01]  /*8700*/  FMUL.FTZ R76, R24, UR9 ;  /* 0x00000009184c7c20 */ /* 0x000fe20008410000 */
[----:B------:R-:W-:Y:S01]  /*8710*/  F2FP.F16.F32.PACK_AB R29, R29, R124 ;  /* 0x0000007c1d1d723e */ /* 0x000fe200000000ff */
[----:B------:R1:W-:Y:S01]  /*8720*/  STS [R2+0x400], R38 ;  /* 0x0004002602007388 */ /* 0x0003e20000000800 */
        /* <DEDUP_REMOVED lines=18> */
[----:B------:R-:W-:Y:S01]  /*8850*/  FMUL.FTZ R13, R51, UR9 ;  /* 0x00000009330d7c20 */ /* 0x000fe20008410000 */
        /* <DEDUP_REMOVED lines=13> */
[----:B------:R-:W-:Y:S01]  /*8930*/  FMUL.FTZ R10, R53, UR9 ;  /* 0x00000009350a7c20 */ /* 0x000fe20008410000 */
[----:B------:R-:W-:Y:S01]  /*8940*/  FMUL.FTZ R54, R54, UR9 ;  /* 0x0000000936367c20 */ /* 0x000fe20008410000 */
[----:B------:R-:W-:Y:S01]  /*8950*/  FMUL.FTZ R9, R55, UR9 ;  /* 0x0000000937097c20 */ /* 0x000fe20008410000 */
        /* <DEDUP_REMOVED lines=11> */
[----:B------:R-:W-:Y:S01]  /*8a10*/  FMUL.FTZ R58, R58, UR9 ;  /* 0x000000093a3a7c20 */ /* 0x000fe20008410000 */
[----:B------:R1:W-:Y:S01]  /*8a20*/  STS [R2+0x3400], R28 ;  /* 0x0034001c02007388 */ /* 0x0003e20000000800 */
[----:B------:R-:W-:Y:S01]  /*8a30*/  FMUL.FTZ R7, R59, UR9 ;  /* 0x000000093b077c20 */ /* 0x000fe20008410000 */
[----:B------:R-:W-:Y:S01]  /*8a40*/  F2FP.F16.F32.PACK_AB R14, R14, R48 ;  /* 0x000000300e0e723e */ /* 0x000fe200000000ff */
[----:B------:R-:W-:Y:S01]  /*8a50*/  FMUL.FTZ R60, R60, UR9 ;  /* 0x000000093c3c7c20 */ /* 0x000fe20008410000 */
[----:B------:R1:W-:Y:S01]  /*8a60*/  STS [R0+0x10000], R27 ;  /* 0x0100001b00007388 */ /* 0x0003e20000000800 */
[----:B------:R-:W-:Y:S01]  /*8a70*/  F2FP.F16.F32.PACK_AB R13, R13, R50 ;  /* 0x000000320d0d723e */ /* 0x000fe200000000ff */
[----:B------:R-:W-:Y:S01]  /*8a80*/  FMUL.FTZ R4, R61, UR9 ;  /* 0x000000093d047c20 */ /* 0x000fe20008410000 */
[----:B------:R-:W-:Y:S01]  /*8a90*/  FMUL.FTZ R62, R62, UR9 ;  /* 0x000000093e3e7c20 */ /* 0x000fe20008410000 */
[----:B------:R1:W-:Y:S01]  /*8aa0*/  STS [R0+0x10400], R135 ;  /* 0x0104008700007388 */ /* 0x0003e20000000800 */
[----:B------:R-:W-:Y:S01]  /*8ab0*/  FMUL.FTZ R63, R63, UR9 ;  /* 0x000000093f3f7c20 */ /* 0x000fe20008410000 */
[----:B------:R-:W-:-:S02]  /*8ac0*/  F2FP.F16.F32.PACK_AB R12, R12, R44 ;  /* 0x0000002c0c0c723e */ /* 0x000fc400000000ff */
[----:B------:R1:W-:Y:S01]  /*8ad0*/  STS [R2+0x4000], R144 ;  /* 0x0040009002007388 */ /* 0x0003e20000000800 */
[----:B------:R-:W-:Y:S02]  /*8ae0*/  F2FP.F16.F32.PACK_AB R11, R11, R46 ;  /* 0x0000002e0b0b723e */ /* 0x000fe400000000ff */
        /* <DEDUP_REMOVED lines=50> */
.L_x_760:
[----:B------:R-:W2:Y:S01]  /*8e10*/  LDCU.64 UR10, c[0x0][0x5c0] ;  /* 0x0000b800ff0a77ac */ /* 0x000ea20008000a00 */
[----:B------:R-:W-:-:S04]  /*8e20*/  UIADD3 UR8, UPT, UPT, UR37, UR39, URZ ;  /* 0x0000002725087290 */ /* 0x000fc8000fffe0ff */
[----:B--2---:R-:W-:Y:S02]  /*8e30*/  UIMAD.WIDE.U32 UR18, UR8, UR10, URZ ;  /* 0x0000000a081272a5 */ /* 0x004fe4000f8e00ff */
[----:B------:R-:W-:-:S04]  /*8e40*/  UIMAD UR8, UR8, UR11, URZ ;  /* 0x0000000b080872a4 */ /* 0x000fc8000f8e02ff */
[----:B------:R-:W-:-:S06]  /*8e50*/  UIADD3 UR8, UPT, UPT, UR19, UR8, URZ ;  /* 0x0000000813087290 */ /* 0x000fcc000fffe0ff */
[----:B-1----:R-:W-:Y:S02]  /*8e60*/  MOV R4, UR8 ;  /* 0x0000000800047c02 */ /* 0x002fe40008000f00 */
.L_x_761:
[----:B------:R-:W-:Y:S05]  /*8e70*/  BRA.U UP0, `(.L_x_762) ;  /* 0x00000001002c7547 */ /* 0x000fea000b800000 */
[----:B------:R-:W1:Y:S01]  /*8e80*/  LDCU.64 UR8, c[0x0][0x5c8] ;  /* 0x0000b900ff0877ac */ /* 0x000e620008000a00 */
[----:B------:R-:W2:Y:S01]  /*8e90*/  LDCU.64 UR14, c[0x0][0x5b0] ;  /* 0x0000b600ff0e77ac */ /* 0x000ea20008000a00 */
[----:B------:R-:W-:-:S04]  /*8ea0*/  USHF.R.S32.HI UR16, URZ, 0x1f, UR37 ;  /* 0x0000001fff107899 */ /* 0x000fc80008011425 */
[----:B-1----:R-:W-:Y:S02]  /*8eb0*/  UIMAD UR16, UR16, UR8, URZ ;  /* 0x00000008101072a4 */ /* 0x002fe4000f8e02ff */
[----:B------:R-:W-:Y:S02]  /*8ec0*/  UIMAD.WIDE.U32 UR30, UR37, UR8, URZ ;  /* 0x00000008251e72a5 */ /* 0x000fe4000f8e00ff */
[----:B------:R-:W-:-:S04]  /*8ed0*/  UIMAD UR16, UR37, UR9, UR16 ;  /* 0x00000009251072a4 */ /* 0x000fc8000f8e0210 */
[----:B------:R-:W-:-:S04]  /*8ee0*/  UIADD3 UR31, UPT, UPT, UR31, UR16, URZ ;  /* 0x000000101f1f7290 */ /* 0x000fc8000fffe0ff */
[----:B--2---:R-:W-:-:S04]  /*8ef0*/  UIMAD.WIDE.U32 UR30, UR25, UR14, UR30 ;  /* 0x0000000e191e72a5 */ /* 0x004fc8000f8e001e */
[----:B------:R-:W-:-:S06]  /*8f00*/  UIMAD UR15, UR25, UR15, UR31 ;  /* 0x0000000f190f72a4 */ /* 0x000fcc000f8e021f */
[----:B------:R-:W-:Y:S01]  /*8f10*/  MOV R23, UR15 ;  /* 0x0000000f00177c02 */ /* 0x000fe20008000f00 */
[----:B------:R-:W-:Y:S06]  /*8f20*/  BRA `(.L_x_763) ;  /* 0x0000000000187947 */ /* 0x000fec0003800000 */
.L_x_762:
[----:B------:R-:W1:Y:S01]  /*8f30*/  LDCU.64 UR8, c[0x0][0x5c8] ;  /* 0x0000b900ff0877ac */ /* 0x000e620008000a00 */
[----:B------:R-:W-:-:S04]  /*8f40*/  UIADD3 UR14, UPT, UPT, UR37, UR39, URZ ;  /* 0x00000027250e7290 */ /* 0x000fc8000fffe0ff */
[----:B-1----:R-:W-:Y:S02]  /*8f50*/  UIMAD.WIDE.U32 UR30, UR14, UR8, URZ ;  /* 0x000000080e1e72a5 */ /* 0x002fe4000f8e00ff */
[----:B------:R-:W-:-:S04]  /*8f60*/  UIMAD UR14, UR14, UR9, URZ ;  /* 0x000000090e0e72a4 */ /* 0x000fc8000f8e02ff */
[----:B------:R-:W-:-:S06]  /*8f70*/  UIADD3 UR14, UPT, UPT, UR31, UR14, URZ ;  /* 0x0000000e1f0e7290 */ /* 0x000fcc000fffe0ff */
[----:B------:R-:W-:-:S07]  /*8f80*/  MOV R23, UR14 ;  /* 0x0000000e00177c02 */ /* 0x000fce0008000f00 */
.L_x_763:
[----:B------:R-:W-:Y:S01]  /*8f90*/  BAR.SYNC.DEFER_BLOCKING 0x0 ;  /* 0x0000000000007b1d */ /* 0x000fe20000010000 */
[----:B------:R-:W-:Y:S01]  /*8fa0*/  LOP3.LUT R0, R250, 0x1f8, RZ, 0xc0, !PT ;  /* 0x000001f8fa007812 */ /* 0x000fe200078ec0ff */
[----:B------:R-:W-:Y:S01]  /*8fb0*/  USHF.L.U32 UR16, UR38, 0x6, URZ ;  /* 0x0000000626107899 */ /* 0x000fe200080006ff */
[C---:B------:R-:W-:Y:S01]  /*8fc0*/  VIADD R5, R57.reuse, 0x20 ;  /* 0x0000002039057836 */ /* 0x040fe20000000000 */
[----:B------:R-:W-:Y:S01]  /*8fd0*/  USHF.L.U32 UR15, UR38, 0x6, URZ ;  /* 0x00000006260f7899 */ /* 0x000fe200080006ff */
[----:B------:R-:W-:Y:S01]  /*8fe0*/  LOP3.LUT R0, R0, 0x38, R249, 0x78, !PT ;  /* 0x0000003800007812 */ /* 0x000fe200078e78f9 */
[----:B------:R-:W-:Y:S02]  /*8ff0*/  UIMAD.WIDE.U32 UR42, UR16, UR10, URZ ;  /* 0x0000000a102a72a5 */ /* 0x000fe4000f8e00ff */
[----:B------:R-:W1:Y:S01]  /*9000*/  LDC.64 R6, c[0x0][0x5d8] ;  /* 0x00017600ff067b82 */ /* 0x000e620000000a00 */
[----:B------:R-:W-:Y:S01]  /*9010*/  USHF.R.S32.HI UR17, URZ, 0x1f, UR16 ;  /* 0x0000001fff117899 */ /* 0x000fe20008011410 */
[--C-:B------:R-:W-:Y:S01]  /*9020*/  LOP3.LUT R0, R0, 0x1e00, R250.reuse, 0xf8, !PT ;  /* 0x00001e0000007812 */ /* 0x100fe200078ef8fa */
[----:B------:R-:W-:Y:S01]  /*9030*/  UIADD3 UR36, UPT, UPT, -UR15, UR36, URZ ;  /* 0x000000240f247290 */ /* 0x000fe2000fffe1ff */
[----:B------:R-:W-:Y:S01]  /*9040*/  BSSY.RECONVERGENT B0, `(.L_x_764) ;  /* 0x000002c000007945 */ /* 0x000fe20003800200 */
[----:B------:R-:W-:Y:S01]  /*9050*/  UIMAD UR14, UR17, UR10, URZ ;  /* 0x0000000a110e72a4 */ /* 0x000fe2000f8e02ff */
[----:B------:R-:W-:Y:S01]  /*9060*/  LEA R0, R0, UR4, 0x1 ;  /* 0x0000000400007c11 */ /* 0x000fe2000f8e08ff */
[----:B------:R-:W-:Y:S01]  /*9070*/  IMAD.U32 R2, RZ, RZ, UR42 ;  /* 0x0000002aff027e24 */ /* 0x000fe2000f8e00ff */
[----:B------:R-:W2:Y:S01]  /*9080*/  LDC.64 R58, c[0x0][0x5e0] ;  /* 0x00017800ff3a7b82 */ /* 0x000ea20000000a00 */
[----:B------:R-:W-:Y:S01]  /*9090*/  UIMAD UR14, UR16, UR11, UR14 ;  /* 0x0000000b100e72a4 */ /* 0x000fe2000f8e020e */
[----:B------:R-:W-:Y:S01]  /*90a0*/  IMAD.U32 R3, RZ, RZ, UR43 ;  /* 0x0000002bff037e24 */ /* 0x000fe2000f8e00ff */
[----:B------:R-:W-:Y:S01]  /*90b0*/  ISETP.GE.AND P3, PT, R57, UR36, PT ;  /* 0x0000002439007c0c */ /* 0x000fe2000bf66270 */
[----:B------:R-:W-:Y:S01]  /*90c0*/  IMAD.U32 R56, RZ, RZ, UR8 ;  /* 0x00000008ff387e24 */ /* 0x000fe2000f8e00ff */
[----:B------:R-:W-:-:S02]  /*90d0*/  LOP3.LUT R2, R2, 0x38, R250, 0xf8, !PT ;  /* 0x0000003802027812 */ /* 0x000fc400078ef8fa */
[----:B------:R-:W-:Y:S01]  /*90e0*/  IMAD.U32 R3, RZ, RZ, UR14 ;  /* 0x0000000eff037e24 */ /* 0x000fe2000f8e00ff */
[----:B------:R-:W-:Y:S01]  /*90f0*/  ISETP.GE.AND P5, PT, R5, UR36, PT ;  /* 0x0000002405007c0c */ /* 0x000fe2000bfa6270 */
[----:B------:R3:W4:Y:S01]  /*9100*/  LDS.128 R28, [R0+0xd000] ;  /* 0x00d00000001c7984 */ /* 0x0007220000000c00 */
[----:B------:R-:W-:-:S03]  /*9110*/  IADD3 R2, P0, PT, R2, UR18, RZ ;  /* 0x0000001202027c10 */ /* 0x000fc6000ff1e0ff */
[----:B------:R3:W2:Y:S01]  /*9120*/  LDS.128 R24, [R0+0xf000] ;  /* 0x00f0000000187984 */ /* 0x0006a20000000c00 */
[----:B------:R-:W-:Y:S02]  /*9130*/  IADD3.X R3, PT, PT, R4, UR43, R3, P0, !PT ;  /* 0x0000002b04037c10 */ /* 0x000fe400087fe403 */
[----:B------:R-:W-:Y:S01]  /*9140*/  IADD3 R21, P0, PT, R57, 0x20, RZ ;  /* 0x0000002039157810 */ /* 0x000fe20007f1e0ff */
[----:B------:R3:W2:Y:S01]  /*9150*/  LDS.128 R40, [R0+0x12000] ;  /* 0x0120000000287984 */ /* 0x0006a20000000c00 */
[----:B-1----:R-:W-:-:S03]  /*9160*/  IMAD.WIDE.U32 R4, R6, UR21, R2 ;  /* 0x0000001506047c25 */ /* 0x002fc6000f8e0002 */
[----:B------:R3:W1:Y:S01]  /*9170*/  LDS.128 R52, [R0+0x13000] ;  /* 0x0130000000347984 */ /* 0x0006620000000c00 */
[----:B------:R-:W-:-:S03]  /*9180*/  IMAD.X R22, RZ, RZ, RZ, P0 ;  /* 0x000000ffff167224 */ /* 0x000fc600000e06ff */
[----:B------:R3:W1:Y:S01]  /*9190*/  LDS.128 R36, [R0+0x14000] ;  /* 0x0140000000247984 */ /* 0x0006620000000c00 */
[----:B------:R-:W-:-:S03]  /*91a0*/  IMAD R20, R7, UR21, R5 ;  /* 0x0000001507147c24 */ /* 0x000fc6000f8e0205 */
        /* <DEDUP_REMOVED lines=21> */
.L_x_765:
[----:B------:R-:W-:Y:S05]  /*9300*/  BSYNC.RECONVERGENT B0 ;  /* 0x0000000000007941 */ /* 0x000fea0003800200 */
.L_x_764:
        /* <DEDUP_REMOVED lines=19> */
.L_x_767:
[----:B------:R-:W-:Y:S05]  /*9440*/  BSYNC.RECONVERGENT B0 ;  /* 0x0000000000007941 */ /* 0x000fea0003800200 */
.L_x_766:
        /* <DEDUP_REMOVED lines=25> */
.L_x_769:
[----:B------:R-:W-:Y:S05]  /*95e0*/  BSYNC.RECONVERGENT B0 ;  /* 0x0000000000007941 */ /* 0x000fea0003800200 */
.L_x_768:
        /* <DEDUP_REMOVED lines=17> */
.L_x_728:
[----:B------:R-:W-:Y:S05]  /*9700*/  BSYNC.RECONVERGENT B1 ;  /* 0x0000000000017941 */ /* 0x000fea0003800200 */
.L_x_706:
        /* <DEDUP_REMOVED lines=11> */
.L_x_771:
        /* <DEDUP_REMOVED lines=12> */
.L_x_2165:


//--------------------- .text._ZN5flash44flash_bwd_dq_dk_dv_loop_seqk_parallel_kernelI23Flash_bwd_kernel_traitsILi192ELi64ELi64ELi8ELi4ELi2ELi2ELb1ELb1EN7cutlass6half_tE19Flash_kernel_traitsILi192ELi64ELi64ELi8ES3_EELb0ELb0ELb0ELb0ELb0ELb0ELb1EEEvNS_16Flash_bwd_paramsE --------------------------
	.section	.text._ZN5flash44flash_bwd_dq_dk_dv_loop_seqk_parallel_kernelI23Flash_bwd_kernel_traitsILi192ELi64ELi64ELi8ELi4ELi2ELi2ELb1ELb1EN7cutlass6half_tE19Flash_kernel_traitsILi192ELi64ELi64ELi8ES3_EELb0ELb0ELb0ELb0ELb0ELb0ELb1EEEvNS_16Flash_bwd_paramsE,"ax",@progbits
	.align	128
        .global         _ZN5flash44flash_bwd_dq_dk_dv_loop_seqk_parallel_kernelI23Flash_bwd_kernel_traitsILi192ELi64ELi64ELi8ELi4ELi2ELi2ELb1ELb1EN7cutlass6half_tE19Flash_kernel_traitsILi192ELi64ELi64ELi8ES3_EELb0ELb0ELb0ELb0ELb0ELb0ELb1EEEvNS_16Flash_bwd_paramsE
        .type           _ZN5flash44flash_bwd_dq_dk_dv_loop_seqk_parallel_kernelI23Flash_bwd_kernel_traitsILi192ELi64ELi64ELi8ELi4ELi2ELi2ELb1ELb1EN7cutlass6half_tE19Flash_kernel_traitsILi192ELi64ELi64ELi8ES3_EELb0ELb0ELb0ELb0ELb0ELb0ELb1EEEvNS_16Flash_bwd_paramsE,@function
        .size           _ZN5flash44flash_bwd_dq_dk_dv_loop_seqk_parallel_kernelI23Flash_bwd_kernel_traitsILi192ELi64ELi64ELi8ELi4ELi2ELi2ELb1ELb1EN7cutlass6half_tE19Flash_kernel_traitsILi192ELi64ELi64ELi8ES3_EELb0ELb0ELb0ELb0ELb0ELb0ELb1EEEvNS_16Flash_bwd_paramsE,(.L_x_2166 - _ZN5flash44flash_bwd_dq_dk_dv_loop_seqk_parallel_kernelI23Flash_bwd_kernel_traitsILi192ELi64ELi64ELi8ELi4ELi2ELi2ELb1ELb1EN7cutlass6half_tE19Flash_kernel_traitsILi192ELi64ELi64ELi8ES3_EELb0ELb0ELb0ELb0ELb0ELb0ELb1EEEvNS_16Flash_bwd_paramsE)
        .other          _ZN5flash44flash_bwd_dq_dk_dv_loop_seqk_parallel_kernelI23Flash_bwd_kernel_traitsILi192ELi64ELi64ELi8ELi4ELi2ELi2ELb1ELb1EN7cutlass6half_tE19Flash_kernel_traitsILi192ELi64ELi64ELi8ES3_EELb0ELb0ELb0ELb0ELb0ELb0ELb1EEEvNS_16Flash_bwd_paramsE,@"STO_CUDA_ENTRY STV_DEFAULT"
_ZN5flash44flash_bwd_dq_dk_dv_loop_seqk_parallel_kernelI23Flash_bwd_kernel_traitsILi192ELi64ELi64ELi8ELi4ELi2ELi2ELb1ELb1EN7cutlass6half_tE19Flash_kernel_traitsILi192ELi64ELi64ELi8ES3_EELb0ELb0ELb0ELb0ELb0ELb0ELb1EEEvNS_16Flash_bwd_paramsE:
.text._ZN5flash44flash_bwd_dq_dk_dv_loop_seqk_parallel_kernelI23Flash_bwd_kernel_traitsILi192ELi64ELi64ELi8ELi4ELi2ELi2ELb1ELb1EN7cutlass6half_tE19Flash_kernel_traitsILi192ELi64ELi64ELi8ES3_EELb0ELb0ELb0ELb0ELb0ELb0ELb1EEEvNS_16Flash_bwd_paramsE:
        /* <DEDUP_REMOVED lines=49> */
.L_x_837:
        /* <DEDUP_REMOVED lines=52> */
.L_x_772:
        /* <DEDUP_REMOVED lines=33> */
.L_x_774:
[----:B------:R-:W1:Y:S01]  /*0860*/  LDCU.64 UR16, c[0x0][0x3b8] ;  /* 0x00007700ff1077ac */ /* 0x000e620008000a00 */
[----:B------:R-:W-:-:S04]  /*0870*/  UIADD3 UR8, UPT, UPT, UR37, UR41, URZ ;  /* 0x0000002925087290 */ /* 0x000fc8000fffe0ff */
[----:B-1----:R-:W-:Y:S02]  /*0880*/  UIMAD.WIDE.U32 UR44, UR8, UR16, URZ ;  /* 0x00000010082c72a5 */ /* 0x002fe4000f8e00ff */
[----:B------:R-:W-:-:S04]  /*0890*/  UIMAD UR8, UR8, UR17, URZ ;  /* 0x00000011080872a4 */ /* 0x000fc8000f8e02ff */
[----:B------:R-:W-:-:S06]  /*08a0*/  UIADD3 UR8, UPT, UPT, UR45, UR8, URZ ;  /* 0x000000082d087290 */ /* 0x000fcc000fffe0ff */
[----:B------:R-:W-:Y:S02]  /*08b0*/  MOV R20, UR8 ;  /* 0x0000000800147c02 */ /* 0x000fe40008000f00 */
.L_x_775:
        /* <DEDUP_REMOVED lines=44> */
.L_x_776:
[----:B------:R-:W1:Y:S01]  /*0b80*/  LDCU.64 UR14, c[0x0][0x3c0] ;  /* 0x00007800ff0e77ac */ /* 0x000e620008000a00 */
[----:B------:R-:W-:-:S04]  /*0b90*/  UIADD3 UR8, UPT, UPT, UR37, UR41, URZ ;  /* 0x0000002925087290 */ /* 0x000fc8000fffe0ff */
[----:B-1----:R-:W-:Y:S02]  /*0ba0*/  UIMAD.WIDE.U32 UR10, UR8, UR14, URZ ;  /* 0x0000000e080a72a5 */ /* 0x002fe4000f8e00ff */
[----:B------:R-:W-:-:S04]  /*0bb0*/  UIMAD UR8, UR8, UR15, URZ ;  /* 0x0000000f080872a4 */ /* 0x000fc8000f8e02ff */
[----:B------:R-:W-:Y:S01]  /*0bc0*/  UIADD3 UR8, UPT, UPT, UR11, UR8, URZ ;  /* 0x000000080b087290 */ /* 0x000fe2000fffe0ff */
[----:B------:R-:W-:-:S05]  /*0bd0*/  UMOV UR48, UR10 ;  /* 0x0000000a00307c82 */ /* 0x000fca0008000000 */
[----:B------:R-:W-:-:S07]  /*0be0*/  MOV R18, UR8 ;  /* 0x0000000800127c02 */ /* 0x000fce0008000f00 */
.L_x_777:
        /* <DEDUP_REMOVED lines=27> */
.L_x_778:
[----:B------:R-:W-:Y:S02]  /*0da0*/  UIMAD.WIDE.U32 UR52, UR62, UR18, URZ ;  /* 0x000000123e3472a5 */ /* 0x000fe4000f8e00ff */
[----:B------:R-:W-:-:S04]  /*0db0*/  UIMAD UR8, UR63, UR18, URZ ;  /* 0x000000123f0872a4 */ /* 0x000fc8000f8e02ff */
[----:B------:R-:W-:Y:S02]  /*0dc0*/  UIADD3 UR8, UPT, UPT, UR53, UR8, URZ ;  /* 0x0000000835087290 */ /* 0x000fe4000fffe0ff */
.L_x_779:
        /* <DEDUP_REMOVED lines=20> */
.L_x_780:
[----:B------:R-:W1:Y:S01]  /*0f10*/  LDCU UR54, c[0x0][0x434] ;  /* 0x00008680ff3677ac */ /* 0x000e620008000800 */
[----:B------:R-:W-:-:S04]  /*0f20*/  UIMAD UR11, UR40, UR19, UR24 ;  /* 0x00000013280b72a4 */ /* 0x000fc8000f8e0218 */
[----:B-1----:R-:W-:Y:S02]  /*0f30*/  UIMAD UR54, UR11, UR54, URZ ;  /* 0x000000360b3672a4 */ /* 0x002fe4000f8e02ff */
.L_x_781:
        /* <DEDUP_REMOVED lines=11> */
.L_x_782:
[----:B------:R-:W1:Y:S01]  /*0ff0*/  LDCU UR53, c[0x0][0x444] ;  /* 0x00008880ff3577ac */ /* 0x000e620008000800 */
[----:B------:R-:W-:-:S04]  /*1000*/  UIMAD UR10, UR40, UR19, UR24 ;  /* 0x00000013280a72a4 */ /* 0x000fc8000f8e0218 */
[----:B-1----:R-:W-:-:S12]  /*1010*/  UIMAD UR53, UR10, UR53, URZ ;  /* 0x000000350a3572a4 */ /* 0x002fd8000f8e02ff */
.L_x_783:
        /* <DEDUP_REMOVED lines=97> */
.L_x_785:
[----:B------:R-:W1:Y:S01]  /*1630*/  LDCU.64 UR14, c[0x0][0x5c0] ;  /* 0x0000b800ff0e77ac */ /* 0x000e620008000a00 */
[----:B------:R-:W-:-:S04]  /*1640*/  UIADD3 UR8, UPT, UPT, UR37, UR41, URZ ;  /* 0x0000002925087290 */ /* 0x000fc8000fffe0ff */
[----:B-1----:R-:W-:Y:S02]  /*1650*/  UIMAD.WIDE.U32 UR18, UR8, UR14, URZ ;  /* 0x0000000e081272a5 */ /* 0x002fe4000f8e00ff */
[----:B------:R-:W-:-:S04]  /*1660*/  UIMAD UR8, UR8, UR15, URZ ;  /* 0x0000000f080872a4 */ /* 0x000fc8000f8e02ff */
[----:B------:R-:W-:-:S06]  /*1670*/  UIADD3 UR8, UPT, UPT, UR19, UR8, URZ ;  /* 0x0000000813087290 */ /* 0x000fcc000fffe0ff */
[----:B------:R-:W-:Y:S02]  /*1680*/  MOV R0, UR8 ;  /* 0x0000000800007c02 */ /* 0x000fe40008000f00 */
.L_x_786:
        /* <DEDUP_REMOVED lines=13> */
.L_x_787:
[----:B------:R-:W1:Y:S01]  /*1760*/  LDCU.64 UR10, c[0x0][0x5c8] ;  /* 0x0000b900ff0a77ac */ /* 0x000e620008000a00 */
[----:B------:R-:W-:-:S04]  /*1770*/  UIADD3 UR37, UPT, UPT, UR37, UR41, URZ ;  /* 0x0000002925257290 */ /* 0x000fc8000fffe0ff */
[----:B-1----:R-:W-:Y:S02]  /*1780*/  UIMAD.WIDE.U32 UR16, UR37, UR10, URZ ;  /* 0x0000000a251072a5 */ /* 0x002fe4000f8e00ff */
[----:B------:R-:W-:-:S04]  /*1790*/  UIMAD UR37, UR37, UR11, URZ ;  /* 0x0000000b252572a4 */ /* 0x000fc8000f8e02ff */
[----:B------:R-:W-:-:S06]  /*17a0*/  UIADD3 UR37, UPT, UPT, UR17, UR37, URZ ;  /* 0x0000002511257290 */ /* 0x000fcc000fffe0ff */
[----:B------:R-:W-:-:S07]  /*17b0*/  MOV R10, UR37 ;  /* 0x00000025000a7c02 */ /* 0x000fce0008000f00 */
.L_x_788:
        /* <DEDUP_REMOVED lines=30> */
.L_x_790:
[----:B------:R-:W-:Y:S05]  /*19a0*/  BSYNC.RECONVERGENT B0 ;  /* 0x0000000000007941 */ /* 0x000fea0003800200 */
.L_x_789:
        /* <DEDUP_REMOVED lines=17> */
.L_x_792:
[----:B------:R-:W-:Y:S05]  /*1ac0*/  BSYNC.RECONVERGENT B0 ;  /* 0x0000000000007941 */ /* 0x000fea0003800200 */
.L_x_791:
        /* <DEDUP_REMOVED lines=27> */
.L_x_794:
[----:B------:R-:W-:Y:S05]  /*1c80*/  BSYNC.RECONVERGENT B0 ;  /* 0x0000000000007941 */ /* 0x000fea0003800200 */
.L_x_793:
        /* <DEDUP_REMOVED lines=18> */
.L_x_784:
        /* <DEDUP_REMOVED lines=47> */
.L_x_798:
[----:B------:R2:W-:Y:S01]  /*20a0*/  STS.128 [R0+0x16000], RZ ;  /* 0x016000ff00007388 */ /* 0x0005e20000000c00 */
[----:B------:R-:W-:Y:S05]  /*20b0*/  BRA `(.L_x_799) ;  /* 0x00000000000c7947 */ /* 0x000fea0003800000 */
.L_x_797:
[----:B------:R1:W-:Y:S04]  /*20c0*/  STS.128 [R0+0x12000], RZ ;  /* 0x012000ff00007388 */ /* 0x0003e80000000c00 */
[----:B------:R1:W-:Y:S04]  /*20d0*/  STS.128 [R0+0x14000], RZ ;  /* 0x014000ff00007388 */ /* 0x0003e80000000c00 */
[----:B------:R1:W-:Y:S02]  /*20e0*/  STS.128 [R0+0x16000], RZ ;  /* 0x016000ff00007388 */ /* 0x0003e40000000c00 */
.L_x_799:
[----:B------:R-:W-:Y:S05]  /*20f0*/  BSYNC.RECONVERGENT B0 ;  /* 0x0000000000007941 */ /* 0x000fea0003800200 */
.L_x_796:
        /* <DEDUP_REMOVED lines=34> */
.L_x_802:
[----:B------:R3:W-:Y:S02]  /*2320*/  STS.128 [R0+0x17000], RZ ;  /* 0x017000ff00007388 */ /* 0x0007e40000000c00 */
.L_x_801:
[----:B------:R-:W-:Y:S05]  /*2330*/  BSYNC.RECONVERGENT B0 ;  /* 0x0000000000007941 */ /* 0x000fea0003800200 */
.L_x_800:
        /* <DEDUP_REMOVED lines=31> */
.L_x_805:
[----:B------:R3:W-:Y:S01]  /*2530*/  STS.128 [R0+0xa000], RZ ;  /* 0x00a000ff00007388 */ /* 0x0007e20000000c00 */
[----:B------:R-:W-:Y:S05]  /*2540*/  BRA `(.L_x_806) ;  /* 0x00000000000c7947 */ /* 0x000fea0003800000 */
.L_x_804:
[----:B------:R1:W-:Y:S04]  /*2550*/  STS.128 [R0+0x6000], RZ ;  /* 0x006000ff00007388 */ /* 0x0003e80000000c00 */
[----:B------:R1:W-:Y:S04]  /*2560*/  STS.128 [R0+0x8000], RZ ;  /* 0x008000ff00007388 */ /* 0x0003e80000000c00 */
[----:B------:R1:W-:Y:S02]  /*2570*/  STS.128 [R0+0xa000], RZ ;  /* 0x00a000ff00007388 */ /* 0x0003e40000000c00 */
.L_x_806:
[----:B------:R-:W-:Y:S05]  /*2580*/  BSYNC.RECONVERGENT B0 ;  /* 0x0000000000007941 */ /* 0x000fea0003800200 */
.L_x_803:
        /* <DEDUP_REMOVED lines=31> */
.L_x_809:
[----:B------:R3:W-:Y:S02]  /*2780*/  STS.128 [R0+0xb000], RZ ;  /* 0x00b000ff00007388 */ /* 0x0007e40000000c00 */
.L_x_808:
[----:B------:R-:W-:Y:S05]  /*2790*/  BSYNC.RECONVERGENT B0 ;  /* 0x0000000000007941 */ /* 0x000fea0003800200 */
.L_x_807:
        /* <DEDUP_REMOVED lines=28> */
.L_x_812:
[----:B------:R3:W-:Y:S01]  /*2960*/  STS.128 [R0+0x4000], RZ ;  /* 0x004000ff00007388 */ /* 0x0007e20000000c00 */
[----:B------:R-:W-:Y:S05]  /*2970*/  BRA `(.L_x_813) ;  /* 0x00000000000c7947 */ /* 0x000fea0003800000 */
.L_x_811:
[----:B------:R1:W-:Y:S04]  /*2980*/  STS.128 [R0], RZ ;  /* 0x000000ff00007388 */ /* 0x0003e80000000c00 */
[----:B------:R1:W-:Y:S04]  /*2990*/  STS.128 [R0+0x2000], RZ ;  /* 0x002000ff00007388 */ /* 0x0003e80000000c00 */
[----:B------:R1:W-:Y:S02]  /*29a0*/  STS.128 [R0+0x4000], RZ ;  /* 0x004000ff00007388 */ /* 0x0003e40000000c00 */
.L_x_813:
[----:B------:R-:W-:Y:S05]  /*29b0*/  BSYNC.RECONVERGENT B0 ;  /* 0x0000000000007941 */ /* 0x000fea0003800200 */
.L_x_810:
        /* <DEDUP_REMOVED lines=27> */
.L_x_816:
[----:B------:R3:W-:Y:S02]  /*2b70*/  STS.128 [R0+0x5000], RZ ;  /* 0x005000ff00007388 */ /* 0x0007e40000000c00 */
.L_x_815:
[----:B------:R-:W-:Y:S05]  /*2b80*/  BSYNC.RECONVERGENT B0 ;  /* 0x0000000000007941 */ /* 0x000fea0003800200 */
.L_x_814:
        /* <DEDUP_REMOVED lines=56> */
.L_x_819:
[----:B------:R3:W-:Y:S01]  /*2f10*/  STS.128 [R0+0x10000], RZ ;  /* 0x010000ff00007388 */ /* 0x0007e20000000c00 */
[----:B------:R-:W-:Y:S05]  /*2f20*/  BRA `(.L_x_820) ;  /* 0x00000000000c7947 */ /* 0x000fea0003800000 */
.L_x_818:
[----:B------:R1:W-:Y:S04]  /*2f30*/  STS.128 [R0+0xc000], RZ ;  /* 0x00c000ff00007388 */ /* 0x0003e80000000c00 */
[----:B------:R1:W-:Y:S04]  /*2f40*/  STS.128 [R0+0xe000], RZ ;  /* 0x00e000ff00007388 */ /* 0x0003e80000000c00 */
[----:B------:R1:W-:Y:S02]  /*2f50*/  STS.128 [R0+0x10000], RZ ;  /* 0x010000ff00007388 */ /* 0x0003e40000000c00 */
.L_x_820:
[----:B------:R-:W-:Y:S05]  /*2f60*/  BSYNC.RECONVERGENT B0 ;  /* 0x0000000000007941 */ /* 0x000fea0003800200 */
.L_x_817:
        /* <DEDUP_REMOVED lines=33> */
.L_x_823:
[----:B------:R2:W-:Y:S02]  /*3180*/  STS.128 [R0+0x11000], RZ ;  /* 0x011000ff00007388 */ /* 0x0005e40000000c00 */
.L_x_822:
[----:B------:R-:W-:Y:S05]  /*3190*/  BSYNC.RECONVERGENT B0 ;  /* 0x0000000000007941 */ /* 0x000fea0003800200 */
.L_x_821:
        /* <DEDUP_REMOVED lines=10> */
[----:B------:R-:W-:Y:S01]  /*3240*/  LOP3.LUT R4, R6, 0x200, RZ, 0xc0, !PT ;  /* 0x0000020006047812 */ /* 0x000fe200078ec0ff */
[----:B------:R-:W-:Y:S01]  /*3250*/  UIADD3 UR30, UPT, UPT, UR30, 0x40, URZ ;  /* 0x000000401e1e7890 */ /* 0x000fe2000fffe0ff */
[----:B------:R-:W-:Y:S02]  /*3260*/  LOP3.LUT R0, R0, 0x38, R24, 0xf8, !PT ;  /* 0x0000003800007812 */ /* 0x000fe400078ef818 */
[----:B------:R-:W-:Y:S02]  /*3270*/  CS2R R140, SRZ ;  /* 0x00000000008c7805 */ /* 0x000fe4000001ff00 */
[----:B------:R-:W-:Y:S02]  /*3280*/  LOP3.LUT R6, R3, 0xc00, R6, 0xf8, !PT ;  /* 0x00000c0003067812 */ /* 0x000fe400078ef806 */
[----:B------:R-:W-:Y:S02]  /*3290*/  CS2R R146, SRZ ;  /* 0x0000000000927805 */ /* 0x000fe4000001ff00 */
[----:B------:R-:W-:-:S02]  /*32a0*/  LOP3.LUT R4, R4, 0x3800, R5, 0xf8, !PT ;  /* 0x0000380004047812 */ /* 0x000fc400078ef805 */
[----:B------:R-:W-:Y:S02]  /*32b0*/  CS2R R144, SRZ ;  /* 0x0000000000907805 */ /* 0x000fe4000001ff00 */
[C---:B------:R-:W-:Y:S02]  /*32c0*/  LOP3.LUT R3, R0.reuse, 0x8, R23, 0x78, !PT ;  /* 0x0000000800037812 */ /* 0x040fe400078e7817 */
[----:B------:R-:W-:Y:S02]  /*32d0*/  CS2R R138, SRZ ;  /* 0x00000000008a7805 */ /* 0x000fe4000001ff00 */
[----:B------:R-:W-:Y:S02]  /*32e0*/  LOP3.LUT R5, R0, 0x8, R15, 0x78, !PT ;  /* 0x0000000800057812 */ /* 0x000fe400078e780f */
[----:B------:R-:W-:Y:S02]  /*32f0*/  CS2R R136, SRZ ;  /* 0x0000000000887805 */ /* 0x000fe4000001ff00 */
[----:B------:R-:W-:-:S02]  /*3300*/  LOP3.LUT R0, R4, R3, RZ, 0xfc, !PT ;  /* 0x0000000304007212 */ /* 0x000fc400078efcff */
[----:B------:R-:W-:Y:S02]  /*3310*/  CS2R R134, SRZ ;  /* 0x0000000000867805 */ /* 0x000fe4000001ff00 */
[----:B------:R-:W-:Y:S02]  /*3320*/  LOP3.LUT P5, RZ, R23, 0x4, RZ, 0xc0, !PT ;  /* 0x0000000417ff7812 */ /* 0x000fe400078ac0ff */
[----:B------:R-:W-:Y:S02]  /*3330*/  CS2R R132, SRZ ;  /* 0x0000000000847805 */ /* 0x000fe4000001ff00 */
[----:B------:R-:W-:Y:S02]  /*3340*/  LEA R9, R0, UR6, 0x1 ;  /* 0x0000000600097c11 */ /* 0x000fe4000f8e08ff */
[----:B------:R-:W-:Y:S01]  /*3350*/  CS2R R126, SRZ ;  /* 0x00000000007e7805 */ /* 0x000fe2000001ff00 */
[----:B------:R-:W-:-:S04]  /*3360*/  DEPBAR.LE SB0, 0x1 ;  /* 0x000080400000791a */ /* 0x000fc80000000000 */
[C---:B-----5:R-:W-:Y:S01]  /*3370*/  LOP3.LUT P2, R2, R13.reuse, 0x4, RZ, 0xc0, !PT ;  /* 0x000000040d027812 */ /* 0x060fe2000784c0ff */
[C---:B------:R-:W-:Y:S01]  /*3380*/  IMAD.SHL.U32 R10, R13.reuse, 0x20, RZ ;  /* 0x000000200d0a7824 */ /* 0x040fe200078e00ff */
[----:B------:R-:W-:Y:S01]  /*3390*/  SHF.R.U32.HI R8, RZ, 0x2, R13 ;  /* 0x00000002ff087819 */ /* 0x000fe2000001160d */
[C---:B------:R-:W-:Y:S01]  /*33a0*/  IMAD.SHL.U32 R11, R13.reuse, 0x2, RZ ;  /* 0x000000020d0b7824 */ /* 0x040fe200078e00ff */
[----:B------:R-:W-:Y:S01]  /*33b0*/  ISETP.NE.AND P3, PT, R2, RZ, PT ;  /* 0x000000ff0200720c */ /* 0x000fe20003f65270 */
[C---:B------:R-:W-:Y:S01]  /*33c0*/  IMAD.SHL.U32 R4, R13.reuse, 0x10, RZ ;  /* 0x000000100d047824 */ /* 0x040fe200078e00ff */
[----:B------:R-:W-:Y:S01]  /*33d0*/  LOP3.LUT P1, R2, R13, 0x2, RZ, 0xc0, !PT ;  /* 0x000000020d027812 */ /* 0x000fe2000782c0ff */
[----:B------:R-:W-:Y:S01]  /*33e0*/  BAR.SYNC.DEFER_BLOCKING 0x0 ;  /* 0x0000000000007b1d */ /* 0x000fe20000010000 */
[----:B------:R-:W-:Y:S01]  /*33f0*/  LOP3.LUT R3, R11, 0x38, RZ, 0xc0, !PT ;  /* 0x000000380b037812 */ /* 0x000fe200078ec0ff */
[----:B------:R-:W-:Y:S01]  /*3400*/  IMAD.SHL.U32 R14, R13, 0x8, RZ ;  /* 0x000000080d0e7824 */ /* 0x000fe200078e00ff */
[----:B------:R-:W-:Y:S01]  /*3410*/  ISETP.NE.AND P0, PT, R2, RZ, PT ;  /* 0x000000ff0200720c */ /* 0x000fe20003f05270 */
[----:B------:R-:W-:Y:S01]  /*3420*/  VIADD R232, R9, 0x12040 ;  /* 0x0001204009e87836 */ /* 0x000fe20000000000 */
[----:B------:R-:W-:-:S02]  /*3430*/  LOP3.LUT R2, R10, 0xc00, RZ, 0xc0, !PT ;  /* 0x00000c000a027812 */ /* 0x000fc400078ec0ff */
[----:B------:R-:W-:Y:S02]  /*3440*/  CS2R R124, SRZ ;  /* 0x00000000007c7805 */ /* 0x000fe4000001ff00 */
[----:B------:R-:W-:Y:S01]  /*3450*/  LOP3.LUT R7, R4, 0x1c0, RZ, 0xc0, !PT ;  /* 0x000001c004077812 */ /* 0x000fe200078ec0ff */
[----:B------:R-:W-:Y:S01]  /*3460*/  IMAD.SHL.U32 R4, R13, 0x40, RZ ;  /* 0x000000400d047824 */ /* 0x000fe200078e00ff */
[----:B------:R-:W-:Y:S01]  /*3470*/  LOP3.LUT R2, R2, 0x6, R11, 0xf8, !PT ;  /* 0x0000000602027812 */ /* 0x000fe200078ef80b */
[----:B------:R-:W-:Y:S01]  /*3480*/  STL [R1], R9 ;  /* 0x0000000901007387 */ /* 0x000fe20000100800 */
[----:B------:R-:W-:Y:S01]  /*3490*/  LOP3.LUT R0, R3, 0x20, R8, 0x78, !PT ;  /* 0x0000002003007812 */ /* 0x000fe200078e7808 */
[----:B------:R-:W-:Y:S01]  /*34a0*/  VIADD R3, R9, 0x12000 ;  /* 0x0001200009037836 */ /* 0x000fe20000000000 */
[----:B------:R-:W-:Y:S01]  /*34b0*/  LOP3.LUT R252, R6, R5, RZ, 0xfc, !PT ;  /* 0x0000000506fc7212 */ /* 0x000fe200078efcff */
[----:B------:R-:W-:Y:S01]  /*34c0*/  IMAD.MOV.U32 R6, RZ, RZ, 0x40 ;  /* 0x00000040ff067424 */ /* 0x000fe200078e00ff */
[----:B------:R-:W-:Y:S01]  /*34d0*/  LOP3.LUT R0, R2, R0, R7, 0xfe, !PT ;  /* 0x0000000002007212 */ /* 0x000fe200078efe07 */
[----:B------:R-:W-:Y:S01]  /*34e0*/  IMAD.MOV.U32 R0, RZ, RZ, 0x20 ;  /* 0x00000020ff007424 */ /* 0x000fe200078e00ff */
[----:B------:R-:W-:Y:S01]  /*34f0*/  SHF.R.U32.HI R7, RZ, 0x3, R13 ;  /* 0x00000003ff077819 */ /* 0x000fe2000001160d */
[----:B------:R-:W-:Y:S01]  /*3500*/  IMAD.MOV.U32 R8, RZ, RZ, 0x10 ;  /* 0x00000010ff087424 */ /* 0x000fe200078e00ff */
[----:B------:R-:W-:Y:S01]  /*3510*/  LOP3.LUT R2, R11, 0x20, RZ, 0xc0, !PT ;  /* 0x000000200b027812 */ /* 0x000fe200078ec0ff */
[----:B------:R-:W-:Y:S01]  /*3520*/  IMAD.MOV.U32 R5, RZ, RZ, 0x20 ;  /* 0x00000020ff057424 */ /* 0x000fe200078e00ff */
[----:B------:R-:W-:Y:S01]  /*3530*/  SEL R0, R0, 0xffffffe0, !P4 ;  /* 0xffffffe000007807 */ /* 0x000fe20006000000 */
[----:B------:R-:W-:Y:S01]  /*3540*/  @P5 VIADD R232, R3, 0xffffffc0 ;  /* 0xffffffc003e85836 */ /* 0x000fe20000000000 */
[----:B------:R-:W-:Y:S01]  /*3550*/  LOP3.LUT R2, R2, 0x18, R7, 0xf8, !PT ;  /* 0x0000001802027812 */ /* 0x000fe200078ef807 */
[----:B------:R-:W-:Y:S01]  /*3560*/  IMAD.MOV.U32 R3, RZ, RZ, 0x40 ;  /* 0x00000040ff037424 */ /* 0x000fe200078e00ff */
[----:B------:R-:W-:Y:S01]  /*3570*/  SHF.R.U32.HI R11, RZ, 0x1, R13 ;  /* 0x00000001ff0b7819 */ /* 0x000fe2000001160d */
[----:B------:R-:W-:Y:S01]  /*3580*/  IMAD.IADD R7, R9, 0x1, R0 ;  /* 0x0000000109077824 */ /* 0x000fe200078e0200 */
[----:B------:R-:W-:Y:S01]  /*3590*/  LOP3.LUT R2, R2, 0x1c0, R4, 0xf8, !PT ;  /* 0x000001c002027812 */ /* 0x000fe200078ef804 */
[----:B------:R-:W-:Y:S01]  /*35a0*/  IMAD.IADD R240, R0, 0x1, R232 ;  /* 0x0000000100f07824 */ /* 0x000fe200078e02e8 */
[----:B------:R-:W-:Y:S01]  /*35b0*/  LOP3.LUT R12, R4, 0x200, RZ, 0xc0, !PT ;  /* 0x00000200040c7812 */ /* 0x000fe200078ec0ff */
[----:B------:R-:W2:Y:S01]  /*35c0*/  LDSM.16.M88.4 R164, [R232] ;  /* 0x00000000e8a4783b */ /* 0x000ea20000000200 */
[----:B------:R-:W-:-:S02]  /*35d0*/  LOP3.LUT R2, R2, 0x38, R14, 0x78, !PT ;  /* 0x0000003802027812 */ /* 0x000fc400078e780e */
[----:B------:R-:W-:Y:S02]  /*35e0*/  CS2R R130, SRZ ;  /* 0x0000000000827805 */ /* 0x000fe4000001ff00 */
[----:B------:R-:W-:Y:S01]  /*35f0*/  SEL R15, R6, 0xffffffc0, !P2 ;  /* 0xffffffc0060f7807 */ /* 0x000fe20005000000 */
[----:B------:R-:W-:Y:S01]  /*3600*/  STL [R1+0x4], R7 ;  /* 0x0000040701007387 */ /* 0x000fe20000100800 */
[----:B------:R-:W-:Y:S02]  /*3610*/  LOP3.LUT R2, R2, 0x200, R4, 0xf8, !PT ;  /* 0x0000020002027812 */ /* 0x000fe400078ef804 */
[----:B------:R-:W-:Y:S02]  /*3620*/  CS2R R128, SRZ ;  /* 0x0000000000807805 */ /* 0x000fe4000001ff00 */
[----:B------:R-:W-:Y:S01]  /*3630*/  SEL R6, R8, 0xfffffff0, !P2 ;  /* 0xfffffff008067807 */ /* 0x000fe20005000000 */
[----:B------:R-:W3:Y:S01]  /*3640*/  LDSM.16.M88.4 R156, [R7+0x12000] ;  /* 0x01200000079c783b */ /* 0x000ee20000000200 */
[----:B------:R-:W-:-:S02]  /*3650*/  SEL R3, R3, 0xffffffc0, !P5 ;  /* 0xffffffc003037807 */ /* 0x000fc40006800000 */
[----:B------:R-:W-:Y:S02]  /*3660*/  CS2R R122, SRZ ;  /* 0x00000000007a7805 */ /* 0x000fe4000001ff00 */
[----:B------:R-:W-:Y:S01]  /*3670*/  LEA R252, R252, UR6, 0x1 ;  /* 0x00000006fcfc7c11 */ /* 0x000fe2000f8e08ff */
        /* <DEDUP_REMOVED lines=16> */
[----:B------:R5:W1:Y:S01]  /*3780*/  LDSM.16.M88.4 R224, [R7+0x16800] ;  /* 0x0168000007e0783b */ /* 0x000a620000000200 */
[----:B------:R-:W-:Y:S02]  /*3790*/  CS2R R60, SRZ ;  /* 0x00000000003c7805 */ /* 0x000fe4000001ff00 */
[----:B------:R-:W-:Y:S02]  /*37a0*/  CS2R R66, SRZ ;  /* 0x0000000000427805 */ /* 0x000fe4000001ff00 */
[----:B------:R-:W-:Y:S01]  /*37b0*/  CS2R R64, SRZ ;  /* 0x0000000000407805 */ /* 0x000fe2000001ff00 */
[----:B------:R2:W-:Y:S01]  /*37c0*/  STL [R1+0x2c], R2 ;  /* 0x00002c0201007387 */ /* 0x0005e20000100800 */
[----:B------:R-:W-:-:S02]  /*37d0*/  CS2R R58, SRZ ;  /* 0x00000000003a7805 */ /* 0x000fc4000001ff00 */
[----:B------:R-:W-:Y:S02]  /*37e0*/  CS2R R56, SRZ ;  /* 0x0000000000387805 */ /* 0x000fe4000001ff00 */
[----:B------:R-:W-:Y:S01]  /*37f0*/  CS2R R54, SRZ ;  /* 0x0000000000367805 */ /* 0x000fe2000001ff00 */
[----:B------:R-:W-:Y:S01]  /*3800*/  STL [R1+0x28], R15 ;  /* 0x0000280f01007387 */ /* 0x000fe20000100800 */
[----:B------:R-:W-:Y:S02]  /*3810*/  CS2R R52, SRZ ;  /* 0x0000000000347805 */ /* 0x000fe4000001ff00 */
[----:B------:R-:W-:Y:S02]  /*3820*/  CS2R R46, SRZ ;  /* 0x00000000002e7805 */ /* 0x000fe4000001ff00 */
[----:B------:R-:W-:Y:S01]  /*3830*/  CS2R R44, SRZ ;  /* 0x00000000002c7805 */ /* 0x000fe2000001ff00 */
[----:B------:R3:W-:Y:S01]  /*3840*/  STL [R1+0x54], R6 ;  /* 0x0000540601007387 */ /* 0x0007e20000100800 */
        /* <DEDUP_REMOVED lines=8> */
[----:B----4-:R-:W-:-:S02]  /*38d0*/  CS2R R30, SRZ ;  /* 0x00000000001e7805 */ /* 0x010fc4000001ff00 */
[----:B------:R-:W-:Y:S02]  /*38e0*/  CS2R R28, SRZ ;  /* 0x00000000001c7805 */ /* 0x000fe4000001ff00 */
[----:B-----5:R-:W-:Y:S01]  /*38f0*/  LOP3.LUT R7, R4, 0x1c0, RZ, 0xc0, !PT ;  /* 0x000001c004077812 */ /* 0x020fe200078ec0ff */
[----:B------:R-:W4:Y:S01]  /*3900*/  LDSM.16.M88.4 R200, [R232+0x2800] ;  /* 0x00280000e8c8783b */ /* 0x000f220000000200 */
[----:B------:R-:W-:Y:S02]  /*3910*/  LOP3.LUT R4, R11, 0x10, RZ, 0xc0, !PT ;  /* 0x000000100b047812 */ /* 0x000fe400078ec0ff */
[----:B------:R-:W-:Y:S02]  /*3920*/  CS2R R34, SRZ ;  /* 0x0000000000227805 */ /* 0x000fe4000001ff00 */
[----:B------:R-:W-:Y:S01]  /*3930*/  CS2R R32, SRZ ;  /* 0x0000000000207805 */ /* 0x000fe2000001ff00 */
[----:B------:R-:W1:Y:S01]  /*3940*/  LDSM.16.M88.4 R228, [R232+0x4000] ;  /* 0x00400000e8e4783b */ /* 0x000e620000000200 */
[----:B--2---:R-:W-:-:S02]  /*3950*/  LOP3.LUT R2, R7, 0x38, R14, 0xf8, !PT ;  /* 0x0000003807027812 */ /* 0x004fc400078ef80e */
[----:B------:R-:W-:Y:S02]  /*3960*/  CS2R R26, SRZ ;  /* 0x00000000001a7805 */ /* 0x000fe4000001ff00 */
[C---:B------:R-:W-:Y:S01]  /*3970*/  SEL R7, R5.reuse, 0xffffffe0, !P1 ;  /* 0xffffffe005077807 */ /* 0x040fe20004800000 */
[----:B------:R-:W2:Y:S01]  /*3980*/  LDSM.16.M88.4 R172, [R240] ;  /* 0x00000000f0ac783b */ /* 0x000ea20000000200 */
[----:B------:R-:W-:Y:S02]  /*3990*/  LOP3.LUT R4, R4, 0x8, R13, 0xf8, !PT ;  /* 0x0000000804047812 */ /* 0x000fe400078ef80d */
[----:B------:R-:W-:Y:S02]  /*39a0*/  CS2R R24, SRZ ;  /* 0x0000000000187805 */ /* 0x000fe4000001ff00 */
[----:B------:R-:W-:Y:S01]  /*39b0*/  SEL R5, R5, 0xffffffe0, !P0 ;  /* 0xffffffe005057807 */ /* 0x000fe20004000000 */
[----:B------:R5:W-:Y:S01]  /*39c0*/  STL [R1+0x20], R7 ;  /* 0x0000200701007387 */ /* 0x000be20000100800 */
[----:B------:R-:W-:-:S02]  /*39d0*/  LOP3.LUT R4, R4, R2, RZ, 0x3c, !PT ;  /* 0x0000000204047212 */ /* 0x000fc400078e3cff */
[----:B------:R-:W-:Y:S02]  /*39e0*/  CS2R R22, SRZ ;  /* 0x0000000000167805 */ /* 0x000fe4000001ff00 */
[----:B---3--:R-:W-:Y:S01]  /*39f0*/  LOP3.LUT R6, R12, 0xc00, R10, 0xf8, !PT ;  /* 0x00000c000c067812 */ /* 0x008fe200078ef80a */
[----:B------:R-:W3:Y:S01]  /*3a00*/  LDSM.16.M88.4 R176, [R240+0x800] ;  /* 0x00080000f0b0783b */ /* 0x000ee20000000200 */
[----:B------:R-:W-:Y:S02]  /*3a10*/  CS2R R20, SRZ ;  /* 0x0000000000147805 */ /* 0x000fe4000001ff00 */
[----:B------:R-:W-:Y:S01]  /*3a20*/  LOP3.LUT P4, RZ, R13, 0x8, RZ, 0xc0, !PT ;  /* 0x000000080dff7812 */ /* 0x000fe2000788c0ff */
[----:B------:R-:W1:Y:S01]  /*3a30*/  LDCU UR8, c[0x0][0x440] ;  /* 0x00008800ff0877ac */ /* 0x000e620008000800 */
[----:B------:R-:W2:Y:S01]  /*3a40*/  LDSM.16.M88.4 R204, [R240+0x2000] ;  /* 0x00200000f0cc783b */ /* 0x000ea20000000200 */
[----:B------:R-:W2:Y:S03]  /*3a50*/  LDCU UR9, c[0x0][0x3e0] ;  /* 0x00007c00ff0977ac */ /* 0x000ea60008000800 */
[----:B------:R-:W2:Y:S01]  /*3a60*/  LDSM.16.M88.4 R208, [R240+0x2800] ;  /* 0x00280000f0d0783b */ /* 0x000ea20000000200 */
[----:B------:R-:W2:Y:S03]  /*3a70*/  LDCU UR15, c[0x0][0x50c] ;  /* 0x0000a180ff0f77ac */ /* 0x000ea60008000800 */
[----:B------:R-:W2:Y:S01]  /*3a80*/  LDSM.16.M88.4 R236, [R240+0x4000] ;  /* 0x00400000f0ec783b */ /* 0x000ea20000000200 */
[----:B------:R-:W2:Y:S03]  /*3a90*/  LDCU UR14, c[0x0][0x45c] ;  /* 0x00008b80ff0e77ac */ /* 0x000ea60008000800 */
[----:B------:R-:W2:Y:S01]  /*3aa0*/  LDSM.16.M88.4 R148, [R9+0x12000] ;  /* 0x012000000994783b */ /* 0x000ea20000000200 */
[----:B------:R-:W-:-:S03]  /*3ab0*/  UISETP.GE.AND UP1, UPT, UR30, UR33, UPT ;  /* 0x000000211e00728c */ /* 0x000fc6000bf26270 */
[----:B------:R-:W2:Y:S01]  /*3ac0*/  LDSM.16.M88.4 R152, [R9+0x12800] ;  /* 0x012800000998783b */ /* 0x000ea20000000200 */
[----:B-----5:R-:W-:Y:S01]  /*3ad0*/  LOP3.LUT R7, R2, 0x8, R11, 0x78, !PT ;  /* 0x0000000802077812 */ /* 0x020fe200078e780b */
[----:B-1----:R-:W-:Y:S01]  /*3ae0*/  USHF.L.U32 UR16, UR16, 0x6, URZ ;  /* 0x0000000610107899 */ /* 0x002fe200080006ff */
[----:B------:R-:W-:Y:S01]  /*3af0*/  LOP3.LUT R2, R4, 0x200, R10, 0xf8, !PT ;  /* 0x0000020004027812 */ /* 0x000fe200078ef80a */
[----:B------:R-:W1:Y:S01]  /*3b00*/  LDSM.16.M88.4 R180, [R9+0x14000] ;  /* 0x0140000009b4783b */ /* 0x000e620000000200 */
[----:B------:R-:W-:-:S03]  /*3b10*/  IMAD.IADD R4, R9, 0x1, R3 ;  /* 0x0000000109047824 */ /* 0x000fc600078e0203 */
[----:B------:R-:W1:Y:S04]  /*3b20*/  LDSM.16.M88.4 R184, [R9+0x14800] ;  /* 0x0148000009b8783b */ /* 0x000e680000000200 */
[----:B------:R-:W1:Y:S04]  /*3b30*/  LDSM.16.M88.4 R212, [R9+0x16000] ;  /* 0x0160000009d4783b */ /* 0x000e680000000200 */
[----:B------:R-:W1:Y:S04]  /*3b40*/  LDSM.16.M88.4 R216, [R9+0x16800] ;  /* 0x0168000009d8783b */ /* 0x000e680000000200 */
[----:B------:R-:W1:Y:S04]  /*3b50*/  LDSM.16.M88.4 R232, [R232+0x4800] ;  /* 0x00480000e8e8783b */ /* 0x000e680000000200 */
[----:B------:R-:W1:Y:S04]  /*3b60*/  LDSM.16.M88.4 R240, [R240+0x4800] ;  /* 0x00480000f0f0783b */ /* 0x000e680000000200 */
[----:B------:R5:W-:Y:S04]  /*3b70*/  STL [R1+0x1c], R5 ;  /* 0x00001c0501007387 */ /* 0x000be80000100800 */
[----:B------:R4:W-:Y:S01]  /*3b80*/  STL [R1+0x24], R2 ;  /* 0x0000240201007387 */ /* 0x0009e20000100800 */
[----:B-----5:R-:W-:Y:S01]  /*3b90*/  LOP3.LUT R5, R6, R7, RZ, 0xfc, !PT ;  /* 0x0000000706057212 */ /* 0x020fe200078efcff */
[----:B----4-:R-:W-:-:S04]  /*3ba0*/  IMAD.IADD R2, R3, 0x1, R252 ;  /* 0x0000000103027824 */ /* 0x010fc800078e02fc */
[----:B------:R4:W-:Y:S01]  /*3bb0*/  STL [R1+0x58], R5 ;  /* 0x0000580501007387 */ /* 0x0009e20000100800 */
[----:B------:R-:W-:-:S03]  /*3bc0*/  IMAD.IADD R3, R0, 0x1, R4 ;  /* 0x0000000100037824 */ /* 0x000fc600078e0204 */
[----:B------:R1:W-:Y:S01]  /*3bd0*/  STL [R1+0x8], R4 ;  /* 0x0000080401007387 */ /* 0x0003e20000100800 */
[C---:B----4-:R-:W-:Y:S02]  /*3be0*/  IMAD.IADD R5, R0.reuse, 0x1, R252 ;  /* 0x0000000100057824 */ /* 0x050fe400078e02fc */
[----:B------:R-:W-:-:S03]  /*3bf0*/  IMAD.IADD R0, R0, 0x1, R2 ;  /* 0x0000000100007824 */ /* 0x000fc600078e0202 */
[----:B------:R4:W-:Y:S04]  /*3c00*/  STL [R1+0x14], R5 ;  /* 0x0000140501007387 */ /* 0x0009e80000100800 */
[----:B------:R4:W-:Y:S04]  /*3c10*/  STL [R1+0x10], R2 ;  /* 0x0000100201007387 */ /* 0x0009e80000100800 */
[----:B------:R4:W-:Y:S04]  /*3c20*/  STL [R1+0xc], R3 ;  /* 0x00000c0301007387 */ /* 0x0009e80000100800 */
[----:B-123--:R4:W-:Y:S02]  /*3c30*/  STL [R1+0x18], R0 ;  /* 0x0000180001007387 */ /* 0x00e9e40000100800 */
.L_x_826:
[----:B------:R-:W2:Y:S01]  /*3c40*/  LDL R249, [R1] ;  /* 0x0000000001f97983 */ /* 0x000ea20000100800 */
[----:B------:R-:W-:Y:S01]  /*3c50*/  PLOP3.LUT P0, PT, PT, PT, UP1, 0x80, 0x8 ;  /* 0x000000000008781c */ /* 0x000fe20003f0f018 */
[----:B-1----:R-:W-:Y:S01]  /*3c60*/  IMAD.U32 R245, RZ, RZ, UR11 ;  /* 0x0000000bfff57e24 */ /* 0x002fe2000f8e00ff */
[----:B------:R-:W-:Y:S02]  /*3c70*/  PLOP3.LUT P1, PT, PT, PT, UP1, 0x80, 0x8 ;  /* 0x000000000008781c */ /* 0x000fe40003f2f018 */
[----:B------:R-:W3:Y:S01]  /*3c80*/  LDL R248, [R1+0x14] ;  /* 0x0000140001f87983 */ /* 0x000ee20000100800 */
[----:B------:R-:W-:Y:S01]  /*3c90*/  PLOP3.LUT P2, PT, PT, PT, UP1, 0x80, 0x8 ;  /* 0x000000000008781c */ /* 0x000fe20003f4f018 */
[----:B------:R-:W-:Y:S01]  /*3ca0*/  UISETP.NE.AND UP2, UPT, UR43, URZ, UPT ;  /* 0x000000ff2b00728c */ /* 0x000fe2000bf45270 */
[----:B------:R-:W-:Y:S02]  /*3cb0*/  PLOP3.LUT P6, PT, PT, PT, UP1, 0x80, 0x8 ;  /* 0x000000000008781c */ /* 0x000fe40003fcf018 */
[----:B------:R-:W3:Y:S01]  /*3cc0*/  LDL R247, [R1+0x4] ;  /* 0x0000040001f77983 */ /* 0x000ee20000100800 */
[----:B------:R-:W-:Y:S02]  /*3cd0*/  PLOP3.LUT P5, PT, PT, PT, UP1, 0x80, 0x8 ;  /* 0x000000000008781c */ /* 0x000fe40003faf018 */
[----:B------:R-:W-:Y:S02]  /*3ce0*/  MOV R244, UR10 ;  /* 0x0000000a00f47c02 */ /* 0x000fe40008000f00 */
[----:B------:R-:W3:Y:S05]  /*3cf0*/  LDL R246, [R1+0x10] ;  /* 0x0000100001f67983 */ /* 0x000eea0000100800 */
[----:B----4-:R-:W4:Y:S01]  /*3d00*/  LDL R3, [R1+0x8] ;  /* 0x0000080001037983 */ /* 0x010f220000100800 */
[----:B------:R-:W-:Y:S04]  /*3d10*/  @UP2 UIADD3 UR27, UP0, UPT, UR18, -0x100, URZ ;  /* 0xffffff00121b2890 */ /* 0x000fe8000ff1e0ff */
[----:B------:R-:W4:Y:S01]  /*3d20*/  LDL R2, [R1+0x18] ;  /* 0x0000180001027983 */ /* 0x000f220000100800 */
[----:B------:R-:W-:Y:S02]  /*3d30*/  @UP2 UIADD3.X UR17, UPT, UPT, UR19, -0x1, URZ, UP0, !UPT ;  /* 0xffffffff13112890 */ /* 0x000fe400087fe4ff */
[----:B------:R-:W-:Y:S02]  /*3d40*/  @UP2 UIADD3 UR10, UP0, UPT, UR10, -0x100, URZ ;  /* 0xffffff000a0a2890 */ /* 0x000fe4000ff1e0ff */
[----:B------:R-:W4:Y:S02]  /*3d50*/  LDL R0, [R1+0xc] ;  /* 0x00000c0001007983 */ /* 0x000f240000100800 */
[----:B------:R-:W-:Y:S03]  /*3d60*/  @UP2 UIADD3.X UR11, UPT, UPT, UR11, -0x1, URZ, UP0, !UPT ;  /* 0xffffffff0b0b2890 */ /* 0x000fe600087fe4ff */
[----:B------:R-:W0:Y:S05]  /*3d70*/  LDGDEPBAR ;  /* 0x00000000000079af */ /* 0x000e2a0000000000 */
[----:B------:R-:W-:Y:S05]  /*3d80*/  STL [R1+0x88], R110 ;  /* 0x0000886e01007387 */ /* 0x000fea0000100800 */
        /* <DEDUP_REMOVED lines=9> */
[----:B------:R-:W-:Y:S01]  /*3e20*/  STL [R1+0x60], R100 ;  /* 0x0000606401007387 */ /* 0x000fe20000100800 */
[----:B------:R-:W-:Y:S04]  /*3e30*/  DEPBAR.LE SB0, 0x0 ;  /* 0x000080000000791a */ /* 0x000fe80000000000 */
[----:B------:R-:W-:Y:S06]  /*3e40*/  BAR.SYNC.DEFER_BLOCKING 0x0 ;  /* 0x0000000000007b1d */ /* 0x000fec0000010000 */
[----:B------:R-:W-:Y:S05]  /*3e50*/  LDSM.16.M88.4 R16, [R252] ;  /* 0x00000000fc10783b */ /* 0x000fea0000000200 */
[----:B--2---:R-:W1:Y:S05]  /*3e60*/  LDSM.16.M88.4 R8, [R249+0xc000] ;  /* 0x00c00000f908783b */ /* 0x004e6a0000000200 */
[----:B------:R-:W2:Y:S05]  /*3e70*/  LDSM.16.M88.4 R68, [R249+0xc800] ;  /* 0x00c80000f944783b */ /* 0x000eaa0000000200 */
[----:B---3--:R-:W-:Y:S05]  /*3e80*/  LDSM.16.M88.4 R72, [R248] ;  /* 0x00000000f848783b */ /* 0x008fea0000000200 */
[----:B------:R-:W3:Y:S05]  /*3e90*/  LDSM.16.M88.4 R76, [R247+0xc000] ;  /* 0x00c00000f74c783b */ /* 0x000eea0000000200 */
[----:B------:R-:W3:Y:S05]  /*3ea0*/  LDSM.16.M88.4 R80, [R247+0xc800] ;  /* 0x00c80000f750783b */ /* 0x000eea0000000200 */
[----:B------:R-:W-:Y:S05]  /*3eb0*/  LDSM.16.M88.4 R84, [R246] ;  /* 0x00000000f654783b */ /* 0x000fea0000000200 */
[----:B----4-:R-:W4:Y:S05]  /*3ec0*/  LDSM.16.M88.4 R88, [R3+0xc000] ;  /* 0x00c000000358783b */ /* 0x010f2a0000000200 */
        /* <DEDUP_REMOVED lines=10> */
[C---:B------:R-:W-:Y:S08]  /*3f70*/  HMMA.16816.F32 R12, R72.reuse, R80, R12 ;  /* 0x00000050480c723c */ /* 0x040ff0000000180c */
        /* <DEDUP_REMOVED lines=37> */
[----:B------:R4:W1:Y:S02]  /*41d0*/  LDSM.16.M88.4 R92, [R248+0x4000] ;  /* 0x00400000f85c783b */ /* 0x0008640000000200 */
[C---:B---3--:R-:W-:Y:S08]  /*41e0*/  HMMA.16816.F32 R4, R76.reuse, R80, R4 ;  /* 0x000000504c04723c */ /* 0x048ff00000001804 */
[C---:B------:R-:W-:Y:S01]  /*41f0*/  HMMA.16816.F32 R8, R76.reuse, R82, R8 ;  /* 0x000000524c08723c */ /* 0x040fe20000001808 */
[----:B------:R-:W-:Y:S07]  /*4200*/  LDSM.16.M88.4 R80, [R3+0x10000] ;  /* 0x010000000350783b */ /* 0x000fee0000000200 */
[C---:B--2---:R-:W-:Y:S01]  /*4210*/  HMMA.16816.F32 R12, R76.reuse, R72, R12 ;  /* 0x000000484c0c723c */ /* 0x044fe2000000180c */
[----:B----4-:R-:W2:Y:S07]  /*4220*/  S2R R248, SR_TID.X ;  /* 0x0000000000f87919 */ /* 0x010eae0000002100 */
[----:B------:R-:W-:Y:S01]  /*4230*/  HMMA.16816.F32 R16, R76, R74, R16 ;  /* 0x0000004a4c10723c */ /* 0x000fe20000001810 */
[----:B------:R-:W3:Y:S05]  /*4240*/  LDSM.16.M88.4 R72, [R247+0x10800] ;  /* 0x01080000f748783b */ /* 0x000eea0000000200 */
[----:B------:R-:W4:Y:S02]  /*4250*/  LDSM.16.M88.4 R76, [R246+0x4000] ;  /* 0x00400000f64c783b */ /* 0x000f240000000200 */
[C---:B------:R-:W-:Y:S08]  /*4260*/  HMMA.16816.F32 R4, R84.reuse, R88, R4 ;  /* 0x000000585404723c */ /* 0x040ff00000001804 */
[C---:B------:R-:W-:Y:S01]  /*4270*/  HMMA.16816.F32 R8, R84.reuse, R90, R8 ;  /* 0x0000005a5408723c */ /* 0x040fe20000001808 */
[----:B------:R-:W-:Y:S07]  /*4280*/  LDSM.16.M88.4 R88, [R0+0x10000] ;  /* 0x010000000058783b */ /* 0x000fee0000000200 */
[C---:B-1----:R-:W-:Y:S03]  /*4290*/  HMMA.16816.F32 R12, R84.reuse, R68, R12 ;  /* 0x00000044540c723c */ /* 0x042fe6000000180c */
[C---:B--2---:R-:W-:Y:S02]  /*42a0*/  SHF.L.U32 R100, R248.reuse, 0x1, RZ ;  /* 0x00000001f8647819 */ /* 0x044fe400000006ff */
[C---:B------:R-:W-:Y:S03]  /*42b0*/  SHF.L.U32 R101, R248.reuse, 0x5, RZ ;  /* 0x00000005f8657819 */ /* 0x040fe600000006ff */
[----:B------:R-:W-:Y:S01]  /*42c0*/  HMMA.16816.F32 R16, R84, R70, R16 ;  /* 0x000000465410723c */ /* 0x000fe20000001810 */
[----:B------:R1:W2:Y:S02]  /*42d0*/  LDSM.16.M88.4 R68, [R3+0x10800] ;  /* 0x010800000344783b */ /* 0x0002a40000000200 */
[----:B------:R-:W-:Y:S02]  /*42e0*/  SHF.R.U32.HI R252, RZ, 0x2, R248 ;  /* 0x00000002fffc7819 */ /* 0x000fe400000116f8 */
[----:B------:R-:W-:Y:S01]  /*42f0*/  SHF.L.U32 R248, R248, 0x4, RZ ;  /* 0x00000004f8f87819 */ /* 0x000fe200000006ff */
[----:B------:R-:W2:Y:S02]  /*4300*/  LDSM.16.M88.4 R84, [R2+0x4000] ;  /* 0x004000000254783b */ /* 0x000ea40000000200 */
[C---:B------:R-:W-:Y:S05]  /*4310*/  HMMA.16816.F32 R4, R92.reuse, R96, R4 ;  /* 0x000000605c04723c */ /* 0x040fea0000001804 */
[----:B------:R-:W-:Y:S03]  /*4320*/  LOP3.LUT R248, R248, 0x1c0, RZ, 0xc0, !PT ;  /* 0x000001c0f8f87812 */ /* 0x000fe600078ec0ff */
[C---:B------:R-:W-:Y:S08]  /*4330*/  HMMA.16816.F32 R8, R92.reuse, R98, R8 ;  /* 0x000000625c08723c */ /* 0x040ff00000001808 */
[C---:B---3--:R-:W-:Y:S01]  /*4340*/  HMMA.16816.F32 R12, R92.reuse, R72, R12 ;  /* 0x000000485c0c723c */ /* 0x048fe2000000180c */
[----:B------:R-:W3:Y:S02]  /*4350*/  LDL R73, [R1+0x50] ;  /* 0x0000500001497983 */ /* 0x000ee40000100800 */
[----:B-1----:R-:W-:Y:S03]  /*4360*/  @P0 LOP3.LUT R3, R100, 0x6, RZ, 0xc0, !PT ;  /* 0x0000000664030812 */ /* 0x002fe600078ec0ff */
[----:B------:R-:W3:Y:S01]  /*4370*/  LDL R72, [R1+0x4c] ;  /* 0x00004c0001487983 */ /* 0x000ee20000100800 */
[----:B------:R-:W-:Y:S01]  /*4380*/  PLOP3.LUT P0, PT, PT, PT, UP1, 0x80, 0x8 ;  /* 0x000000000008781c */ /* 0x000fe20003f0f018 */
[----:B------:R-:W-:Y:S03]  /*4390*/  HMMA.16816.F32 R16, R92, R74, R16 ;  /* 0x0000004a5c10723c */ /* 0x000fe60000001810 */
[--C-:B------:R-:W-:Y:S02]  /*43a0*/  @P1 LOP3.LUT R3, R3, 0xe0, R252.reuse, 0xf8, !PT ;  /* 0x000000e003031812 */ /* 0x100fe400078ef8fc */
[----:B------:R-:W-:Y:S03]  /*43b0*/  PLOP3.LUT P1, PT, PT, PT, UP1, 0x80, 0x8 ;  /* 0x000000000008781c */ /* 0x000fe60003f2f018 */
[C---:B----4-:R-:W-:Y:S08]  /*43c0*/  HMMA.16816.F32 R4, R76.reuse, R80, R4 ;  /* 0x000000504c04723c */ /* 0x050ff00000001804 */
[C---:B------:R-:W-:Y:S08]  /*43d0*/  HMMA.16816.F32 R8, R76.reuse, R82, R8 ;  /* 0x000000524c08723c */ /* 0x040ff00000001808 */
[C---:B--2---:R-:W-:Y:S08]  /*43e0*/  HMMA.16816.F32 R12, R76.reuse, R68, R12 ;  /* 0x000000444c0c723c */ /* 0x044ff0000000180c */
[----:B------:R-:W-:Y:S01]  /*43f0*/  HMMA.16816.F32 R16, R76, R70, R16 ;  /* 0x000000464c10723c */ /* 0x000fe20000001810 */
[----:B------:R1:W2:Y:S05]  /*4400*/  LDSM.16.M88.4 R68, [R0+0x10800] ;  /* 0x010800000044783b */ /* 0x0002aa0000000200 */
[----:B------:R-:W4:Y:S02]  /*4410*/  LDL R76, [R1+0x20] ;  /* 0x00002000014c7983 */ /* 0x000f240000100800 */
[C---:B------:R-:W-:Y:S08]  /*4420*/  HMMA.16816.F32 R4, R84.reuse, R88, R4 ;  /* 0x000000585404723c */ /* 0x040ff00000001804 */
[C---:B------:R-:W-:Y:S01]  /*4430*/  HMMA.16816.F32 R8, R84.reuse, R90, R8 ;  /* 0x0000005a5408723c */ /* 0x040fe20000001808 */
[----:B-1----:R-:W-:Y:S10]  /*4440*/  IMAD.U32 R0, RZ, RZ, UR36 ;  /* 0x00000024ff007e24 */ /* 0x002ff4000f8e00ff */
[----:B------:R-:W-:Y:S01]  /*4450*/  FMUL.FTZ R4, R4, UR15 ;  /* 0x0000000f04047c20 */ /* 0x000fe20008410000 */
[----:B------:R-:W-:Y:S01]  /*4460*/  FMUL.FTZ R6, R6, UR15 ;  /* 0x0000000f06067c20 */ /* 0x000fe20008410000 */
[----:B------:R-:W-:Y:S01]  /*4470*/  FMUL.FTZ R5, R5, UR15 ;  /* 0x0000000f05057c20 */ /* 0x000fe20008410000 */
[----:B------:R-:W-:Y:S01]  /*4480*/  FMUL.FTZ R7, R7, UR15 ;  /* 0x0000000f07077c20 */ /* 0x000fe20008410000 */
[----:B------:R-:W-:Y:S01]  /*4490*/  MUFU.TANH R93, R4 ;  /* 0x00000004005d7308 */ /* 0x000fe20000002400 */
[----:B------:R-:W-:Y:S02]  /*44a0*/  @P2 LEA R3, R0, R3, 0x6 ;  /* 0x0000000300032211 */ /* 0x000fe400078e30ff */
[----:B------:R-:W-:Y:S01]  /*44b0*/  PLOP3.LUT P2, PT, PT, PT, UP1, 0x80, 0x8 ;  /* 0x000000000008781c */ /* 0x000fe20003f4f018 */
[----:B------:R-:W-:Y:S01]  /*44c0*/  FMUL.FTZ R8, R8, UR15 ;  /* 0x0000000f08087c20 */ /* 0x000fe20008410000 */
[----:B------:R-:W-:Y:S01]  /*44d0*/  @P6 ISETP.GE.AND P6, PT, R3, UR33, PT ;  /* 0x0000002103006c0c */ /* 0x000fe2000bfc6270 */
[----:B------:R-:W-:Y:S01]  /*44e0*/  FMUL.FTZ R11, R11, UR15 ;  /* 0x0000000f0b0b7c20 */ /* 0x000fe20008410000 */
[----:B------:R-:W-:Y:S03]  /*44f0*/  FMUL.FTZ R10, R10, UR15 ;  /* 0x0000000f0a0a7c20 */ /* 0x000fe60008410000 */
[----:B------:R-:W1:Y:S01]  /*4500*/  MUFU.TANH R247, R6 ;  /* 0x0000000600f77308 */ /* 0x000e620000002400 */
[----:B------:R-:W-:Y:S01]  /*4510*/  FMUL.FTZ R9, R9, UR15 ;  /* 0x0000000f09097c20 */ /* 0x000fe20008410000 */
[C---:B--2---:R-:W-:Y:S03]  /*4520*/  HMMA.16816.F32 R12, R84.reuse, R68, R12 ;  /* 0x00000044540c723c */ /* 0x044fe6000000180c */
[----:B------:R-:W-:Y:S05]  /*4530*/  LOP3.LUT R69, R100, 0x38, RZ, 0xc0, !PT ;  /* 0x0000003864457812 */ /* 0x000fea00078ec0ff */
[----:B------:R-:W2:Y:S01]  /*4540*/  MUFU.TANH R91, R5 ;  /* 0x00000005005b7308 */ /* 0x000ea20000002400 */
[----:B------:R-:W-:Y:S01]  /*4550*/  LOP3.LUT R69, R69, 0x20, R252, 0x78, !PT ;  /* 0x0000002045457812 */ /* 0x000fe200078e78fc */
[----:B------:R-:W-:Y:S01]  /*4560*/  HMMA.16816.F32 R16, R84, R70, R16 ;  /* 0x000000465410723c */ /* 0x000fe20000001810 */
[----:B------:R-:W4:Y:S02]  /*4570*/  LDL R70, [R1+0x48] ;  /* 0x0000480001467983 */ /* 0x000f240000100800 */
[----:B------:R-:W-:Y:S01]  /*4580*/  @P2 VIADD R0, R3, 0x1 ;  /* 0x0000000103002836 */ /* 0x000fe20000000000 */
[----:B------:R-:W-:Y:S04]  /*4590*/  PLOP3.LUT P2, PT, PT, PT, UP1, 0x80, 0x8 ;  /* 0x000000000008781c */ /* 0x000fe80003f4f018 */
[----:B------:R2:W-:Y:S01]  /*45a0*/  MUFU.TANH R92, R8 ;  /* 0x00000008005c7308 */ /* 0x0005e20000002400 */
[----:B-1----:R-:W-:Y:S02]  /*45b0*/  MOV R68, R247 ;  /* 0x000000f700447202 */ /* 0x002fe40000000f00 */
[----:B------:R-:W-:Y:S01]  /*45c0*/  @P1 FSEL R68, R247, -INF , !P6 ;  /* 0xff800000f7441808 */ /* 0x000fe20007000000 */
[----:B------:R-:W-:Y:S01]  /*45d0*/  FMUL.FTZ R15, R15, UR15 ;  /* 0x0000000f0f0f7c20 */ /* 0x000fe20008410000 */
[----:B------:R-:W-:Y:S01]  /*45e0*/  PLOP3.LUT P1, PT, PT, PT, UP1, 0x80, 0x8 ;  /* 0x000000000008781c */ /* 0x000fe20003f2f018 */
[----:B------:R-:W-:Y:S04]  /*45f0*/  FMUL.FTZ R2, R12, UR15 ;  /* 0x0000000f0c027c20 */ /* 0x000fe80008410000 */
[----:B------:R-:W1:Y:S01]  /*4600*/  MUFU.TANH R98, R7 ;  /* 0x0000000700627308 */ /* 0x000e620000002400 */
[----:B------:R-:W-:Y:S01]  /*4610*/  @P5 ISETP.GE.AND P5, PT, R0, UR33, PT ;  /* 0x0000002100005c0c */ /* 0x000fe2000bfa6270 */
[----:B------:R-:W-:Y:S01]  /*4620*/  FMUL.FTZ R14, R14, UR15 ;  /* 0x0000000f0e0e7c20 */ /* 0x000fe20008410000 */
[----:B--2---:R-:W-:Y:S01]  /*4630*/  MOV R6, R91 ;  /* 0x0000005b00067202 */ /* 0x004fe20000000f00 */
[----:B------:R-:W-:Y:S01]  /*4640*/  FMUL.FTZ R13, R13, UR15 ;  /* 0x0000000f0d0d7c20 */ /* 0x000fe20008410000 */
[----:B------:R-:W-:Y:S01]  /*4650*/  FMUL.FTZ R16, R16, UR15 ;  /* 0x0000000f10107c20 */ /* 0x000fe20008410000 */
[----:B------:R-:W-:Y:S01]  /*4660*/  FMUL.FTZ R17, R17, UR15 ;  /* 0x0000000f11117c20 */ /* 0x000fe20008410000 */
[----:B------:R-:W-:Y:S03]  /*4670*/  FMUL.FTZ R18, R18, UR15 ;  /* 0x0000000f12127c20 */ /* 0x000fe60008410000 */
[----:B------:R2:W-:Y:S01]  /*4680*/  MUFU.TANH R96, R15 ;  /* 0x0000000f00607308 */ /* 0x0005e20000002400 */
[----:B------:R-:W-:Y:S01]  /*4690*/  FMUL.FTZ R19, R19, UR15 ;  /* 0x0000000f13137c20 */ /* 0x000fe20008410000 */
[----:B------:R-:W-:Y:S01]  /*46a0*/  IMAD.MOV.U32 R8, RZ, RZ, R93 ;  /* 0x000000ffff087224 */ /* 0x000fe200078e005d */
[----:B------:R-:W-:Y:S02]  /*46b0*/  @P0 FSEL R8, R93, -INF , !P6 ;  /* 0xff8000005d080808 */ /* 0x000fe40007000000 */
[----:B------:R-:W-:Y:S02]  /*46c0*/  PLOP3.LUT P0, PT, PT, PT, UP1, 0x80, 0x8 ;  /* 0x000000000008781c */ /* 0x000fe40003f0f018 */
[----:B------:R-:W-:Y:S03]  /*46d0*/  PLOP3.LUT P6, PT, PT, PT, UP1, 0x80, 0x8 ;  /* 0x000000000008781c */ /* 0x000fe60003fcf018 */
[----:B------:R2:W-:Y:S01]  /*46e0*/  MUFU.TANH R87, R16 ;  /* 0x0000001000577308 */ /* 0x0005e20000002400 */
[----:B------:R-:W-:Y:S02]  /*46f0*/  @P1 FSEL R6, R91, -INF , !P5 ;  /* 0xff8000005b061808 */ /* 0x000fe40006800000 */
[----:B------:R-:W-:Y:S02]  /*4700*/  PLOP3.LUT P1, PT, PT, PT, UP1, 0x80, 0x8 ;  /* 0x000000000008781c */ /* 0x000fe40003f2f018 */
[----:B-1----:R-:W-:Y:S02]  /*4710*/  MOV R12, R98 ;  /* 0x00000062000c7202 */ /* 0x002fe40000000f00 */
[----:B------:R-:W-:Y:S03]  /*4720*/  @P2 FSEL R12, R98, -INF , !P5 ;  /* 0xff800000620c2808 */ /* 0x000fe60006800000 */
[----:B------:R1:W-:Y:S01]  /*4730*/  MUFU.TANH R86, R17 ;  /* 0x0000001100567308 */ /* 0x0003e20000002400 */
[----:B------:R-:W-:Y:S01]  /*4740*/  PLOP3.LUT P2, PT, PT, PT, UP1, 0x80, 0x8 ;  /* 0x000000000008781c */ /* 0x000fe20003f4f018 */
[----:B--2---:R-:W2:Y:S01]  /*4750*/  LDL R15, [R1+0x58] ;  /* 0x00005800010f7983 */ /* 0x004ea20000100800 */
[----:B------:R-:W-:Y:S01]  /*4760*/  @P0 VIADD R0, R3, 0x8 ;  /* 0x0000000803000836 */ /* 0x000fe20000000000 */
[----:B------:R-:W-:Y:S02]  /*4770*/  PLOP3.LUT P0, PT, PT, PT, UP1, 0x80, 0x8 ;  /* 0x000000000008781c */ /* 0x000fe40003f0f018 */
[----:B------:R-:W-:Y:S04]  /*4780*/  PLOP3.LUT P5, PT, PT, PT, UP1, 0x80, 0x8 ;  /* 0x000000000008781c */ /* 0x000fe80003faf018 */
[----:B------:R1:W-:Y:S01]  /*4790*/  MUFU.TANH R99, R11 ;  /* 0x0000000b00637308 */ /* 0x0003e20000002400 */
[----:B------:R-:W-:Y:S01]  /*47a0*/  @P6 ISETP.GE.AND P6, PT, R0, UR33, PT ;  /* 0x0000002100006c0c */ /* 0x000fe2000bfc6270 */
[----:B------:R-:W2:Y:S08]  /*47b0*/  LDL R16, [R1+0x54] ;  /* 0x0000540001107983 */ /* 0x000eb00000100800 */
[----:B------:R-:W1:Y:S02]  /*47c0*/  MUFU.TANH R246, R10 ;  /* 0x0000000a00f67308 */ /* 0x000e640000002400 */
[----:B-1----:R-:W-:Y:S02]  /*47d0*/  LOP3.LUT R17, R101, 0xc00, RZ, 0xc0, !PT ;  /* 0x00000c0065117812 */ /* 0x002fe400078ec0ff */
[----:B------:R-:W-:Y:S02]  /*47e0*/  @P5 IADD3 R0, PT, PT, R3, 0x9, RZ ;  /* 0x0000000903005810 */ /* 0x000fe40007ffe0ff */
[----:B------:R-:W-:Y:S02]  /*47f0*/  LOP3.LUT R17, R17, 0x6, R100, 0xf8, !PT ;  /* 0x0000000611117812 */ /* 0x000fe400078ef864 */
[----:B------:R-:W2:Y:S02]  /*4800*/  LDL R100, [R1+0x28] ;  /* 0x0000280001647983 */ /* 0x000ea40000100800 */
[----:B------:R1:W-:Y:S01]  /*4810*/  MUFU.TANH R89, R2 ;  /* 0x0000000200597308 */ /* 0x0003e20000002400 */
[----:B------:R-:W-:Y:S02]  /*4820*/  MOV R11, R92 ;  /* 0x0000005c000b7202 */ /* 0x000fe40000000f00 */
[----:B------:R-:W-:Y:S02]  /*4830*/  @P0 FSEL R11, R92, -INF , !P6 ;  /* 0xff8000005c0b0808 */ /* 0x000fe40007000000 */
[----:B------:R-:W-:Y:S02]  /*4840*/  PLOP3.LUT P0, PT, PT, PT, UP1, 0x80, 0x8 ;  /* 0x000000000008781c */ /* 0x000fe40003f0f018 */
[----:B------:R-:W-:Y:S03]  /*4850*/  PLOP3.LUT P5, PT, PT, PT, UP1, 0x80, 0x8 ;  /* 0x000000000008781c */ /* 0x000fe60003faf018 */
[----:B------:R-:W1:Y:S01]  /*4860*/  MUFU.TANH R90, R9 ;  /* 0x00000009005a7308 */ /* 0x000e620000002400 */
[----:B------:R-:W-:Y:S01]  /*4870*/  IMAD.MOV.U32 R10, RZ, RZ, R246 ;  /* 0x000000ffff0a7224 */ /* 0x000fe200078e00f6 */
[----:B------:R-:W-:Y:S02]  /*4880*/  @P1 FSEL R10, R246, -INF , !P6 ;  /* 0xff800000f60a1808 */ /* 0x000fe40007000000 */
[----:B------:R-:W-:Y:S02]  /*4890*/  PLOP3.LUT P6, PT, PT, PT, UP1, 0x80, 0x8 ;  /* 0x000000000008781c */ /* 0x000fe40003fcf018 */
[----:B------:R-:W-:Y:S04]  /*48a0*/  PLOP3.LUT P1, PT, PT, PT, UP1, 0x80, 0x8 ;  /* 0x000000000008781c */ /* 0x000fe80003f2f018 */
[----:B------:R-:W1:Y:S01]  /*48b0*/  MUFU.TANH R97, R14 ;  /* 0x0000000e00617308 */ /* 0x000e620000002400 */
[----:B------:R-:W-:Y:S01]  /*48c0*/  LOP3.LUT R17, R17, R69, R248, 0xfe, !PT ;  /* 0x0000004511117212 */ /* 0x000fe200078efef8 */
[C---:B------:R-:W-:Y:S01]  /*48d0*/  @P0 VIADD R4, R3.reuse, 0x11 ;  /* 0x0000001103040836 */ /* 0x040fe20000000000 */
[----:B-1----:R-:W-:Y:S02]  /*48e0*/  @P2 IADD3 R2, PT, PT, R3, 0x10, RZ ;  /* 0x0000001003022810 */ /* 0x002fe40007ffe0ff */
[----:B------:R-:W-:Y:S02]  /*48f0*/  PLOP3.LUT P2, PT, PT, PT, UP1, 0x80, 0x8 ;  /* 0x000000000008781c */ /* 0x000fe40003f4f018 */
[----:B------:R-:W-:Y:S03]  /*4900*/  PLOP3.LUT P0, PT, PT, PT, UP1, 0x80, 0x8 ;  /* 0x000000000008781c */ /* 0x000fe60003f0f018 */
[----:B------:R-:W1:Y:S01]  /*4910*/  MUFU.TANH R88, R13 ;  /* 0x0000000d00587308 */ /* 0x000e620000002400 */
[----:B------:R-:W-:Y:S02]  /*4920*/  @P6 ISETP.GE.AND P6, PT, R0, UR33, PT ;  /* 0x0000002100006c0c */ /* 0x000fe4000bfc6270 */
[----:B------:R-:W-:Y:S02]  /*4930*/  MOV R5, R90 ;  /* 0x0000005a00057202 */ /* 0x000fe40000000f00 */
[----:B------:R-:W-:Y:S02]  /*4940*/  MOV R9, R99 ;  /* 0x0000006300097202 */ /* 0x000fe40000000f00 */
[----:B------:R-:W-:Y:S03]  /*4950*/  @P1 ISETP.GE.AND P1, PT, R2, UR33, PT ;  /* 0x0000002102001c0c */ /* 0x000fe6000bf26270 */
[----:B------:R-:W-:Y:S01]  /*4960*/  MUFU.TANH R95, R18 ;  /* 0x00000012005f7308 */ /* 0x000fe20000002400 */
[----:B------:R-:W-:Y:S01]  /*4970*/  @P5 ISETP.GE.AND P5, PT, R4, UR33, PT ;  /* 0x0000002104005c0c */ /* 0x000fe2000bfa6270 */
[----:B------:R-:W-:Y:S01]  /*4980*/  IMAD.MOV.U32 R4, RZ, RZ, R89 ;  /* 0x000000ffff047224 */ /* 0x000fe200078e0059 */
[----:B------:R-:W-:Y:S02]  /*4990*/  @P2 FSEL R5, R90, -INF , !P6 ;  /* 0xff8000005a052808 */ /* 0x000fe40007000000 */
[----:B------:R-:W-:Y:S02]  /*49a0*/  @P0 FSEL R9, R99, -INF , !P6 ;  /* 0xff80000063090808 */ /* 0x000fe40007000000 */
[----:B------:R-:W-:Y:S03]  /*49b0*/  PLOP3.LUT P2, PT, PT, PT, UP1, 0x80, 0x8 ;  /* 0x000000000008781c */ /* 0x000fe60003f4f018 */
[----:B------:R-:W1:Y:S01]  /*49c0*/  MUFU.TANH R94, R19 ;  /* 0x00000013005e7308 */ /* 0x000e620000002400 */
[----:B------:R-:W-:Y:S02]  /*49d0*/  PLOP3.LUT P0, PT, PT, PT, UP1, 0x80, 0x8 ;  /* 0x000000000008781c */ /* 0x000fe40003f0f018 */
[----:B------:R-:W-:Y:S02]  /*49e0*/  MOV R7, R97 ;  /* 0x0000006100077202 */ /* 0x000fe40000000f00 */
[----:B------:R-:W-:Y:S05]  /*49f0*/  LEA R83, R17, UR4, 0x1 ;  /* 0x0000000411537c11 */ /* 0x000fea000f8e08ff */
[----:B------:R-:W-:Y:S04]  /*4a00*/  @P2 FSEL R4, R89, -INF , !P1 ;  /* 0xff80000059042808 */ /* 0x000fe80004800000 */
[----:B------:R-:W-:Y:S02]  /*4a10*/  @P0 FSEL R7, R97, -INF , !P1 ;  /* 0xff80000061070808 */ /* 0x000fe40004800000 */
[----:B------:R-:W-:Y:S02]  /*4a20*/  PLOP3.LUT P2, PT, PT, PT, UP1, 0x80, 0x8 ;  /* 0x000000000008781c */ /* 0x000fe40003f4f018 */
[----:B------:R-:W-:Y:S02]  /*4a30*/  PLOP3.LUT P1, PT, PT, PT, UP1, 0x80, 0x8 ;  /* 0x000000000008781c */ /* 0x000fe40003f2f018 */
[----:B------:R-:W-:Y:S01]  /*4a40*/  PLOP3.LUT P0, PT, PT, PT, UP1, 0x80, 0x8 ;  /* 0x000000000008781c */ /* 0x000fe20003f0f018 */
[C---:B---3--:R-:W-:Y:S01]  /*4a50*/  FMUL.FTZ R2, R73.reuse, 1.4426950216293334961 ;  /* 0x3fb8aa3b49027820 */ /* 0x048fe20000410000 */
[----:B------:R-:W-:Y:S01]  /*4a60*/  FSETP.NEU.FTZ.AND P6, PT, R73, -INF , PT ;  /* 0xff8000004900780b */ /* 0x000fe20003fdd000 */
[----:B------:R-:W-:Y:S03]  /*4a70*/  FMUL.FTZ R0, R72, 1.4426950216293334961 ;  /* 0x3fb8aa3b48007820 */ /* 0x000fe60000410000 */
[----:B------:R-:W-:Y:S02]  /*4a80*/  FSEL R2, R2, RZ, P6 ;  /* 0x000000ff02027208 */ /* 0x000fe40003000000 */
[----:B------:R-:W-:Y:S03]  /*4a90*/  FSETP.NEU.FTZ.AND P6, PT, R72, -INF , PT ;  /* 0xff8000004800780b */ /* 0x000fe60003fdd000 */
[--C-:B------:R-:W-:Y:S01]  /*4aa0*/  FFMA.FTZ R8, R8, UR14, -R2.reuse ;  /* 0x0000000e08087c23 */ /* 0x100fe20008010802 */
[----:B------:R-:W-:Y:S01]  /*4ab0*/  FSEL R0, R0, RZ, P6 ;  /* 0x000000ff00007208 */ /* 0x000fe20003000000 */
[----:B------:R-:W-:Y:S01]  /*4ac0*/  FFMA.FTZ R14, R6, UR14, -R2 ;  /* 0x0000000e060e7c23 */ /* 0x000fe20008010802 */
[----:B------:R-:W-:Y:S01]  /*4ad0*/  PLOP3.LUT P6, PT, PT, PT, UP1, 0x80, 0x8 ;  /* 0x000000000008781c */ /* 0x000fe20003fcf018 */
[----:B------:R3:W-:Y:S01]  /*4ae0*/  MUFU.EX2 R110, R8 ;  /* 0x00000008006e7308 */ /* 0x0007e20000000800 */
[----:B-1----:R-:W-:Y:S01]  /*4af0*/  MOV R6, R88 ;  /* 0x0000005800067202 */ /* 0x002fe20000000f00 */
[--C-:B------:R-:W-:Y:S01]  /*4b00*/  FFMA.FTZ R12, R12, UR14, -R0.reuse ;  /* 0x0000000e0c0c7c23 */ /* 0x100fe20008010800 */
[----:B------:R-:W-:Y:S01]  /*4b10*/  FFMA.FTZ R13, R68, UR14, -R0 ;  /* 0x0000000e440d7c23 */ /* 0x000fe20008010800 */
[----:B------:R-:W-:Y:S01]  /*4b20*/  @P2 FSEL R6, R88, -INF , !P5 ;  /* 0xff80000058062808 */ /* 0x000fe20006800000 */
[--C-:B------:R-:W-:Y:S05]  /*4b30*/  FFMA.FTZ R4, R4, UR14, -R2.reuse ;  /* 0x0000000e04047c23 */ /* 0x100fea0008010802 */
[----:B------:R1:W-:Y:S01]  /*4b40*/  MUFU.EX2 R106, R12 ;  /* 0x0000000c006a7308 */ /* 0x0003e20000000800 */
[----:B------:R-:W-:Y:S01]  /*4b50*/  PLOP3.LUT P2, PT, PT, PT, UP1, 0x80, 0x8 ;  /* 0x000000000008781c */ /* 0x000fe20003f4f018 */
[----:B------:R-:W-:Y:S08]  /*4b60*/  FFMA.FTZ R6, R6, UR14, -R2 ;  /* 0x0000000e06067c23 */ /* 0x000ff00008010802 */
[----:B------:R1:W-:Y:S01]  /*4b70*/  MUFU.EX2 R107, R13 ;  /* 0x0000000d006b7308 */ /* 0x0003e20000000800 */
[----:B---3--:R-:W-:Y:S01]  /*4b80*/  IMAD.MOV.U32 R8, RZ, RZ, R96 ;  /* 0x000000ffff087224 */ /* 0x008fe200078e0060 */
[----:B------:R-:W-:Y:S08]  /*4b90*/  @P1 FSEL R8, R96, -INF , !P5 ;  /* 0xff80000060081808 */ /* 0x000ff00006800000 */
[----:B------:R3:W-:Y:S01]  /*4ba0*/  MUFU.EX2 R108, R4 ;  /* 0x00000004006c7308 */ /* 0x0007e20000000800 */
[----:B------:R-:W-:Y:S02]  /*4bb0*/  PLOP3.LUT P5, PT, PT, PT, UP1, 0x80, 0x8 ;  /* 0x000000000008781c */ /* 0x000fe40003faf018 */
[----:B------:R-:W-:Y:S07]  /*4bc0*/  PLOP3.LUT P1, PT, PT, PT, UP1, 0x80, 0x8 ;  /* 0x000000000008781c */ /* 0x000fee0003f2f018 */
[----:B------:R3:W-:Y:S01]  /*4bd0*/  MUFU.EX2 R251, R6 ;  /* 0x0000000600fb7308 */ /* 0x0007e20000000800 */
[C---:B-1----:R-:W-:Y:S02]  /*4be0*/  @P0 IADD3 R12, PT, PT, R3.reuse, 0x18, RZ ;  /* 0x00000018030c0810 */ /* 0x042fe40007ffe0ff */
[----:B------:R-:W-:Y:S01]  /*4bf0*/  @P6 IADD3 R3, PT, PT, R3, 0x19, RZ ;  /* 0x0000001903036810 */ /* 0x000fe20007ffe0ff */
[--C-:B------:R-:W-:Y:S01]  /*4c00*/  FFMA.FTZ R13, R11, UR14, -R2.reuse ;  /* 0x0000000e0b0d7c23 */ /* 0x100fe20008010802 */
[----:B------:R-:W-:Y:S01]  /*4c10*/  FFMA.FTZ R11, R5, UR14, -R2 ;  /* 0x0000000e050b7c23 */ /* 0x000fe20008010802 */
[--C-:B------:R-:W-:Y:S01]  /*4c20*/  FFMA.FTZ R5, R10, UR14, -R0.reuse ;  /* 0x0000000e0a057c23 */ /* 0x100fe20008010800 */
[----:B------:R-:W-:Y:S03]  /*4c30*/  PLOP3.LUT P0, PT, PT, PT, UP1, 0x80, 0x8 ;  /* 0x000000000008781c */ /* 0x000fe60003f0f018 */
[----:B------:R-:W1:Y:S01]  /*4c40*/  MUFU.EX2 R250, R14 ;  /* 0x0000000e00fa7308 */ /* 0x000e620000000800 */
[----:B------:R-:W-:Y:S01]  /*4c50*/  @P2 ISETP.GE.AND P2, PT, R12, UR33, PT ;  /* 0x000000210c002c0c */ /* 0x000fe2000bf46270 */
[--C-:B---3--:R-:W-:Y:S01]  /*4c60*/  FFMA.FTZ R4, R7, UR14, -R0.reuse ;  /* 0x0000000e07047c23 */ /* 0x108fe20008010800 */
[----:B------:R-:W-:Y:S01]  /*4c70*/  @P5 ISETP.GE.AND P6, PT, R3, UR33, PT ;  /* 0x0000002103005c0c */ /* 0x000fe2000bfc6270 */
[----:B------:R-:W-:Y:S06]  /*4c80*/  FFMA.FTZ R3, R9, UR14, -R0 ;  /* 0x0000000e09037c23 */ /* 0x000fec0008010800 */
[----:B------:R3:W-:Y:S01]  /*4c90*/  MUFU.EX2 R105, R5 ;  /* 0x0000000500697308 */ /* 0x0007e20000000800 */
[----:B------:R-:W-:Y:S01]  /*4ca0*/  PLOP3.LUT P5, PT, PT, PT, UP1, 0x80, 0x8 ;  /* 0x000000000008781c */ /* 0x000fe20003faf018 */
[----:B------:R-:W-:Y:S01]  /*4cb0*/  IMAD.MOV.U32 R7, RZ, RZ, R94 ;  /* 0x000000ffff077224 */ /* 0x000fe200078e005e */
[----:B------:R-:W-:Y:S07]  /*4cc0*/  MOV R6, R95 ;  /* 0x0000005f00067202 */ /* 0x000fee0000000f00 */
[----:B------:R1:W-:Y:S10]  /*4cd0*/  MUFU.EX2 R104, R3 ;  /* 0x0000000300687308 */ /* 0x0003f40000000800 */
[----:B------:R4:W-:Y:S10]  /*4ce0*/  MUFU.EX2 R103, R4 ;  /* 0x0000000400677308 */ /* 0x0009f40000000800 */
[----:B------:R-:W-:Y:S01]  /*4cf0*/  MUFU.EX2 R109, R13 ;  /* 0x0000000d006d7308 */ /* 0x000fe20000000800 */
[----:B---3--:R-:W-:Y:S01]  /*4d00*/  IMAD.MOV.U32 R5, RZ, RZ, R87 ;  /* 0x000000ffff057224 */ /* 0x008fe200078e0057 */
[----:B------:R-:W-:Y:S08]  /*4d10*/  @P1 FSEL R5, R87, -INF , !P2 ;  /* 0xff80000057051808 */ /* 0x000ff00005000000 */
[----:B------:R-:W3:Y:S01]  /*4d20*/  MUFU.EX2 R249, R11 ;  /* 0x0000000b00f97308 */ /* 0x000ee20000000800 */
[----:B------:R-:W-:Y:S02]  /*4d30*/  @P5 FSEL R6, R95, -INF , !P2 ;  /* 0xff8000005f065808 */ /* 0x000fe40005000000 */
[----:B-1----:R-:W-:Y:S01]  /*4d40*/  MOV R3, R86 ;  /* 0x0000005600037202 */ /* 0x002fe20000000f00 */
[----:B------:R-:W-:Y:S01]  /*4d50*/  FFMA.FTZ R5, R5, UR14, -R2 ;  /* 0x0000000e05057c23 */ /* 0x000fe20008010802 */
[----:B------:R-:W-:Y:S01]  /*4d60*/  @P0 FSEL R3, R86, -INF , !P6 ;  /* 0xff80000056030808 */ /* 0x000fe20007000000 */
[----:B------:R-:W-:Y:S01]  /*4d70*/  FFMA.FTZ R6, R6, UR14, -R0 ;  /* 0x0000000e06067c23 */ /* 0x000fe20008010800 */
[----:B------:R-:W-:Y:S03]  /*4d80*/  PLOP3.LUT P0, PT, PT, PT, UP1, 0x80, 0x8 ;  /* 0x000000000008781c */ /* 0x000fe60003f0f018 */
[----:B------:R1:W-:Y:S01]  /*4d90*/  MUFU.EX2 R248, R5 ;  /* 0x0000000500f87308 */ /* 0x0003e20000000800 */
[----:B------:R-:W-:Y:S01]  /*4da0*/  FFMA.FTZ R2, R3, UR14, -R2 ;  /* 0x0000000e03027c23 */ /* 0x000fe20008010802 */
[--C-:B------:R-:W-:Y:S08]  /*4db0*/  FFMA.FTZ R3, R8, UR14, -R0.reuse ;  /* 0x0000000e08037c23 */ /* 0x100ff00008010800 */
[----:B------:R-:W-:Y:S10]  /*4dc0*/  MUFU.EX2 R101, R6 ;  /* 0x0000000600657308 */ /* 0x000ff40000000800 */
[----:B------:R3:W2:Y:S01]  /*4dd0*/  MUFU.EX2 R102, R3 ;  /* 0x0000000300667308 */ /* 0x0006a20000000800 */
[----:B------:R-:W-:Y:S05]  /*4de0*/  @P0 FSEL R7, R94, -INF , !P6 ;  /* 0xff8000005e070808 */ /* 0x000fea0007000000 */
[----:B------:R-:W-:Y:S01]  /*4df0*/  FFMA.FTZ R0, R7, UR14, -R0 ;  /* 0x0000000e07007c23 */ /* 0x000fe20008010800 */
[----:B----4-:R-:W-:Y:S03]  /*4e00*/  LEA R4, P1, R70, R244, 0x2 ;  /* 0x000000f446047211 */ /* 0x010fe600078210ff */
[----:B------:R4:W2:Y:S01]  /*4e10*/  MUFU.EX2 R244, R2 ;  /* 0x0000000200f47308 */ /* 0x0008a20000000800 */
[----:B------:R-:W-:Y:S02]  /*4e20*/  F2FP.F16.F32.PACK_AB R7, R250, R110 ;  /* 0x0000006efa07723e */ /* 0x000fe400000000ff */
[----:B-1----:R-:W-:Y:S07]  /*4e30*/  LEA.HI.X R5, R70, R245, RZ, 0x2, P1 ;  /* 0x000000f546057211 */ /* 0x002fee00008f14ff */
[----:B------:R1:W2:Y:S01]  /*4e40*/  MUFU.EX2 R245, R0 ;  /* 0x0000000000f57308 */ /* 0x0002a20000000800 */
[----:B---3--:R-:W-:Y:S01]  /*4e50*/  LEA R3, R17, UR5, 0x1 ;  /* 0x0000000511037c11 */ /* 0x008fe2000f8e08ff */
[----:B------:R-:W-:Y:S01]  /*4e60*/  STS [R83+0x14000], R7 ;  /* 0x0140000753007388 */ /* 0x000fe20000000800 */
[----:B------:R-:W-:Y:S03]  /*4e70*/  F2FP.F16.F32.PACK_AB R6, R106, R107 ;  /* 0x0000006b6a06723e */ /* 0x000fe600000000ff */
[C---:B------:R-:W-:Y:S01]  /*4e80*/  VIADD R82, R3.reuse, 0x20 ;  /* 0x0000002003527836 */ /* 0x040fe20000000000 */
[----:B------:R-:W-:Y:S01]  /*4e90*/  @P4 IADD3 R82, PT, PT, R3, -0x20, RZ ;  /* 0xffffffe003524810 */ /* 0x000fe20007ffe0ff */
[----:B------:R3:W-:Y:S01]  /*4ea0*/  STS [R83+0x14400], R6 ;  /* 0x0144000653007388 */ /* 0x0007e20000000800 */
[----:B----4-:R-:W-:Y:S04]  /*4eb0*/  F2FP.F16.F32.PACK_AB R2, R249, R109 ;  /* 0x0000006df902723e */ /* 0x010fe800000000ff */
[----:B------:R-:W4:Y:S01]  /*4ec0*/  LDG.E R81, desc[UR34][R4.64] ;  /* 0x0000002204517981 */ /* 0x000f22000c1e1900 */
[----:B-1----:R-:W-:Y:S04]  /*4ed0*/  F2FP.F16.F32.PACK_AB R0, R104, R105 ;  /* 0x000000696800723e */ /* 0x002fe800000000ff */
[----:B------:R1:W4:Y:S01]  /*4ee0*/  LDG.E R80, desc[UR34][R4.64+0x20] ;  /* 0x0000202204507981 */ /* 0x000322000c1e1900 */
[----:B--2---:R-:W-:Y:S02]  /*4ef0*/  LEA R252, R15, UR4, 0x1 ;  /* 0x000000040ffc7c11 */ /* 0x004fe4000f8e08ff */
[----:B---3--:R-:W-:Y:S02]  /*4f00*/  F2FP.F16.F32.PACK_AB R6, R251, R108 ;  /* 0x0000006cfb06723e */ /* 0x008fe400000000ff */
[----:B------:R-:W-:Y:S01]  /*4f10*/  IADD3 R84, PT, PT, R3, R16, RZ ;  /* 0x0000001003547210 */ /* 0x000fe20007ffe0ff */
[----:B------:R-:W-:Y:S01]  /*4f20*/  IMAD.IADD R85, R16, 0x1, R82 ;  /* 0x0000000110557824 */ /* 0x000fe200078e0252 */
[----:B------:R-:W-:Y:S03]  /*4f30*/  F2FP.F16.F32.PACK_AB R3, R102, R103 ;  /* 0x000000676603723e */ /* 0x000fe600000000ff */
[----:B------:R2:W-:Y:S05]  /*4f40*/  STS [R84], R2 ;  /* 0x0000000254007388 */ /* 0x0005ea0000000800 */
[----:B------:R3:W-:Y:S05]  /*4f50*/  STS [R84+0x400], R0 ;  /* 0x0004000054007388 */ /* 0x0007ea0000000800 */
[----:B------:R-:W-:Y:S05]  /*4f60*/  STS [R82], R6 ;  /* 0x0000000652007388 */ /* 0x000fea0000000800 */
[----:B------:R1:W-:Y:S01]  /*4f70*/  STS [R82+0x400], R3 ;  /* 0x0004000352007388 */ /* 0x0003e20000000800 */
[----:B--2---:R-:W-:Y:S02]  /*4f80*/  F2FP.F16.F32.PACK_AB R2, R244, R248 ;  /* 0x000000f8f402723e */ /* 0x004fe400000000ff */
[----:B---3--:R-:W-:Y:S03]  /*4f90*/  F2FP.F16.F32.PACK_AB R0, R245, R101 ;  /* 0x00000065f500723e */ /* 0x008fe600000000ff */
[----:B------:R2:W-:Y:S05]  /*4fa0*/  STS [R85], R2 ;  /* 0x0000000255007388 */ /* 0x0005ea0000000800 */
[----:B------:R3:W-:Y:S01]  /*4fb0*/  STS [R85+0x400], R0 ;  /* 0x0004000055007388 */ /* 0x0007e20000000800 */
[C---:B-1----:R-:W-:Y:S04]  /*4fc0*/  IADD3 R3, PT, PT, R252.reuse, R76, RZ ;  /* 0x0000004cfc037210 */ /* 0x042fe80007ffe0ff */
[----:B------:R-:W1:Y:S05]  /*4fd0*/  LDSM.16.M88.4 R16, [R252+0x6000] ;  /* 0x00600000fc10783b */ /* 0x000e6a0000000200 */
[----:B------:R-:W1:Y:S01]  /*4fe0*/  LDSM.16.M88.4 R68, [R3+0x6000] ;  /* 0x006000000344783b */ /* 0x000e620000000200 */
[----:B--2---:R-:W-:Y:S05]  /*4ff0*/  IADD3 R2, PT, PT, R252, R100, RZ ;  /* 0x00000064fc027210 */ /* 0x004fea0007ffe0ff */
[----:B------:R-:W2:Y:S01]  /*5000*/  LDSM.16.M88.4 R72, [R2+0x6000] ;  /* 0x006000000248783b */ /* 0x000ea20000000200 */
[----:B---3--:R-:W-:Y:S05]  /*5010*/  IMAD.IADD R0, R76, 0x1, R2 ;  /* 0x000000014c007824 */ /* 0x008fea00078e0202 */
[----:B------:R-:W3:Y:S01]  /*5020*/  LDSM.16.M88.4 R76, [R0+0x6000] ;  /* 0x00600000004c783b */ /* 0x000ee20000000200 */
[C---:B-1----:R-:W-:Y:S08]  /*5030*/  HMMA.16816.F32 R4, R16.reuse, R148, RZ ;  /* 0x000000941004723c */ /* 0x042ff000000018ff */
[C---:B------:R-:W-:Y:S08]  /*5040*/  HMMA.16816.F32 R8, R16.reuse, R150, RZ ;  /* 0x000000961008723c */ /* 0x040ff000000018ff */
[C---:B------:R-:W-:Y:S08]  /*5050*/  HMMA.16816.F32 R12, R16.reuse, R152, RZ ;  /* 0x00000098100c723c */ /* 0x040ff000000018ff */
[----:B------:R-:W-:Y:S08]  /*5060*/  HMMA.16816.F32 R16, R16, R154, RZ ;  /* 0x0000009a1010723c */ /* 0x000ff000000018ff */
[C---:B------:R-:W-:Y:S08]  /*5070*/  HMMA.16816.F32 R4, R68.reuse, R156, R4 ;  /* 0x0000009c4404723c */ /* 0x040ff00000001804 */
        /* <DEDUP_REMOVED lines=28> */
[----:B------:R3:W4:Y:S07]  /*5240*/  LDSM.16.M88.4 R76, [R3+0xa000] ;  /* 0x00a00000034c783b */ /* 0x00072e0000000200 */
[C---:B-1----:R-:W-:Y:S08]  /*5250*/  HMMA.16816.F32 R4, R68.reuse, R204, R4 ;  /* 0x000000cc4404723c */ /* 0x042ff00000001804 */
[C---:B------:R-:W-:Y:S08]  /*5260*/  HMMA.16816.F32 R8, R68.reuse, R206, R8 ;  /* 0x000000ce4408723c */ /* 0x040ff00000001808 */
[C---:B------:R-:W-:Y:S03]  /*5270*/  HMMA.16816.F32 R12, R68.reuse, R208, R12 ;  /* 0x000000d0440c723c */ /* 0x040fe6000000180c */
[----:B---3--:R-:W-:Y:S04]  /*5280*/  FFMA.FTZ R3, -R93, R93, 1 ;  /* 0x3f8000005d037423 */ /* 0x008fe8000001015d */
[----:B------:R-:W-:Y:S01]  /*5290*/  FMUL.FTZ R3, R3, UR15 ;  /* 0x0000000f03037c20 */ /* 0x000fe20008410000 */
[----:B------:R-:W-:Y:S01]  /*52a0*/  HMMA.16816.F32 R16, R68, R210, R16 ;  /* 0x000000d24410723c */ /* 0x000fe20000001810 */
[----:B------:R-:W1:Y:S07]  /*52b0*/  LDSM.16.M88.4 R68, [R2+0xa000] ;  /* 0x00a000000244783b */ /* 0x000e6e0000000200 */
[C---:B--2---:R-:W-:Y:S08]  /*52c0*/  HMMA.16816.F32 R4, R72.reuse, R212, R4 ;  /* 0x000000d44804723c */ /* 0x044ff00000001804 */
[C---:B------:R-:W-:Y:S08]  /*52d0*/  HMMA.16816.F32 R8, R72.reuse, R214, R8 ;  /* 0x000000d64808723c */ /* 0x040ff00000001808 */
[C---:B------:R-:W-:Y:S08]  /*52e0*/  HMMA.16816.F32 R12, R72.reuse, R216, R12 ;  /* 0x000000d8480c723c */ /* 0x040ff0000000180c */
[----:B------:R-:W-:Y:S01]  /*52f0*/  HMMA.16816.F32 R16, R72, R218, R16 ;  /* 0x000000da4810723c */ /* 0x000fe20000001810 */
[----:B------:R2:W3:Y:S07]  /*5300*/  LDSM.16.M88.4 R72, [R0+0xa000] ;  /* 0x00a000000048783b */ /* 0x0004ee0000000200 */
[C---:B----4-:R-:W-:Y:S08]  /*5310*/  HMMA.16816.F32 R4, R76.reuse, R220, R4 ;  /* 0x000000dc4c04723c */ /* 0x050ff00000001804 */
[C---:B------:R-:W-:Y:S08]  /*5320*/  HMMA.16816.F32 R8, R76.reuse, R222, R8 ;  /* 0x000000de4c08723c */ /* 0x040ff00000001808 */
[C---:B------:R-:W-:Y:S03]  /*5330*/  HMMA.16816.F32 R12, R76.reuse, R224, R12 ;  /* 0x000000e04c0c723c */ /* 0x040fe6000000180c */
[----:B--2---:R-:W-:Y:S04]  /*5340*/  FFMA.FTZ R0, -R91, R91, 1 ;  /* 0x3f8000005b007423 */ /* 0x004fe8000001015b */
[----:B------:R-:W-:Y:S01]  /*5350*/  FMUL.FTZ R0, R0, UR15 ;  /* 0x0000000f00007c20 */ /* 0x000fe20008410000 */
        /* <DEDUP_REMOVED lines=8> */
[C---:B------:R-:W-:Y:S01]  /*53e0*/  FADD.FTZ R6, -R80.reuse, R6 ;  /* 0x0000000650067221 */ /* 0x040fe20000010100 */
[----:B------:R-:W-:Y:S01]  /*53f0*/  FADD.FTZ R7, -R80, R7 ;  /* 0x0000000750077221 */ /* 0x000fe20000010100 */
[C---:B------:R-:W-:Y:S01]  /*5400*/  FADD.FTZ R2, -R81.reuse, R4 ;  /* 0x0000000451027221 */ /* 0x040fe20000010100 */
[----:B------:R-:W-:Y:S01]  /*5410*/  FADD.FTZ R4, -R81, R5 ;  /* 0x0000000551047221 */ /* 0x000fe20000010100 */
[----:B------:R-:W-:Y:S01]  /*5420*/  FMUL.FTZ R6, R107, R6 ;  /* 0x000000066b067220 */ /* 0x000fe20000410000 */
[----:B------:R-:W-:Y:S03]  /*5430*/  HMMA.16816.F32 R16, R72, R242, R16 ;  /* 0x000000f24810723c */ /* 0x000fe60000001810 */
[----:B------:R-:W-:Y:S01]  /*5440*/  FMUL.FTZ R2, R110, R2 ;  /* 0x000000026e027220 */ /* 0x000fe20000410000 */
[----:B------:R-:W-:Y:S01]  /*5450*/  FMUL.FTZ R4, R250, R4 ;  /* 0x00000004fa047220 */ /* 0x000fe20000410000 */
[C---:B------:R-:W-:Y:S01]  /*5460*/  FADD.FTZ R5, -R81.reuse, R8 ;  /* 0x0000000851057221 */ /* 0x040fe20000010100 */
[----:B------:R-:W-:Y:S01]  /*5470*/  FADD.FTZ R8, -R81, R9 ;  /* 0x0000000951087221 */ /* 0x000fe20000010100 */
[----:B------:R-:W-:Y:S01]  /*5480*/  FMUL.FTZ R3, R2, R3 ;  /* 0x0000000302037220 */ /* 0x000fe20000410000 */
[----:B------:R-:W-:Y:S01]  /*5490*/  FMUL.FTZ R0, R4, R0 ;  /* 0x0000000004007220 */ /* 0x000fe20000410000 */
[----:B------:R-:W-:Y:S01]  /*54a0*/  FFMA.FTZ R2, -R92, R92, 1 ;  /* 0x3f8000005c027423 */ /* 0x000fe2000001015c */
[----:B------:R-:W-:Y:S01]  /*54b0*/  FFMA.FTZ R4, -R90, R90, 1 ;  /* 0x3f8000005a047423 */ /* 0x000fe2000001015a */
[----:B-----5:R1:W5:Y:S01]  /*54c0*/  LDL.LU R110, [R1+0x88] ;  /* 0x00008800016e7983 */ /* 0x0203620000300800 */
[----:B------:R-:W-:Y:S01]  /*54d0*/  FMUL.FTZ R5, R109, R5 ;  /* 0x000000056d057220 */ /* 0x000fe20000410000 */
[----:B------:R-:W-:Y:S01]  /*54e0*/  FADD.FTZ R12, -R81, R12 ;  /* 0x0000000c510c7221 */ /* 0x000fe20000010100 */
[----:B------:R-:W-:Y:S01]  /*54f0*/  FMUL.FTZ R2, R2, UR15 ;  /* 0x0000000f02027c20 */ /* 0x000fe20008410000 */
[----:B------:R-:W-:Y:S01]  /*5500*/  FMUL.FTZ R8, R249, R8 ;  /* 0x00000008f9087220 */ /* 0x000fe20000410000 */
[----:B------:R-:W-:Y:S01]  /*5510*/  FMUL.FTZ R4, R4, UR15 ;  /* 0x0000000f04047c20 */ /* 0x000fe20008410000 */
[----:B------:R1:W5:Y:S01]  /*5520*/  LDL.LU R109, [R1+0x84] ;  /* 0x00008400016d7983 */ /* 0x0003620000300800 */
[----:B------:R-:W-:Y:S01]  /*5530*/  F2FP.F16.F32.PACK_AB R0, R0, R3 ;  /* 0x000000030000723e */ /* 0x000fe200000000ff */
[----:B------:R-:W-:Y:S01]  /*5540*/  FADD.FTZ R9, -R81, R16 ;  /* 0x0000001051097221 */ /* 0x000fe20000010100 */
[----:B------:R-:W-:Y:S01]  /*5550*/  FMUL.FTZ R16, R108, R12 ;  /* 0x0000000c6c107220 */ /* 0x000fe20000410000 */
[----:B------:R-:W-:Y:S01]  /*5560*/  FMUL.FTZ R2, R5, R2 ;  /* 0x0000000205027220 */ /* 0x000fe20000410000 */
[----:B------:R-:W-:Y:S01]  /*5570*/  FFMA.FTZ R5, -R89, R89, 1 ;  /* 0x3f80000059057423 */ /* 0x000fe20000010159 */
[----:B------:R-:W-:Y:S01]  /*5580*/  FFMA.FTZ R3, -R88, R88, 1 ;  /* 0x3f80000058037423 */ /* 0x000fe20000010158 */
[C---:B------:R-:W-:Y:S01]  /*5590*/  FADD.FTZ R13, -R81.reuse, R13 ;  /* 0x0000000d510d7221 */ /* 0x040fe20000010100 */
[----:B------:R-:W-:Y:S01]  /*55a0*/  FMUL.FTZ R4, R8, R4 ;  /* 0x0000000408047220 */ /* 0x000fe20000410000 */
[----:B------:R-:W-:Y:S01]  /*55b0*/  FMUL.FTZ R12, R248, R9 ;  /* 0x00000009f80c7220 */ /* 0x000fe20000410000 */
[----:B------:R1:W5:Y:S01]  /*55c0*/  LDL.LU R108, [R1+0x80] ;  /* 0x00008000016c7983 */ /* 0x0003620000300800 */
[----:B------:R-:W-:Y:S01]  /*55d0*/  FADD.FTZ R81, -R81, R17 ;  /* 0x0000001151517221 */ /* 0x000fe20000010100 */
[----:B------:R-:W-:Y:S01]  /*55e0*/  FFMA.FTZ R9, -R87, R87, 1 ;  /* 0x3f80000057097423 */ /* 0x000fe20000010157 */
[----:B------:R-:W-:Y:S01]  /*55f0*/  FFMA.FTZ R8, -R86, R86, 1 ;  /* 0x3f80000056087423 */ /* 0x000fe20000010156 */
[----:B------:R-:W-:Y:S01]  /*5600*/  FMUL.FTZ R17, R251, R13 ;  /* 0x0000000dfb117220 */ /* 0x000fe20000410000 */
[----:B------:R-:W-:Y:S01]  /*5610*/  FMUL.FTZ R5, R5, UR15 ;  /* 0x0000000f05057c20 */ /* 0x000fe20008410000 */
[----:B------:R-:W-:Y:S01]  /*5620*/  FMUL.FTZ R3, R3, UR15 ;  /* 0x0000000f03037c20 */ /* 0x000fe20008410000 */
[----:B------:R1:W5:Y:S01]  /*5630*/  LDL.LU R107, [R1+0x7c] ;  /* 0x00007c00016b7983 */ /* 0x0003620000300800 */
[----:B------:R-:W-:Y:S01]  /*5640*/  FMUL.FTZ R13, R244, R81 ;  /* 0x00000051f40d7220 */ /* 0x000fe20000410000 */
[----:B------:R-:W-:Y:S01]  /*5650*/  FMUL.FTZ R8, R8, UR15 ;  /* 0x0000000f08087c20 */ /* 0x000fe20008410000 */
[----:B------:R-:W-:Y:S01]  /*5660*/  FMUL.FTZ R9, R9, UR15 ;  /* 0x0000000f09097c20 */ /* 0x000fe20008410000 */
[----:B------:R-:W-:Y:S01]  /*5670*/  FMUL.FTZ R7, R106, R7 ;  /* 0x000000076a077220 */ /* 0x000fe20000410000 */
[----:B------:R-:W-:Y:S01]  /*5680*/  FADD.FTZ R10, -R80, R10 ;  /* 0x0000000a500a7221 */ /* 0x000fe20000010100 */
[----:B------:R-:W-:Y:S01]  /*5690*/  FMUL.FTZ R5, R16, R5 ;  /* 0x0000000510057220 */ /* 0x000fe20000410000 */
[----:B------:R-:W-:Y:S01]  /*56a0*/  FMUL.FTZ R3, R17, R3 ;  /* 0x0000000311037220 */ /* 0x000fe20000410000 */
[----:B------:R1:W5:Y:S01]  /*56b0*/  LDL.LU R106, [R1+0x78] ;  /* 0x00007800016a7983 */ /* 0x0003620000300800 */
[----:B------:R-:W-:Y:S01]  /*56c0*/  FMUL.FTZ R8, R13, R8 ;  /* 0x000000080d087220 */ /* 0x000fe20000410000 */
[----:B------:R-:W-:Y:S01]  /*56d0*/  FMUL.FTZ R9, R12, R9 ;  /* 0x000000090c097220 */ /* 0x000fe20000410000 */
[----:B------:R-:W-:Y:S01]  /*56e0*/  FADD.FTZ R12, -R80, R11 ;  /* 0x0000000b500c7221 */ /* 0x000fe20000010100 */
[----:B------:R-:W-:Y:S01]  /*56f0*/  FMUL.FTZ R10, R105, R10 ;  /* 0x0000000a690a7220 */ /* 0x000fe20000410000 */
[----:B------:R-:W-:Y:S01]  /*5700*/  F2FP.F16.F32.PACK_AB R3, R3, R5 ;  /* 0x000000050303723e */ /* 0x000fe200000000ff */
[----:B------:R1:W5:Y:S01]  /*5710*/  LDL.LU R105, [R1+0x74] ;  /* 0x0000740001697983 */ /* 0x0003620000300800 */
[----:B------:R-:W-:Y:S01]  /*5720*/  F2FP.F16.F32.PACK_AB R5, R8, R9 ;  /* 0x000000090805723e */ /* 0x000fe200000000ff */
[----:B------:R-:W-:Y:S01]  /*5730*/  FADD.FTZ R9, -R80, R14 ;  /* 0x0000000e50097221 */ /* 0x000fe20000010100 */
[----:B------:R-:W-:Y:S01]  /*5740*/  FMUL.FTZ R12, R104, R12 ;  /* 0x0000000c680c7220 */ /* 0x000fe20000410000 */
[----:B------:R-:W-:Y:S01]  /*5750*/  FADD.FTZ R11, -R80, R15 ;  /* 0x0000000f500b7221 */ /* 0x000fe20000010100 */
[----:B------:R1:W5:Y:S01]  /*5760*/  LDL.LU R104, [R1+0x70] ;  /* 0x0000700001687983 */ /* 0x0003620000300800 */
[----:B------:R-:W-:Y:S01]  /*5770*/  FMUL.FTZ R9, R103, R9 ;  /* 0x0000000967097220 */ /* 0x000fe20000410000 */
[----:B------:R-:W-:Y:S01]  /*5780*/  F2FP.F16.F32.PACK_AB R4, R4, R2 ;  /* 0x000000020404723e */ /* 0x000fe200000000ff */
[----:B------:R-:W-:Y:S02]  /*5790*/  FMUL.FTZ R11, R102, R11 ;  /* 0x0000000b660b7220 */ /* 0x000fe40000410000 */
[----:B------:R1:W5:Y:S01]  /*57a0*/  LDL.LU R103, [R1+0x6c] ;  /* 0x00006c0001677983 */ /* 0x0003620000300800 */
[----:B------:R-:W-:Y:S01]  /*57b0*/  FFMA.FTZ R2, -R247, R247, 1 ;  /* 0x3f800000f7027423 */ /* 0x000fe200000101f7 */
[----:B------:R-:W-:Y:S01]  /*57c0*/  FFMA.FTZ R8, -R96, R96, 1 ;  /* 0x3f80000060087423 */ /* 0x000fe20000010160 */
[----:B------:R-:W-:Y:S02]  /*57d0*/  FADD.FTZ R18, -R80, R18 ;  /* 0x0000001250127221 */ /* 0x000fe40000010100 */
[----:B------:R1:W5:Y:S01]  /*57e0*/  LDL.LU R102, [R1+0x68] ;  /* 0x0000680001667983 */ /* 0x0003620000300800 */
[----:B------:R-:W-:Y:S01]  /*57f0*/  FMUL.FTZ R2, R2, UR15 ;  /* 0x0000000f02027c20 */ /* 0x000fe20008410000 */
[----:B------:R-:W-:Y:S01]  /*5800*/  FMUL.FTZ R8, R8, UR15 ;  /* 0x0000000f08087c20 */ /* 0x000fe20008410000 */
[----:B------:R-:W-:Y:S02]  /*5810*/  FADD.FTZ R19, -R80, R19 ;  /* 0x0000001350137221 */ /* 0x000fe40000010100 */
[----:B------:R-:W2:Y:S01]  /*5820*/  LDL R14, [R1+0x24] ;  /* 0x00002400010e7983 */ /* 0x000ea20000100800 */
[----:B------:R-:W-:Y:S01]  /*5830*/  FMUL.FTZ R2, R6, R2 ;  /* 0x0000000206027220 */ /* 0x000fe20000410000 */
[----:B------:R-:W-:Y:S03]  /*5840*/  FFMA.FTZ R6, -R97, R97, 1 ;  /* 0x3f80000061067423 */ /* 0x000fe60000010161 */
[----:B------:R-:W3:Y:S01]  /*5850*/  LDL R13, [R1+0x2c] ;  /* 0x00002c00010d7983 */ /* 0x000ee20000100800 */
[----:B------:R-:W-:Y:S04]  /*5860*/  FMUL.FTZ R6, R6, UR15 ;  /* 0x0000000f06067c20 */ /* 0x000fe80008410000 */
[----:B------:R4:W-:Y:S01]  /*5870*/  STS [R83+0x12000], R0 ;  /* 0x0120000053007388 */ /* 0x0009e20000000800 */
[----:B------:R-:W-:Y:S01]  /*5880*/  FMUL.FTZ R6, R9, R6 ;  /* 0x0000000609067220 */ /* 0x000fe20000410000 */
[----:B------:R-:W-:Y:S01]  /*5890*/  FFMA.FTZ R9, -R94, R94, 1 ;  /* 0x3f8000005e097423 */ /* 0x000fe2000001015e */
[----:B------:R-:W1:Y:S03]  /*58a0*/  S2R R250, SR_TID.X ;  /* 0x0000000000fa7919 */ /* 0x000e660000002100 */
[----:B------:R-:W-:Y:S01]  /*58b0*/  FMUL.FTZ R9, R9, UR15 ;  /* 0x0000000f09097c20 */ /* 0x000fe20008410000 */
[----:B------:R-:W1:Y:S01]  /*58c0*/  S2R R249, SR_TID.X ;  /* 0x0000000000f97919 */ /* 0x000e620000002100 */
[----:B----4-:R-:W-:Y:S04]  /*58d0*/  FFMA.FTZ R0, -R98, R98, 1 ;  /* 0x3f80000062007423 */ /* 0x010fe80000010162 */
[----:B------:R-:W-:Y:S04]  /*58e0*/  FMUL.FTZ R0, R0, UR15 ;  /* 0x0000000f00007c20 */ /* 0x000fe80008410000 */
[----:B------:R-:W-:Y:S01]  /*58f0*/  FMUL.FTZ R0, R7, R0 ;  /* 0x0000000007007220 */ /* 0x000fe20000410000 */
[----:B------:R-:W-:Y:S01]  /*5900*/  FFMA.FTZ R7, -R246, R246, 1 ;  /* 0x3f800000f6077423 */ /* 0x000fe200000101f6 */
[----:B-1----:R-:W-:Y:S01]  /*5910*/  IMAD.SHL.U32 R248, R250, 0x40, RZ ;  /* 0x00000040faf87824 */ /* 0x002fe200078e00ff */
[----:B------:R-:W-:Y:S02]  /*5920*/  SHF.R.U32.HI R251, RZ, 0x1, R250 ;  /* 0x00000001fffb7819 */ /* 0x000fe400000116fa */
[----:B------:R-:W-:Y:S01]  /*5930*/  FMUL.FTZ R7, R7, UR15 ;  /* 0x0000000f07077c20 */ /* 0x000fe20008410000 */
[----:B------:R-:W-:Y:S01]  /*5940*/  F2FP.F16.F32.PACK_AB R0, R0, R2 ;  /* 0x000000020000723e */ /* 0x000fe200000000ff */
[----:B------:R-:W-:Y:S01]  /*5950*/  FFMA.FTZ R2, -R99, R99, 1 ;  /* 0x3f80000063027423 */ /* 0x000fe20000010163 */
[----:B------:R-:W-:Y:S01]  /*5960*/  SHF.L.U32 R249, R249, 0x3, RZ ;  /* 0x00000003f9f97819 */ /* 0x000fe200000006ff */
[----:B------:R-:W-:Y:S01]  /*5970*/  FMUL.FTZ R7, R10, R7 ;  /* 0x000000070a077220 */ /* 0x000fe20000410000 */
[----:B------:R-:W-:Y:S01]  /*5980*/  FMUL.FTZ R10, R101, R18 ;  /* 0x00000012650a7220 */ /* 0x000fe20000410000 */
[----:B------:R1:W-:Y:S01]  /*5990*/  STS [R83+0x12400], R0 ;  /* 0x0124000053007388 */ /* 0x0003e20000000800 */
[----:B------:R-:W-:Y:S01]  /*59a0*/  FMUL.FTZ R2, R2, UR15 ;  /* 0x0000000f02027c20 */ /* 0x000fe20008410000 */
[----:B------:R-:W-:Y:S03]  /*59b0*/  LOP3.LUT R248, R248, 0x1c0, RZ, 0xc0, !PT ;  /* 0x000001c0f8f87812 */ /* 0x000fe600078ec0ff */
[----:B------:R-:W-:Y:S01]  /*59c0*/  STS [R84+-0x2000], R4 ;  /* 0xffe0000454007388 */ /* 0x000fe20000000800 */
[----:B------:R-:W-:Y:S01]  /*59d0*/  FMUL.FTZ R2, R12, R2 ;  /* 0x000000020c027220 */ /* 0x000fe20000410000 */
[----:B------:R-:W-:Y:S03]  /*59e0*/  LOP3.LUT R248, R248, 0x38, R249, 0xf8, !PT ;  /* 0x00000038f8f87812 */ /* 0x000fe600078ef8f9 */
[----:B------:R4:W5:Y:S01]  /*59f0*/  LDL.LU R101, [R1+0x64] ;  /* 0x0000640001657983 */ /* 0x0009620000300800 */
[----:B------:R-:W-:Y:S02]  /*5a00*/  SHF.L.U32 R249, R250, 0x6, RZ ;  /* 0x00000006faf97819 */ /* 0x000fe400000006ff */
[----:B------:R-:W-:Y:S02]  /*5a10*/  F2FP.F16.F32.PACK_AB R2, R2, R7 ;  /* 0x000000070202723e */ /* 0x000fe400000000ff */
[----:B------:R-:W-:Y:S02]  /*5a20*/  LOP3.LUT R249, R249, 0x200, RZ, 0xc0, !PT ;  /* 0x00000200f9f97812 */ /* 0x000fe400078ec0ff */
[----:B------:R-:W-:Y:S01]  /*5a30*/  SHF.L.U32 R250, R250, 0x5, RZ ;  /* 0x00000005fafa7819 */ /* 0x000fe200000006ff */
[----:B------:R4:W-:Y:S01]  /*5a40*/  STS [R84+-0x1c00], R2 ;  /* 0xffe4000254007388 */ /* 0x0009e20000000800 */
[----:B------:R-:W-:Y:S04]  /*5a50*/  LOP3.LUT R248, R248, 0x8, R251, 0x78, !PT ;  /* 0x00000008f8f87812 */ /* 0x000fe800078e78fb */
[----:B------:R-:W-:Y:S01]  /*5a60*/  STS [R82+-0x2000], R3 ;  /* 0xffe0000352007388 */ /* 0x000fe20000000800 */
[----:B-1----:R-:W-:Y:S01]  /*5a70*/  FMUL.FTZ R0, R11, R8 ;  /* 0x000000080b007220 */ /* 0x002fe20000410000 */
[----:B------:R-:W-:Y:S01]  /*5a80*/  FFMA.FTZ R8, -R95, R95, 1 ;  /* 0x3f8000005f087423 */ /* 0x000fe2000001015f */
[----:B------:R-:W-:Y:S03]  /*5a90*/  FMUL.FTZ R11, R245, R19 ;  /* 0x00000013f50b7220 */ /* 0x000fe60000410000 */
[----:B------:R-:W-:Y:S01]  /*5aa0*/  FMUL.FTZ R8, R8, UR15 ;  /* 0x0000000f08087c20 */ /* 0x000fe20008410000 */
[----:B------:R-:W-:Y:S01]  /*5ab0*/  F2FP.F16.F32.PACK_AB R0, R0, R6 ;  /* 0x000000060000723e */ /* 0x000fe200000000ff */
[----:B------:R-:W-:Y:S02]  /*5ac0*/  FMUL.FTZ R6, R11, R9 ;  /* 0x000000090b067220 */ /* 0x000fe40000410000 */
[----:B------:R-:W-:Y:S02]  /*5ad0*/  FMUL.FTZ R7, R10, R8 ;  /* 0x000000080a077220 */ /* 0x000fe40000410000 */
[----:B------:R-:W-:Y:S05]  /*5ae0*/  STS [R82+-0x1c00], R0 ;  /* 0xffe4000052007388 */ /* 0x000fea0000000800 */
[----:B------:R-:W-:Y:S01]  /*5af0*/  STS [R85+-0x2000], R5 ;  /* 0xffe0000555007388 */ /* 0x000fe20000000800 */
[----:B----4-:R-:W-:Y:S05]  /*5b00*/  F2FP.F16.F32.PACK_AB R2, R6, R7 ;  /* 0x000000070602723e */ /* 0x010fea00000000ff */
[----:B------:R1:W-:Y:S01]  /*5b10*/  STS [R85+-0x1c00], R2 ;  /* 0xffe4000255007388 */ /* 0x0003e20000000800 */
[----:B------:R-:W-:Y:S01]  /*5b20*/  BAR.SYNC.DEFER_BLOCKING 0x0 ;  /* 0x0000000000007b1d */ /* 0x000fe20000010000 */
[----:B-1----:R-:W-:Y:S04]  /*5b30*/  LOP3.LUT R2, R249, 0x400, R250, 0xf8, !PT ;  /* 0x00000400f9027812 */ /* 0x002fe800078ef8fa */
[----:B------:R-:W-:Y:S04]  /*5b40*/  LOP3.LUT R2, R2, R248, RZ, 0xfc, !PT ;  /* 0x000000f802027212 */ /* 0x000fe800078efcff */
[----:B------:R-:W-:Y:S02]  /*5b50*/  LEA R2, R2, UR4, 0x1 ;  /* 0x0000000402027c11 */ /* 0x000fe4000f8e08ff */
[C---:B--2---:R-:W-:Y:S02]  /*5b60*/  LEA R3, R14.reuse, UR4, 0x1 ;  /* 0x000000040e037c11 */ /* 0x044fe4000f8e08ff */
[----:B------:R-:W-:Y:S02]  /*5b70*/  LEA R92, R14, UR5, 0x1 ;  /* 0x000000050e5c7c11 */ /* 0x000fe4000f8e08ff */
[----:B---3--:R-:W-:Y:S01]  /*5b80*/  LEA R0, R13, UR4, 0x1 ;  /* 0x000000040d007c11 */ /* 0x008fe2000f8e08ff */
[----:B------:R-:W-:Y:S01]  /*5b90*/  LDSM.16.MT88.4 R4, [R3+0x14000] ;  /* 0x014000000304783b */ /* 0x000fe20000004200 */
[----:B------:R-:W-:Y:S04]  /*5ba0*/  IADD3 R92, PT, PT, R100, R92, RZ ;  /* 0x0000005c645c7210 */ /* 0x000fe80007ffe0ff */
[----:B------:R-:W1:Y:S05]  /*5bb0*/  LDSM.16.MT88.4 R8, [R0+0x6000] ;  /* 0x006000000008783b */ /* 0x000e6a0000004200 */
[----:B------:R-:W2:Y:S05]  /*5bc0*/  LDSM.16.MT88.4 R12, [R92] ;  /* 0x000000005c0c783b */ /* 0x000eaa0000004200 */
[----:B------:R-:W3:Y:S05]  /*5bd0*/  LDSM.16.MT88.4 R16, [R0+0x8000] ;  /* 0x008000000010783b */ /* 0x000eea0000004200 */
[----:B------:R-:W4:Y:S05]  /*5be0*/  LDSM.16.MT88.4 R68, [R0+0xa000] ;  /* 0x00a000000044783b */ /* 0x000f2a0000004200 */
[----:B------:R-:W-:Y:S05]  /*5bf0*/  LDSM.16.MT88.4 R72, [R3+0x14800] ;  /* 0x014800000348783b */ /* 0x000fea0000004200 */
[----:B------:R-:W4:Y:S05]  /*5c00*/  LDSM.16.MT88.4 R76, [R0+0x6800] ;  /* 0x00680000004c783b */ /* 0x000f2a0000004200 */
[----:B------:R-:W4:Y:S05]  /*5c10*/  LDSM.16.MT88.4 R80, [R92+0x800] ;  /* 0x000800005c50783b */ /* 0x000f2a0000004200 */
[----:B------:R-:W4:Y:S01]  /*5c20*/  LDSM.16.MT88.4 R84, [R0+0x8800] ;  /* 0x008800000054783b */ /* 0x000f220000004200 */
[-C--:B-1----:R-:W-:Y:S04]  /*5c30*/  HMMA.16816.F32 R20, R4, R8.reuse, R20 ;  /* 0x000000080414723c */ /* 0x082fe80000001814 */
[----:B------:R-:W-:Y:S05]  /*5c40*/  LDSM.16.MT88.4 R88, [R0+0x7800] ;  /* 0x007800000058783b */ /* 0x000fea0000004200 */
[----:B------:R-:W-:Y:S01]  /*5c50*/  LDSM.16.MT88.4 R96, [R0+0x9800] ;  /* 0x009800000060783b */ /* 0x000fe20000004200 */
[C---:B--2---:R-:W-:Y:S04]  /*5c60*/  HMMA.16816.F32 R24, R12.reuse, R8, R24 ;  /* 0x000000080c18723c */ /* 0x044fe80000001818 */
[----:B------:R-:W-:Y:S04]  /*5c70*/  LDSM.16.MT88.4 R244, [R0+0xb800] ;  /* 0x00b8000000f4783b */ /* 0x000fe80000004200 */
[-C--:B------:R-:W-:Y:S01]  /*5c80*/  HMMA.16816.F32 R28, R12, R10.reuse, R28 ;  /* 0x0000000a0c1c723c */ /* 0x080fe2000000181c */
[----:B------:R1:W5:Y:S07]  /*5c90*/  LDL.LU R100, [R1+0x60] ;  /* 0x0000600001647983 */ /* 0x00036e0000300800 */
[C---:B------:R-:W-:Y:S01]  /*5ca0*/  HMMA.16816.F32 R32, R4.reuse, R10, R32 ;  /* 0x0000000a0420723c */ /* 0x040fe20000001820 */
[----:B------:R-:W2:Y:S07]  /*5cb0*/  LDSM.16.MT88.4 R8, [R0+0xa800] ;  /* 0x00a800000008783b */ /* 0x000eae0000004200 */
[-C--:B---3--:R-:W-:Y:S08]  /*5cc0*/  HMMA.16816.F32 R36, R4, R16.reuse, R36 ;  /* 0x000000100424723c */ /* 0x088ff00000001824 */
[C---:B------:R-:W-:Y:S08]  /*5cd0*/  HMMA.16816.F32 R40, R12.reuse, R16, R40 ;  /* 0x000000100c28723c */ /* 0x040ff00000001828 */
[-C--:B------:R-:W-:Y:S08]  /*5ce0*/  HMMA.16816.F32 R44, R12, R18.reuse, R44 ;  /* 0x000000120c2c723c */ /* 0x080ff0000000182c */
[C---:B------:R-:W-:Y:S01]  /*5cf0*/  HMMA.16816.F32 R48, R4.reuse, R18, R48 ;  /* 0x000000120430723c */ /* 0x040fe20000001830 */
[----:B------:R-:W-:Y:S05]  /*5d00*/  LDSM.16.MT88.4 R16, [R92+0x1000] ;  /* 0x001000005c10783b */ /* 0x000fea0000004200 */
[----:B------:R-:W-:Y:S02]  /*5d10*/  LDSM.16.MT88.4 R92, [R92+0x1800] ;  /* 0x001800005c5c783b */ /* 0x000fe40000004200 */
[-C--:B----4-:R-:W-:Y:S08]  /*5d20*/  HMMA.16816.F32 R52, R4, R68.reuse, R52 ;  /* 0x000000440434723c */ /* 0x090ff00000001834 */
[C---:B------:R-:W-:Y:S08]  /*5d30*/  HMMA.16816.F32 R56, R12.reuse, R68, R56 ;  /* 0x000000440c38723c */ /* 0x040ff00000001838 */
[-C--:B------:R-:W-:Y:S01]  /*5d40*/  HMMA.16816.F32 R60, R12, R70.reuse, R60 ;  /* 0x000000460c3c723c */ /* 0x080fe2000000183c */
[----:B------:R-:W-:Y:S07]  /*5d50*/  LDSM.16.MT88.4 R12, [R0+0x7000] ;  /* 0x00700000000c783b */ /* 0x000fee0000004200 */
[----:B------:R-:W-:Y:S01]  /*5d60*/  HMMA.16816.F32 R64, R4, R70, R64 ;  /* 0x000000460440723c */ /* 0x000fe20000001840 */
[----:B------:R-:W3:Y:S05]  /*5d70*/  LDSM.16.MT88.4 R4, [R3+0x15000] ;  /* 0x015000000304783b */ /* 0x000eea0000004200 */
[----:B------:R-:W4:Y:S02]  /*5d80*/  LDSM.16.MT88.4 R68, [R0+0x9000] ;  /* 0x009000000044783b */ /* 0x000f240000004200 */
        /* <DEDUP_REMOVED lines=9> */
[----:B------:R-:W1:Y:S01]  /*5e20*/  LDSM.16.MT88.4 R84, [R3+0x15800] ;  /* 0x015800000354783b */ /* 0x000e620000004200 */
[----:B------:R-:W-:Y:S06]  /*5e30*/  BAR.SYNC.DEFER_BLOCKING 0x0 ;  /* 0x0000000000007b1d */ /* 0x000fec0000010000 */
        /* <DEDUP_REMOVED lines=12> */
[-C--:B-1----:R-:W-:Y:S08]  /*5f00*/  HMMA.16816.F32 R52, R4, R76.reuse, R52 ;  /* 0x0000004c0434723c */ /* 0x082ff00000001834 */
        /* <DEDUP_REMOVED lines=18> */
[----:B------:R-:W-:Y:S01]  /*6030*/  IADD3 R5, P0, PT, RZ, -UR31, RZ ;  /* 0x8000001fff057c10 */ /* 0x000fe2000ff1e0ff */
[----:B------:R-:W-:Y:S02]  /*6040*/  IMAD.U32 R10, RZ, RZ, UR46 ;  /* 0x0000002eff0a7e24 */ /* 0x000fe4000f8e00ff */
[----:B------:R-:W3:Y:S01]  /*6050*/  LDL.LU R248, [R1+0x44] ;  /* 0x0000440001f87983 */ /* 0x000ee20000300800 */
[----:B------:R-:W-:Y:S02]  /*6060*/  IMAD.U32 R8, RZ, RZ, UR46 ;  /* 0x0000002eff087e24 */ /* 0x000fe4000f8e00ff */
[----:B------:R-:W-:Y:S01]  /*6070*/  IMAD.X R4, RZ, RZ, ~UR16, P0 ;  /* 0x80000010ff047e24 */ /* 0x000fe200080e06ff */
[----:B------:R-:W1:Y:S01]  /*6080*/  S2R R250, SR_TID.X ;  /* 0x0000000000fa7919 */ /* 0x000e620000002100 */
[----:B------:R-:W-:Y:S02]  /*6090*/  IMAD.U32 R12, RZ, RZ, UR46 ;  /* 0x0000002eff0c7e24 */ /* 0x000fe4000f8e00ff */
[----:B------:R-:W-:Y:S01]  /*60a0*/  IMAD.U32 R9, RZ, RZ, UR45 ;  /* 0x0000002dff097e24 */ /* 0x000fe2000f8e00ff */
[----:B------:R-:W4:Y:S01]  /*60b0*/  S2R R251, SR_TID.X ;  /* 0x0000000000fb7919 */ /* 0x000f220000002100 */
[----:B------:R-:W-:Y:S04]  /*60c0*/  SHF.R.S64 R5, R5, 0x1f, R4 ;  /* 0x0000001f05057819 */ /* 0x000fe80000001004 */
[----:B---3--:R-:W-:Y:S01]  /*60d0*/  IADD3 R248, P0, PT, R5, R248, RZ ;  /* 0x000000f805f87210 */ /* 0x008fe20007f1e0ff */
[----:B-1----:R-:W-:Y:S02]  /*60e0*/  IMAD.SHL.U32 R250, R250, 0x8, RZ ;  /* 0x00000008fafa7824 */ /* 0x002fe400078e00ff */
[----:B------:R-:W-:Y:S01]  /*60f0*/  IMAD.U32 R5, RZ, RZ, UR46 ;  /* 0x0000002eff057e24 */ /* 0x000fe2000f8e00ff */
[----:B--2---:R-:W-:Y:S01]  /*6100*/  LEA.HI.X.SX32 R249, R4, R249, 0x1, P0 ;  /* 0x000000f904f97211 */ /* 0x004fe200000f0eff */
[----:B------:R1:W-:Y:S01]  /*6110*/  STL [R1+0x44], R248 ;  /* 0x000044f801007387 */ /* 0x0003e20000100800 */
[----:B------:R-:W-:Y:S01]  /*6120*/  LOP3.LUT R250, R250, 0x38, RZ, 0xc0, !PT ;  /* 0x00000038fafa7812 */ /* 0x000fe200078ec0ff */
[----:B------:R-:W-:Y:S02]  /*6130*/  IMAD.U32 R4, RZ, RZ, UR45 ;  /* 0x0000002dff047e24 */ /* 0x000fe4000f8e00ff */
[----:B------:R1:W-:Y:S01]  /*6140*/  STL [R1+0x40], R249 ;  /* 0x000040f901007387 */ /* 0x0003e20000100800 */
[C---:B------:R-:W-:Y:S02]  /*6150*/  ISETP.GE.AND P6, PT, R250.reuse, UR8, PT ;  /* 0x00000008fa007c0c */ /* 0x040fe4000bfc6270 */
[----:B------:R-:W-:Y:S04]  /*6160*/  LOP3.LUT R6, R250, 0x40, RZ, 0xfc, !PT ;  /* 0x00000040fa067812 */ /* 0x000fe800078efcff */
[----:B------:R-:W-:Y:S02]  /*6170*/  ISETP.GE.AND P5, PT, R6, UR8, PT ;  /* 0x0000000806007c0c */ /* 0x000fe4000bfa6270 */
[----:B------:R-:W-:Y:S01]  /*6180*/  LOP3.LUT R6, R250, 0x80, RZ, 0xfc, !PT ;  /* 0x00000080fa067812 */ /* 0x000fe200078efcff */
[----:B----4-:R-:W-:Y:S03]  /*6190*/  IMAD.SHL.U32 R250, R251, 0x8, RZ ;  /* 0x00000008fbfa7824 */ /* 0x010fe600078e00ff */
[----:B------:R-:W-:Y:S01]  /*61a0*/  ISETP.GE.AND P2, PT, R6, UR8, PT ;  /* 0x0000000806007c0c */ /* 0x000fe2000bf46270 */
[----:B------:R-:W-:Y:S01]  /*61b0*/  @!P6 IMAD.MOV.U32 R13, RZ, RZ, R249 ;  /* 0x000000ffff0de224 */ /* 0x000fe200078e00f9 */
[-C--:B------:R-:W-:Y:S01]  /*61c0*/  @!P6 LEA R10, P0, R10, R248.reuse, 0x1 ;  /* 0x000000f80a0ae211 */ /* 0x080fe200078008ff */
[----:B------:R-:W-:Y:S01]  /*61d0*/  IMAD.U32 R6, RZ, RZ, UR46 ;  /* 0x0000002eff067e24 */ /* 0x000fe2000f8e00ff */
[----:B------:R-:W-:Y:S02]  /*61e0*/  LOP3.LUT R7, R250, 0x1f8, RZ, 0xc0, !PT ;  /* 0x000001f8fa077812 */ /* 0x000fe400078ec0ff */
[-C--:B------:R-:W-:Y:S01]  /*61f0*/  @!P6 LEA.HI.X R11, R5, R249.reuse, R4, 0x1, P0 ;  /* 0x000000f9050be211 */ /* 0x080fe200000f0c04 */
[----:B------:R-:W-:Y:S01]  /*6200*/  IMAD.U32 R5, RZ, RZ, UR45 ;  /* 0x0000002dff057e24 */ /* 0x000fe2000f8e00ff */
[----:B------:R-:W-:Y:S01]  /*6210*/  LOP3.LUT R4, R7, 0x38, R251, 0x78, !PT ;  /* 0x0000003807047812 */ /* 0x000fe200078e78fb */
[----:B------:R-:W-:Y:S01]  /*6220*/  IMAD.U32 R7, RZ, RZ, UR46 ;  /* 0x0000002eff077e24 */ /* 0x000fe2000f8e00ff */
[-C--:B------:R-:W-:Y:S02]  /*6230*/  @!P5 LEA R8, P1, R8, R248.reuse, 0x1 ;  /* 0x000000f80808d211 */ /* 0x080fe400078208ff */
[----:B------:R-:W-:Y:S02]  /*6240*/  LOP3.LUT R4, R4, 0x1e00, R250, 0xf8, !PT ;  /* 0x00001e0004047812 */ /* 0x000fe400078ef8fa */
        /* <DEDUP_REMOVED lines=40> */
.L_x_824:
        /* <DEDUP_REMOVED lines=110> */
[--C-:B------:R-:W-:Y:S02]  /*6bb0*/  SHF.R.U32.HI R24, RZ, 0x1, R40.reuse ;  /* 0x00000001ff187819 */ /* 0x100fe40000011628 */
[----:B------:R-:W-:Y:S02]  /*6bc0*/  LEA R26, P0, R2, R250, 0x5 ;  /* 0x000000fa021a7211 */ /* 0x000fe400078028ff */
[----:B------:R-:W-:Y:S01]  /*6bd0*/  SHF.R.U32.HI R40, RZ, 0x2, R40 ;  /* 0x00000002ff287819 */ /* 0x000fe20000011628 */
[----:B------:R-:W-:Y:S01]  /*6be0*/  HMMA.16816.F32 R96, R244, R38, R96 ;  /* 0x00000026f460723c */ /* 0x000fe20000001860 */
[----:B------:R-:W-:Y:S03]  /*6bf0*/  IMAD.MOV.U32 R246, RZ, RZ, 0x4 ;  /* 0x00000004fff67424 */ /* 0x000fe600078e00ff */
[----:B------:R-:W-:Y:S02]  /*6c00*/  @P1 LOP3.LUT R244, R24, 0x30, RZ, 0xc0, !PT ;  /* 0x0000003018f41812 */ /* 0x000fe400078ec0ff */
[----:B------:R-:W-:Y:S02]  /*6c10*/  LEA.HI.X.SX32 R27, R2, R251, 0x5, P0 ;  /* 0x000000fb021b7211 */ /* 0x000fe400000f2eff */
[----:B------:R-:W-:Y:S01]  /*6c20*/  @P1 LOP3.LUT R41, R244, 0x7, R40, 0xf8, !PT ;  /* 0x00000007f4291812 */ /* 0x000fe200078ef828 */
[C---:B------:R-:W-:Y:S04]  /*6c30*/  IMAD.WIDE R24, R2.reuse, -0xc0, R26 ;  /* 0xffffff4002187825 */ /* 0x040fe800078e021a */
[----:B------:R-:W-:Y:S01]  /*6c40*/  @P1 STL [R1+0x48], R41 ;  /* 0x0000482901001387 */ /* 0x000fe20000100800 */
[----:B------:R-:W-:Y:S01]  /*6c50*/  @P1 IMAD.WIDE.U32 R246, R41, R246, UR18 ;  /* 0x0000001229f61e25 */ /* 0x000fe2000f8e00f6 */
[C---:B------:R-:W-:Y:S01]  /*6c60*/  LEA R244, P0, R2.reuse, R24, 0x5 ;  /* 0x0000001802f47211 */ /* 0x040fe200078028ff */
[----:B------:R-:W-:Y:S01]  /*6c70*/  @UP2 UMOV UR18, UR27 ;  /* 0x0000001b00122c82 */ /* 0x000fe20008000000 */
[----:B------:R-:W-:Y:S02]  /*6c80*/  @UP2 UMOV UR19, UR17 ;  /* 0x0000001100132c82 */ /* 0x000fe40008000000 */
        /* <DEDUP_REMOVED lines=138> */
[----:B------:R1:W5:Y:S02]  /*7530*/  LDL.LU.64 R30, [R1+0x88] ;  /* 0x00008800011e7983 */ /* 0x0003640000300a00 */
[-C--:B---3-5:R-:W-:Y:S02]  /*7540*/  HMMA.16816.F32 R100, R4, R8.reuse, R100 ;  /* 0x000000080464723c */ /* 0x0a8fe40000001864 */
        /* <DEDUP_REMOVED lines=131> */
.L_x_825:
[----:B------:R-:W-:Y:S02]  /*7d80*/  UISETP.GT.AND UP0, UPT, UR43, URZ, UPT ;  /* 0x000000ff2b00728c */ /* 0x000fe4000bf04270 */
[----:B------:R-:W-:Y:S07]  /*7d90*/  UIADD3 UR17, UPT, UPT, UR43, -0x1, URZ ;  /* 0xffffffff2b117890 */ /* 0x000fee000fffe0ff */
[----:B------:R-:W-:Y:S01]  /*7da0*/  UMOV UR43, UR17 ;  /* 0x00000011002b7c82 */ /* 0x000fe20008000000 */
[----:B------:R-:W-:Y:S05]  /*7db0*/  BRA.U UP0, `(.L_x_826) ;  /* 0xffffffbd00a07547 */ /* 0x000fea000b83ffff */
[----:B------:R-:W2:Y:S01]  /*7dc0*/  S2R R0, SR_TID.X ;  /* 0x0000000000007919 */ /* 0x000ea20000002100 */
[C---:B-1----:R-:W-:Y:S01]  /*7dd0*/  IMAD.SHL.U32 R2, R249.reuse, 0x20, RZ ;  /* 0x00000020f9027824 */ /* 0x042fe200078e00ff */
[----:B------:R-:W-:Y:S01]  /*7de0*/  SHF.R.U32.HI R74, RZ, 0x3, R249 ;  /* 0x00000003ff4a7819 */ /* 0x000fe200000116f9 */
[----:B------:R-:W1:Y:S01]  /*7df0*/  LDCU UR8, c[0x0][0x500] ;  /* 0x0000a000ff0877ac */ /* 0x000e620008000800 */
[C---:B------:R-:W-:Y:S01]  /*7e00*/  IMAD.SHL.U32 R3, R249.reuse, 0x2, RZ ;  /* 0x00000002f9037824 */ /* 0x040fe200078e00ff */
[----:B------:R-:W-:Y:S02]  /*7e10*/  LOP3.LUT P0, RZ, R249, 0x10, RZ, 0xc0, !PT ;  /* 0x00000010f9ff7812 */ /* 0x000fe4000780c0ff */
[----:B------:R-:W-:Y:S01]  /*7e20*/  LOP3.LUT R2, R2, 0x400, RZ, 0xc0, !PT ;  /* 0x0000040002027812 */ /* 0x000fe200078ec0ff */
[----:B------:R-:W-:Y:S01]  /*7e30*/  UISETP.NE.AND UP0, UPT, UR41, -0x1, UPT ;  /* 0xffffffff2900788c */ /* 0x000fe2000bf05270 */
[----:B-----5:R-:W-:Y:S01]  /*7e40*/  F2FP.F16.F32.PACK_AB R70, R27, R26 ;  /* 0x0000001a1b46723e */ /* 0x020fe200000000ff */
[----:B------:R-:W-:Y:S01]  /*7e50*/  UMOV UR40, UR7 ;  /* 0x0000000700287c82 */ /* 0x000fe20008000000 */
[----:B------:R-:W-:-:S02]  /*7e60*/  LOP3.LUT R2, R2, 0x6, R3, 0xf8, !PT ;  /* 0x0000000602027812 */ /* 0x000fc400078ef803 */
        /* <DEDUP_REMOVED lines=34> */
[----:B------:R-:W-:Y:S01]  /*8090*/  F2FP.F16.F32.PACK_AB R27, R27, R100 ;  /* 0x000000641b1b723e */ /* 0x000fe200000000ff */
[----:B------:R-:W-:Y:S01]  /*80a0*/  FMUL.FTZ R17, R121, UR8 ;  /* 0x0000000879117c20 */ /* 0x000fe20008410000 */
[----:B------:R-:W-:Y:S01]  /*80b0*/  LEA R0, R0, UR4, 0x1 ;  /* 0x0000000400007c11 */ /* 0x000fe2000f8e08ff */
[----:B------:R-:W-:Y:S01]  /*80c0*/  BAR.SYNC.DEFER_BLOCKING 0x0 ;  /* 0x0000000000007b1d */ /* 0x000fe20000010000 */
[----:B------:R-:W-:Y:S01]  /*80d0*/  F2FP.F16.F32.PACK_AB R26, R26, R102 ;  /* 0x000000661a1a723e */ /* 0x000fe200000000ff */
[----:B------:R-:W-:Y:S01]  /*80e0*/  FMUL.FTZ R122, R122, UR8 ;  /* 0x000000087a7a7c20 */ /* 0x000fe20008410000 */
[----:B------:R-:W-:Y:S01]  /*80f0*/  FMUL.FTZ R16, R123, UR8 ;  /* 0x000000087b107c20 */ /* 0x000fe20008410000 */
[C---:B------:R-:W-:Y:S01]  /*8100*/  VIADD R3, R0.reuse, 0xc000 ;  /* 0x0000c00000037836 */ /* 0x040fe20000000000 */
[----:B------:R-:W-:Y:S01]  /*8110*/  F2FP.F16.F32.PACK_AB R23, R23, R112 ;  /* 0x000000701717723e */ /* 0x000fe200000000ff */
[----:B------:R-:W-:Y:S01]  /*8120*/  VIADD R2, R0, 0xc040 ;  /* 0x0000c04000027836 */ /* 0x000fe20000000000 */
[----:B------:R-:W-:Y:S01]  /*8130*/  F2FP.F16.F32.PACK_AB R22, R22, R114 ;  /* 0x000000721616723e */ /* 0x000fe200000000ff */
[----:B------:R-:W-:-:S02]  /*8140*/  @P0 VIADD R2, R3, 0xffffffc0 ;  /* 0xffffffc003020836 */ /* 0x000fc40000000000 */
        /* <DEDUP_REMOVED lines=120> */
.L_x_827:
[----:B------:R-:W2:Y:S01]  /*88d0*/  LDCU.64 UR10, c[0x0][0x5c0] ;  /* 0x0000b800ff0a77ac */ /* 0x000ea20008000a00 */
[----:B------:R-:W-:-:S04]  /*88e0*/  UIADD3 UR8, UPT, UPT, UR37, UR41, URZ ;  /* 0x0000002925087290 */ /* 0x000fc8000fffe0ff */
[----:B--2---:R-:W-:Y:S02]  /*88f0*/  UIMAD.WIDE.U32 UR18, UR8, UR10, URZ ;  /* 0x0000000a081272a5 */ /* 0x004fe4000f8e00ff */
[----:B------:R-:W-:-:S04]  /*8900*/  UIMAD UR8, UR8, UR11, URZ ;  /* 0x0000000b080872a4 */ /* 0x000fc8000f8e02ff */
[----:B------:R-:W-:-:S06]  /*8910*/  UIADD3 UR8, UPT, UPT, UR19, UR8, URZ ;  /* 0x0000000813087290 */ /* 0x000fcc000fffe0ff */
[----:B-1----:R-:W-:Y:S02]  /*8920*/  MOV R0, UR8 ;  /* 0x0000000800007c02 */ /* 0x002fe40008000f00 */
.L_x_828:
        /* <DEDUP_REMOVED lines=14> */
.L_x_829:
[----:B------:R-:W1:Y:S01]  /*8a10*/  LDCU.64 UR8, c[0x0][0x5c8] ;  /* 0x0000b900ff0877ac */ /* 0x000e620008000a00 */
[----:B------:R-:W-:-:S04]  /*8a20*/  UIADD3 UR14, UPT, UPT, UR37, UR41, URZ ;  /* 0x00000029250e7290 */ /* 0x000fc8000fffe0ff */
[----:B-1----:R-:W-:Y:S02]  /*8a30*/  UIMAD.WIDE.U32 UR16, UR14, UR8, URZ ;  /* 0x000000080e1072a5 */ /* 0x002fe4000f8e00ff */
[----:B------:R-:W-:-:S04]  /*8a40*/  UIMAD UR14, UR14, UR9, URZ ;  /* 0x000000090e0e72a4 */ /* 0x000fc8000f8e02ff */
[----:B------:R-:W-:Y:S01]  /*8a50*/  UIADD3 UR14, UPT, UPT, UR17, UR14, URZ ;  /* 0x0000000e110e7290 */ /* 0x000fe2000fffe0ff */
[----:B------:R-:W-:-:S05]  /*8a60*/  UMOV UR30, UR16 ;  /* 0x00000010001e7c82 */ /* 0x000fca0008000000 */
[----:B------:R-:W-:-:S07]  /*8a70*/  MOV R26, UR14 ;  /* 0x0000000e001a7c02 */ /* 0x000fce0008000f00 */
.L_x_830:
        /* <DEDUP_REMOVED lines=16> */
[----:B------:R-:W-:Y:S02]  /*8b80*/  ISETP.GE.AND P3, PT, R74, UR33, PT ;  /* 0x000000214a007c0c */ /* 0x000fe4000bf66270 */
        /* <DEDUP_REMOVED lines=34> */
.L_x_832:
[----:B------:R-:W-:Y:S05]  /*8db0*/  BSYNC.RECONVERGENT B0 ;  /* 0x0000000000007941 */ /* 0x000fea0003800200 */
.L_x_831:
        /* <DEDUP_REMOVED lines=19> */
.L_x_834:
[----:B------:R-:W-:Y:S05]  /*8ef0*/  BSYNC.RECONVERGENT B0 ;  /* 0x0000000000007941 */ /* 0x000fea0003800200 */
.L_x_833:
        /* <DEDUP_REMOVED lines=25> */
.L_x_836:
[----:B------:R-:W-:Y:S05]  /*9090*/  BSYNC.RECONVERGENT B0 ;  /* 0x0000000000007941 */ /* 0x000fea0003800200 */
.L_x_835:
        /* <DEDUP_REMOVED lines=17> */
.L_x_795:
[----:B------:R-:W-:Y:S05]  /*91b0*/  BSYNC.RECONVERGENT B1 ;  /* 0x0000000000017941 */ /* 0x000fea0003800200 */
.L_x_773:
        /* <DEDUP_REMOVED lines=11> */
.L_x_838:
        /* <DEDUP_REMOVED lines=9> */
.L_x_2166:


//--------------------- .text._ZN5flash44flash_bwd_dq_dk_dv_loop_seqk_parallel_kernelI23Flash_bwd_kernel_traitsILi192ELi64ELi64ELi8ELi4ELi2ELi2ELb1ELb1EN7cutlass6half_tE19Flash_kernel_traitsILi192ELi64ELi64ELi8ES3_EELb1ELb0ELb1ELb0ELb0ELb0ELb0EEEvNS_16Flash_bwd_paramsE --------------------------
	.section	.text._ZN5flash44flash_bwd_dq_dk_dv_loop_seqk_parallel_kernelI23Flash_bwd_kernel_traitsILi192ELi64ELi64ELi8ELi4ELi2ELi2ELb1ELb1EN7cutlass6half_tE19Flash_kernel_traitsILi192ELi64ELi64ELi8ES3_EELb1ELb0ELb1ELb0ELb0ELb0ELb0EEEvNS_16Flash_bwd_paramsE,"ax",@progbits
	.align	128
        .global         _ZN5flash44flash_bwd_dq_dk_dv_loop_seqk_parallel_kernelI23Flash_bwd_kernel_traitsILi192ELi64ELi64ELi8ELi4ELi2ELi2ELb1ELb1EN7cutlass6half_tE19Flash_kernel_traitsILi192ELi64ELi64ELi8ES3_EELb1ELb0ELb1ELb0ELb0ELb0ELb0EEEvNS_16Flash_bwd_paramsE
        .type           _ZN5flash44flash_bwd_dq_dk_dv_loop_seqk_parallel_kernelI23Flash_bwd_kernel_traitsILi192ELi64ELi64ELi8ELi4ELi2ELi2ELb1ELb1EN7cutlass6half_tE19Flash_kernel_traitsILi192ELi64ELi64ELi8ES3_EELb1ELb0ELb1ELb0ELb0ELb0ELb0EEEvNS_16Flash_bwd_paramsE,@function
        .size           _ZN5flash44flash_bwd_dq_dk_dv_loop_seqk_parallel_kernelI23Flash_bwd_kernel_traitsILi192ELi64ELi64ELi8ELi4ELi2ELi2ELb1ELb1EN7cutlass6half_tE19Flash_kernel_traitsILi192ELi64ELi64ELi8ES3_EELb1ELb0ELb1ELb0ELb0ELb0ELb0EEEvNS_16Flash_bwd_paramsE,(.L_x_2167 - _ZN5flash44flash_bwd_dq_dk_dv_loop_seqk_parallel_kernelI23Flash_bwd_kernel_traitsILi192ELi64ELi64ELi8ELi4ELi2ELi2ELb1ELb1EN7cutlass6half_tE19Flash_kernel_traitsILi192ELi64ELi64ELi8ES3_EELb1ELb0ELb1ELb0ELb0ELb0ELb0EEEvNS_16Flash_bwd_paramsE)
        .other          _ZN5flash44flash_bwd_dq_dk_dv_loop_seqk_parallel_kernelI23Flash_bwd_kernel_traitsILi192ELi64ELi64ELi8ELi4ELi2ELi2ELb1ELb1EN7cutlass6half_tE19Flash_kernel_traitsILi192ELi64ELi64ELi8ES3_EELb1ELb0ELb1ELb0ELb0ELb0ELb0EEEvNS_16Flash_bwd_paramsE,@"STO_CUDA_ENTRY STV_DEFAULT"
_ZN5flash44flash_bwd_dq_dk_dv_loop_seqk_parallel_kernelI23Flash_bwd_kernel_traitsILi192ELi64ELi64ELi8ELi4ELi2ELi2ELb1ELb1EN7cutlass6half_tE19Flash_kernel_traitsILi192ELi64ELi64ELi8ES3_EELb1ELb0ELb1ELb0ELb0ELb0ELb0EEEvNS_16Flash_bwd_paramsE:
.text._ZN5flash44flash_bwd_dq_dk_dv_loop_seqk_parallel_kernelI23Flash_bwd_kernel_traitsILi192ELi64ELi64ELi8ELi4ELi2ELi2ELb1ELb1EN7cutlass6half_tE19Flash_kernel_traitsILi192ELi64ELi64ELi8ES3_EELb1ELb0ELb1ELb0ELb0ELb0ELb0EEEvNS_16Flash_bwd_paramsE:
        /* <DEDUP_REMOVED lines=49> */
.L_x_905:
        /* <DEDUP_REMOVED lines=52> */
.L_x_839:
        /* <DEDUP_REMOVED lines=42> */
.L_x_841:
[----:B------:R-:W1:Y:S01]  /*08f0*/  LDCU.64 UR16, c[0x0][0x3b8] ;  /* 0x00007700ff1077ac */ /* 0x000e620008000a00 */
[----:B------:R-:W-:-:S04]  /*0900*/  UIADD3 UR8, UPT, UPT, UR40, UR41, URZ ;  /* 0x0000002928087290 */ /* 0x000fc8000fffe0ff */
[----:B-1----:R-:W-:Y:S02]  /*0910*/  UIMAD.WIDE.U32 UR44, UR8, UR16, URZ ;  /* 0x00000010082c72a5 */ /* 0x002fe4000f8e00ff */
[----:B------:R-:W-:-:S04]  /*0920*/  UIMAD UR8, UR8, UR17, URZ ;  /* 0x00000011080872a4 */ /* 0x000fc8000f8e02ff */
[----:B------:R-:W-:-:S06]  /*0930*/  UIADD3 UR8, UPT, UPT, UR45, UR8, URZ ;  /* 0x000000082d087290 */ /* 0x000fcc000fffe0ff */
[----:B------:R-:W-:Y:S02]  /*0940*/  MOV R20, UR8 ;  /* 0x0000000800147c02 */ /* 0x000fe40008000f00 */
.L_x_842:
        /* <DEDUP_REMOVED lines=43> */
.L_x_843:
[----:B------:R-:W1:Y:S01]  /*0c00*/  LDCU.64 UR14, c[0x0][0x3c0] ;  /* 0x00007800ff0e77ac */ /* 0x000e620008000a00 */
[----:B------:R-:W-:-:S04]  /*0c10*/  UIADD3 UR8, UPT, UPT, UR40, UR41, URZ ;  /* 0x0000002928087290 */ /* 0x000fc8000fffe0ff */
[----:B-1----:R-:W-:Y:S02]  /*0c20*/  UIMAD.WIDE.U32 UR52, UR8, UR14, URZ ;  /* 0x0000000e083472a5 */ /* 0x002fe4000f8e00ff */
[----:B------:R-:W-:-:S04]  /*0c30*/  UIMAD UR8, UR8, UR15, URZ ;  /* 0x0000000f080872a4 */ /* 0x000fc8000f8e02ff */
[----:B------:R-:W-:-:S06]  /*0c40*/  UIADD3 UR8, UPT, UPT, UR53, UR8, URZ ;  /* 0x0000000835087290 */ /* 0x000fcc000fffe0ff */
[----:B------:R-:W-:-:S07]  /*0c50*/  MOV R16, UR8 ;  /* 0x0000000800107c02 */ /* 0x000fce0008000f00 */
.L_x_844:
        /* <DEDUP_REMOVED lines=28> */
.L_x_845:
[----:B------:R-:W-:Y:S02]  /*0e20*/  UIMAD.WIDE.U32 UR10, UR56, UR19, URZ ;  /* 0x00000013380a72a5 */ /* 0x000fe4000f8e00ff */
[----:B------:R-:W-:-:S04]  /*0e30*/  UIMAD UR8, UR57, UR19, URZ ;  /* 0x00000013390872a4 */ /* 0x000fc8000f8e02ff */
[----:B------:R-:W-:-:S12]  /*0e40*/  UIADD3 UR8, UPT, UPT, UR11, UR8, URZ ;  /* 0x000000080b087290 */ /* 0x000fd8000fffe0ff */
.L_x_846:
        /* <DEDUP_REMOVED lines=20> */
.L_x_847:
[----:B------:R-:W1:Y:S01]  /*0f90*/  LDCU UR57, c[0x0][0x434] ;  /* 0x00008680ff3977ac */ /* 0x000e620008000800 */
[----:B------:R-:W-:-:S04]  /*0fa0*/  UIMAD UR9, UR25, UR43, UR24 ;  /* 0x0000002b190972a4 */ /* 0x000fc8000f8e0218 */
[----:B-1----:R-:W-:Y:S02]  /*0fb0*/  UIMAD UR57, UR9, UR57, URZ ;  /* 0x00000039093972a4 */ /* 0x002fe4000f8e02ff */
.L_x_848:
        /* <DEDUP_REMOVED lines=11> */
.L_x_849:
[----:B------:R-:W1:Y:S01]  /*1070*/  LDCU UR56, c[0x0][0x444] ;  /* 0x00008880ff3877ac */ /* 0x000e620008000800 */
[----:B------:R-:W-:-:S04]  /*1080*/  UIMAD UR9, UR25, UR43, UR24 ;  /* 0x0000002b190972a4 */ /* 0x000fc8000f8e0218 */
[----:B-1----:R-:W-:-:S12]  /*1090*/  UIMAD UR56, UR9, UR56, URZ ;  /* 0x00000038093872a4 */ /* 0x002fd8000f8e02ff */
.L_x_850:
        /* <DEDUP_REMOVED lines=15> */
[----:B------:R-:W-:Y:S01]  /*1190*/  USHF.R.S32.HI UR8, URZ, 0x1f, UR9 ;  /* 0x0000001fff087899 */ /* 0x000fe20008011409 */
[C---:B---3--:R-:W-:Y:S01]  /*11a0*/  IMAD R6, R12.reuse, UR51, RZ ;  /* 0x000000330c067c24 */ /* 0x048fe2000f8e02ff */
[----:B------:R-:W-:Y:S02]  /*11b0*/  SHF.L.U64.HI R18, R12, 0x5, R13 ;  /* 0x000000050c127819 */ /* 0x000fe4000001020d */
[----:B------:R-:W-:Y:S01]  /*11c0*/  ULEA.HI UR8, UR8, UR9, URZ, 0x6 ;  /* 0x0000000908087291 */ /* 0x000fe2000f8f30ff */
[----:B--2---:R-:W-:-:S03]  /*11d0*/  IMAD.SHL.U32 R24, R23, 0x8, RZ ;  /* 0x0000000817187824 */ /* 0x004fc600078e00ff */
[----:B------:R-:W-:Y:S01]  /*11e0*/  USHF.R.S32.HI UR45, URZ, 0x6, UR8 ;  /* 0x00000006ff2d7899 */ /* 0x000fe20008011408 */
[----:B------:R-:W-:Y:S02]  /*11f0*/  SHF.R.U32.HI R21, RZ, 0x3, R23 ;  /* 0x00000003ff157819 */ /* 0x000fe40000011617 */
[----:B------:R-:W-:Y:S01]  /*1200*/  LOP3.LUT R25, R23, 0x1f, RZ, 0xc0, !PT ;  /* 0x0000001f17197812 */ /* 0x000fe200078ec0ff */
[----:B------:R-:W-:Y:S01]  /*1210*/  UISETP.LT.AND UP0, UPT, URZ, UR45, UPT ;  /* 0x0000002dff00728c */ /* 0x000fe2000bf01270 */
[----:B------:R-:W-:Y:S02]  /*1220*/  LOP3.LUT R8, R24, 0x38, RZ, 0xc0, !PT ;  /* 0x0000003818087812 */ /* 0x000fe400078ec0ff */
[----:B------:R-:W1:Y:S01]  /*1230*/  LDCU.128 UR8, c[0x0][0x590] ;  /* 0x0000b200ff0877ac */ /* 0x000e620008000c00 */
[----:B------:R-:W-:Y:S02]  /*1240*/  IADD3 R22, PT, PT, R21, 0x20, RZ ;  /* 0x0000002015167810 */ /* 0x000fe40007ffe0ff */
[----:B------:R-:W-:Y:S01]  /*1250*/  IADD3 R2, P0, PT, R8, UR62, RZ ;  /* 0x0000003e08027c10 */ /* 0x000fe2000ff1e0ff */
[----:B------:R-:W-:Y:S01]  /*1260*/  IMAD.WIDE.U32 R4, R12, UR50, R8 ;  /* 0x000000320c047c25 */ /* 0x000fe2000f8e0008 */
[----:B------:R-:W-:-:S03]  /*1270*/  USEL UR45, URZ, UR45, !UP0 ;  /* 0x0000002dff2d7287 */ /* 0x000fc6000c000000 */
[----:B------:R-:W-:Y:S01]  /*1280*/  IMAD.X R3, RZ, RZ, UR60, P0 ;  /* 0x0000003cff037e24 */ /* 0x000fe200080e06ff */
[----:B------:R-:W2:Y:S01]  /*1290*/  LDCU.64 UR60, c[0x0][0x5e8] ;  /* 0x0000bd00ff3c77ac */ /* 0x000ea20008000a00 */
[----:B------:R-:W-:Y:S02]  /*12a0*/  UISETP.GT.AND UP0, UPT, UR46, UR45, UPT ;  /* 0x0000002d2e00728c */ /* 0x000fe4000bf04270 */
[----:B-1----:R-:W-:Y:S01]  /*12b0*/  UIMAD UR18, UR51, UR8, URZ ;  /* 0x00000008331272a4 */ /* 0x002fe2000f8e02ff */
[----:B------:R-:W-:-:S03]  /*12c0*/  IMAD.U32 R0, RZ, RZ, UR8 ;  /* 0x00000008ff007e24 */ /* 0x000fc6000f8e00ff */
[----:B------:R-:W-:Y:S01]  /*12d0*/  UIMAD UR18, UR50, UR9, UR18 ;  /* 0x00000009321272a4 */ /* 0x000fe2000f8e0212 */
[----:B------:R-:W-:Y:S01]  /*12e0*/  IMAD.WIDE.U32 R2, R0, UR50, R2 ;  /* 0x0000003200027c25 */ /* 0x000fe2000f8e0002 */
[----:B------:R-:W-:-:S04]  /*12f0*/  MOV R0, UR10 ;  /* 0x0000000a00007c02 */ /* 0x000fc80008000f00 */
[----:B------:R-:W-:Y:S02]  /*1300*/  VIADD R3, R3, UR18 ;  /* 0x0000001203037c36 */ /* 0x000fe40008000000 */
[----:B------:R-:W-:-:S03]  /*1310*/  IMAD.WIDE.U32 R2, R0, UR24, R2 ;  /* 0x0000001800027c25 */ /* 0x000fc6000f8e0002 */
[----:B------:R-:W1:Y:S01]  /*1320*/  LDCU.64 UR18, c[0x0][0x3c8] ;  /* 0x00007900ff1277ac */ /* 0x000e620008000a00 */
[----:B------:R-:W-:Y:S01]  /*1330*/  IMAD.U32 R0, RZ, RZ, UR11 ;  /* 0x0000000bff007e24 */ /* 0x000fe2000f8e00ff */
[----:B------:R-:W3:Y:S03]  /*1340*/  LDCU.64 UR10, c[0x0][0x550] ;  /* 0x0000aa00ff0a77ac */ /* 0x000ee60008000a00 */
[----:B------:R-:W-:Y:S02]  /*1350*/  IMAD R3, R0, UR24, R3 ;  /* 0x0000001800037c24 */ /* 0x000fe4000f8e0203 */
[----:B------:R-:W-:Y:S01]  /*1360*/  IMAD R0, R13, UR50, R6 ;  /* 0x000000320d007c24 */ /* 0x000fe2000f8e0206 */
[----:B------:R-:W-:Y:S01]  /*1370*/  IADD3 R6, P0, PT, R4, UR54, RZ ;  /* 0x0000003604067c10 */ /* 0x000fe2000ff1e0ff */
[----:B------:R-:W-:Y:S01]  /*1380*/  IMAD.WIDE.U32 R2, R21, UR8, R2 ;  /* 0x0000000815027c25 */ /* 0x000fe2000f8e0002 */
[----:B------:R-:W-:-:S02]  /*1390*/  USHF.L.U32 UR50, UR8, 0x5, URZ ;  /* 0x0000000508327899 */ /* 0x000fc400080006ff */
[----:B------:R-:W-:Y:S01]  /*13a0*/  IADD3.X R7, PT, PT, R5, UR49, R0, P0, !PT ;  /* 0x0000003105077c10 */ /* 0x000fe200087fe400 */
[----:B------:R-:W-:Y:S01]  /*13b0*/  USHF.L.U64.HI UR49, UR8, 0x5, UR9 ;  /* 0x0000000508317899 */ /* 0x000fe20008010209 */
[----:B------:R-:W-:Y:S01]  /*13c0*/  IMAD R15, R21, UR9, R3 ;  /* 0x00000009150f7c24 */ /* 0x000fe2000f8e0203 */
[----:B------:R-:W5:Y:S01]  /*13d0*/  LDCU.64 UR8, c[0x0][0x380] ;  /* 0x00007000ff0877ac */ /* 0x000f620008000a00 */
[----:B-1----:R-:W-:Y:S01]  /*13e0*/  IMAD.U32 R0, RZ, RZ, UR18 ;  /* 0x00000012ff007e24 */ /* 0x002fe2000f8e00ff */
[----:B------:R-:W-:Y:S01]  /*13f0*/  MOV R3, UR19 ;  /* 0x0000001300037c02 */ /* 0x000fe20008000f00 */
[----:B----4-:R-:W-:Y:S01]  /*1400*/  IMAD.WIDE.U32 R4, R10, UR22, RZ ;  /* 0x000000160a047c25 */ /* 0x010fe2000f8e00ff */
[----:B------:R-:W1:Y:S01]  /*1410*/  LDCU.64 UR18, c[0x0][0x570] ;  /* 0x0000ae00ff1277ac */ /* 0x000e620008000a00 */
[----:B---3--:R-:W-:Y:S02]  /*1420*/  LEA R29, P2, R2, UR10, 0x1 ;  /* 0x0000000a021d7c11 */ /* 0x008fe4000f8408ff */
[----:B------:R-:W-:Y:S01]  /*1430*/  IMAD.WIDE.U32 R6, R0, UR24, R6 ;  /* 0x0000001800067c25 */ /* 0x000fe2000f8e0006 */
[----:B------:R-:W-:-:S02]  /*1440*/  SHF.R.U32.HI R0, RZ, 0x5, R23 ;  /* 0x00000005ff007819 */ /* 0x000fc40000011617 */
[----:B------:R-:W-:Y:S01]  /*1450*/  SEL R4, R4, RZ, P3 ;  /* 0x000000ff04047207 */ /* 0x000fe20001800000 */
[----:B------:R-:W-:Y:S01]  /*1460*/  IMAD R10, R11, UR22, R5 ;  /* 0x000000160b0a7c24 */ /* 0x000fe2000f8e0205 */
[----:B------:R-:W-:Y:S01]  /*1470*/  LEA.HI.X R28, R2, UR11, R15, 0x1, P2 ;  /* 0x0000000b021c7c11 */ /* 0x000fe200090f0c0f */
[----:B------:R-:W-:Y:S01]  /*1480*/  IMAD R0, R0, UR59, R25 ;  /* 0x0000003b00007c24 */ /* 0x000fe2000f8e0219 */
[----:B------:R-:W-:Y:S01]  /*1490*/  USHF.L.U32 UR59, UR59, 0x6, URZ ;  /* 0x000000063b3b7899 */ /* 0x000fe200080006ff */
[----:B------:R-:W-:Y:S01]  /*14a0*/  IMAD R3, R3, UR24, R7 ;  /* 0x0000001803037c24 */ /* 0x000fe2000f8e0207 */
[----:B------:R3:W-:Y:S01]  /*14b0*/  STL [R1+0x30], R29 ;  /* 0x0000301d01007387 */ /* 0x0007e20000100800 */
[----:B------:R-:W-:Y:S01]  /*14c0*/  IMAD.MOV.U32 R2, RZ, RZ, R6 ;  /* 0x000000ffff027224 */ /* 0x000fe200078e0006 */
[----:B------:R-:W-:Y:S01]  /*14d0*/  IADD3 R11, P1, P0, R0, UR55, R4 ;  /* 0x00000037000b7c10 */ /* 0x000fe2000f83e004 */
[----:B------:R-:W4:Y:S01]  /*14e0*/  LDCU.64 UR54, c[0x0][0x420] ;  /* 0x00008400ff3677ac */ /* 0x000f220008000a00 */
[----:B------:R-:W-:Y:S01]  /*14f0*/  SHF.R.S32.HI R5, RZ, 0x1f, R0 ;  /* 0x0000001fff057819 */ /* 0x000fe20000011400 */
[----:B------:R-:W-:Y:S01]  /*1500*/  IMAD.WIDE.U32 R2, R21, R12, R2 ;  /* 0x0000000c15027225 */ /* 0x000fe200078e0002 */
[----:B------:R-:W-:Y:S01]  /*1510*/  SEL R0, R10, RZ, P3 ;  /* 0x000000ff0a007207 */ /* 0x000fe20001800000 */
[----:B------:R3:W-:Y:S01]  /*1520*/  STL [R1+0x2c], R28 ;  /* 0x00002c1c01007387 */ /* 0x0007e20000100800 */
[----:B--2---:R-:W-:Y:S01]  /*1530*/  UIMAD.WIDE UR10, UR56, 0x4, UR60 ;  /* 0x00000004380a78a5 */ /* 0x004fe2000f8e023c */
[----:B------:R-:W-:Y:S01]  /*1540*/  IMAD.U32 R4, RZ, RZ, UR59 ;  /* 0x0000003bff047e24 */ /* 0x000fe2000f8e00ff */
[----:B------:R-:W-:Y:S01]  /*1550*/  IADD3.X R5, PT, PT, R5, UR53, R0, P1, P0 ;  /* 0x0000003505057c10 */ /* 0x000fe20008fe0400 */
[----:B------:R-:W-:Y:S01]  /*1560*/  IMAD R3, R21, R13, R3 ;  /* 0x0000000d15037224 */ /* 0x000fe200078e0203 */
[----:B------:R-:W-:Y:S01]  /*1570*/  IADD3 R0, P0, PT, R11, UR59, RZ ;  /* 0x0000003b0b007c10 */ /* 0x000fe2000ff1e0ff */
[----:B------:R-:W-:Y:S01]  /*1580*/  IMAD.SHL.U32 R15, R12, 0x20, RZ ;  /* 0x000000200c0f7824 */ /* 0x000fe200078e00ff */
[----:B-----5:R-:W-:-:S02]  /*1590*/  LEA R27, P1, R2, UR8, 0x1 ;  /* 0x00000008021b7c11 */ /* 0x020fc4000f8208ff */
[----:B------:R-:W-:Y:S02]  /*15a0*/  LEA.HI.X.SX32 R4, R4, R5, 0x1, P0 ;  /* 0x0000000504047211 */ /* 0x000fe400000f0eff */
[----:B-1----:R-:W-:Y:S01]  /*15b0*/  LEA R30, P0, R0, UR18, 0x2 ;  /* 0x00000012001e7c11 */ /* 0x002fe2000f8010ff */
[----:B------:R3:W-:Y:S01]  /*15c0*/  STL [R1+0x28], R27 ;  /* 0x0000281b01007387 */ /* 0x0007e20000100800 */
[----:B------:R-:W-:Y:S02]  /*15d0*/  LEA.HI.X R26, R2, UR9, R3, 0x1, P1 ;  /* 0x00000009021a7c11 */ /* 0x000fe400088f0c03 */
[----:B------:R-:W-:Y:S01]  /*15e0*/  LEA.HI.X R31, R0, UR19, R4, 0x2, P0 ;  /* 0x00000013001f7c11 */ /* 0x000fe200080f1404 */
[----:B----4-:R-:W-:Y:S01]  /*15f0*/  UIMAD.WIDE UR18, UR57, 0x4, UR54 ;  /* 0x00000004391278a5 */ /* 0x010fe2000f8e0236 */
[----:B------:R-:W-:Y:S01]  /*1600*/  IADD3 R13, P0, PT, R21, 0x20, RZ ;  /* 0x00000020150d7810 */ /* 0x000fe20007f1e0ff */
[----:B------:R3:W-:Y:S01]  /*1610*/  STL [R1+0x1c], R26 ;  /* 0x00001c1a01007387 */ /* 0x0007e20000100800 */
[----:B------:R-:W-:-:S02]  /*1620*/  LOP3.LUT R12, R8, 0x80, RZ, 0xfc, !PT ;  /* 0x00000080080c7812 */ /* 0x000fc400078efcff */
[----:B------:R-:W-:Y:S01]  /*1630*/  LOP3.LUT R11, R8, 0x40, RZ, 0xfc, !PT ;  /* 0x00000040080b7812 */ /* 0x000fe200078efcff */
[----:B------:R3:W-:Y:S01]  /*1640*/  STL.64 [R1+0x20], R30 ;  /* 0x0000201e01007387 */ /* 0x0007e20000100a00 */
[----:B------:R-:W-:Y:S01]  /*1650*/  IMAD.X R17, RZ, RZ, RZ, P0 ;  /* 0x000000ffff117224 */ /* 0x000fe200000e06ff */
[----:B------:R-:W-:Y:S06]  /*1660*/  BRA.U UP0, `(.L_x_851) ;  /* 0x0000000900147547 */ /* 0x000fec000b800000 */
        /* <DEDUP_REMOVED lines=13> */
.L_x_852:
[----:B------:R-:W1:Y:S01]  /*1740*/  LDCU.64 UR14, c[0x0][0x5c0] ;  /* 0x0000b800ff0e77ac */ /* 0x000e620008000a00 */
[----:B------:R-:W-:-:S04]  /*1750*/  UIADD3 UR8, UPT, UPT, UR40, UR41, URZ ;  /* 0x0000002928087290 */ /* 0x000fc8000fffe0ff */
[----:B-1----:R-:W-:Y:S02]  /*1760*/  UIMAD.WIDE.U32 UR18, UR8, UR14, URZ ;  /* 0x0000000e081272a5 */ /* 0x002fe4000f8e00ff */
[----:B------:R-:W-:-:S04]  /*1770*/  UIMAD UR8, UR8, UR15, URZ ;  /* 0x0000000f080872a4 */ /* 0x000fc8000f8e02ff */
[----:B------:R-:W-:-:S06]  /*1780*/  UIADD3 UR8, UPT, UPT, UR19, UR8, URZ ;  /* 0x0000000813087290 */ /* 0x000fcc000fffe0ff */
[----:B------:R-:W-:Y:S02]  /*1790*/  MOV R0, UR8 ;  /* 0x0000000800007c02 */ /* 0x000fe40008000f00 */
.L_x_853:
        /* <DEDUP_REMOVED lines=13> */
.L_x_854:
[----:B------:R-:W1:Y:S01]  /*1870*/  LDCU.64 UR10, c[0x0][0x5c8] ;  /* 0x0000b900ff0a77ac */ /* 0x000e620008000a00 */
[----:B------:R-:W-:-:S04]  /*1880*/  UIADD3 UR40, UPT, UPT, UR40, UR41, URZ ;  /* 0x0000002928287290 */ /* 0x000fc8000fffe0ff */
[----:B-1----:R-:W-:Y:S02]  /*1890*/  UIMAD.WIDE.U32 UR16, UR40, UR10, URZ ;  /* 0x0000000a281072a5 */ /* 0x002fe4000f8e00ff */
[----:B------:R-:W-:-:S04]  /*18a0*/  UIMAD UR40, UR40, UR11, URZ ;  /* 0x0000000b282872a4 */ /* 0x000fc8000f8e02ff */
[----:B------:R-:W-:-:S06]  /*18b0*/  UIADD3 UR40, UPT, UPT, UR17, UR40, URZ ;  /* 0x0000002811287290 */ /* 0x000fcc000fffe0ff */
[----:B------:R-:W-:-:S07]  /*18c0*/  MOV R10, UR40 ;  /* 0x00000028000a7c02 */ /* 0x000fce0008000f00 */
.L_x_855:
        /* <DEDUP_REMOVED lines=30> */
.L_x_857:
[----:B------:R-:W-:Y:S05]  /*1ab0*/  BSYNC.RECONVERGENT B0 ;  /* 0x0000000000007941 */ /* 0x000fea0003800200 */
.L_x_856:
        /* <DEDUP_REMOVED lines=17> */
.L_x_859:
[----:B------:R-:W-:Y:S05]  /*1bd0*/  BSYNC.RECONVERGENT B0 ;  /* 0x0000000000007941 */ /* 0x000fea0003800200 */
.L_x_858:
        /* <DEDUP_REMOVED lines=27> */
.L_x_861:
[----:B------:R-:W-:Y:S05]  /*1d90*/  BSYNC.RECONVERGENT B0 ;  /* 0x0000000000007941 */ /* 0x000fea0003800200 */
.L_x_860:
        /* <DEDUP_REMOVED lines=18> */
.L_x_851:
        /* <DEDUP_REMOVED lines=47> */
.L_x_865:
[----:B------:R2:W-:Y:S01]  /*21b0*/  STS.128 [R0+0x16000], RZ ;  /* 0x016000ff00007388 */ /* 0x0005e20000000c00 */
[----:B------:R-:W-:Y:S05]  /*21c0*/  BRA `(.L_x_866) ;  /* 0x00000000000c7947 */ /* 0x000fea0003800000 */
.L_x_864:
[----:B------:R1:W-:Y:S04]  /*21d0*/  STS.128 [R0+0x12000], RZ ;  /* 0x012000ff00007388 */ /* 0x0003e80000000c00 */
[----:B------:R1:W-:Y:S04]  /*21e0*/  STS.128 [R0+0x14000], RZ ;  /* 0x014000ff00007388 */ /* 0x0003e80000000c00 */
[----:B------:R1:W-:Y:S02]  /*21f0*/  STS.128 [R0+0x16000], RZ ;  /* 0x016000ff00007388 */ /* 0x0003e40000000c00 */
.L_x_866:
[----:B------:R-:W-:Y:S05]  /*2200*/  BSYNC.RECONVERGENT B0 ;  /* 0x0000000000007941 */ /* 0x000fea0003800200 */
.L_x_863:
        /* <DEDUP_REMOVED lines=34> */
.L_x_869:
[----:B------:R4:W-:Y:S02]  /*2430*/  STS.128 [R0+0x17000], RZ ;  /* 0x017000ff00007388 */ /* 0x0009e40000000c00 */
.L_x_868:
[----:B------:R-:W-:Y:S05]  /*2440*/  BSYNC.RECONVERGENT B0 ;  /* 0x0000000000007941 */ /* 0x000fea0003800200 */
.L_x_867:
        /* <DEDUP_REMOVED lines=31> */
.L_x_872:
[----:B------:R4:W-:Y:S01]  /*2640*/  STS.128 [R0+0xa000], RZ ;  /* 0x00a000ff00007388 */ /* 0x0009e20000000c00 */
[----:B------:R-:W-:Y:S05]  /*2650*/  BRA `(.L_x_873) ;  /* 0x00000000000c7947 */ /* 0x000fea0003800000 */
.L_x_871:
[----:B------:R1:W-:Y:S04]  /*2660*/  STS.128 [R0+0x6000], RZ ;  /* 0x006000ff00007388 */ /* 0x0003e80000000c00 */
[----:B------:R1:W-:Y:S04]  /*2670*/  STS.128 [R0+0x8000], RZ ;  /* 0x008000ff00007388 */ /* 0x0003e80000000c00 */
[----:B------:R1:W-:Y:S02]  /*2680*/  STS.128 [R0+0xa000], RZ ;  /* 0x00a000ff00007388 */ /* 0x0003e40000000c00 */
.L_x_873:
[----:B------:R-:W-:Y:S05]  /*2690*/  BSYNC.RECONVERGENT B0 ;  /* 0x0000000000007941 */ /* 0x000fea0003800200 */
.L_x_870:
        /* <DEDUP_REMOVED lines=31> */
.L_x_876:
[----:B------:R4:W-:Y:S02]  /*2890*/  STS.128 [R0+0xb000], RZ ;  /* 0x00b000ff00007388 */ /* 0x0009e40000000c00 */
.L_x_875:
[----:B------:R-:W-:Y:S05]  /*28a0*/  BSYNC.RECONVERGENT B0 ;  /* 0x0000000000007941 */ /* 0x000fea0003800200 */
.L_x_874:
        /* <DEDUP_REMOVED lines=28> */
.L_x_879:
[----:B------:R4:W-:Y:S01]  /*2a70*/  STS.128 [R0+0x4000], RZ ;  /* 0x004000ff00007388 */ /* 0x0009e20000000c00 */
[----:B------:R-:W-:Y:S05]  /*2a80*/  BRA `(.L_x_880) ;  /* 0x00000000000c7947 */ /* 0x000fea0003800000 */
.L_x_878:
[----:B------:R1:W-:Y:S04]  /*2a90*/  STS.128 [R0], RZ ;  /* 0x000000ff00007388 */ /* 0x0003e80000000c00 */
[----:B------:R1:W-:Y:S04]  /*2aa0*/  STS.128 [R0+0x2000], RZ ;  /* 0x002000ff00007388 */ /* 0x0003e80000000c00 */
[----:B------:R1:W-:Y:S02]  /*2ab0*/  STS.128 [R0+0x4000], RZ ;  /* 0x004000ff00007388 */ /* 0x0003e40000000c00 */
.L_x_880:
[----:B------:R-:W-:Y:S05]  /*2ac0*/  BSYNC.RECONVERGENT B0 ;  /* 0x0000000000007941 */ /* 0x000fea0003800200 */
.L_x_877:
        /* <DEDUP_REMOVED lines=27> */
.L_x_883:
[----:B------:R4:W-:Y:S02]  /*2c80*/  STS.128 [R0+0x5000], RZ ;  /* 0x005000ff00007388 */ /* 0x0009e40000000c00 */
.L_x_882:
[----:B------:R-:W-:Y:S05]  /*2c90*/  BSYNC.RECONVERGENT B0 ;  /* 0x0000000000007941 */ /* 0x000fea0003800200 */
.L_x_881:
[--C-:B------:R-:W-:Y:S02]  /*2ca0*/  SHF.R.U32.HI R15, RZ, 0x1, R23.reuse ;  /* 0x00000001ff0f7819 */ /* 0x100fe40000011617 */
[----:B-1--4-:R-:W-:Y:S02]  /*2cb0*/  SHF.R.U32.HI R3, RZ, 0x2, R23 ;  /* 0x00000002ff037819 */ /* 0x012fe40000011617 */
        /* <DEDUP_REMOVED lines=8> */
[----:B------:R-:W4:Y:S03]  /*2d40*/  LDCU.64 UR8, c[0x0][0x3d0] ;  /* 0x00007a00ff0877ac */ /* 0x000f260008000a00 */
        /* <DEDUP_REMOVED lines=13> */
[----:B----4-:R-:W-:-:S04]  /*2e20*/  IMAD R4, R19, UR8, RZ ;  /* 0x0000000813047c24 */ /* 0x010fc8000f8e02ff */
        /* <DEDUP_REMOVED lines=31> */
.L_x_886:
[----:B------:R4:W-:Y:S01]  /*3020*/  STS.128 [R0+0x10000], RZ ;  /* 0x010000ff00007388 */ /* 0x0009e20000000c00 */
[----:B------:R-:W-:Y:S05]  /*3030*/  BRA `(.L_x_887) ;  /* 0x00000000000c7947 */ /* 0x000fea0003800000 */
.L_x_885:
[----:B------:R1:W-:Y:S04]  /*3040*/  STS.128 [R0+0xc000], RZ ;  /* 0x00c000ff00007388 */ /* 0x0003e80000000c00 */
[----:B------:R1:W-:Y:S04]  /*3050*/  STS.128 [R0+0xe000], RZ ;  /* 0x00e000ff00007388 */ /* 0x0003e80000000c00 */
[----:B------:R1:W-:Y:S02]  /*3060*/  STS.128 [R0+0x10000], RZ ;  /* 0x010000ff00007388 */ /* 0x0003e40000000c00 */
.L_x_887:
[----:B------:R-:W-:Y:S05]  /*3070*/  BSYNC.RECONVERGENT B0 ;  /* 0x0000000000007941 */ /* 0x000fea0003800200 */
.L_x_884:
        /* <DEDUP_REMOVED lines=33> */
.L_x_890:
[----:B------:R2:W-:Y:S02]  /*3290*/  STS.128 [R0+0x11000], RZ ;  /* 0x011000ff00007388 */ /* 0x0005e40000000c00 */
.L_x_889:
[----:B------:R-:W-:Y:S05]  /*32a0*/  BSYNC.RECONVERGENT B0 ;  /* 0x0000000000007941 */ /* 0x000fea0003800200 */
.L_x_888:
[----:B------:R-:W0:Y:S01]  /*32b0*/  LDGDEPBAR ;  /* 0x00000000000079af */ /* 0x000e220000000000 */
[----:B------:R-:W5:Y:S01]  /*32c0*/  LDC.64 R6, c[0x0][0x528] ;  /* 0x00014a00ff067b82 */ /* 0x000f620000000a00 */
[C---:B------:R-:W-:Y:S02]  /*32d0*/  IMAD.SHL.U32 R8, R23.reuse, 0x40, RZ ;  /* 0x0000004017087824 */ /* 0x040fe400078e00ff */
[C---:B------:R-:W-:Y:S02]  /*32e0*/  IMAD.SHL.U32 R9, R23.reuse, 0x20, RZ ;  /* 0x0000002017097824 */ /* 0x040fe400078e00ff */
[C---:B-12---:R-:W-:Y:S01]  /*32f0*/  IMAD.SHL.U32 R3, R23.reuse, 0x10, RZ ;  /* 0x0000001017037824 */ /* 0x046fe200078e00ff */
[----:B------:R-:W-:Y:S01]  /*3300*/  UIMAD UR16, UR25, UR43, UR24 ;  /* 0x0000002b191072a4 */ /* 0x000fe2000f8e0218 */
[C---:B------:R-:W-:Y:S01]  /*3310*/  LOP3.LUT P2, RZ, R23.reuse, 0x4, RZ, 0xc0, !PT ;  /* 0x0000000417ff7812 */ /* 0x040fe2000784c0ff */
[----:B------:R-:W1:Y:S01]  /*3320*/  LDCU UR44, c[0x0][0x590] ;  /* 0x0000b200ff2c77ac */ /* 0x000e620008000800 */
[----:B------:R-:W-:Y:S01]  /*3330*/  LOP3.LUT P3, RZ, R23, 0x2, RZ, 0xc0, !PT ;  /* 0x0000000217ff7812 */ /* 0x000fe2000786c0ff */
[----:B------:R-:W2:Y:S01]  /*3340*/  LDCU UR8, c[0x0][0x440] ;  /* 0x00008800ff0877ac */ /* 0x000ea20008000800 */
[----:B------:R-:W1:Y:S01]  /*3350*/  LDCU UR15, c[0x0][0x504] ;  /* 0x0000a080ff0f77ac */ /* 0x000e620008000800 */
[----:B------:R-:W1:Y:S01]  /*3360*/  LDCU UR14, c[0x0][0x508] ;  /* 0x0000a100ff0e77ac */ /* 0x000e620008000800 */
[----:B------:R-:W-:-:S04]  /*3370*/  DEPBAR.LE SB0, 0x1 ;  /* 0x000080400000791a */ /* 0x000fc80000000000 */
[----:B------:R-:W-:Y:S06]  /*3380*/  BAR.SYNC.DEFER_BLOCKING 0x0 ;  /* 0x0000000000007b1d */ /* 0x000fec0000010000 */
[----:B------:R-:W1:Y:S01]  /*3390*/  LDCU UR9, c[0x0][0x3e0] ;  /* 0x00007c00ff0977ac */ /* 0x000e620008000800 */
[----:B------:R-:W1:Y:S01]  /*33a0*/  LDCU UR17, c[0x0][0x45c] ;  /* 0x00008b80ff1177ac */ /* 0x000e620008000800 */
[----:B-----5:R-:W5:Y:S04]  /*33b0*/  LDG.E.64 R4, desc[UR34][R6.64+0x8] ;  /* 0x0000082206047981 */ /* 0x020f68000c1e1b00 */
[----:B------:R-:W2:Y:S01]  /*33c0*/  LDG.E.64 R6, desc[UR34][R6.64] ;  /* 0x0000002206067981 */ /* 0x000ea2000c1e1b00 */
[----:B------:R-:W-:Y:S01]  /*33d0*/  LOP3.LUT R2, R8, 0x1c0, RZ, 0xc0, !PT ;  /* 0x000001c008027812 */ /* 0x000fe200078ec0ff */
[----:B------:R-:W-:Y:S01]  /*33e0*/  USHF.L.U32 UR16, UR16, 0x5, URZ ;  /* 0x0000000510107899 */ /* 0x000fe200080006ff */
[----:B----4-:R-:W-:Y:S01]  /*33f0*/  LOP3.LUT R0, R9, 0x200, RZ, 0xc0, !PT ;  /* 0x0000020009007812 */ /* 0x010fe200078ec0ff */
[----:B------:R-:W-:Y:S01]  /*3400*/  ULEA UR43, UR37, UR42, 0x6 ;  /* 0x0000002a252b7291 */ /* 0x000fe2000f8e30ff */
[----:B------:R-:W-:Y:S01]  /*3410*/  LOP3.LUT R2, R2, 0x38, R24, 0xf8, !PT ;  /* 0x0000003802027812 */ /* 0x000fe200078ef818 */
[----:B------:R-:W-:Y:S01]  /*3420*/  USHF.R.S32.HI UR25, URZ, 0x1f, UR16 ;  /* 0x0000001fff197899 */ /* 0x000fe20008011410 */
[----:B------:R-:W-:Y:S01]  /*3430*/  LOP3.LUT R0, R0, 0x3800, R3, 0xf8, !PT ;  /* 0x0000380000007812 */ /* 0x000fe200078ef803 */
[----:B------:R-:W-:Y:S01]  /*3440*/  UIADD3 UR43, UPT, UPT, UR43, -UR47, -UR36 ;  /* 0x8000002f2b2b7290 */ /* 0x000fe2000fffe824 */
[----:B------:R-:W-:-:S02]  /*3450*/  LOP3.LUT R3, R2, 0x8, R23, 0x78, !PT ;  /* 0x0000000802037812 */ /* 0x000fc400078e7817 */
[----:B------:R-:W-:Y:S02]  /*3460*/  CS2R R142, SRZ ;  /* 0x00000000008e7805 */ /* 0x000fe4000001ff00 */
[----:B------:R-:W-:Y:S02]  /*3470*/  LOP3.LUT R2, R2, 0x8, R15, 0x78, !PT ;  /* 0x0000000802027812 */ /* 0x000fe400078e780f */
[----:B------:R-:W-:Y:S02]  /*3480*/  CS2R R140, SRZ ;  /* 0x00000000008c7805 */ /* 0x000fe4000001ff00 */
[----:B------:R-:W-:Y:S02]  /*3490*/  LOP3.LUT R0, R0, R3, RZ, 0xfc, !PT ;  /* 0x0000000300007212 */ /* 0x000fe400078efcff */
[----:B------:R-:W-:Y:S02]  /*34a0*/  CS2R R146, SRZ ;  /* 0x0000000000927805 */ /* 0x000fe4000001ff00 */
[----:B------:R-:W-:-:S02]  /*34b0*/  LOP3.LUT R3, R8, 0x200, RZ, 0xc0, !PT ;  /* 0x0000020008037812 */ /* 0x000fc400078ec0ff */
[----:B------:R-:W-:Y:S02]  /*34c0*/  CS2R R144, SRZ ;  /* 0x0000000000907805 */ /* 0x000fe4000001ff00 */
[----:B------:R-:W-:Y:S02]  /*34d0*/  LEA R10, R0, UR6, 0x1 ;  /* 0x00000006000a7c11 */ /* 0x000fe4000f8e08ff */
[----:B------:R-:W-:Y:S02]  /*34e0*/  CS2R R138, SRZ ;  /* 0x00000000008a7805 */ /* 0x000fe4000001ff00 */
[----:B------:R-:W-:Y:S02]  /*34f0*/  LOP3.LUT R3, R3, 0xc00, R9, 0xf8, !PT ;  /* 0x00000c0003037812 */ /* 0x000fe400078ef809 */
[----:B------:R-:W-:Y:S02]  /*3500*/  CS2R R136, SRZ ;  /* 0x0000000000887805 */ /* 0x000fe4000001ff00 */
[----:B------:R-:W-:Y:S01]  /*3510*/  CS2R R134, SRZ ;  /* 0x0000000000867805 */ /* 0x000fe2000001ff00 */
[C---:B------:R-:W-:Y:S01]  /*3520*/  VIADD R0, R10.reuse, 0x12000 ;  /* 0x000120000a007836 */ /* 0x040fe20000000000 */
[----:B------:R-:W-:Y:S01]  /*3530*/  STL [R1+0xc], R10 ;  /* 0x00000c0a01007387 */ /* 0x000fe20000100800 */
[----:B------:R-:W-:Y:S01]  /*3540*/  VIADD R232, R10, 0x12040 ;  /* 0x000120400ae87836 */ /* 0x000fe20000000000 */
[----:B------:R-:W-:Y:S01]  /*3550*/  LOP3.LUT R3, R3, R2, RZ, 0xfc, !PT ;  /* 0x0000000203037212 */ /* 0x000fe200078efcff */
[----:B------:R-:W-:Y:S01]  /*3560*/  @P2 VIADD R232, R0, 0xffffffc0 ;  /* 0xffffffc000e82836 */ /* 0x000fe20000000000 */
[----:B------:R-:W4:Y:S01]  /*3570*/  LDSM.16.M88.4 R148, [R10+0x12000] ;  /* 0x012000000a94783b */ /* 0x000f220000000200 */
[----:B------:R-:W-:Y:S01]  /*3580*/  IMAD.MOV.U32 R2, RZ, RZ, 0x40 ;  /* 0x00000040ff027424 */ /* 0x000fe200078e00ff */
[----:B------:R-:W-:-:S02]  /*3590*/  LEA R252, R3, UR6, 0x1 ;  /* 0x0000000603fc7c11 */ /* 0x000fc4000f8e08ff */
[----:B------:R-:W-:Y:S01]  /*35a0*/  CS2R R132, SRZ ;  /* 0x0000000000847805 */ /* 0x000fe2000001ff00 */
[----:B------:R-:W1:Y:S01]  /*35b0*/  LDSM.16.M88.4 R164, [R232] ;  /* 0x00000000e8a4783b */ /* 0x000e620000000200 */
[----:B------:R-:W-:Y:S02]  /*35c0*/  CS2R R126, SRZ ;  /* 0x00000000007e7805 */ /* 0x000fe4000001ff00 */
[----:B------:R-:W-:Y:S02]  /*35d0*/  SEL R2, R2, 0xffffffc0, !P2 ;  /* 0xffffffc002027807 */ /* 0x000fe40005000000 */
[----:B------:R-:W-:Y:S01]  /*35e0*/  CS2R R124, SRZ ;  /* 0x00000000007c7805 */ /* 0x000fe2000001ff00 */
[----:B------:R-:W1:Y:S01]  /*35f0*/  LDSM.16.M88.4 R168, [R232+0x800] ;  /* 0x00080000e8a8783b */ /* 0x000e620000000200 */
[----:B------:R-:W-:Y:S02]  /*3600*/  CS2R R130, SRZ ;  /* 0x0000000000827805 */ /* 0x000fe4000001ff00 */
[----:B------:R-:W-:Y:S01]  /*3610*/  CS2R R128, SRZ ;  /* 0x0000000000807805 */ /* 0x000fe2000001ff00 */
[----:B------:R-:W-:Y:S01]  /*3620*/  IMAD.IADD R3, R2, 0x1, R252 ;  /* 0x0000000102037824 */ /* 0x000fe200078e02fc */
        /* <DEDUP_REMOVED lines=24> */
[----:B------:R-:W2:Y:S01]  /*37b0*/  LDSM.16.M88.4 R212, [R10+0x16000] ;  /* 0x016000000ad4783b */ /* 0x000ea20000000200 */
[----:B------:R-:W-:-:S02]  /*37c0*/  CS2R R54, SRZ ;  /* 0x0000000000367805 */ /* 0x000fc4000001ff00 */
[----:B------:R-:W-:Y:S02]  /*37d0*/  CS2R R52, SRZ ;  /* 0x0000000000347805 */ /* 0x000fe4000001ff00 */
[----:B------:R-:W-:Y:S01]  /*37e0*/  CS2R R46, SRZ ;  /* 0x00000000002e7805 */ /* 0x000fe2000001ff00 */
[----:B------:R-:W2:Y:S01]  /*37f0*/  LDSM.16.M88.4 R216, [R10+0x16800] ;  /* 0x016800000ad8783b */ /* 0x000ea20000000200 */
[----:B------:R-:W-:Y:S02]  /*3800*/  CS2R R44, SRZ ;  /* 0x00000000002c7805 */ /* 0x000fe4000001ff00 */
[----:B------:R-:W-:Y:S02]  /*3810*/  CS2R R50, SRZ ;  /* 0x0000000000327805 */ /* 0x000fe4000001ff00 */
[----:B------:R-:W-:Y:S02]  /*3820*/  CS2R R48, SRZ ;  /* 0x0000000000307805 */ /* 0x000fe4000001ff00 */
[----:B------:R-:W-:-:S02]  /*3830*/  CS2R R42, SRZ ;  /* 0x00000000002a7805 */ /* 0x000fc4000001ff00 */
[----:B------:R-:W-:Y:S02]  /*3840*/  CS2R R40, SRZ ;  /* 0x0000000000287805 */ /* 0x000fe4000001ff00 */
[----:B------:R-:W-:Y:S02]  /*3850*/  CS2R R38, SRZ ;  /* 0x0000000000267805 */ /* 0x000fe4000001ff00 */
[----:B------:R-:W-:Y:S02]  /*3860*/  CS2R R36, SRZ ;  /* 0x0000000000247805 */ /* 0x000fe4000001ff00 */
[----:B---3--:R-:W-:Y:S02]  /*3870*/  CS2R R30, SRZ ;  /* 0x00000000001e7805 */ /* 0x008fe4000001ff00 */
[----:B------:R-:W-:Y:S02]  /*3880*/  CS2R R28, SRZ ;  /* 0x00000000001c7805 */ /* 0x000fe4000001ff00 */
[----:B------:R-:W-:-:S02]  /*3890*/  CS2R R34, SRZ ;  /* 0x0000000000227805 */ /* 0x000fc4000001ff00 */
[----:B------:R-:W-:Y:S02]  /*38a0*/  CS2R R32, SRZ ;  /* 0x0000000000207805 */ /* 0x000fe4000001ff00 */
[----:B------:R-:W-:Y:S02]  /*38b0*/  CS2R R26, SRZ ;  /* 0x00000000001a7805 */ /* 0x000fe4000001ff00 */
[----:B------:R-:W-:Y:S02]  /*38c0*/  CS2R R22, SRZ ;  /* 0x0000000000167805 */ /* 0x000fe4000001ff00 */
[----:B------:R-:W-:Y:S01]  /*38d0*/  CS2R R20, SRZ ;  /* 0x0000000000147805 */ /* 0x000fe2000001ff00 */
[----:B-1----:R-:W-:Y:S02]  /*38e0*/  USHF.L.U32 UR44, UR44, 0x6, URZ ;  /* 0x000000062c2c7899 */ /* 0x002fe400080006ff */
[----:B------:R-:W-:Y:S01]  /*38f0*/  UIADD3 UR43, UPT, UPT, UR43, 0x40, URZ ;  /* 0x000000402b2b7890 */ /* 0x000fe2000fffe0ff */
[----:B-----5:R-:W-:Y:S01]  /*3900*/  IADD3 R8, P1, P0, R4, UR16, R25 ;  /* 0x0000001004087c10 */ /* 0x020fe2000f83e019 */
[----:B------:R-:W-:Y:S01]  /*3910*/  IMAD.IADD R4, R10, 0x1, R2 ;  /* 0x000000010a047824 */ /* 0x000fe200078e0202 */
[----:B------:R-:W-:Y:S01]  /*3920*/  CS2R R24, SRZ ;  /* 0x0000000000187805 */ /* 0x000fe2000001ff00 */
[----:B------:R-:W1:Y:S01]  /*3930*/  LDCU.U8 UR16, c[0x0][0x4f8] ;  /* 0x00009f00ff1077ac */ /* 0x000e620008000000 */
[----:B------:R-:W-:Y:S01]  /*3940*/  IADD3.X R0, PT, PT, R5, UR25, RZ, P1, P0 ;  /* 0x0000001905007c10 */ /* 0x000fe20008fe04ff */
[----:B------:R-:W-:Y:S04]  /*3950*/  STL [R1+0x44], R8 ;  /* 0x0000440801007387 */ /* 0x000fe80000100800 */
[----:B------:R3:W-:Y:S01]  /*3960*/  STL [R1+0x40], R0 ;  /* 0x0000400001007387 */ /* 0x0007e20000100800 */
[----:B--2---:R-:W-:-:S02]  /*3970*/  R2UR UR25, R7 ;  /* 0x00000000071972ca */ /* 0x004fc400000e0000 */
[----:B------:R-:W-:Y:S01]  /*3980*/  R2UR UR30, R6 ;  /* 0x00000000061e72ca */ /* 0x000fe200000e0000 */
[----:B---3--:R-:W-:-:S10]  /*3990*/  IMAD.MOV.U32 R0, RZ, RZ, 0x20 ;  /* 0x00000020ff007424 */ /* 0x008fd400078e00ff */
[----:B------:R-:W-:Y:S01]  /*39a0*/  UIADD3 UR59, UPT, UPT, UR25, -0x4498517b, URZ ;  /* 0xbb67ae85193b7890 */ /* 0x000fe2000fffe0ff */
[----:B------:R-:W-:Y:S01]  /*39b0*/  SEL R0, R0, 0xffffffe0, !P3 ;  /* 0xffffffe000007807 */ /* 0x000fe20005800000 */
[----:B------:R-:W-:Y:S02]  /*39c0*/  UIADD3 UR60, UPT, UPT, UR30, -0x61c88647, URZ ;  /* 0x9e3779b91e3c7890 */ /* 0x000fe4000fffe0ff */
[----:B------:R-:W-:Y:S02]  /*39d0*/  UIADD3 UR58, UPT, UPT, UR30, 0x3c6ef372, URZ ;  /* 0x3c6ef3721e3a7890 */ /* 0x000fe4000fffe0ff */
[C---:B------:R-:W-:Y:S01]  /*39e0*/  IMAD.IADD R240, R0.reuse, 0x1, R232 ;  /* 0x0000000100f07824 */ /* 0x040fe200078e02e8 */
[----:B------:R-:W-:Y:S01]  /*39f0*/  UIADD3 UR57, UPT, UPT, UR25, 0x76cf5d0a, URZ ;  /* 0x76cf5d0a19397890 */ /* 0x000fe2000fffe0ff */
[C---:B------:R-:W-:Y:S01]  /*3a00*/  IMAD.IADD R8, R0.reuse, 0x1, R10 ;  /* 0x0000000100087824 */ /* 0x040fe200078e020a */
[----:B------:R-:W2:Y:S01]  /*3a10*/  LDSM.16.M88.4 R232, [R232+0x4800] ;  /* 0x00480000e8e8783b */ /* 0x000ea20000000200 */
[C---:B------:R-:W-:Y:S01]  /*3a20*/  IMAD.IADD R5, R0.reuse, 0x1, R252 ;  /* 0x0000000100057824 */ /* 0x040fe200078e02fc */
[----:B------:R-:W-:Y:S01]  /*3a30*/  UIADD3 UR56, UPT, UPT, UR30, -0x255992d5, URZ ;  /* 0xdaa66d2b1e387890 */ /* 0x000fe2000fffe0ff */
[C---:B------:R-:W-:Y:S01]  /*3a40*/  IMAD.IADD R2, R0.reuse, 0x1, R4 ;  /* 0x0000000100027824 */ /* 0x040fe200078e0204 */
[----:B------:R3:W1:Y:S01]  /*3a50*/  LDSM.16.M88.4 R172, [R240] ;  /* 0x00000000f0ac783b */ /* 0x0006620000000200 */
[----:B------:R-:W-:Y:S01]  /*3a60*/  IMAD.IADD R0, R0, 0x1, R3 ;  /* 0x0000000100007824 */ /* 0x000fe200078e0203 */
[----:B------:R-:W-:-:S02]  /*3a70*/  UIADD3 UR55, UPT, UPT, UR25, 0x32370b8f, URZ ;  /* 0x32370b8f19377890 */ /* 0x000fc4000fffe0ff */
[----:B------:R3:W1:Y:S01]  /*3a80*/  LDSM.16.M88.4 R176, [R240+0x800] ;  /* 0x00080000f0b0783b */ /* 0x0006620000000200 */
[----:B------:R-:W-:Y:S02]  /*3a90*/  UIADD3 UR54, UPT, UPT, UR30, 0x78dde6e4, URZ ;  /* 0x78dde6e41e367890 */ /* 0x000fe4000fffe0ff */
[----:B------:R-:W-:Y:S01]  /*3aa0*/  UIADD3 UR53, UPT, UPT, UR25, -0x126145ec, URZ ;  /* 0xed9eba1419357890 */ /* 0x000fe2000fffe0ff */
[----:B------:R3:W1:Y:S01]  /*3ab0*/  LDSM.16.M88.4 R204, [R240+0x2000] ;  /* 0x00200000f0cc783b */ /* 0x0006620000000200 */
[----:B------:R-:W-:Y:S02]  /*3ac0*/  UIADD3 UR52, UPT, UPT, UR30, 0x1715609d, URZ ;  /* 0x1715609d1e347890 */ /* 0x000fe4000fffe0ff */
[----:B------:R-:W-:Y:S01]  /*3ad0*/  UIADD3 UR51, UPT, UPT, UR25, -0x56f99767, URZ ;  /* 0xa906689919337890 */ /* 0x000fe2000fffe0ff */
[----:B------:R3:W1:Y:S01]  /*3ae0*/  LDSM.16.M88.4 R208, [R240+0x2800] ;  /* 0x00280000f0d0783b */ /* 0x0006620000000200 */
[----:B------:R-:W-:Y:S02]  /*3af0*/  UIADD3 UR47, UPT, UPT, UR30, -0x4ab325aa, URZ ;  /* 0xb54cda561e2f7890 */ /* 0x000fe4000fffe0ff */
[----:B------:R-:W-:Y:S01]  /*3b00*/  UIADD3 UR46, UPT, UPT, UR25, 0x646e171e, URZ ;  /* 0x646e171e192e7890 */ /* 0x000fe2000fffe0ff */
[----:B------:R3:W1:Y:S04]  /*3b10*/  LDSM.16.M88.4 R236, [R240+0x4000] ;  /* 0x00400000f0ec783b */ /* 0x0006680000000200 */
[----:B------:R3:W1:Y:S04]  /*3b20*/  LDSM.16.M88.4 R156, [R8+0x12000] ;  /* 0x01200000089c783b */ /* 0x0006680000000200 */
[----:B------:R3:W1:Y:S04]  /*3b30*/  LDSM.16.M88.4 R160, [R8+0x12800] ;  /* 0x0128000008a0783b */ /* 0x0006680000000200 */
[----:B------:R3:W1:Y:S04]  /*3b40*/  LDSM.16.M88.4 R188, [R8+0x14000] ;  /* 0x0140000008bc783b */ /* 0x0006680000000200 */
[----:B------:R3:W1:Y:S04]  /*3b50*/  LDSM.16.M88.4 R192, [R8+0x14800] ;  /* 0x0148000008c0783b */ /* 0x0006680000000200 */
[----:B------:R3:W1:Y:S04]  /*3b60*/  LDSM.16.M88.4 R220, [R8+0x16000] ;  /* 0x0160000008dc783b */ /* 0x0006680000000200 */
[----:B------:R3:W1:Y:S04]  /*3b70*/  LDSM.16.M88.4 R224, [R8+0x16800] ;  /* 0x0168000008e0783b */ /* 0x0006680000000200 */
[----:B------:R-:W1:Y:S04]  /*3b80*/  LDSM.16.M88.4 R240, [R240+0x4800] ;  /* 0x00480000f0f0783b */ /* 0x000e680000000200 */
[----:B------:R3:W-:Y:S04]  /*3b90*/  STL [R1+0x10], R8 ;  /* 0x0000100801007387 */ /* 0x0007e80000100800 */
[----:B------:R3:W-:Y:S04]  /*3ba0*/  STL [R1+0x14], R4 ;  /* 0x0000140401007387 */ /* 0x0007e80000100800 */
[----:B------:R3:W-:Y:S04]  /*3bb0*/  STL [R1+0x4], R5 ;  /* 0x0000040501007387 */ /* 0x0007e80000100800 */
[----:B------:R3:W-:Y:S04]  /*3bc0*/  STL [R1], R3 ;  /* 0x0000000301007387 */ /* 0x0007e80000100800 */
[----:B------:R3:W-:Y:S04]  /*3bd0*/  STL [R1+0x18], R2 ;  /* 0x0000180201007387 */ /* 0x0007e80000100800 */
[----:B--2-4-:R3:W-:Y:S02]  /*3be0*/  STL [R1+0x8], R0 ;  /* 0x0000080001007387 */ /* 0x0147e40000100800 */
.L_x_895:
[----:B------:R-:W2:Y:S01]  /*3bf0*/  LDL R99, [R1+0xc] ;  /* 0x00000c0001637983 */ /* 0x000ea20000100800 */
[----:B-1-3--:R-:W-:Y:S01]  /*3c00*/  IMAD.U32 R2, RZ, RZ, UR10 ;  /* 0x0000000aff027e24 */ /* 0x00afe2000f8e00ff */
[----:B------:R-:W-:Y:S01]  /*3c10*/  USHF.L.U32 UR31, UR48, 0x6, URZ ;  /* 0x00000006301f7899 */ /* 0x000fe200080006ff */
[----:B------:R-:W-:Y:S01]  /*3c20*/  IMAD.U32 R3, RZ, RZ, UR11 ;  /* 0x0000000bff037e24 */ /* 0x000fe2000f8e00ff */
[----:B------:R-:W3:Y:S02]  /*3c30*/  LDL R93, [R1+0x34] ;  /* 0x00003400015d7983 */ /* 0x000ee40000100800 */
[----:B------:R-:W-:Y:S02]  /*3c40*/  UISETP.GE.AND UP0, UPT, UR31, UR43, UPT ;  /* 0x0000002b1f00728c */ /* 0x000fe4000bf06270 */
[----:B------:R-:W4:Y:S04]  /*3c50*/  LDL.LU R98, [R1+0x4] ;  /* 0x0000040001627983 */ /* 0x000f280000300800 */
[----:B------:R-:W4:Y:S04]  /*3c60*/  LDL R97, [R1+0x10] ;  /* 0x0000100001617983 */ /* 0x000f280000100800 */
[----:B------:R-:W4:Y:S04]  /*3c70*/  LDL.LU R96, [R1] ;  /* 0x0000000001607983 */ /* 0x000f280000300800 */
[----:B------:R-:W4:Y:S04]  /*3c80*/  LDL R95, [R1+0x14] ;  /* 0x00001400015f7983 */ /* 0x000f280000100800 */
[----:B------:R-:W4:Y:S04]  /*3c90*/  LDL.LU R92, [R1+0x8] ;  /* 0x00000800015c7983 */ /* 0x000f280000300800 */
[----:B------:R-:W4:Y:S04]  /*3ca0*/  LDL R0, [R1+0x18] ;  /* 0x0000180001007983 */ /* 0x000f280000100800 */
[----:B------:R-:W0:Y:S01]  /*3cb0*/  LDGDEPBAR ;  /* 0x00000000000079af */ /* 0x000e220000000000 */
[----:B------:R-:W-:Y:S04]  /*3cc0*/  DEPBAR.LE SB0, 0x0 ;  /* 0x000080000000791a */ /* 0x000fe80000000000 */
[----:B------:R-:W-:Y:S06]  /*3cd0*/  BAR.SYNC.DEFER_BLOCKING 0x0 ;  /* 0x0000000000007b1d */ /* 0x000fec0000010000 */
[----:B------:R-:W-:Y:S04]  /*3ce0*/  LDSM.16.M88.4 R16, [R252] ;  /* 0x00000000fc10783b */ /* 0x000fe80000000200 */
[----:B--2---:R-:W2:Y:S04]  /*3cf0*/  LDSM.16.M88.4 R8, [R99+0xc000] ;  /* 0x00c000006308783b */ /* 0x004ea80000000200 */
[----:B------:R-:W1:Y:S01]  /*3d00*/  LDSM.16.M88.4 R68, [R99+0xc800] ;  /* 0x00c800006344783b */ /* 0x000e620000000200 */
[C---:B---3--:R-:W-:Y:S03]  /*3d10*/  LEA R2, P0, R93.reuse, R2, 0x2 ;  /* 0x000000025d027211 */ /* 0x048fe600078010ff */
[----:B----4-:R-:W-:Y:S01]  /*3d20*/  LDSM.16.M88.4 R72, [R98] ;  /* 0x000000006248783b */ /* 0x010fe20000000200 */
[----:B------:R-:W-:Y:S03]  /*3d30*/  LEA.HI.X R3, R93, R3, RZ, 0x2, P0 ;  /* 0x000000035d037211 */ /* 0x000fe600000f14ff */
[----:B------:R-:W3:Y:S04]  /*3d40*/  LDSM.16.M88.4 R76, [R97+0xc000] ;  /* 0x00c00000614c783b */ /* 0x000ee80000000200 */
[----:B------:R-:W4:Y:S04]  /*3d50*/  LDSM.16.M88.4 R80, [R97+0xc800] ;  /* 0x00c800006150783b */ /* 0x000f280000000200 */
[----:B------:R-:W-:Y:S04]  /*3d60*/  LDSM.16.M88.4 R84, [R96] ;  /* 0x000000006054783b */ /* 0x000fe80000000200 */
[----:B------:R-:W4:Y:S04]  /*3d70*/  LDSM.16.M88.4 R88, [R95+0xc000] ;  /* 0x00c000005f58783b */ /* 0x000f280000000200 */
[----:B-----5:R1:W5:Y:S04]  /*3d80*/  LDG.E R94, desc[UR34][R2.64] ;  /* 0x00000022025e7981 */ /* 0x020368000c1e1900 */
[----:B------:R3:W5:Y:S01]  /*3d90*/  LDG.E R93, desc[UR34][R2.64+0x20] ;  /* 0x00002022025d7981 */ /* 0x000762000c1e1900 */
[C---:B--2---:R-:W-:Y:S08]  /*3da0*/  HMMA.16816.F32 R4, R16.reuse, R8, RZ ;  /* 0x000000081004723c */ /* 0x044ff000000018ff */
        /* <DEDUP_REMOVED lines=9> */
[----:B------:R-:W2:Y:S04]  /*3e40*/  LDSM.16.M88.4 R72, [R92] ;  /* 0x000000005c48783b */ /* 0x000ea80000000200 */
[----:B------:R-:W3:Y:S03]  /*3e50*/  LDSM.16.M88.4 R80, [R0+0xc800] ;  /* 0x00c800000050783b */ /* 0x000ee60000000200 */
[C---:B------:R-:W-:Y:S08]  /*3e60*/  HMMA.16816.F32 R4, R84.reuse, R88, R4 ;  /* 0x000000585404723c */ /* 0x040ff00000001804 */
[C---:B------:R-:W-:Y:S01]  /*3e70*/  HMMA.16816.F32 R8, R84.reuse, R90, R8 ;  /* 0x0000005a5408723c */ /* 0x040fe20000001808 */
[----:B------:R-:W-:Y:S07]  /*3e80*/  LDSM.16.M88.4 R88, [R95+0x10800] ;  /* 0x010800005f58783b */ /* 0x000fee0000000200 */
        /* <DEDUP_REMOVED lines=48> */
[----:B------:R-:W-:Y:S07]  /*4190*/  LDSM.16.M88.4 R76, [R0+0x10000] ;  /* 0x01000000004c783b */ /* 0x000fee0000000200 */
[C---:B---3--:R-:W-:Y:S08]  /*41a0*/  HMMA.16816.F32 R12, R72.reuse, R80, R12 ;  /* 0x00000050480c723c */ /* 0x048ff0000000180c */
[----:B------:R-:W-:Y:S01]  /*41b0*/  HMMA.16816.F32 R16, R72, R82, R16 ;  /* 0x000000524810723c */ /* 0x000fe20000001810 */
[----:B------:R-:W2:Y:S04]  /*41c0*/  LDSM.16.M88.4 R72, [R92+0x4000] ;  /* 0x004000005c48783b */ /* 0x000ea80000000200 */
[----:B------:R-:W3:Y:S03]  /*41d0*/  LDSM.16.M88.4 R80, [R0+0x10800] ;  /* 0x010800000050783b */ /* 0x000ee60000000200 */
[C---:B-1----:R-:W-:Y:S08]  /*41e0*/  HMMA.16816.F32 R4, R68.reuse, R84, R4 ;  /* 0x000000544404723c */ /* 0x042ff00000001804 */
[C---:B------:R-:W-:Y:S08]  /*41f0*/  HMMA.16816.F32 R8, R68.reuse, R86, R8 ;  /* 0x000000564408723c */ /* 0x040ff00000001808 */
[C---:B------:R-:W-:Y:S08]  /*4200*/  HMMA.16816.F32 R12, R68.reuse, R88, R12 ;  /* 0x00000058440c723c */ /* 0x040ff0000000180c */
[----:B------:R-:W-:Y:S08]  /*4210*/  HMMA.16816.F32 R16, R68, R90, R16 ;  /* 0x0000005a4410723c */ /* 0x000ff00000001810 */
[C---:B--2---:R-:W-:Y:S08]  /*4220*/  HMMA.16816.F32 R4, R72.reuse, R76, R4 ;  /* 0x0000004c4804723c */ /* 0x044ff00000001804 */
        /* <DEDUP_REMOVED lines=16> */
.L_x_891:
[----:B------:R-:W1:Y:S01]  /*4330*/  S2R R3, SR_TID.X ;  /* 0x0000000000037919 */ /* 0x000e620000002100 */
[----:B------:R-:W-:Y:S01]  /*4340*/  IMAD.U32 R2, RZ, RZ, UR48 ;  /* 0x00000030ff027e24 */ /* 0x000fe2000f8e00ff */
[----:B------:R-:W-:Y:S01]  /*4350*/  UIADD3 UR61, UPT, UPT, UR36, -UR15, -UR42 ;  /* 0x8000000f243d7290 */ /* 0x000fe2000fffe82a */
[----:B------:R-:W-:Y:S01]  /*4360*/  IMAD.MOV.U32 R70, RZ, RZ, 0x9 ;  /* 0x00000009ff467424 */ /* 0x000fe200078e00ff */
[----:B------:R-:W-:Y:S01]  /*4370*/  UIADD3 UR31, UPT, UPT, UR36, UR14, -UR42 ;  /* 0x0000000e241f7290 */ /* 0x000fe2000fffe82a */
[--C-:B-1----:R-:W-:Y:S01]  /*4380*/  SHF.R.U32.HI R0, RZ, 0x1, R3.reuse ;  /* 0x00000001ff007819 */ /* 0x102fe20000011603 */
[----:B------:R-:W-:Y:S01]  /*4390*/  IMAD.SHL.U32 R68, R3, 0x2, RZ ;  /* 0x0000000203447824 */ /* 0x000fe200078e00ff */
[----:B------:R-:W-:Y:S02]  /*43a0*/  SHF.R.U32.HI R3, RZ, 0x2, R3 ;  /* 0x00000002ff037819 */ /* 0x000fe40000011603 */
[----:B------:R-:W-:Y:S02]  /*43b0*/  LOP3.LUT R0, R0, 0x30, RZ, 0xc0, !PT ;  /* 0x0000003000007812 */ /* 0x000fe400078ec0ff */
[----:B------:R-:W-:Y:S02]  /*43c0*/  LOP3.LUT R68, R68, 0x6, RZ, 0xc0, !PT ;  /* 0x0000000644447812 */ /* 0x000fe400078ec0ff */
[--C-:B------:R-:W-:Y:S01]  /*43d0*/  LOP3.LUT R69, R0, 0x7, R3.reuse, 0xf8, !PT ;  /* 0x0000000700457812 */ /* 0x100fe200078ef803 */
[----:B------:R-:W-:Y:S01]  /*43e0*/  IMAD.U32 R0, RZ, RZ, UR37 ;  /* 0x00000025ff007e24 */ /* 0x000fe2000f8e00ff */
[----:B------:R-:W-:Y:S01]  /*43f0*/  LOP3.LUT R3, R68, 0xe0, R3, 0xf8, !PT ;  /* 0x000000e044037812 */ /* 0x000fe200078ef803 */
[----:B------:R-:W-:Y:S02]  /*4400*/  IMAD.MOV.U32 R68, RZ, RZ, 0x1 ;  /* 0x00000001ff447424 */ /* 0x000fe400078e00ff */
[----:B------:R1:W-:Y:S01]  /*4410*/  STL [R1+0x34], R69 ;  /* 0x0000344501007387 */ /* 0x0003e20000100800 */
[----:B------:R-:W-:Y:S02]  /*4420*/  IMAD R2, R2, 0x40, R69 ;  /* 0x0000004002027824 */ /* 0x000fe400078e0245 */
[----:B------:R-:W-:Y:S02]  /*4430*/  IMAD R0, R0, 0x40, R3 ;  /* 0x0000004000007824 */ /* 0x000fe400078e0203 */
[C---:B------:R-:W-:Y:S02]  /*4440*/  VIADD R3, R2.reuse, UR61 ;  /* 0x0000003d02037c36 */ /* 0x040fe40008000000 */
[----:B------:R-:W-:Y:S02]  /*4450*/  VIADD R2, R2, UR31 ;  /* 0x0000001f02027c36 */ /* 0x000fe40008000000 */
[C---:B------:R-:W-:Y:S02]  /*4460*/  VIADD R74, R0.reuse, 0x1 ;  /* 0x00000001004a7836 */ /* 0x040fe40000000000 */
[----:B------:R-:W-:Y:S01]  /*4470*/  VIADD R71, R0, 0x9 ;  /* 0x0000000900477836 */ /* 0x000fe20000000000 */
[----:B------:R-:W-:Y:S01]  /*4480*/  VIADDMNMX R68, R2, R68, UR36, PT ;  /* 0x0000002402447e46 */ /* 0x000fe2000b800144 */
[----:B------:R-:W-:Y:S01]  /*4490*/  VIADD R72, R0, 0x8 ;  /* 0x0000000800487836 */ /* 0x000fe20000000000 */
[----:B------:R-:W-:Y:S01]  /*44a0*/  VIADDMNMX R2, R2, R70, UR36, PT ;  /* 0x0000002402027e46 */ /* 0x000fe2000b800146 */
[C---:B------:R-:W-:Y:S02]  /*44b0*/  VIADD R70, R0.reuse, 0x10 ;  /* 0x0000001000467836 */ /* 0x040fe40000000000 */
[C---:B------:R-:W-:Y:S01]  /*44c0*/  VIADD R73, R0.reuse, 0x19 ;  /* 0x0000001900497836 */ /* 0x040fe20000000000 */
[----:B-1----:R-:W-:Y:S02]  /*44d0*/  VIMNMX R69, PT, PT, RZ, R3, !PT ;  /* 0x00000003ff457248 */ /* 0x002fe40007fe0100 */
[----:B------:R-:W-:Y:S02]  /*44e0*/  VIADDMNMX R3, R3, 0x8, RZ, !PT ;  /* 0x0000000803037846 */ /* 0x000fe400078001ff */
[C---:B------:R-:W-:Y:S02]  /*44f0*/  ISETP.GE.AND P3, PT, R0.reuse, R69, PT ;  /* 0x000000450000720c */ /* 0x040fe40003f66270 */
[-C--:B------:R-:W-:Y:S02]  /*4500*/  ISETP.GE.AND P1, PT, R0, R3.reuse, PT ;  /* 0x000000030000720c */ /* 0x080fe40003f26270 */
[-C--:B------:R-:W-:Y:S02]  /*4510*/  ISETP.GE.AND P0, PT, R74, R3.reuse, PT ;  /* 0x000000034a00720c */ /* 0x080fe40003f06270 */
[----:B------:R-:W-:Y:S01]  /*4520*/  FSEL R76, R6, -INF , P1 ;  /* 0xff800000064c7808 */ /* 0x000fe20000800000 */
[C---:B------:R-:W-:Y:S01]  /*4530*/  VIADD R6, R0.reuse, 0x18 ;  /* 0x0000001800067836 */ /* 0x040fe20000000000 */
[----:B------:R-:W-:Y:S02]  /*4540*/  ISETP.GE.AND P1, PT, R71, R3, PT ;  /* 0x000000034700720c */ /* 0x000fe40003f26270 */
[----:B------:R-:W-:Y:S01]  /*4550*/  FSEL R75, R7, -INF , P0 ;  /* 0xff800000074b7808 */ /* 0x000fe20000000000 */
[----:B------:R-:W-:Y:S01]  /*4560*/  VIADD R7, R0, 0x11 ;  /* 0x0000001100077836 */ /* 0x000fe20000000000 */
[-C--:B------:R-:W-:Y:S02]  /*4570*/  ISETP.GE.AND P2, PT, R74, R69.reuse, PT ;  /* 0x000000454a00720c */ /* 0x080fe40003f46270 */
[----:B------:R-:W-:Y:S02]  /*4580*/  ISETP.GE.AND P0, PT, R70, R69, PT ;  /* 0x000000454600720c */ /* 0x000fe40003f06270 */
[----:B------:R-:W-:Y:S02]  /*4590*/  FSEL R11, R11, -INF , P1 ;  /* 0xff8000000b0b7808 */ /* 0x000fe40000800000 */
[----:B------:R-:W-:Y:S02]  /*45a0*/  ISETP.GE.AND P1, PT, R6, R3, PT ;  /* 0x000000030600720c */ /* 0x000fe40003f26270 */
        /* <DEDUP_REMOVED lines=54> */
.L_x_892:
[----:B------:R-:W2:Y:S01]  /*4910*/  LDL R68, [R1+0x44] ;  /* 0x0000440001447983 */ /* 0x000ea20000100800 */
[----:B------:R-:W-:Y:S01]  /*4920*/  IMAD.U32 R0, RZ, RZ, UR37 ;  /* 0x00000025ff007e24 */ /* 0x000fe2000f8e00ff */
[----:B------:R-:W-:Y:S01]  /*4930*/  UISETP.GT.AND UP0, UPT, UR48, UR45, UPT ;  /* 0x0000002d3000728c */ /* 0x000fe2000bf04270 */
[----:B------:R-:W-:Y:S01]  /*4940*/  IMAD.U32 R2, RZ, RZ, UR48 ;  /* 0x00000030ff027e24 */ /* 0x000fe2000f8e00ff */
[----:B------:R-:W3:Y:S01]  /*4950*/  LDL R72, [R1+0x40] ;  /* 0x0000400001487983 */ /* 0x000ee20000100800 */
[----:B------:R-:W-:Y:S02]  /*4960*/  IMAD.MOV.U32 R251, RZ, RZ, 0x10 ;  /* 0x00000010fffb7424 */ /* 0x000fe400078e00ff */
[----:B------:R-:W-:Y:S01]  /*4970*/  IMAD.MOV.U32 R80, RZ, RZ, 0x40 ;  /* 0x00000040ff507424 */ /* 0x000fe200078e00ff */
[----:B------:R-:W4:Y:S04]  /*4980*/  LDL R78, [R1+0x3c] ;  /* 0x00003c00014e7983 */ /* 0x000f280000100800 */
[----:B------:R-:W2:Y:S01]  /*4990*/  LDL R77, [R1+0x38] ;  /* 0x00003800014d7983 */ /* 0x000ea20000100800 */
[----:B------:R-:W-:Y:S01]  /*49a0*/  @UP0 UIADD3 UR61, UP1, UPT, UR18, -0x100, URZ ;  /* 0xffffff00123d0890 */ /* 0x000fe2000ff3e0ff */
[----:B------:R-:W1:Y:S03]  /*49b0*/  S2R R76, SR_TID.X ;  /* 0x00000000004c7919 */ /* 0x000e660000002100 */
[----:B------:R-:W-:Y:S02]  /*49c0*/  @UP0 UIADD3.X UR31, UPT, UPT, UR19, -0x1, URZ, UP1, !UPT ;  /* 0xffffffff131f0890 */ /* 0x000fe40008ffe4ff */
[----:B------:R-:W-:Y:S04]  /*49d0*/  @UP0 UIADD3 UR10, UP1, UPT, UR10, -0x100, URZ ;  /* 0xffffff000a0a0890 */ /* 0x000fe8000ff3e0ff */
[----:B------:R-:W-:Y:S01]  /*49e0*/  @UP0 UIADD3.X UR11, UPT, UPT, UR11, -0x1, URZ, UP1, !UPT ;  /* 0xffffffff0b0b0890 */ /* 0x000fe20008ffe4ff */
[----:B--2---:R-:W-:Y:S01]  /*49f0*/  FSETP.NEU.FTZ.AND P0, PT, R77, -INF , PT ;  /* 0xff8000004d00780b */ /* 0x004fe20003f1d000 */
[----:B------:R-:W-:Y:S01]  /*4a00*/  IMAD.WIDE.U32 R68, R68, -0x2daee0ad, RZ ;  /* 0xd2511f5344447825 */ /* 0x000fe200078e00ff */
[--C-:B-1----:R-:W-:Y:S02]  /*4a10*/  SHF.R.U32.HI R70, RZ, 0x7, R76.reuse ;  /* 0x00000007ff467819 */ /* 0x102fe4000001164c */
[----:B------:R-:W-:Y:S01]  /*4a20*/  SHF.R.U32.HI R3, RZ, 0x5, R76 ;  /* 0x00000005ff037819 */ /* 0x000fe2000001164c */
[----:B------:R-:W-:Y:S01]  /*4a30*/  IMAD.SHL.U32 R249, R76, 0x20, RZ ;  /* 0x000000204cf97824 */ /* 0x000fe200078e00ff */
[----:B----4-:R-:W-:Y:S01]  /*4a40*/  FSETP.NEU.FTZ.AND P1, PT, R78, -INF , PT ;  /* 0xff8000004e00780b */ /* 0x010fe20003f3d000 */
[----:B------:R-:W-:Y:S01]  /*4a50*/  IMAD R0, R0, 0x2, R70 ;  /* 0x0000000200007824 */ /* 0x000fe200078e0246 */
[----:B------:R-:W-:Y:S01]  /*4a60*/  LOP3.LUT R3, R3, 0x3, RZ, 0xc0, !PT ;  /* 0x0000000303037812 */ /* 0x000fe200078ec0ff */
[C---:B------:R-:W-:Y:S02]  /*4a70*/  IMAD.SHL.U32 R81, R76.reuse, 0x40, RZ ;  /* 0x000000404c517824 */ /* 0x040fe400078e00ff */
[----:B------:R-:W-:Y:S01]  /*4a80*/  IMAD.SHL.U32 R92, R76, 0x8, RZ ;  /* 0x000000084c5c7824 */ /* 0x000fe200078e00ff */
[----:B------:R-:W-:Y:S01]  /*4a90*/  LOP3.LUT R0, R0, UR25, R69, 0x96, !PT ;  /* 0x0000001900007c12 */ /* 0x000fe2000f8e9645 */
[----:B------:R-:W-:Y:S01]  /*4aa0*/  IMAD R2, R2, 0x4, R3 ;  /* 0x0000000402027824 */ /* 0x000fe200078e0203 */
[----:B------:R-:W-:Y:S03]  /*4ab0*/  LOP3.LUT R250, R81, 0x200, RZ, 0xc0, !PT ;  /* 0x0000020051fa7812 */ /* 0x000fe600078ec0ff */
[----:B------:R-:W-:Y:S01]  /*4ac0*/  IMAD.WIDE.U32 R2, R2, -0x326172a9, RZ ;  /* 0xcd9e8d5702027825 */ /* 0x000fe200078e00ff */
[----:B------:R-:W-:Y:S03]  /*4ad0*/  LOP3.LUT R252, R250, 0xc00, R249, 0xf8, !PT ;  /* 0x00000c00fafc7812 */ /* 0x000fe600078ef8f9 */
[----:B------:R-:W-:Y:S01]  /*4ae0*/  IMAD.WIDE.U32 R70, R0, -0x326172a9, RZ ;  /* 0xcd9e8d5700467825 */ /* 0x000fe200078e00ff */
[----:B---3--:R-:W-:Y:S04]  /*4af0*/  LOP3.LUT R0, R72, UR30, R3, 0x96, !PT ;  /* 0x0000001e48007c12 */ /* 0x008fe8000f8e9603 */
[----:B------:R-:W-:Y:S01]  /*4b00*/  LOP3.LUT R72, R2, UR60, R71, 0x96, !PT ;  /* 0x0000003c02487c12 */ /* 0x000fe2000f8e9647 */
[----:B------:R-:W-:Y:S04]  /*4b10*/  IMAD.WIDE.U32 R74, R0, -0x2daee0ad, RZ ;  /* 0xd2511f53004a7825 */ /* 0x000fe800078e00ff */
[----:B------:R-:W-:Y:S01]  /*4b20*/  FMUL.FTZ R0, R78, 1.4426950216293334961 ;  /* 0x3fb8aa3b4e007820 */ /* 0x000fe20000410000 */
[----:B------:R-:W-:Y:S01]  /*4b30*/  FMUL.FTZ R71, R77, 1.4426950216293334961 ;  /* 0x3fb8aa3b4d477820 */ /* 0x000fe20000410000 */
[----:B------:R-:W-:Y:S01]  /*4b40*/  IMAD.WIDE.U32 R72, R72, -0x2daee0ad, RZ ;  /* 0xd2511f5348487825 */ /* 0x000fe200078e00ff */
[----:B------:R-:W-:Y:S02]  /*4b50*/  LOP3.LUT R2, R68, UR59, R75, 0x96, !PT ;  /* 0x0000003b44027c12 */ /* 0x000fe4000f8e964b */
[----:B------:R-:W-:Y:S01]  /*4b60*/  FSEL R0, R0, RZ, P1 ;  /* 0x000000ff00007208 */ /* 0x000fe20000800000 */
[----:B------:R-:W-:Y:S01]  /*4b70*/  IMAD.SHL.U32 R77, R76, 0x2, RZ ;  /* 0x000000024c4d7824 */ /* 0x000fe200078e00ff */
[----:B------:R-:W-:Y:S01]  /*4b80*/  LOP3.LUT R68, R74, UR57, R73, 0x96, !PT ;  /* 0x000000394a447c12 */ /* 0x000fe2000f8e9649 */
[----:B------:R-:W-:Y:S01]  /*4b90*/  IMAD.WIDE.U32 R2, R2, -0x326172a9, RZ ;  /* 0xcd9e8d5702027825 */ /* 0x000fe200078e00ff */
[----:B------:R-:W-:Y:S03]  /*4ba0*/  SHF.R.U32.HI R75, RZ, 0x2, R76 ;  /* 0x00000002ff4b7819 */ /* 0x000fe6000001164c */
[--C-:B------:R-:W-:Y:S01]  /*4bb0*/  FFMA.FTZ R16, R16, UR17, -R0.reuse ;  /* 0x0000001110107c23 */ /* 0x100fe20008010800 */
[----:B------:R-:W-:Y:S01]  /*4bc0*/  IMAD.WIDE.U32 R68, R68, -0x326172a9, RZ ;  /* 0xcd9e8d5744447825 */ /* 0x000fe200078e00ff */
[----:B------:R-:W-:Y:S03]  /*4bd0*/  LOP3.LUT R70, R70, UR58, R3, 0x96, !PT ;  /* 0x0000003a46467c12 */ /* 0x000fe6000f8e9603 */
[--C-:B------:R-:W-:Y:S01]  /*4be0*/  FFMA.FTZ R17, R17, UR17, -R0.reuse ;  /* 0x0000001111117c23 */ /* 0x100fe20008010800 */
[--C-:B------:R-:W-:Y:S01]  /*4bf0*/  FFMA.FTZ R99, R8, UR17, -R0.reuse ;  /* 0x0000001108637c23 */ /* 0x100fe20008010800 */
[----:B------:R-:W-:Y:S01]  /*4c00*/  LOP3.LUT R3, R2, UR56, R69, 0x96, !PT ;  /* 0x0000003802037c12 */ /* 0x000fe2000f8e9645 */
[--C-:B------:R-:W-:Y:S01]  /*4c10*/  FFMA.FTZ R98, R9, UR17, -R0.reuse ;  /* 0x0000001109627c23 */ /* 0x100fe20008010800 */
[--C-:B------:R-:W-:Y:S01]  /*4c20*/  FFMA.FTZ R87, R4, UR17, -R0.reuse ;  /* 0x0000001104577c23 */ /* 0x100fe20008010800 */
[--C-:B------:R-:W-:Y:S01]  /*4c30*/  FFMA.FTZ R86, R5, UR17, -R0.reuse ;  /* 0x0000001105567c23 */ /* 0x100fe20008010800 */
[--C-:B------:R-:W-:Y:S01]  /*4c40*/  FFMA.FTZ R90, R12, UR17, -R0.reuse ;  /* 0x000000110c5a7c23 */ /* 0x100fe20008010800 */
[----:B------:R-:W-:Y:S04]  /*4c50*/  IMAD.WIDE.U32 R8, R70, -0x2daee0ad, RZ ;  /* 0xd2511f5346087825 */ /* 0x000fe800078e00ff */
[----:B------:R-:W-:Y:S01]  /*4c60*/  FFMA.FTZ R0, R13, UR17, -R0 ;  /* 0x000000110d007c23 */ /* 0x000fe20008010800 */
[----:B------:R-:W-:Y:S01]  /*4c70*/  LOP3.LUT P1, RZ, R76, 0x8, RZ, 0xc0, !PT ;  /* 0x000000084cff7812 */ /* 0x000fe2000782c0ff */
[----:B------:R-:W1:Y:S01]  /*4c80*/  MUFU.EX2 R245, R17 ;  /* 0x0000001100f57308 */ /* 0x000e620000000800 */
[----:B------:R-:W-:Y:S01]  /*4c90*/  IMAD.WIDE.U32 R12, R3, -0x2daee0ad, RZ ;  /* 0xd2511f53030c7825 */ /* 0x000fe200078e00ff */
[----:B------:R-:W-:Y:S02]  /*4ca0*/  LOP3.LUT R4, R72, UR55, R9, 0x96, !PT ;  /* 0x0000003748047c12 */ /* 0x000fe4000f8e9609 */
[----:B------:R-:W-:Y:S06]  /*4cb0*/  FSEL R2, R71, RZ, P0 ;  /* 0x000000ff47027208 */ /* 0x000fec0000000000 */
[----:B------:R-:W-:Y:S01]  /*4cc0*/  MUFU.EX2 R98, R98 ;  /* 0x0000006200627308 */ /* 0x000fe20000000800 */
[----:B------:R-:W-:Y:S01]  /*4cd0*/  LOP3.LUT R8, R8, UR53, R13, 0x96, !PT ;  /* 0x0000003508087c12 */ /* 0x000fe2000f8e960d */
[----:B------:R-:W-:Y:S01]  /*4ce0*/  IMAD.WIDE.U32 R4, R4, -0x326172a9, RZ ;  /* 0xcd9e8d5704047825 */ /* 0x000fe200078e00ff */
[----:B------:R-:W-:Y:S07]  /*4cf0*/  LOP3.LUT R3, R249, 0xc00, RZ, 0xc0, !PT ;  /* 0x00000c00f9037812 */ /* 0x000fee00078ec0ff */
[----:B------:R-:W-:Y:S01]  /*4d00*/  MUFU.EX2 R99, R99 ;  /* 0x0000006300637308 */ /* 0x000fe20000000800 */
[--C-:B------:R-:W-:Y:S01]  /*4d10*/  FFMA.FTZ R88, R7, UR17, -R2.reuse ;  /* 0x0000001107587c23 */ /* 0x100fe20008010802 */
[----:B------:R-:W-:Y:S04]  /*4d20*/  IMAD.WIDE.U32 R8, R8, -0x326172a9, RZ ;  /* 0xcd9e8d5708087825 */ /* 0x000fe800078e00ff */
[--C-:B------:R-:W-:Y:S04]  /*4d30*/  FFMA.FTZ R89, R6, UR17, -R2.reuse ;  /* 0x0000001106597c23 */ /* 0x100fe80008010802 */
[----:B------:R-:W2:Y:S01]  /*4d40*/  MUFU.EX2 R244, R16 ;  /* 0x0000001000f47308 */ /* 0x000ea20000000800 */
[----:B------:R-:W-:Y:S01]  /*4d50*/  LOP3.LUT R6, R68, UR54, R5, 0x96, !PT ;  /* 0x0000003644067c12 */ /* 0x000fe2000f8e9605 */
[----:B------:R-:W-:Y:S01]  /*4d60*/  IMAD.SHL.U32 R7, R76, 0x10, RZ ;  /* 0x000000104c077824 */ /* 0x000fe200078e00ff */
[----:B------:R-:W-:Y:S01]  /*4d70*/  LOP3.LUT R5, R77, 0x38, RZ, 0xc0, !PT ;  /* 0x000000384d057812 */ /* 0x000fe200078ec0ff */
[--C-:B------:R-:W-:Y:S01]  /*4d80*/  FFMA.FTZ R97, R10, UR17, -R2.reuse ;  /* 0x000000110a617c23 */ /* 0x100fe20008010802 */
[----:B------:R-:W-:Y:S01]  /*4d90*/  LOP3.LUT R4, R4, UR52, R9, 0x96, !PT ;  /* 0x0000003404047c12 */ /* 0x000fe2000f8e9609 */
[----:B------:R-:W-:Y:S01]  /*4da0*/  FFMA.FTZ R96, R11, UR17, -R2 ;  /* 0x000000110b607c23 */ /* 0x000fe20008010802 */
[----:B------:R-:W-:Y:S01]  /*4db0*/  LOP3.LUT R74, R7, 0x1c0, RZ, 0xc0, !PT ;  /* 0x000001c0074a7812 */ /* 0x000fe200078ec0ff */
[----:B------:R-:W-:Y:S01]  /*4dc0*/  IMAD.WIDE.U32 R6, R6, -0x2daee0ad, RZ ;  /* 0xd2511f5306067825 */ /* 0x000fe200078e00ff */
[----:B------:R-:W-:Y:S01]  /*4dd0*/  LOP3.LUT R9, R5, 0x20, R75, 0x78, !PT ;  /* 0x0000002005097812 */ /* 0x000fe200078e784b */
[----:B------:R-:W-:Y:S01]  /*4de0*/  MUFU.EX2 R89, R89 ;  /* 0x0000005900597308 */ /* 0x000fe20000000800 */
[----:B------:R-:W-:Y:S01]  /*4df0*/  LOP3.LUT R3, R3, 0x6, R77, 0xf8, !PT ;  /* 0x0000000603037812 */ /* 0x000fe200078ef84d */
[----:B------:R-:W-:Y:S01]  /*4e00*/  IMAD.WIDE.U32 R4, R4, -0x2daee0ad, RZ ;  /* 0xd2511f5304047825 */ /* 0x000fe200078e00ff */
[----:B------:R-:W-:Y:S07]  /*4e10*/  LOP3.LUT R12, R12, UR51, R7, 0x96, !PT ;  /* 0x000000330c0c7c12 */ /* 0x000fee000f8e9607 */
[----:B------:R-:W-:Y:S01]  /*4e20*/  MUFU.EX2 R88, R88 ;  /* 0x0000005800587308 */ /* 0x000fe20000000800 */
[----:B------:R-:W-:Y:S01]  /*4e30*/  LOP3.LUT R9, R3, R9, R74, 0xfe, !PT ;  /* 0x0000000903097212 */ /* 0x000fe200078efe4a */
[--C-:B------:R-:W-:Y:S01]  /*4e40*/  FFMA.FTZ R18, R18, UR17, -R2.reuse ;  /* 0x0000001112127c23 */ /* 0x100fe20008010802 */
[----:B------:R-:W-:Y:S07]  /*4e50*/  LOP3.LUT R6, R6, UR46, R5, 0x96, !PT ;  /* 0x0000002e06067c12 */ /* 0x000fee000f8e9605 */
[----:B------:R-:W-:Y:S01]  /*4e60*/  MUFU.EX2 R86, R86 ;  /* 0x0000005600567308 */ /* 0x000fe20000000800 */
[C---:B------:R-:W-:Y:S01]  /*4e70*/  PRMT R5, R4.reuse, 0x7771, RZ ;  /* 0x0000777104057816 */ /* 0x040fe200000000ff */
[--C-:B------:R-:W-:Y:S01]  /*4e80*/  FFMA.FTZ R15, R15, UR17, -R2.reuse ;  /* 0x000000110f0f7c23 */ /* 0x100fe20008010802 */
[----:B------:R-:W-:Y:S07]  /*4e90*/  PRMT R3, R4, 0x7770, RZ ;  /* 0x0000777004037816 */ /* 0x000fee00000000ff */
[----:B------:R-:W-:Y:S01]  /*4ea0*/  MUFU.EX2 R87, R87 ;  /* 0x0000005700577308 */ /* 0x000fe20000000800 */
[----:B------:R-:W-:Y:S01]  /*4eb0*/  ISETP.GT.U32.AND P3, PT, R5, UR16, PT ;  /* 0x0000001005007c0c */ /* 0x000fe2000bf64070 */
[--C-:B------:R-:W-:Y:S01]  /*4ec0*/  FFMA.FTZ R14, R14, UR17, -R2.reuse ;  /* 0x000000110e0e7c23 */ /* 0x100fe20008010802 */
[C---:B------:R-:W-:Y:S07]  /*4ed0*/  PRMT R10, R4.reuse, 0x7772, RZ ;  /* 0x00007772040a7816 */ /* 0x040fee00000000ff */
[----:B------:R-:W-:Y:S01]  /*4ee0*/  MUFU.EX2 R97, R97 ;  /* 0x0000006100617308 */ /* 0x000fe20000000800 */
[----:B------:R-:W-:Y:S01]  /*4ef0*/  PRMT R7, R4, 0x7773, RZ ;  /* 0x0000777304077816 */ /* 0x000fe200000000ff */
[----:B------:R-:W-:Y:S01]  /*4f00*/  IMAD.WIDE.U32 R4, R12, -0x326172a9, RZ ;  /* 0xcd9e8d570c047825 */ /* 0x000fe200078e00ff */
[----:B------:R-:W-:Y:S07]  /*4f10*/  ISETP.LE.U32.AND P2, PT, R3, UR16, PT ;  /* 0x0000001003007c0c */ /* 0x000fee000bf43070 */
[----:B------:R-:W-:Y:S01]  /*4f20*/  MUFU.EX2 R96, R96 ;  /* 0x0000006000607308 */ /* 0x000fe20000000800 */
[----:B------:R-:W-:Y:S01]  /*4f30*/  ISETP.GT.U32.AND P6, PT, R10, UR16, PT ;  /* 0x000000100a007c0c */ /* 0x000fe2000bfc4070 */
[----:B------:R-:W-:Y:S01]  /*4f40*/  FFMA.FTZ R2, R19, UR17, -R2 ;  /* 0x0000001113027c23 */ /* 0x000fe20008010802 */
[----:B------:R-:W-:Y:S07]  /*4f50*/  LOP3.LUT R3, R8, UR47, R5, 0x96, !PT ;  /* 0x0000002f08037c12 */ /* 0x000fee000f8e9605 */
[----:B------:R-:W-:Y:S01]  /*4f60*/  MUFU.EX2 R85, R15 ;  /* 0x0000000f00557308 */ /* 0x000fe20000000800 */
[----:B------:R-:W-:Y:S01]  /*4f70*/  LEA R5, R9, UR5, 0x1 ;  /* 0x0000000509057c11 */ /* 0x000fe2000f8e08ff */
[----:B-1----:R-:W-:Y:S01]  /*4f80*/  @P3 FADD.FTZ R245, -R245, -RZ ;  /* 0x800000fff5f53221 */ /* 0x002fe20000010100 */
[C---:B------:R-:W-:Y:S07]  /*4f90*/  PRMT R8, R4.reuse, 0x7771, RZ ;  /* 0x0000777104087816 */ /* 0x040fee00000000ff */
[----:B------:R-:W1:Y:S01]  /*4fa0*/  MUFU.EX2 R91, R2 ;  /* 0x00000002005b7308 */ /* 0x000e620000000800 */
[----:B------:R-:W-:Y:S01]  /*4fb0*/  PRMT R10, R4, 0x7770, RZ ;  /* 0x00007770040a7816 */ /* 0x000fe200000000ff */
[----:B------:R-:W-:Y:S01]  /*4fc0*/  VIADD R82, R5, 0x20 ;  /* 0x0000002005527836 */ /* 0x000fe20000000000 */
[----:B------:R-:W-:Y:S01]  /*4fd0*/  ISETP.GT.U32.AND P5, PT, R7, UR16, PT ;  /* 0x0000001007007c0c */ /* 0x000fe2000bfa4070 */
[----:B------:R-:W-:Y:S01]  /*4fe0*/  @P1 VIADD R82, R5, 0xffffffe0 ;  /* 0xffffffe005521836 */ /* 0x000fe20000000000 */
[----:B------:R-:W-:Y:S01]  /*4ff0*/  ISETP.GT.U32.AND P1, PT, R8, UR16, PT ;  /* 0x0000001008007c0c */ /* 0x000fe2000bf24070 */
[----:B--2---:R-:W-:Y:S01]  /*5000*/  @!P2 FADD.FTZ R244, -R244, -RZ ;  /* 0x800000fff4f4a221 */ /* 0x004fe20000010100 */
[----:B------:R-:W-:Y:S03]  /*5010*/  ISETP.LE.U32.AND P0, PT, R10, UR16, PT ;  /* 0x000000100a007c0c */ /* 0x000fe6000bf03070 */
[----:B------:R-:W-:Y:S01]  /*5020*/  MUFU.EX2 R84, R0 ;  /* 0x0000000000547308 */ /* 0x000fe20000000800 */
[----:B------:R-:W-:Y:S02]  /*5030*/  LOP3.LUT R7, R6, 0xff, RZ, 0xc0, !PT ;  /* 0x000000ff06077812 */ /* 0x000fe400078ec0ff */
[C---:B------:R-:W-:Y:S07]  /*5040*/  PRMT R11, R4.reuse, 0x7772, RZ ;  /* 0x00007772040b7816 */ /* 0x040fee00000000ff */
[----:B------:R-:W2:Y:S01]  /*5050*/  MUFU.EX2 R90, R90 ;  /* 0x0000005a005a7308 */ /* 0x000ea20000000800 */
[----:B------:R-:W-:Y:S02]  /*5060*/  PRMT R12, R4, 0x7773, RZ ;  /* 0x00007773040c7816 */ /* 0x000fe400000000ff */
[----:B------:R-:W-:Y:S07]  /*5070*/  ISETP.LE.U32.AND P4, PT, R7, UR16, PT ;  /* 0x0000001007007c0c */ /* 0x000fee000bf83070 */
[----:B------:R-:W-:Y:S01]  /*5080*/  MUFU.EX2 R83, R14 ;  /* 0x0000000e00537308 */ /* 0x000fe20000000800 */
[----:B------:R-:W-:Y:S01]  /*5090*/  SHF.R.U32.HI R4, RZ, 0x18, R3 ;  /* 0x00000018ff047819 */ /* 0x000fe20000011603 */
[----:B------:R-:W-:Y:S01]  /*50a0*/  @P1 FADD.FTZ R98, -R98, -RZ ;  /* 0x800000ff62621221 */ /* 0x000fe20000010100 */
[----:B------:R-:W-:Y:S01]  /*50b0*/  PRMT R7, R3, 0x7632, R7 ;  /* 0x0000763203077816 */ /* 0x000fe20000000007 */
[----:B------:R-:W-:Y:S01]  /*50c0*/  @!P0 FADD.FTZ R99, -R99, -RZ ;  /* 0x800000ff63638221 */ /* 0x000fe20000010100 */
[----:B------:R-:W-:Y:S05]  /*50d0*/  ISETP.LE.U32.AND P3, PT, R4, UR16, PT ;  /* 0x0000001004007c0c */ /* 0x000fea000bf63070 */
[----:B------:R-:W3:Y:S01]  /*50e0*/  MUFU.EX2 R95, R18 ;  /* 0x00000012005f7308 */ /* 0x000ee20000000800 */
[----:B------:R-:W-:Y:S01]  /*50f0*/  LOP3.LUT R7, R7, 0xff, RZ, 0xc0, !PT ;  /* 0x000000ff07077812 */ /* 0x000fe200078ec0ff */
[----:B-1----:R-:W-:Y:S01]  /*5100*/  @P5 FADD.FTZ R91, -R91, -RZ ;  /* 0x800000ff5b5b5221 */ /* 0x002fe20000010100 */
[----:B------:R-:W-:Y:S02]  /*5110*/  SHF.R.U32.HI R4, RZ, 0x18, R6 ;  /* 0x00000018ff047819 */ /* 0x000fe40000011606 */
[----:B------:R-:W-:Y:S01]  /*5120*/  ISETP.LE.U32.AND P1, PT, R7, UR16, PT ;  /* 0x0000001007007c0c */ /* 0x000fe2000bf23070 */
[----:B--2---:R-:W-:Y:S01]  /*5130*/  @!P4 FADD.FTZ R90, -R90, -RZ ;  /* 0x800000ff5a5ac221 */ /* 0x004fe20000010100 */
[----:B------:R-:W-:Y:S02]  /*5140*/  ISETP.LE.U32.AND P0, PT, R4, UR16, PT ;  /* 0x0000001004007c0c */ /* 0x000fe4000bf03070 */
[C---:B------:R-:W-:Y:S02]  /*5150*/  LOP3.LUT R4, R3.reuse, 0xffff, RZ, 0xc0, !PT ;  /* 0x0000ffff03047812 */ /* 0x040fe400078ec0ff */
[----:B------:R-:W-:Y:S01]  /*5160*/  LOP3.LUT R3, R3, 0xff, RZ, 0xc0, !PT ;  /* 0x000000ff03037812 */ /* 0x000fe200078ec0ff */
[----:B------:R-:W-:Y:S01]  /*5170*/  @!P3 FADD.FTZ R88, -R88, -RZ ;  /* 0x800000ff5858b221 */ /* 0x000fe20000010100 */
[----:B------:R-:W-:Y:S01]  /*5180*/  SHF.R.U32.HI R4, RZ, 0x8, R4 ;  /* 0x00000008ff047819 */ /* 0x000fe20000011604 */
[----:B---3--:R-:W-:Y:S01]  /*5190*/  @P6 FADD.FTZ R95, -R95, -RZ ;  /* 0x800000ff5f5f6221 */ /* 0x008fe20000010100 */
[----:B------:R-:W-:Y:S02]  /*51a0*/  ISETP.LE.U32.AND P3, PT, R3, UR16, PT ;  /* 0x0000001003007c0c */ /* 0x000fe4000bf63070 */
[----:B------:R-:W-:Y:S01]  /*51b0*/  LOP3.LUT R4, R4, 0xffff, RZ, 0xc0, !PT ;  /* 0x0000ffff04047812 */ /* 0x000fe200078ec0ff */
[----:B------:R-:W-:Y:S01]  /*51c0*/  @!P1 FADD.FTZ R89, -R89, -RZ ;  /* 0x800000ff59599221 */ /* 0x000fe20000010100 */
[----:B------:R-:W-:Y:S01]  /*51d0*/  ISETP.GT.U32.AND P2, PT, R11, UR16, PT ;  /* 0x000000100b007c0c */ /* 0x000fe2000bf44070 */
[----:B------:R-:W-:Y:S01]  /*51e0*/  @!P0 FADD.FTZ R85, -R85, -RZ ;  /* 0x800000ff55558221 */ /* 0x000fe20000010100 */
[----:B------:R-:W-:Y:S02]  /*51f0*/  ISETP.LE.U32.AND P1, PT, R4, UR16, PT ;  /* 0x0000001004007c0c */ /* 0x000fe4000bf23070 */
[----:B------:R-:W-:Y:S02]  /*5200*/  LOP3.LUT R3, R6, 0xffff, RZ, 0xc0, !PT ;  /* 0x0000ffff06037812 */ /* 0x000fe400078ec0ff */
[----:B------:R-:W-:Y:S02]  /*5210*/  LEA R246, R9, UR4, 0x1 ;  /* 0x0000000409f67c11 */ /* 0x000fe4000f8e08ff */
[----:B------:R-:W-:Y:S01]  /*5220*/  SHF.R.U32.HI R3, RZ, 0x8, R3 ;  /* 0x00000008ff037819 */ /* 0x000fe20000011603 */
[----:B------:R-:W-:Y:S01]  /*5230*/  @!P3 FADD.FTZ R87, -R87, -RZ ;  /* 0x800000ff5757b221 */ /* 0x000fe20000010100 */
[----:B------:R-:W-:Y:S02]  /*5240*/  F2FP.RELU.F16.F32.PACK_AB R2, R98, R99 ;  /* 0x000000636202723e */ /* 0x000fe400000008ff */
[----:B------:R-:W-:Y:S01]  /*5250*/  LOP3.LUT R4, R3, 0xffff, RZ, 0xc0, !PT ;  /* 0x0000ffff03047812 */ /* 0x000fe200078ec0ff */
[----:B------:R-:W-:Y:S01]  /*5260*/  @P2 FADD.FTZ R97, -R97, -RZ ;  /* 0x800000ff61612221 */ /* 0x000fe20000010100 */
[----:B------:R-:W-:Y:S01]  /*5270*/  ISETP.GT.U32.AND P2, PT, R12, UR16, PT ;  /* 0x000000100c007c0c */ /* 0x000fe2000bf44070 */
[----:B------:R-:W-:Y:S01]  /*5280*/  @!P1 FADD.FTZ R86, -R86, -RZ ;  /* 0x800000ff56569221 */ /* 0x000fe20000010100 */
[----:B------:R-:W-:Y:S02]  /*5290*/  LOP3.LUT P1, RZ, R76, 0x4, RZ, 0xc0, !PT ;  /* 0x000000044cff7812 */ /* 0x000fe4000782c0ff */
[----:B------:R-:W-:Y:S02]  /*52a0*/  ISETP.LE.U32.AND P3, PT, R4, UR16, PT ;  /* 0x0000001004007c0c */ /* 0x000fe4000bf63070 */
[----:B------:R-:W-:Y:S02]  /*52b0*/  SEL R251, R251, 0xfffffff0, !P1 ;  /* 0xfffffff0fbfb7807 */ /* 0x000fe40004800000 */
[----:B------:R-:W-:Y:S02]  /*52c0*/  F2FP.RELU.F16.F32.PACK_AB R3, R88, R89 ;  /* 0x000000595803723e */ /* 0x000fe400000008ff */
[----:B------:R-:W-:Y:S01]  /*52d0*/  F2FP.RELU.F16.F32.PACK_AB R4, R86, R87 ;  /* 0x000000575604723e */ /* 0x000fe200000008ff */
[----:B------:R-:W-:Y:S01]  /*52e0*/  IMAD.IADD R247, R5, 0x1, R251 ;  /* 0x0000000105f77824 */ /* 0x000fe200078e02fb */
[----:B------:R-:W-:Y:S01]  /*52f0*/  PRMT R6, R6, 0x7632, R6 ;  /* 0x0000763206067816 */ /* 0x000fe20000000006 */
[----:B------:R1:W-:Y:S01]  /*5300*/  STS [R246+0x14400], R3 ;  /* 0x01440003f6007388 */ /* 0x0003e20000000800 */
[----:B------:R-:W-:Y:S01]  /*5310*/  @P2 FADD.FTZ R96, -R96, -RZ ;  /* 0x800000ff60602221 */ /* 0x000fe20000010100 */
[----:B------:R-:W-:Y:S01]  /*5320*/  IMAD.IADD R251, R251, 0x1, R82 ;  /* 0x00000001fbfb7824 */ /* 0x000fe200078e0252 */
[----:B------:R-:W-:Y:S01]  /*5330*/  LOP3.LUT R6, R6, 0xff, RZ, 0xc0, !PT ;  /* 0x000000ff06067812 */ /* 0x000fe200078ec0ff */
[----:B------:R2:W-:Y:S01]  /*5340*/  STS [R246+0x14000], R4 ;  /* 0x01400004f6007388 */ /* 0x0005e20000000800 */
[----:B------:R-:W-:Y:S01]  /*5350*/  @!P3 FADD.FTZ R84, -R84, -RZ ;  /* 0x800000ff5454b221 */ /* 0x000fe20000010100 */
[----:B------:R-:W-:Y:S02]  /*5360*/  F2FP.RELU.F16.F32.PACK_AB R0, R96, R97 ;  /* 0x000000616000723e */ /* 0x000fe400000008ff */
[----:B------:R3:W-:Y:S01]  /*5370*/  STS [R247], R2 ;  /* 0x00000002f7007388 */ /* 0x0007e20000000800 */
[----:B------:R-:W-:Y:S02]  /*5380*/  ISETP.LE.U32.AND P2, PT, R6, UR16, PT ;  /* 0x0000001006007c0c */ /* 0x000fe4000bf43070 */
[----:B------:R-:W-:Y:S01]  /*5390*/  F2FP.RELU.F16.F32.PACK_AB R5, R84, R90 ;  /* 0x0000005a5405723e */ /* 0x000fe200000008ff */
[----:B------:R4:W-:Y:S01]  /*53a0*/  STS [R247+0x400], R0 ;  /* 0x00040000f7007388 */ /* 0x0009e20000000800 */
[----:B------:R-:W-:Y:S02]  /*53b0*/  SHF.R.U32.HI R6, RZ, 0x1, R76 ;  /* 0x00000001ff067819 */ /* 0x000fe4000001164c */
[----:B------:R-:W-:Y:S01]  /*53c0*/  SEL R80, R80, 0xffffffc0, !P1 ;  /* 0xffffffc050507807 */ /* 0x000fe20004800000 */
[----:B------:R-:W-:Y:S01]  /*53d0*/  STS [R82], R5 ;  /* 0x0000000552007388 */ /* 0x000fe20000000800 */
[----:B------:R-:W-:Y:S02]  /*53e0*/  FSETP.GE.FTZ.AND P3, PT, R86, RZ, PT ;  /* 0x000000ff5600720b */ /* 0x000fe40003f76000 */
[----:B------:R-:W-:Y:S03]  /*53f0*/  FSETP.GE.FTZ.AND P4, PT, R87, RZ, PT ;  /* 0x000000ff5700720b */ /* 0x000fe60003f96000 */
[----:B------:R-:W-:Y:S01]  /*5400*/  @!P2 FADD.FTZ R83, -R83, -RZ ;  /* 0x800000ff5353a221 */ /* 0x000fe20000010100 */
[----:B------:R-:W-:Y:S02]  /*5410*/  FSETP.GE.FTZ.AND P2, PT, R89, RZ, PT ;  /* 0x000000ff5900720b */ /* 0x000fe40003f56000 */
[----:B-1----:R-:W-:Y:S02]  /*5420*/  LOP3.LUT R3, R81, 0x1c0, RZ, 0xc0, !PT ;  /* 0x000001c051037812 */ /* 0x002fe400078ec0ff */
[----:B--2---:R-:W-:Y:S02]  /*5430*/  F2FP.RELU.F16.F32.PACK_AB R4, R85, R83 ;  /* 0x000000535504723e */ /* 0x004fe400000008ff */
[----:B------:R-:W-:Y:S02]  /*5440*/  LOP3.LUT R3, R3, 0x38, R92, 0xf8, !PT ;  /* 0x0000003803037812 */ /* 0x000fe400078ef85c */
[----:B---3--:R-:W-:Y:S01]  /*5450*/  F2FP.RELU.F16.F32.PACK_AB R2, R245, R244 ;  /* 0x000000f4f502723e */ /* 0x008fe200000008ff */
[----:B------:R-:W-:Y:S01]  /*5460*/  STS [R82+0x400], R4 ;  /* 0x0004000452007388 */ /* 0x000fe20000000800 */
[----:B------:R-:W-:Y:S02]  /*5470*/  LOP3.LUT R248, R3, 0x8, R6, 0x78, !PT ;  /* 0x0000000803f87812 */ /* 0x000fe400078e7806 */
[----:B----4-:R-:W-:Y:S01]  /*5480*/  F2FP.RELU.F16.F32.PACK_AB R0, R91, R95 ;  /* 0x0000005f5b00723e */ /* 0x010fe200000008ff */
[----:B------:R1:W-:Y:S01]  /*5490*/  STS [R251], R2 ;  /* 0x00000002fb007388 */ /* 0x0003e20000000800 */
[----:B------:R-:W-:Y:S03]  /*54a0*/  LOP3.LUT R252, R252, R248, RZ, 0xfc, !PT ;  /* 0x000000f8fcfc7212 */ /* 0x000fe600078efcff */
[----:B------:R2:W-:Y:S01]  /*54b0*/  STS [R251+0x400], R0 ;  /* 0x00040000fb007388 */ /* 0x0005e20000000800 */
[----:B------:R-:W-:Y:S05]  /*54c0*/  LEA R252, R252, UR4, 0x1 ;  /* 0x00000004fcfc7c11 */ /* 0x000fea000f8e08ff */
[----:B------:R-:W3:Y:S01]  /*54d0*/  LDSM.16.M88.4 R16, [R252+0x6000] ;  /* 0x00600000fc10783b */ /* 0x000ee20000000200 */
[--C-:B------:R-:W-:Y:S07]  /*54e0*/  IMAD.IADD R81, R80, 0x1, R252.reuse ;  /* 0x0000000150517824 */ /* 0x100fee00078e02fc */
[----:B------:R-:W-:Y:S01]  /*54f0*/  LDSM.16.M88.4 R72, [R81+0x6000] ;  /* 0x006000005148783b */ /* 0x000fe20000000200 */
[----:B-1----:R-:W1:Y:S01]  /*5500*/  S2R R2, SR_TID.X ;  /* 0x0000000000027919 */ /* 0x002e620000002100 */
[----:B--2---:R-:W-:Y:S01]  /*5510*/  IMAD.MOV.U32 R0, RZ, RZ, 0x20 ;  /* 0x00000020ff007424 */ /* 0x004fe200078e00ff */
[C---:B---3--:R-:W-:Y:S08]  /*5520*/  HMMA.16816.F32 R4, R16.reuse, R148, RZ ;  /* 0x000000941004723c */ /* 0x048ff000000018ff */
[C---:B------:R-:W-:Y:S01]  /*5530*/  HMMA.16816.F32 R8, R16.reuse, R150, RZ ;  /* 0x000000961008723c */ /* 0x040fe200000018ff */
[----:B-1----:R-:W-:Y:S04]  /*5540*/  LOP3.LUT P0, RZ, R2, 0x2, RZ, 0xc0, !PT ;  /* 0x0000000202ff7812 */ /* 0x002fe8000780c0ff */
[----:B------:R-:W-:Y:S02]  /*5550*/  SEL R76, R0, 0xffffffe0, !P0 ;  /* 0xffffffe0004c7807 */ /* 0x000fe40004000000 */
[----:B------:R-:W-:Y:S01]  /*5560*/  FSETP.GE.FTZ.AND P0, PT, R88, RZ, PT ;  /* 0x000000ff5800720b */ /* 0x000fe20003f16000 */
[C---:B------:R-:W-:Y:S02]  /*5570*/  HMMA.16816.F32 R12, R16.reuse, R152, RZ ;  /* 0x00000098100c723c */ /* 0x040fe400000018ff */
[C---:B------:R-:W-:Y:S02]  /*5580*/  IMAD.IADD R249, R76.reuse, 0x1, R252 ;  /* 0x000000014cf97824 */ /* 0x040fe400078e02fc */
[----:B------:R-:W-:Y:S03]  /*5590*/  IMAD.IADD R0, R76, 0x1, R81 ;  /* 0x000000014c007824 */ /* 0x000fe600078e0251 */
[----:B------:R-:W1:Y:S01]  /*55a0*/  LDSM.16.M88.4 R68, [R249+0x6000] ;  /* 0x00600000f944783b */ /* 0x000e620000000200 */
[----:B------:R-:W-:Y:S07]  /*55b0*/  HMMA.16816.F32 R16, R16, R154, RZ ;  /* 0x0000009a1010723c */ /* 0x000fee00000018ff */
[----:B------:R-:W2:Y:S08]  /*55c0*/  LDSM.16.M88.4 R76, [R0+0x6000] ;  /* 0x00600000004c783b */ /* 0x000eb00000000200 */
[----:B------:R-:W-:Y:S04]  /*55d0*/  STL [R1+0x4], R249 ;  /* 0x000004f901007387 */ /* 0x000fe80000100800 */
[----:B------:R-:W-:Y:S04]  /*55e0*/  STL [R1], R81 ;  /* 0x0000005101007387 */ /* 0x000fe80000100800 */
[----:B------:R-:W-:Y:S01]  /*55f0*/  STL [R1+0x8], R0 ;  /* 0x0000080001007387 */ /* 0x000fe20000100800 */
        /* <DEDUP_REMOVED lines=29> */
[----:B------:R2:W4:Y:S07]  /*57d0*/  LDSM.16.M88.4 R76, [R249+0xa000] ;  /* 0x00a00000f94c783b */ /* 0x00052e0000000200 */
[C---:B-1----:R-:W-:Y:S08]  /*57e0*/  HMMA.16816.F32 R4, R68.reuse, R204, R4 ;  /* 0x000000cc4404723c */ /* 0x042ff00000001804 */
[C---:B------:R-:W-:Y:S08]  /*57f0*/  HMMA.16816.F32 R8, R68.reuse, R206, R8 ;  /* 0x000000ce4408723c */ /* 0x040ff00000001808 */
[C---:B------:R-:W-:Y:S01]  /*5800*/  HMMA.16816.F32 R12, R68.reuse, R208, R12 ;  /* 0x000000d0440c723c */ /* 0x040fe2000000180c */
[----:B--2---:R-:W1:Y:S07]  /*5810*/  S2R R249, SR_TID.X ;  /* 0x0000000000f97919 */ /* 0x004e6e0000002100 */
[----:B------:R-:W-:Y:S01]  /*5820*/  HMMA.16816.F32 R16, R68, R210, R16 ;  /* 0x000000d24410723c */ /* 0x000fe20000001810 */
[----:B------:R2:W4:Y:S07]  /*5830*/  LDSM.16.M88.4 R68, [R81+0xa000] ;  /* 0x00a000005144783b */ /* 0x00052e0000000200 */
[C---:B---3--:R-:W-:Y:S08]  /*5840*/  HMMA.16816.F32 R4, R72.reuse, R212, R4 ;  /* 0x000000d44804723c */ /* 0x048ff00000001804 */
[C---:B------:R-:W-:Y:S08]  /*5850*/  HMMA.16816.F32 R8, R72.reuse, R214, R8 ;  /* 0x000000d64808723c */ /* 0x040ff00000001808 */
[C---:B------:R-:W-:Y:S01]  /*5860*/  HMMA.16816.F32 R12, R72.reuse, R216, R12 ;  /* 0x000000d8480c723c */ /* 0x040fe2000000180c */
[----:B--2---:R-:W2:Y:S02]  /*5870*/  S2R R81, SR_TID.X ;  /* 0x0000000000517919 */ /* 0x004ea40000002100 */
[----:B-1----:R-:W-:Y:S05]  /*5880*/  IMAD.SHL.U32 R249, R249, 0x20, RZ ;  /* 0x00000020f9f97824 */ /* 0x002fea00078e00ff */
[----:B------:R-:W-:Y:S01]  /*5890*/  HMMA.16816.F32 R16, R72, R218, R16 ;  /* 0x000000da4810723c */ /* 0x000fe20000001810 */
[----:B------:R1:W3:Y:S07]  /*58a0*/  LDSM.16.M88.4 R72, [R0+0xa000] ;  /* 0x00a000000048783b */ /* 0x0002ee0000000200 */
[C---:B----4-:R-:W-:Y:S08]  /*58b0*/  HMMA.16816.F32 R4, R76.reuse, R220, R4 ;  /* 0x000000dc4c04723c */ /* 0x050ff00000001804 */
[C---:B------:R-:W-:Y:S08]  /*58c0*/  HMMA.16816.F32 R8, R76.reuse, R222, R8 ;  /* 0x000000de4c08723c */ /* 0x040ff00000001808 */
[C---:B------:R-:W-:Y:S03]  /*58d0*/  HMMA.16816.F32 R12, R76.reuse, R224, R12 ;  /* 0x000000e04c0c723c */ /* 0x040fe6000000180c */
[----:B--2---:R-:W-:Y:S01]  /*58e0*/  IMAD.SHL.U32 R81, R81, 0x40, RZ ;  /* 0x0000004051517824 */ /* 0x004fe200078e00ff */
[----:B-1----:R-:W-:Y:S01]  /*58f0*/  SHF.R.U32.HI R0, RZ, 0x1, R2 ;  /* 0x00000001ff007819 */ /* 0x002fe20000011602 */
[----:B------:R-:W-:Y:S03]  /*5900*/  IMAD.SHL.U32 R2, R2, 0x2, RZ ;  /* 0x0000000202027824 */ /* 0x000fe600078e00ff */
[----:B------:R-:W-:Y:S01]  /*5910*/  HMMA.16816.F32 R16, R76, R226, R16 ;  /* 0x000000e24c10723c */ /* 0x000fe20000001810 */
[----:B------:R-:W1:Y:S02]  /*5920*/  S2R R79, SR_TID.X ;  /* 0x00000000004f7919 */ /* 0x000e640000002100 */
[----:B------:R-:W-:Y:S02]  /*5930*/  LOP3.LUT R0, R0, 0x10, RZ, 0xc0, !PT ;  /* 0x0000001000007812 */ /* 0x000fe400078ec0ff */
[----:B------:R-:W-:Y:S03]  /*5940*/  LOP3.LUT R2, R2, 0x20, RZ, 0xc0, !PT ;  /* 0x0000002002027812 */ /* 0x000fe600078ec0ff */
[C---:B------:R-:W-:Y:S08]  /*5950*/  HMMA.16816.F32 R4, R68.reuse, R228, R4 ;  /* 0x000000e44404723c */ /* 0x040ff00000001804 */
[C---:B------:R-:W-:Y:S08]  /*5960*/  HMMA.16816.F32 R8, R68.reuse, R230, R8 ;  /* 0x000000e64408723c */ /* 0x040ff00000001808 */
[C---:B------:R-:W-:Y:S08]  /*5970*/  HMMA.16816.F32 R12, R68.reuse, R232, R12 ;  /* 0x000000e8440c723c */ /* 0x040ff0000000180c */
[----:B------:R-:W-:Y:S03]  /*5980*/  HMMA.16816.F32 R16, R68, R234, R16 ;  /* 0x000000ea4410723c */ /* 0x000fe60000001810 */
[--C-:B-1----:R-:W-:Y:S02]  /*5990*/  LOP3.LUT R0, R0, 0x8, R79.reuse, 0xf8, !PT ;  /* 0x0000000800007812 */ /* 0x102fe400078ef84f */
[----:B------:R-:W-:Y:S02]  /*59a0*/  SHF.R.U32.HI R68, RZ, 0x3, R79 ;  /* 0x00000003ff447819 */ /* 0x000fe4000001164f */
[----:B------:R-:W-:Y:S01]  /*59b0*/  LOP3.LUT R0, R0, R3, RZ, 0x3c, !PT ;  /* 0x0000000300007212 */ /* 0x000fe200078e3cff */
[C---:B---3--:R-:W-:Y:S05]  /*59c0*/  HMMA.16816.F32 R4, R72.reuse, R236, R4 ;  /* 0x000000ec4804723c */ /* 0x048fea0000001804 */
[----:B------:R-:W-:Y:S02]  /*59d0*/  LOP3.LUT R2, R2, 0x18, R68, 0xf8, !PT ;  /* 0x0000001802027812 */ /* 0x000fe400078ef844 */
[----:B------:R-:W-:Y:S01]  /*59e0*/  LOP3.LUT R0, R0, 0x200, R249, 0xf8, !PT ;  /* 0x0000020000007812 */ /* 0x000fe200078ef8f9 */
[C---:B------:R-:W-:Y:S03]  /*59f0*/  HMMA.16816.F32 R8, R72.reuse, R238, R8 ;  /* 0x000000ee4808723c */ /* 0x040fe60000001808 */
[----:B------:R-:W-:Y:S04]  /*5a00*/  LOP3.LUT R2, R2, 0x1c0, R81, 0xf8, !PT ;  /* 0x000001c002027812 */ /* 0x000fe800078ef851 */
[----:B------:R-:W-:Y:S01]  /*5a10*/  LOP3.LUT R2, R2, 0x38, R92, 0x78, !PT ;  /* 0x0000003802027812 */ /* 0x000fe200078e785c */
[C---:B------:R-:W-:Y:S03]  /*5a20*/  HMMA.16816.F32 R12, R72.reuse, R240, R12 ;  /* 0x000000f0480c723c */ /* 0x040fe6000000180c */
[C---:B-----5:R-:W-:Y:S01]  /*5a30*/  FADD.FTZ R3, -R94.reuse, R4 ;  /* 0x000000045e037221 */ /* 0x060fe20000010100 */
[----:B------:R-:W-:Y:S01]  /*5a40*/  FADD.FTZ R4, -R94, R5 ;  /* 0x000000055e047221 */ /* 0x000fe20000010100 */
[C---:B------:R-:W-:Y:S01]  /*5a50*/  FADD.FTZ R5, -R93.reuse, R6 ;  /* 0x000000065d057221 */ /* 0x040fe20000010100 */
[----:B------:R-:W-:Y:S01]  /*5a60*/  FADD.FTZ R7, -R93, R7 ;  /* 0x000000075d077221 */ /* 0x000fe20000010100 */
[----:B------:R-:W-:Y:S01]  /*5a70*/  LOP3.LUT R2, R2, 0x200, R81, 0xf8, !PT ;  /* 0x0000020002027812 */ /* 0x000fe200078ef851 */
[----:B------:R-:W-:Y:S03]  /*5a80*/  HMMA.16816.F32 R16, R72, R242, R16 ;  /* 0x000000f24810723c */ /* 0x000fe60000001810 */
[-C--:B------:R-:W-:Y:S01]  /*5a90*/  FSEL R3, R3, R94.reuse, P4 ;  /* 0x0000005e03037208 */ /* 0x080fe20002000000 */
[----:B------:R-:W-:Y:S01]  /*5aa0*/  FADD.FTZ R11, -R93, R11 ;  /* 0x0000000b5d0b7221 */ /* 0x000fe20000010100 */
[----:B------:R-:W-:Y:S01]  /*5ab0*/  FSEL R4, R4, R94, P3 ;  /* 0x0000005e04047208 */ /* 0x000fe20001800000 */
[----:B------:R-:W-:Y:S01]  /*5ac0*/  FADD.FTZ R9, -R94, R9 ;  /* 0x000000095e097221 */ /* 0x000fe20000010100 */
[----:B------:R-:W-:Y:S01]  /*5ad0*/  FSEL R5, R5, R93, P2 ;  /* 0x0000005d05057208 */ /* 0x000fe20001000000 */
[----:B------:R-:W-:Y:S01]  /*5ae0*/  FMUL.FTZ R87, R87, R3 ;  /* 0x0000000357577220 */ /* 0x000fe20000410000 */
[----:B------:R-:W-:Y:S01]  /*5af0*/  FSEL R7, R7, R93, P0 ;  /* 0x0000005d07077208 */ /* 0x000fe20000000000 */
[----:B------:R-:W-:Y:S01]  /*5b00*/  FMUL.FTZ R4, R86, R4 ;  /* 0x0000000456047220 */ /* 0x000fe20000410000 */
[----:B------:R-:W-:Y:S01]  /*5b10*/  FSETP.GE.FTZ.AND P0, PT, R96, RZ, PT ;  /* 0x000000ff6000720b */ /* 0x000fe20003f16000 */
[----:B------:R-:W-:Y:S01]  /*5b20*/  FMUL.FTZ R89, R89, R5 ;  /* 0x0000000559597220 */ /* 0x000fe20000410000 */
[----:B------:R-:W-:Y:S01]  /*5b30*/  FADD.FTZ R12, -R94, R12 ;  /* 0x0000000c5e0c7221 */ /* 0x000fe20000010100 */
[----:B------:R-:W-:Y:S01]  /*5b40*/  FMUL.FTZ R3, R88, R7 ;  /* 0x0000000758037220 */ /* 0x000fe20000410000 */
[----:B------:R-:W-:Y:S01]  /*5b50*/  F2FP.F16.F32.PACK_AB R4, R4, R87 ;  /* 0x000000570404723e */ /* 0x000fe200000000ff */
[----:B------:R-:W-:Y:S01]  /*5b60*/  FADD.FTZ R6, -R93, R10 ;  /* 0x0000000a5d067221 */ /* 0x000fe20000010100 */
[----:B------:R-:W-:Y:S01]  /*5b70*/  FSEL R5, R11, R93, P0 ;  /* 0x0000005d0b057208 */ /* 0x000fe20000000000 */
[----:B------:R-:W-:Y:S01]  /*5b80*/  FADD.FTZ R8, -R94, R8 ;  /* 0x000000085e087221 */ /* 0x000fe20000010100 */
[----:B------:R-:W-:Y:S01]  /*5b90*/  F2FP.F16.F32.PACK_AB R3, R3, R89 ;  /* 0x000000590303723e */ /* 0x000fe200000000ff */
[----:B------:R1:W-:Y:S01]  /*5ba0*/  STS [R246+0x12000], R4 ;  /* 0x01200004f6007388 */ /* 0x0003e20000000800 */
[----:B------:R-:W-:Y:S01]  /*5bb0*/  FSETP.GE.FTZ.AND P0, PT, R90, RZ, PT ;  /* 0x000000ff5a00720b */ /* 0x000fe20003f16000 */
[----:B------:R-:W-:Y:S01]  /*5bc0*/  FADD.FTZ R13, -R94, R13 ;  /* 0x0000000d5e0d7221 */ /* 0x000fe20000010100 */
[----:B------:R-:W-:Y:S01]  /*5bd0*/  FSETP.GE.FTZ.AND P3, PT, R98, RZ, PT ;  /* 0x000000ff6200720b */ /* 0x000fe20003f76000 */
[----:B------:R2:W-:Y:S01]  /*5be0*/  STS [R246+0x12400], R3 ;  /* 0x01240003f6007388 */ /* 0x0005e20000000800 */
[----:B------:R-:W-:Y:S01]  /*5bf0*/  FSETP.GE.FTZ.AND P2, PT, R97, RZ, PT ;  /* 0x000000ff6100720b */ /* 0x000fe20003f56000 */
[----:B------:R-:W-:Y:S01]  /*5c00*/  FADD.FTZ R14, -R93, R14 ;  /* 0x0000000e5d0e7221 */ /* 0x000fe20000010100 */
[----:B------:R-:W-:Y:S01]  /*5c10*/  FSETP.GE.FTZ.AND P4, PT, R99, RZ, PT ;  /* 0x000000ff6300720b */ /* 0x000fe20003f96000 */
[----:B------:R-:W-:Y:S01]  /*5c20*/  FMUL.FTZ R96, R96, R5 ;  /* 0x0000000560607220 */ /* 0x000fe20000410000 */
[-C--:B------:R-:W-:Y:S01]  /*5c30*/  FSEL R7, R9, R94.reuse, P3 ;  /* 0x0000005e09077208 */ /* 0x080fe20001800000 */
[----:B------:R-:W-:Y:S01]  /*5c40*/  FADD.FTZ R15, -R93, R15 ;  /* 0x0000000f5d0f7221 */ /* 0x000fe20000010100 */
[----:B------:R-:W-:Y:S01]  /*5c50*/  FSEL R6, R6, R93, P2 ;  /* 0x0000005d06067208 */ /* 0x000fe20001000000 */
[----:B------:R-:W-:Y:S01]  /*5c60*/  FADD.FTZ R16, -R94, R16 ;  /* 0x000000105e107221 */ /* 0x000fe20000010100 */
[----:B------:R-:W-:Y:S01]  /*5c70*/  FSEL R8, R8, R94, P4 ;  /* 0x0000005e08087208 */ /* 0x000fe20002000000 */
[----:B------:R-:W-:Y:S01]  /*5c80*/  FMUL.FTZ R7, R98, R7 ;  /* 0x0000000762077220 */ /* 0x000fe20000410000 */
[----:B------:R-:W-:Y:S01]  /*5c90*/  FSETP.GE.FTZ.AND P3, PT, R84, RZ, PT ;  /* 0x000000ff5400720b */ /* 0x000fe20003f76000 */
[----:B------:R-:W-:Y:S01]  /*5ca0*/  FMUL.FTZ R97, R97, R6 ;  /* 0x0000000661617220 */ /* 0x000fe20000410000 */
[----:B------:R-:W-:Y:S01]  /*5cb0*/  FSETP.GE.FTZ.AND P2, PT, R83, RZ, PT ;  /* 0x000000ff5300720b */ /* 0x000fe20003f56000 */
[----:B------:R-:W-:Y:S01]  /*5cc0*/  FMUL.FTZ R8, R99, R8 ;  /* 0x0000000863087220 */ /* 0x000fe20000410000 */
[-C--:B------:R-:W-:Y:S01]  /*5cd0*/  FSEL R5, R13, R94.reuse, P3 ;  /* 0x0000005e0d057208 */ /* 0x080fe20001800000 */
[----:B------:R-:W-:Y:S01]  /*5ce0*/  FADD.FTZ R18, -R93, R18 ;  /* 0x000000125d127221 */ /* 0x000fe20000010100 */
[----:B------:R-:W-:Y:S02]  /*5cf0*/  FSETP.GE.FTZ.AND P3, PT, R245, RZ, PT ;  /* 0x000000fff500720b */ /* 0x000fe40003f76000 */
[----:B------:R-:W-:Y:S01]  /*5d00*/  FSETP.GE.FTZ.AND P4, PT, R244, RZ, PT ;  /* 0x000000fff400720b */ /* 0x000fe20003f96000 */
[----:B------:R-:W-:Y:S01]  /*5d10*/  FMUL.FTZ R84, R84, R5 ;  /* 0x0000000554547220 */ /* 0x000fe20000410000 */
[----:B-1----:R-:W-:Y:S02]  /*5d20*/  FSEL R4, R12, R94, P0 ;  /* 0x0000005e0c047208 */ /* 0x002fe40000000000 */
[----:B------:R-:W-:Y:S02]  /*5d30*/  F2FP.F16.F32.PACK_AB R5, R7, R8 ;  /* 0x000000080705723e */ /* 0x000fe400000000ff */
[----:B------:R-:W-:Y:S01]  /*5d40*/  FSETP.GE.FTZ.AND P0, PT, R85, RZ, PT ;  /* 0x000000ff5500720b */ /* 0x000fe20003f16000 */
[----:B------:R-:W-:Y:S01]  /*5d50*/  FMUL.FTZ R90, R90, R4 ;  /* 0x000000045a5a7220 */ /* 0x000fe20000410000 */
[-C--:B------:R-:W-:Y:S01]  /*5d60*/  FSEL R4, R14, R93.reuse, P2 ;  /* 0x0000005d0e047208 */ /* 0x080fe20001000000 */
[----:B------:R1:W-:Y:S01]  /*5d70*/  STS [R247+-0x2000], R5 ;  /* 0xffe00005f7007388 */ /* 0x0003e20000000800 */
[----:B--2---:R-:W-:Y:S02]  /*5d80*/  FSEL R3, R15, R93, P0 ;  /* 0x0000005d0f037208 */ /* 0x004fe40000000000 */
[----:B------:R-:W-:Y:S01]  /*5d90*/  FSETP.GE.FTZ.AND P0, PT, R91, RZ, PT ;  /* 0x000000ff5b00720b */ /* 0x000fe20003f16000 */
[----:B------:R-:W-:Y:S01]  /*5da0*/  FMUL.FTZ R83, R83, R4 ;  /* 0x0000000453537220 */ /* 0x000fe20000410000 */
[----:B------:R-:W-:Y:S01]  /*5db0*/  F2FP.F16.F32.PACK_AB R4, R96, R97 ;  /* 0x000000616004723e */ /* 0x000fe200000000ff */
[----:B------:R-:W-:Y:S01]  /*5dc0*/  FMUL.FTZ R6, R85, R3 ;  /* 0x0000000355067220 */ /* 0x000fe20000410000 */
[----:B------:R-:W-:Y:S02]  /*5dd0*/  FSETP.GE.FTZ.AND P2, PT, R95, RZ, PT ;  /* 0x000000ff5f00720b */ /* 0x000fe40003f56000 */
[----:B------:R-:W-:Y:S01]  /*5de0*/  FSEL R16, R16, R94, P4 ;  /* 0x0000005e10107208 */ /* 0x000fe20002000000 */
[----:B------:R2:W-:Y:S01]  /*5df0*/  STS [R247+-0x1c00], R4 ;  /* 0xffe40004f7007388 */ /* 0x0005e20000000800 */
[----:B------:R-:W-:Y:S01]  /*5e00*/  FSEL R18, R18, R93, P2 ;  /* 0x0000005d12127208 */ /* 0x000fe20001000000 */
[----:B------:R-:W-:Y:S01]  /*5e10*/  @P3 FADD.FTZ R94, -R94, R17 ;  /* 0x000000115e5e3221 */ /* 0x000fe20000010100 */
[----:B------:R-:W-:Y:S01]  /*5e20*/  F2FP.F16.F32.PACK_AB R3, R84, R90 ;  /* 0x0000005a5403723e */ /* 0x000fe200000000ff */
[----:B------:R-:W-:Y:S01]  /*5e30*/  FMUL.FTZ R244, R244, R16 ;  /* 0x00000010f4f47220 */ /* 0x000fe20000410000 */
[----:B------:R-:W-:Y:S01]  /*5e40*/  F2FP.F16.F32.PACK_AB R6, R6, R83 ;  /* 0x000000530606723e */ /* 0x000fe200000000ff */
[----:B------:R-:W-:Y:S01]  /*5e50*/  @P0 FADD.FTZ R93, -R93, R19 ;  /* 0x000000135d5d0221 */ /* 0x000fe20000010100 */
[----:B------:R-:W-:Y:S01]  /*5e60*/  FMUL.FTZ R95, R95, R18 ;  /* 0x000000125f5f7220 */ /* 0x000fe20000410000 */
[----:B------:R-:W-:Y:S01]  /*5e70*/  FMUL.FTZ R94, R245, R94 ;  /* 0x0000005ef55e7220 */ /* 0x000fe20000410000 */
[----:B------:R3:W-:Y:S01]  /*5e80*/  STS [R82+-0x2000], R3 ;  /* 0xffe0000352007388 */ /* 0x0007e20000000800 */
[----:B------:R-:W-:Y:S01]  /*5e90*/  FMUL.FTZ R91, R91, R93 ;  /* 0x0000005d5b5b7220 */ /* 0x000fe20000410000 */
[----:B------:R-:W-:Y:S02]  /*5ea0*/  LEA R92, R0, UR5, 0x1 ;  /* 0x00000005005c7c11 */ /* 0x000fe4000f8e08ff */
[----:B------:R-:W-:Y:S01]  /*5eb0*/  STS [R82+-0x1c00], R6 ;  /* 0xffe4000652007388 */ /* 0x000fe20000000800 */
[----:B-1----:R-:W-:Y:S02]  /*5ec0*/  F2FP.F16.F32.PACK_AB R5, R94, R244 ;  /* 0x000000f45e05723e */ /* 0x002fe400000000ff */
[----:B------:R-:W-:Y:S03]  /*5ed0*/  IMAD.IADD R92, R80, 0x1, R92 ;  /* 0x00000001505c7824 */ /* 0x000fe600078e025c */
[----:B------:R-:W-:Y:S01]  /*5ee0*/  STS [R251+-0x2000], R5 ;  /* 0xffe00005fb007388 */ /* 0x000fe20000000800 */
[----:B--2---:R-:W-:Y:S05]  /*5ef0*/  F2FP.F16.F32.PACK_AB R4, R91, R95 ;  /* 0x0000005f5b04723e */ /* 0x004fea00000000ff */
[----:B------:R-:W-:Y:S01]  /*5f00*/  STS [R251+-0x1c00], R4 ;  /* 0xffe40004fb007388 */ /* 0x000fe20000000800 */
[----:B------:R-:W-:Y:S01]  /*5f10*/  BAR.SYNC.DEFER_BLOCKING 0x0 ;  /* 0x0000000000007b1d */ /* 0x000fe20000010000 */
[----:B---3--:R-:W-:Y:S02]  /*5f20*/  LEA R3, R0, UR4, 0x1 ;  /* 0x0000000400037c11 */ /* 0x008fe4000f8e08ff */
[----:B------:R-:W-:Y:S03]  /*5f30*/  LEA R0, R2, UR4, 0x1 ;  /* 0x0000000402007c11 */ /* 0x000fe6000f8e08ff */
        /* <DEDUP_REMOVED lines=24> */
[C---:B------:R-:W-:Y:S01]  /*60c0*/  HMMA.16816.F32 R56, R12.reuse, R68, R56 ;  /* 0x000000440c38723c */ /* 0x040fe20000001838 */
[----:B------:R-:W3:Y:S01]  /*60d0*/  S2R R2, SR_TID.X ;  /* 0x0000000000027919 */ /* 0x000ee20000002100 */
[----:B------:R-:W4:Y:S06]  /*60e0*/  S2R R251, SR_TID.X ;  /* 0x0000000000fb7919 */ /* 0x000f2c0000002100 */
[-C--:B------:R-:W-:Y:S01]  /*60f0*/  HMMA.16816.F32 R60, R12, R70.reuse, R60 ;  /* 0x000000460c3c723c */ /* 0x080fe2000000183c */
[----:B------:R-:W-:Y:S07]  /*6100*/  LDSM.16.MT88.4 R12, [R0+0x7000] ;  /* 0x00700000000c783b */ /* 0x000fee0000004200 */
[----:B------:R-:W-:Y:S01]  /*6110*/  HMMA.16816.F32 R64, R4, R70, R64 ;  /* 0x000000460440723c */ /* 0x000fe20000001840 */
[----:B------:R-:W4:Y:S07]  /*6120*/  LDSM.16.MT88.4 R4, [R3+0x15000] ;  /* 0x015000000304783b */ /* 0x000f2e0000004200 */
        /* <DEDUP_REMOVED lines=10> */
[----:B------:R-:W2:Y:S07]  /*61d0*/  LDSM.16.MT88.4 R84, [R3+0x15800] ;  /* 0x015800000354783b */ /* 0x000eae0000004200 */
[-C--:B------:R-:W-:Y:S01]  /*61e0*/  HMMA.16816.F32 R52, R72, R8.reuse, R52 ;  /* 0x000000084834723c */ /* 0x080fe20000001834 */
[----:B------:R-:W-:Y:S07]  /*61f0*/  BAR.SYNC.DEFER_BLOCKING 0x0 ;  /* 0x0000000000007b1d */ /* 0x000fee0000010000 */
[C---:B------:R-:W-:Y:S08]  /*6200*/  HMMA.16816.F32 R56, R80.reuse, R8, R56 ;  /* 0x000000085038723c */ /* 0x040ff00000001838 */
[-C--:B------:R-:W-:Y:S03]  /*6210*/  HMMA.16816.F32 R60, R80, R10.reuse, R60 ;  /* 0x0000000a503c723c */ /* 0x080fe6000000183c */
[----:B---3--:R-:W-:Y:S01]  /*6220*/  IMAD.SHL.U32 R81, R2, 0x8, RZ ;  /* 0x0000000802517824 */ /* 0x008fe200078e00ff */
[----:B------:R-:W-:Y:S04]  /*6230*/  LOP3.LUT R2, R250, 0x400, R249, 0xf8, !PT ;  /* 0x00000400fa027812 */ /* 0x000fe800078ef8f9 */
[----:B------:R-:W-:Y:S04]  /*6240*/  HMMA.16816.F32 R64, R72, R10, R64 ;  /* 0x0000000a4840723c */ /* 0x000fe80000001840 */
[----:B------:R-:W-:Y:S02]  /*6250*/  LOP3.LUT R2, R2, R248, RZ, 0xfc, !PT ;  /* 0x000000f802027212 */ /* 0x000fe400078efcff */
[----:B------:R-:W-:Y:S02]  /*6260*/  LOP3.LUT R8, R81, 0x38, RZ, 0xc0, !PT ;  /* 0x0000003851087812 */ /* 0x000fe400078ec0ff */
[-C--:B----4-:R-:W-:Y:S05]  /*6270*/  HMMA.16816.F32 R20, R4, R12.reuse, R20 ;  /* 0x0000000c0414723c */ /* 0x090fea0000001814 */
[----:B------:R-:W-:Y:S03]  /*6280*/  LEA R2, R2, UR4, 0x1 ;  /* 0x0000000402027c11 */ /* 0x000fe6000f8e08ff */
        /* <DEDUP_REMOVED lines=54> */
[--C-:B------:R-:W-:Y:S01]  /*65f0*/  @!P6 IMAD.MOV.U32 R13, RZ, RZ, R82.reuse ;  /* 0x000000ffff0de224 */ /* 0x100fe200078e0052 */
[-C--:B------:R-:W-:Y:S01]  /*6600*/  @!P5 LEA.HI.X R9, R12, R82.reuse, R9, 0x1, P2 ;  /* 0x000000520c09d211 */ /* 0x080fe200010f0c09 */
[----:B------:R-:W-:Y:S01]  /*6610*/  @!P6 IMAD.MOV.U32 R12, RZ, RZ, R83 ;  /* 0x000000ffff0ce224 */ /* 0x000fe200078e0053 */
        /* <DEDUP_REMOVED lines=38> */
.L_x_893:
[----:B------:R-:W-:Y:S01]  /*6880*/  LDSM.16.M88.4 R96, [R2+0x12000] ;  /* 0x012000000260783b */ /* 0x000fe20000000200 */
[----:B------:R-:W-:Y:S02]  /*6890*/  LOP3.LUT P0, RZ, R251, 0x2, RZ, 0xc0, !PT ;  /* 0x00000002fbff7812 */ /* 0x000fe4000780c0ff */
[----:B------:R-:W-:Y:S01]  /*68a0*/  PLOP3.LUT P2, PT, PT, PT, UP0, 0x80, 0x8 ;  /* 0x000000000008781c */ /* 0x000fe20003f4f008 */
[----:B------:R-:W2:Y:S04]  /*68b0*/  LDSM.16.MT88.4 R16, [R0+0xc000] ;  /* 0x00c000000010783b */ /* 0x000ea80000004200 */
[----:B------:R-:W3:Y:S04]  /*68c0*/  LDSM.16.M88.4 R92, [R2+0x13000] ;  /* 0x01300000025c783b */ /* 0x000ee80000000200 */
[----:B-1----:R-:W1:Y:S04]  /*68d0*/  LDSM.16.MT88.4 R80, [R0+0xe000] ;  /* 0x00e000000050783b */ /* 0x002e680000004200 */
[----:B------:R-:W4:Y:S04]  /*68e0*/  LDSM.16.MT88.4 R244, [R0+0x10000] ;  /* 0x0100000000f4783b */ /* 0x000f280000004200 */
[----:B------:R3:W-:Y:S04]  /*68f0*/  STL.64 [R1+0xb8], R48 ;  /* 0x0000b83001007387 */ /* 0x0007e80000100a00 */
[----:B------:R4:W-:Y:S04]  /*6900*/  STL.64 [R1+0xb0], R46 ;  /* 0x0000b02e01007387 */ /* 0x0009e80000100a00 */
[----:B------:R4:W-:Y:S04]  /*6910*/  STL.64 [R1+0xa8], R44 ;  /* 0x0000a82c01007387 */ /* 0x0009e80000100a00 */
[----:B------:R-:W-:Y:S04]  /*6920*/  STL.64 [R1+0xa0], R42 ;  /* 0x0000a02a01007387 */ /* 0x000fe80000100a00 */
[----:B------:R-:W-:Y:S04]  /*6930*/  STL.64 [R1+0x98], R40 ;  /* 0x0000982801007387 */ /* 0x000fe80000100a00 */
[----:B------:R-:W-:Y:S01]  /*6940*/  STL.64 [R1+0x90], R38 ;  /* 0x0000902601007387 */ /* 0x000fe20000100a00 */
[-C--:B--2---:R-:W-:Y:S03]  /*6950*/  HMMA.16816.F32 R4, R96, R16.reuse, RZ ;  /* 0x000000106004723c */ /* 0x084fe600000018ff */
[----:B------:R-:W-:Y:S01]  /*6960*/  STL.64 [R1+0x88], R36 ;  /* 0x0000882401007387 */ /* 0x000fe20000100a00 */
[----:B---3--:R-:W-:Y:S03]  /*6970*/  IMAD.MOV.U32 R49, RZ, RZ, 0x20 ;  /* 0x00000020ff317424 */ /* 0x008fe600078e00ff */
[----:B------:R-:W-:Y:S01]  /*6980*/  STL.64 [R1+0x80], R34 ;  /* 0x0000802201007387 */ /* 0x000fe20000100a00 */
[C---:B------:R-:W-:Y:S03]  /*6990*/  HMMA.16816.F32 R8, R92.reuse, R16, RZ ;  /* 0x000000105c08723c */ /* 0x040fe600000018ff */
[----:B------:R-:W-:Y:S01]  /*69a0*/  STL.64 [R1+0x78], R32 ;  /* 0x0000782001007387 */ /* 0x000fe20000100a00 */
[----:B------:R-:W-:Y:S03]  /*69b0*/  SEL R49, R49, 0xffffffe0, !P0 ;  /* 0xffffffe031317807 */ /* 0x000fe60004000000 */
[----:B------:R-:W-:Y:S01]  /*69c0*/  STL.64 [R1+0x70], R30 ;  /* 0x0000701e01007387 */ /* 0x000fe20000100a00 */
[-C--:B------:R-:W-:Y:S03]  /*69d0*/  HMMA.16816.F32 R12, R92, R18.reuse, RZ ;  /* 0x000000125c0c723c */ /* 0x080fe600000018ff */
[----:B------:R-:W-:Y:S04]  /*69e0*/  STL.64 [R1+0x68], R28 ;  /* 0x0000681c01007387 */ /* 0x000fe80000100a00 */
[----:B------:R-:W-:Y:S01]  /*69f0*/  LDSM.16.MT88.4 R28, [R0+0xc800] ;  /* 0x00c80000001c783b */ /* 0x000fe20000004200 */
[C---:B------:R-:W-:Y:S03]  /*6a00*/  HMMA.16816.F32 R16, R96.reuse, R18, RZ ;  /* 0x000000126010723c */ /* 0x040fe600000018ff */
[----:B------:R-:W-:Y:S04]  /*6a10*/  STL.64 [R1+0x60], R26 ;  /* 0x0000601a01007387 */ /* 0x000fe80000100a00 */
[----:B------:R-:W-:Y:S01]  /*6a20*/  STL.64 [R1+0x58], R24 ;  /* 0x0000581801007387 */ /* 0x000fe20000100a00 */
[-C--:B-1----:R-:W-:Y:S03]  /*6a30*/  HMMA.16816.F32 R68, R96, R80.reuse, RZ ;  /* 0x000000506044723c */ /* 0x082fe600000018ff */
[----:B------:R-:W-:Y:S04]  /*6a40*/  STL.64 [R1+0x50], R22 ;  /* 0x0000501601007387 */ /* 0x000fe80000100a00 */
[----:B------:R-:W-:Y:S01]  /*6a50*/  STL.64 [R1+0x48], R20 ;  /* 0x0000481401007387 */ /* 0x000fe20000100a00 */
[C---:B------:R-:W-:Y:S03]  /*6a60*/  HMMA.16816.F32 R72, R92.reuse, R80, RZ ;  /* 0x000000505c48723c */ /* 0x040fe600000018ff */
[----:B------:R-:W-:Y:S01]  /*6a70*/  LDSM.16.MT88.4 R20, [R0+0xe800] ;  /* 0x00e800000014783b */ /* 0x000fe20000004200 */
[----:B----4-:R-:W1:Y:S04]  /*6a80*/  S2R R46, SR_TID.X ;  /* 0x00000000002e7919 */ /* 0x010e680000002100 */
[-C--:B------:R-:W-:Y:S08]  /*6a90*/  HMMA.16816.F32 R76, R92, R82.reuse, RZ ;  /* 0x000000525c4c723c */ /* 0x080ff000000018ff */
[C---:B------:R-:W-:Y:S08]  /*6aa0*/  HMMA.16816.F32 R80, R96.reuse, R82, RZ ;  /* 0x000000526050723c */ /* 0x040ff000000018ff */
[-C--:B------:R-:W-:Y:S08]  /*6ab0*/  HMMA.16816.F32 R84, R96, R244.reuse, RZ ;  /* 0x000000f46054723c */ /* 0x080ff000000018ff */
[C---:B------:R-:W-:Y:S02]  /*6ac0*/  HMMA.16816.F32 R88, R92.reuse, R244, RZ ;  /* 0x000000f45c58723c */ /* 0x040fe400000018ff */
[C---:B------:R-:W-:Y:S01]  /*6ad0*/  IMAD.IADD R244, R49.reuse, 0x1, R2 ;  /* 0x0000000131f47824 */ /* 0x040fe200078e0202 */
[--C-:B-1----:R-:W-:Y:S04]  /*6ae0*/  SHF.R.U32.HI R45, RZ, 0x1, R46.reuse ;  /* 0x00000001ff2d7819 */ /* 0x102fe8000001162e */
[----:B------:R-:W1:Y:S01]  /*6af0*/  LDSM.16.M88.4 R248, [R244+0x12000] ;  /* 0x01200000f4f8783b */ /* 0x000e620000000200 */
[-C--:B------:R-:W-:Y:S01]  /*6b00*/  HMMA.16816.F32 R92, R92, R246.reuse, RZ ;  /* 0x000000f65c5c723c */ /* 0x080fe200000018ff */
[----:B------:R-:W-:Y:S02]  /*6b10*/  SHF.R.U32.HI R46, RZ, 0x2, R46 ;  /* 0x00000002ff2e7819 */ /* 0x000fe4000001162e */
[----:B------:R-:W2:Y:S05]  /*6b20*/  LDSM.16.M88.4 R24, [R244+0x13000] ;  /* 0x01300000f418783b */ /* 0x000eaa0000000200 */
[----:B------:R-:W-:Y:S01]  /*6b30*/  HMMA.16816.F32 R96, R96, R246, RZ ;  /* 0x000000f66060723c */ /* 0x000fe200000018ff */
[----:B------:R-:W3:Y:S07]  /*6b40*/  LDSM.16.MT88.4 R244, [R0+0x10800] ;  /* 0x0108000000f4783b */ /* 0x000eee0000004200 */
[-C--:B-1----:R-:W-:Y:S08]  /*6b50*/  HMMA.16816.F32 R4, R248, R28.reuse, R4 ;  /* 0x0000001cf804723c */ /* 0x082ff00000001804 */
[C---:B--2---:R-:W-:Y:S08]  /*6b60*/  HMMA.16816.F32 R8, R24.reuse, R28, R8 ;  /* 0x0000001c1808723c */ /* 0x044ff00000001808 */
[-C--:B------:R-:W-:Y:S08]  /*6b70*/  HMMA.16816.F32 R12, R24, R30.reuse, R12 ;  /* 0x0000001e180c723c */ /* 0x080ff0000000180c */
[C---:B------:R-:W-:Y:S01]  /*6b80*/  HMMA.16816.F32 R16, R248.reuse, R30, R16 ;  /* 0x0000001ef810723c */ /* 0x040fe20000001810 */
[----:B------:R-:W-:Y:S07]  /*6b90*/  LDSM.16.MT88.4 R28, [R0+0xd800] ;  /* 0x00d80000001c783b */ /* 0x000fee0000004200 */
[-C--:B------:R-:W-:Y:S08]  /*6ba0*/  HMMA.16816.F32 R68, R248, R20.reuse, R68 ;  /* 0x00000014f844723c */ /* 0x080ff00000001844 */
[C---:B------:R-:W-:Y:S08]  /*6bb0*/  HMMA.16816.F32 R72, R24.reuse, R20, R72 ;  /* 0x000000141848723c */ /* 0x040ff00000001848 */
[-C--:B------:R-:W-:Y:S08]  /*6bc0*/  HMMA.16816.F32 R76, R24, R22.reuse, R76 ;  /* 0x00000016184c723c */ /* 0x080ff0000000184c */
[C---:B------:R-:W-:Y:S01]  /*6bd0*/  HMMA.16816.F32 R80, R248.reuse, R22, R80 ;  /* 0x00000016f850723c */ /* 0x040fe20000001850 */
[----:B------:R-:W2:Y:S04]  /*6be0*/  LDL.LU.64 R22, [R1+0x20] ;  /* 0x0000200001167983 */ /* 0x000ea80000300a00 */
[----:B------:R1:W4:Y:S03]  /*6bf0*/  LDL R47, [R1+0x34] ;  /* 0x00003400012f7983 */ /* 0x0003260000100800 */
[-C--:B---3--:R-:W-:Y:S08]  /*6c00*/  HMMA.16816.F32 R84, R248, R244.reuse, R84 ;  /* 0x000000f4f854723c */ /* 0x088ff00000001854 */
[C---:B------:R-:W-:Y:S04]  /*6c10*/  HMMA.16816.F32 R88, R24.reuse, R244, R88 ;  /* 0x000000f41858723c */ /* 0x040fe80000001858 */
[C---:B------:R-:W-:Y:S02]  /*6c20*/  VIADD R244, R2.reuse, 0x12000 ;  /* 0x0001200002f47836 */ /* 0x040fe40000000000 */
[----:B------:R-:W-:Y:S02]  /*6c30*/  VIADD R2, R2, 0x12040 ;  /* 0x0001204002027836 */ /* 0x000fe40000000000 */
[-C--:B------:R-:W-:Y:S01]  /*6c40*/  HMMA.16816.F32 R92, R24, R246.reuse, R92 ;  /* 0x000000f6185c723c */ /* 0x080fe2000000185c */
[----:B------:R-:W-:Y:S02]  /*6c50*/  LDSM.16.MT88.4 R24, [R0+0xd000] ;  /* 0x00d000000018783b */ /* 0x000fe40000004200 */
[----:B------:R-:W-:Y:S05]  /*6c60*/  @P1 VIADD R2, R244, 0xffffffc0 ;  /* 0xffffffc0f4021836 */ /* 0x000fea0000000000 */
[----:B------:R-:W-:Y:S01]  /*6c70*/  HMMA.16816.F32 R96, R248, R246, R96 ;  /* 0x000000f6f860723c */ /* 0x000fe20000001860 */
[----:B------:R-:W3:Y:S04]  /*6c80*/  LDSM.16.M88.4 R32, [R2] ;  /* 0x000000000220783b */ /* 0x000ee80000000200 */
[----:B------:R1:W3:Y:S04]  /*6c90*/  LDSM.16.M88.4 R36, [R2+0x1000] ;  /* 0x001000000224783b */ /* 0x0002e80000000200 */
[----:B------:R-:W3:Y:S04]  /*6ca0*/  LDSM.16.MT88.4 R244, [R0+0xf000] ;  /* 0x00f0000000f4783b */ /* 0x000ee80000004200 */
[----:B------:R-:W3:Y:S01]  /*6cb0*/  LDSM.16.MT88.4 R248, [R0+0x11000] ;  /* 0x0110000000f8783b */ /* 0x000ee20000004200 */
[----:B-1----:R-:W-:Y:S01]  /*6cc0*/  IMAD.IADD R2, R49, 0x1, R2 ;  /* 0x0000000131027824 */ /* 0x002fe200078e0202 */
[-C--:B---3--:R-:W-:Y:S08]  /*6cd0*/  HMMA.16816.F32 R4, R32, R24.reuse, R4 ;  /* 0x000000182004723c */ /* 0x088ff00000001804 */
[C---:B------:R-:W-:Y:S08]  /*6ce0*/  HMMA.16816.F32 R8, R36.reuse, R24, R8 ;  /* 0x000000182408723c */ /* 0x040ff00000001808 */
[-C--:B------:R-:W-:Y:S08]  /*6cf0*/  HMMA.16816.F32 R12, R36, R26.reuse, R12 ;  /* 0x0000001a240c723c */ /* 0x080ff0000000180c */
[C---:B------:R-:W-:Y:S01]  /*6d00*/  HMMA.16816.F32 R16, R32.reuse, R26, R16 ;  /* 0x0000001a2010723c */ /* 0x040fe20000001810 */
[----:B------:R-:W-:Y:S07]  /*6d10*/  LDSM.16.M88.4 R24, [R2+0x1000] ;  /* 0x001000000218783b */ /* 0x000fee0000000200 */
[-C--:B------:R-:W-:Y:S08]  /*6d20*/  HMMA.16816.F32 R68, R32, R244.reuse, R68 ;  /* 0x000000f42044723c */ /* 0x080ff00000001844 */
[C---:B------:R-:W-:Y:S08]  /*6d30*/  HMMA.16816.F32 R72, R36.reuse, R244, R72 ;  /* 0x000000f42448723c */ /* 0x040ff00000001848 */
[-C--:B------:R-:W-:Y:S08]  /*6d40*/  HMMA.16816.F32 R76, R36, R246.reuse, R76 ;  /* 0x000000f6244c723c */ /* 0x080ff0000000184c */
[C---:B------:R-:W-:Y:S01]  /*6d50*/  HMMA.16816.F32 R80, R32.reuse, R246, R80 ;  /* 0x000000f62050723c */ /* 0x040fe20000001850 */
[----:B------:R1:W3:Y:S07]  /*6d60*/  LDSM.16.M88.4 R244, [R2] ;  /* 0x0000000002f4783b */ /* 0x0002ee0000000200 */
[-C--:B------:R-:W-:Y:S08]  /*6d70*/  HMMA.16816.F32 R84, R32, R248.reuse, R84 ;  /* 0x000000f82054723c */ /* 0x080ff00000001854 */
[C---:B------:R-:W-:Y:S08]  /*6d80*/  HMMA.16816.F32 R88, R36.reuse, R248, R88 ;  /* 0x000000f82458723c */ /* 0x040ff00000001858 */
[-C--:B------:R-:W-:Y:S01]  /*6d90*/  HMMA.16816.F32 R92, R36, R250.reuse, R92 ;  /* 0x000000fa245c723c */ /* 0x080fe2000000185c */
[----:B-1----:R-:W1:Y:S01]  /*6da0*/  LDC R2, c[0x0][0x44c] ;  /* 0x00011300ff027b82 */ /* 0x002e620000000800 */
[----:B------:R-:W-:Y:S06]  /*6db0*/  LDSM.16.MT88.4 R36, [R0+0x11800] ;  /* 0x011800000024783b */ /* 0x000fec0000004200 */
[----:B------:R-:W-:Y:S01]  /*6dc0*/  HMMA.16816.F32 R96, R32, R250, R96 ;  /* 0x000000fa2060723c */ /* 0x000fe20000001860 */
[----:B------:R-:W1:Y:S07]  /*6dd0*/  LDSM.16.MT88.4 R248, [R0+0xf800] ;  /* 0x00f8000000f8783b */ /* 0x000e6e0000004200 */
[-C--:B---3--:R-:W-:Y:S08]  /*6de0*/  HMMA.16816.F32 R4, R244, R28.reuse, R4 ;  /* 0x0000001cf404723c */ /* 0x088ff00000001804 */
[C---:B------:R-:W-:Y:S04]  /*6df0*/  HMMA.16816.F32 R8, R24.reuse, R28, R8 ;  /* 0x0000001c1808723c */ /* 0x040fe80000001808 */
[----:B-1----:R-:W-:Y:S04]  /*6e00*/  IMAD R2, R2, UR9, RZ ;  /* 0x0000000902027c24 */ /* 0x002fe8000f8e02ff */
[-C--:B------:R-:W-:Y:S03]  /*6e10*/  HMMA.16816.F32 R12, R24, R30.reuse, R12 ;  /* 0x0000001e180c723c */ /* 0x080fe6000000180c */
[C---:B------:R-:W-:Y:S05]  /*6e20*/  IMAD.U32 R21, R2.reuse, -0x40, RZ ;  /* 0xffffffc002157824 */ /* 0x040fea00078e00ff */
        /* <DEDUP_REMOVED lines=9> */
[----:B------:R-:W-:Y:S02]  /*6ec0*/  @P2 LOP3.LUT R245, R45, 0x30, RZ, 0xc0, !PT ;  /* 0x000000302df52812 */ /* 0x000fe400078ec0ff */
[C---:B--2---:R-:W-:Y:S01]  /*6ed0*/  LEA R20, P0, R21.reuse, R22, 0x2 ;  /* 0x0000001615147211 */ /* 0x044fe200078010ff */
[----:B------:R-:W-:Y:S03]  /*6ee0*/  IMAD.SHL.U32 R22, R2, 0x8, RZ ;  /* 0x0000000802167824 */ /* 0x000fe600078e00ff */
[----:B------:R-:W-:Y:S02]  /*6ef0*/  LEA.HI.X.SX32 R21, R21, R23, 0x2, P0 ;  /* 0x0000001715157211 */ /* 0x000fe400000f16ff */
[C---:B------:R-:W-:Y:S02]  /*6f00*/  LEA R34, P0, R22.reuse, R20, 0x2 ;  /* 0x0000001416227211 */ /* 0x040fe400078010ff */
[----:B----4-:R-:W-:Y:S01]  /*6f10*/  @P2 LOP3.LUT R47, R245, 0x7, R46, 0xf8, !PT ;  /* 0x00000007f52f2812 */ /* 0x010fe200078ef82e */
[----:B------:R-:W-:Y:S01]  /*6f20*/  STL.64 [R1+0x20], R20 ;  /* 0x0000201401007387 */ /* 0x000fe20000100a00 */
[----:B------:R-:W-:Y:S01]  /*6f30*/  LEA.HI.X.SX32 R35, R22, R21, 0x2, P0 ;  /* 0x0000001516237211 */ /* 0x000fe200000f16ff */
[----:B------:R-:W-:Y:S01]  /*6f40*/  IMAD.MOV.U32 R22, RZ, RZ, 0x4 ;  /* 0x00000004ff167424 */ /* 0x000fe200078e00ff */
[C---:B------:R-:W-:Y:S01]  /*6f50*/  LEA R32, P0, R2.reuse, R34, 0x5 ;  /* 0x0000002202207211 */ /* 0x040fe200078028ff */
[----:B------:R1:W2:Y:S02]  /*6f60*/  LDL R49, [R1+0x38] ;  /* 0x0000380001317983 */ /* 0x0002a40000100800 */
[----:B------:R-:W-:Y:S01]  /*6f70*/  @P2 IMAD.WIDE.U32 R36, R47, R22, UR18 ;  /* 0x000000122f242e25 */ /* 0x000fe2000f8e0016 */
[C---:B------:R-:W-:Y:S01]  /*6f80*/  LEA.HI.X.SX32 R33, R2.reuse, R35, 0x5, P0 ;  /* 0x0000002302217211 */ /* 0x040fe200000f2eff */
[----:B------:R1:W3:Y:S01]  /*6f90*/  LDL R48, [R1+0x3c] ;  /* 0x00003c0001307983 */ /* 0x0002e20000100800 */
[C---:B------:R-:W-:Y:S01]  /*6fa0*/  LEA R30, P0, R2.reuse, R32, 0x5 ;  /* 0x00000020021e7211 */ /* 0x040fe200078028ff */
[----:B------:R-:W-:Y:S01]  /*6fb0*/  @UP0 UMOV UR18, UR61 ;  /* 0x0000003d00120c82 */ /* 0x000fe20008000000 */
[----:B------:R-:W-:Y:S01]  /*6fc0*/  @UP0 UMOV UR19, UR31 ;  /* 0x0000001f00130c82 */ /* 0x000fe20008000000 */
[----:B------:R-:W-:Y:S01]  /*6fd0*/  @P2 STL [R1+0x34], R47 ;  /* 0x0000342f01002387 */ /* 0x000fe20000100800 */
        /* <DEDUP_REMOVED lines=15> */
[C---:B------:R-:W-:Y:S01]  /*70d0*/  LEA.HI.X.SX32 R23, R2.reuse, R245, 0x5, P0 ;  /* 0x000000f502177211 */ /* 0x040fe200000f2eff */
[----:B--2---:R-:W2:Y:S04]  /*70e0*/  @P2 LDG.E R49, desc[UR34][R36.64+-0xe0] ;  /* 0xffff202224312981 */ /* 0x004ea8000c1e1900 */
[----:B---3--:R-:W3:Y:S04]  /*70f0*/  @P2 LDG.E R48, desc[UR34][R36.64+-0x100] ;  /* 0xffff002224302981 */ /* 0x008ee8000c1e1900 */
[----:B------:R-:W-:Y:S04]  /*7100*/  REDG.E.ADD.F32.FTZ.RN.STRONG.GPU desc[UR34][R20.64], R4 ;  /* 0x00000004140079a6 */ /* 0x000fe8000c12f322 */
        /* <DEDUP_REMOVED lines=12> */
[----:B--2---:R-:W-:Y:S04]  /*71d0*/  @P2 STL [R1+0x38], R49 ;  /* 0x0000383101002387 */ /* 0x004fe80000100800 */
[----:B---3--:R2:W-:Y:S02]  /*71e0*/  @P2 STL [R1+0x3c], R48 ;  /* 0x00003c3001002387 */ /* 0x0085e40000100800 */
[C---:B--2---:R-:W-:Y:S04]  /*71f0*/  LEA R48, P0, R2.reuse, R22, 0x5 ;  /* 0x0000001602307211 */ /* 0x044fe800078028ff */
[C---:B------:R-:W-:Y:S02]  /*7200*/  LEA.HI.X.SX32 R49, R2.reuse, R23, 0x5, P0 ;  /* 0x0000001702317211 */ /* 0x040fe400000f2eff */
[C---:B------:R-:W-:Y:S03]  /*7210*/  LEA R46, P0, R2.reuse, R48, 0x5 ;  /* 0x00000030022e7211 */ /* 0x040fe600078028ff */
[----:B------:R2:W-:Y:S01]  /*7220*/  REDG.E.ADD.F32.FTZ.RN.STRONG.GPU desc[UR34][R48.64+0x80], R13 ;  /* 0x0000800d300079a6 */ /* 0x0005e2000c12f322 */
[C---:B------:R-:W-:Y:S02]  /*7230*/  LEA.HI.X.SX32 R47, R2.reuse, R49, 0x5, P0 ;  /* 0x00000031022f7211 */ /* 0x040fe400000f2eff */
[C---:B------:R-:W-:Y:S03]  /*7240*/  LEA R44, P0, R2.reuse, R46, 0x5 ;  /* 0x0000002e022c7211 */ /* 0x040fe600078028ff */
[----:B------:R3:W-:Y:S01]  /*7250*/  REDG.E.ADD.F32.FTZ.RN.STRONG.GPU desc[UR34][R46.64+0x80], R14 ;  /* 0x0000800e2e0079a6 */ /* 0x0007e2000c12f322 */
        /* <DEDUP_REMOVED lines=11> */
[----:B--2---:R2:W5:Y:S03]  /*7310*/  LDL.LU.64 R48, [R1+0xb8] ;  /* 0x0000b80001307983 */ /* 0x0045660000300a00 */
[C---:B------:R-:W-:Y:S01]  /*7320*/  LEA.HI.X.SX32 R39, R2.reuse, R41, 0x5, P0 ;  /* 0x0000002902277211 */ /* 0x040fe200000f2eff */
[----:B------:R2:W-:Y:S01]  /*7330*/  REDG.E.ADD.F32.FTZ.RN.STRONG.GPU desc[UR34][R40.64+0x100], R71 ;  /* 0x00010047280079a6 */ /* 0x0005e2000c12f322 */
        /* <DEDUP_REMOVED lines=8> */
[----:B------:R-:W-:Y:S01]  /*73c0*/  REDG.E.ADD.F32.FTZ.RN.STRONG.GPU desc[UR34][R34.64+0x100], R74 ;  /* 0x0001004a220079a6 */ /* 0x000fe2000c12f322 */
        /* <DEDUP_REMOVED lines=19> */
[----:B-1----:R3:W5:Y:S03]  /*7500*/  LDL.LU.64 R42, [R1+0xa0] ;  /* 0x0000a000012a7983 */ /* 0x0027660000300a00 */
[C---:B------:R-:W-:Y:S01]  /*7510*/  LEA.HI.X.SX32 R5, R2.reuse, R249, 0x5, P0 ;  /* 0x000000f902057211 */ /* 0x040fe200000f2eff */
[----:B------:R-:W-:Y:S01]  /*7520*/  REDG.E.ADD.F32.FTZ.RN.STRONG.GPU desc[UR34][R248.64+0x180], R77 ;  /* 0x0001804df80079a6 */ /* 0x000fe2000c12f322 */
[C---:B------:R-:W-:Y:S03]  /*7530*/  LEA R24, P0, R2.reuse, R4, 0x5 ;  /* 0x0000000402187211 */ /* 0x040fe600078028ff */
[----:B------:R1:W-:Y:S01]  /*7540*/  REDG.E.ADD.F32.FTZ.RN.STRONG.GPU desc[UR34][R4.64+0x180], R78 ;  /* 0x0001804e040079a6 */ /* 0x0003e2000c12f322 */
        /* <DEDUP_REMOVED lines=26> */
[C-C-:B------:R-:W-:Y:S03]  /*76f0*/  IMAD.WIDE R8, R2.reuse, -0xc0, R68.reuse ;  /* 0xffffff4002087825 */ /* 0x140fe600078e0244 */
[----:B------:R-:W-:Y:S01]  /*7700*/  REDG.E.ADD.F32.FTZ.RN.STRONG.GPU desc[UR34][R68.64+0x200], R91 ;  /* 0x0002005b440079a6 */ /* 0x000fe2000c12f322 */
[C---:B------:R-:W-:Y:S01]  /*7710*/  IMAD.WIDE R70, R2.reuse, -0xc0, R68 ;  /* 0xffffff4002467825 */ /* 0x040fe200078e0244 */
[C---:B------:R-:W-:Y:S02]  /*7720*/  LEA R12, P0, R2.reuse, R8, 0x5 ;  /* 0x00000008020c7211 */ /* 0x040fe400078028ff */
[----:B------:R-:W-:Y:S02]  /*7730*/  REDG.E.ADD.F32.FTZ.RN.STRONG.GPU desc[UR34][R20.64+0x280], R96 ;  /* 0x00028060140079a6 */ /* 0x000fe4000c12f322 */
        /* <DEDUP_REMOVED lines=12> */
[C---:B-1----:R-:W-:Y:S01]  /*7800*/  LEA R4, P0, R2.reuse, R6, 0x5 ;  /* 0x0000000602047211 */ /* 0x042fe200078028ff */
[----:B------:R-:W-:Y:S03]  /*7810*/  LDSM.16.MT88.4 R8, [R0] ;  /* 0x000000000008783b */ /* 0x000fe60000004200 */
[C---:B------:R-:W-:Y:S01]  /*7820*/  LEA.HI.X.SX32 R5, R2.reuse, R7, 0x5, P0 ;  /* 0x0000000702057211 */ /* 0x040fe200000f2eff */
[----:B------:R-:W-:Y:S01]  /*7830*/  REDG.E.ADD.F32.FTZ.RN.STRONG.GPU desc[UR34][R6.64+0x280], R93 ;  /* 0x0002805d060079a6 */ /* 0x000fe2000c12f322 */
[C---:B--2---:R-:W-:Y:S03]  /*7840*/  LEA R14, P0, R2.reuse, R4, 0x5 ;  /* 0x00000004020e7211 */ /* 0x044fe600078028ff */
[----:B------:R-:W-:Y:S01]  /*7850*/  REDG.E.ADD.F32.FTZ.RN.STRONG.GPU desc[UR34][R4.64+0x280], R94 ;  /* 0x0002805e040079a6 */ /* 0x000fe2000c12f322 */
[----:B------:R-:W-:Y:S03]  /*7860*/  LEA.HI.X.SX32 R15, R2, R5, 0x5, P0 ;  /* 0x00000005020f7211 */ /* 0x000fe600000f2eff */
[----:B------:R-:W1:Y:S04]  /*7870*/  LDSM.16.MT88.4 R4, [R3+0x12000] ;  /* 0x012000000304783b */ /* 0x000e680000004200 */
[----:B------:R-:W-:Y:S04]  /*7880*/  REDG.E.ADD.F32.FTZ.RN.STRONG.GPU desc[UR34][R14.64+0x280], R95 ;  /* 0x0002805f0e0079a6 */ /* 0x000fe8000c12f322 */
[----:B------:R-:W-:Y:S01]  /*7890*/  LDSM.16.MT88.4 R88, [R0+0x1800] ;  /* 0x001800000058783b */ /* 0x000fe20000004200 */
[C---:B----4-:R-:W-:Y:S03]  /*78a0*/  VIADD R92, R3.reuse, 0x40 ;  /* 0x00000040035c7836 */ /* 0x050fe60000000000 */
[----:B------:R-:W-:Y:S01]  /*78b0*/  LDSM.16.MT88.4 R96, [R0+0x5800] ;  /* 0x005800000060783b */ /* 0x000fe20000004200 */
[----:B------:R-:W-:Y:S03]  /*78c0*/  @P1 VIADD R92, R3, 0xffffffc0 ;  /* 0xffffffc0035c1836 */ /* 0x000fe60000000000 */
[----:B------:R3:W5:Y:S04]  /*78d0*/  LDL.LU.64 R38, [R1+0x90] ;  /* 0x0000900001267983 */ /* 0x0007680000300a00 */
[----:B------:R-:W2:Y:S04]  /*78e0*/  LDSM.16.MT88.4 R12, [R92+0x12000] ;  /* 0x012000005c0c783b */ /* 0x000ea80000004200 */
[----:B------:R-:W4:Y:S04]  /*78f0*/  LDSM.16.MT88.4 R80, [R92+0x12800] ;  /* 0x012800005c50783b */ /* 0x000f280000004200 */
[----:B------:R3:W5:Y:S04]  /*7900*/  LDL.LU.64 R36, [R1+0x88] ;  /* 0x0000880001247983 */ /* 0x0007680000300a00 */
[----:B------:R3:W5:Y:S04]  /*7910*/  LDL.LU.64 R34, [R1+0x80] ;  /* 0x0000800001227983 */ /* 0x0007680000300a00 */
[----:B------:R3:W5:Y:S01]  /*7920*/  LDL.LU.64 R32, [R1+0x78] ;  /* 0x0000780001207983 */ /* 0x0007620000300a00 */
[-C--:B-1----:R-:W-:Y:S03]  /*7930*/  HMMA.16816.F32 R100, R4, R8.reuse, R100 ;  /* 0x000000080464723c */ /* 0x082fe60000001864 */
[----:B------:R3:W5:Y:S04]  /*7940*/  LDL.LU.64 R30, [R1+0x70] ;  /* 0x00007000011e7983 */ /* 0x0007680000300a00 */
[----:B------:R3:W5:Y:S04]  /*7950*/  LDL.LU.64 R28, [R1+0x68] ;  /* 0x00006800011c7983 */ /* 0x0007680000300a00 */
[----:B------:R3:W5:Y:S04]  /*7960*/  LDL.LU.64 R26, [R1+0x60] ;  /* 0x00006000011a7983 */ /* 0x0007680000300a00 */
[----:B------:R3:W5:Y:S04]  /*7970*/  LDL.LU.64 R24, [R1+0x58] ;  /* 0x0000580001187983 */ /* 0x0007680000300a00 */
[----:B------:R3:W5:Y:S01]  /*7980*/  LDL.LU.64 R22, [R1+0x50] ;  /* 0x0000500001167983 */ /* 0x0007620000300a00 */
[C---:B--2---:R-:W-:Y:S03]  /*7990*/  HMMA.16816.F32 R104, R12.reuse, R8, R104 ;  /* 0x000000080c68723c */ /* 0x044fe60000001868 */
[----:B------:R3:W5:Y:S01]  /*79a0*/  LDL.LU.64 R20, [R1+0x48] ;  /* 0x0000480001147983 */ /* 0x0007620000300a00 */
[----:B------:R-:W1:Y:S04]  /*79b0*/  S2R R249, SR_TID.X ;  /* 0x0000000000f97919 */ /* 0x000e680000002100 */
[-C--:B------:R-:W-:Y:S08]  /*79c0*/  HMMA.16816.F32 R108, R12, R10.reuse, R108 ;  /* 0x0000000a0c6c723c */ /* 0x080ff0000000186c */
[C---:B------:R-:W-:Y:S01]  /*79d0*/  HMMA.16816.F32 R112, R4.reuse, R10, R112 ;  /* 0x0000000a0470723c */ /* 0x040fe20000001870 */
[----:B------:R-:W2:Y:S07]  /*79e0*/  LDSM.16.MT88.4 R8, [R0+0x4800] ;  /* 0x004800000008783b */ /* 0x000eae0000004200 */
[-C--:B------:R-:W-:Y:S08]  /*79f0*/  HMMA.16816.F32 R116, R4, R16.reuse, R116 ;  /* 0x000000100474723c */ /* 0x080ff00000001874 */
[C---:B------:R-:W-:Y:S04]  /*7a00*/  HMMA.16816.F32 R120, R12.reuse, R16, R120 ;  /* 0x000000100c78723c */ /* 0x040fe80000001878 */
[----:B-1----:R-:W-:Y:S04]  /*7a10*/  IMAD.SHL.U32 R250, R249, 0x8, RZ ;  /* 0x00000008f9fa7824 */ /* 0x002fe800078e00ff */
        /* <DEDUP_REMOVED lines=11> */
[----:B------:R-:W3:Y:S03]  /*7ad0*/  LDSM.16.MT88.4 R68, [R0+0x3000] ;  /* 0x003000000044783b */ /* 0x000ee60000004200 */
        /* <DEDUP_REMOVED lines=11> */
[C---:B------:R-:W-:Y:S08]  /*7b90*/  HMMA.16816.F32 R136, R80.reuse, R8, R136 ;  /* 0x000000085088723c */ /* 0x040ff00000001888 */
[-C--:B------:R-:W-:Y:S01]  /*7ba0*/  HMMA.16816.F32 R140, R80, R10.reuse, R140 ;  /* 0x0000000a508c723c */ /* 0x080fe2000000188c */
[----:B------:R-:W2:Y:S07]  /*7bb0*/  LDSM.16.MT88.4 R80, [R0+0x3800] ;  /* 0x003800000050783b */ /* 0x000eae0000004200 */
[----:B------:R-:W-:Y:S08]  /*7bc0*/  HMMA.16816.F32 R144, R72, R10, R144 ;  /* 0x0000000a4890723c */ /* 0x000ff00000001890 */
[-C--:B-1----:R-:W-:Y:S08]  /*7bd0*/  HMMA.16816.F32 R100, R4, R12.reuse, R100 ;  /* 0x0000000c0464723c */ /* 0x082ff00000001864 */
[C---:B------:R-:W-:Y:S08]  /*7be0*/  HMMA.16816.F32 R104, R16.reuse, R12, R104 ;  /* 0x0000000c1068723c */ /* 0x040ff00000001868 */
[-C--:B------:R-:W-:Y:S08]  /*7bf0*/  HMMA.16816.F32 R108, R16, R14.reuse, R108 ;  /* 0x0000000e106c723c */ /* 0x080ff0000000186c */
[C---:B------:R-:W-:Y:S08]  /*7c00*/  HMMA.16816.F32 R112, R4.reuse, R14, R112 ;  /* 0x0000000e0470723c */ /* 0x040ff00000001870 */
[-C--:B---3--:R-:W-:Y:S08]  /*7c10*/  HMMA.16816.F32 R116, R4, R68.reuse, R116 ;  /* 0x000000440474723c */ /* 0x088ff00000001874 */
        /* <DEDUP_REMOVED lines=24> */
[C---:B------:R-:W-:Y:S02]  /*7da0*/  ISETP.GE.AND P3, PT, R251.reuse, UR8, PT ;  /* 0x00000008fb007c0c */ /* 0x040fe4000bf66270 */
[----:B------:R-:W3:Y:S05]  /*7db0*/  LDL.LU R244, [R1+0x28] ;  /* 0x0000280001f47983 */ /* 0x000eea0000300800 */
[----:B------:R-:W-:Y:S01]  /*7dc0*/  BAR.SYNC.DEFER_BLOCKING 0x0 ;  /* 0x0000000000007b1d */ /* 0x000fe20000010000 */
[----:B------:R-:W-:Y:S02]  /*7dd0*/  IADD3 R2, P0, PT, RZ, -UR33, RZ ;  /* 0x80000021ff027c10 */ /* 0x000fe4000ff1e0ff */
[----:B------:R-:W-:Y:S02]  /*7de0*/  LOP3.LUT R5, R250, 0x1f8, RZ, 0xc0, !PT ;  /* 0x000001f8fa057812 */ /* 0x000fe400078ec0ff */
[----:B------:R-:W-:Y:S02]  /*7df0*/  LOP3.LUT R4, R251, 0x40, RZ, 0xfc, !PT ;  /* 0x00000040fb047812 */ /* 0x000fe400078efcff */
[----:B------:R-:W-:Y:S02]  /*7e00*/  ISETP.GE.AND P1, PT, R68, UR8, PT ;  /* 0x0000000844007c0c */ /* 0x000fe4000bf26270 */
[----:B------:R-:W-:Y:S01]  /*7e10*/  ISETP.GE.AND P2, PT, R4, UR8, PT ;  /* 0x0000000804007c0c */ /* 0x000fe2000bf46270 */
[----:B------:R-:W4:Y:S01]  /*7e20*/  LDC R11, c[0x0][0x3b4] ;  /* 0x0000ed00ff0b7b82 */ /* 0x000f220000000800 */
[----:B-1----:R-:W-:Y:S04]  /*7e30*/  IMAD.SHL.U32 R0, R10, 0x40, RZ ;  /* 0x000000400a007824 */ /* 0x002fe800078e00ff */
[----:B------:R-:W-:Y:S05]  /*7e40*/  IMAD.X R0, RZ, RZ, ~R0, P0 ;  /* 0x000000ffff007224 */ /* 0x000fea00000e0e00 */
[----:B------:R-:W-:Y:S02]  /*7e50*/  SHF.R.S64 R3, R2, 0x1f, R0 ;  /* 0x0000001f02037819 */ /* 0x000fe40000001000 */
[----:B------:R-:W-:Y:S02]  /*7e60*/  LOP3.LUT R2, R5, 0x38, R249, 0x78, !PT ;  /* 0x0000003805027812 */ /* 0x000fe400078e78f9 */
[----:B---3--:R-:W-:Y:S02]  /*7e70*/  IADD3 R244, P4, PT, R3, R244, RZ ;  /* 0x000000f403f47210 */ /* 0x008fe40007f9e0ff */
[----:B------:R-:W-:Y:S02]  /*7e80*/  LOP3.LUT R3, R2, 0x1e00, R250, 0xf8, !PT ;  /* 0x00001e0002037812 */ /* 0x000fe400078ef8fa */
[----:B--2---:R-:W-:Y:S01]  /*7e90*/  LEA.HI.X.SX32 R245, R0, R245, 0x1, P4 ;  /* 0x000000f500f57211 */ /* 0x004fe200020f0eff */
[----:B------:R1:W-:Y:S01]  /*7ea0*/  STL [R1+0x28], R244 ;  /* 0x000028f401007387 */ /* 0x0003e20000100800 */
[----:B------:R-:W-:Y:S01]  /*7eb0*/  LEA R0, R3, UR4, 0x1 ;  /* 0x0000000403007c11 */ /* 0x000fe2000f8e08ff */
[--C-:B------:R-:W-:Y:S01]  /*7ec0*/  @!P3 IMAD.MOV.U32 R4, RZ, RZ, R244.reuse ;  /* 0x000000ffff04b224 */ /* 0x100fe200078e00f4 */
[----:B------:R-:W-:Y:S01]  /*7ed0*/  LEA R2, P0, R10, RZ, 0x6 ;  /* 0x000000ff0a027211 */ /* 0x000fe200078030ff */
[----:B------:R1:W-:Y:S01]  /*7ee0*/  STL [R1+0x1c], R245 ;  /* 0x00001cf501007387 */ /* 0x0003e20000100800 */
[--C-:B------:R-:W-:Y:S02]  /*7ef0*/  @!P3 IMAD.MOV.U32 R5, RZ, RZ, R245.reuse ;  /* 0x000000ffff05b224 */ /* 0x100fe400078e00f5 */
[--C-:B------:R-:W-:Y:S01]  /*7f00*/  @!P2 IMAD.MOV.U32 R8, RZ, RZ, R244.reuse ;  /* 0x000000ffff08a224 */ /* 0x100fe200078e00f4 */
[----:B------:R-:W-:Y:S01]  /*7f10*/  @!P3 IADD3 R6, P5, PT, R244, R2, RZ ;  /* 0x00000002f406b210 */ /* 0x000fe20007fbe0ff */
[----:B------:R-:W-:Y:S01]  /*7f20*/  @!P2 IMAD.MOV.U32 R9, RZ, RZ, R245 ;  /* 0x000000ffff09a224 */ /* 0x000fe200078e00f5 */
[----:B------:R-:W-:Y:S01]  /*7f30*/  @!PT LDS RZ, [RZ] ;  /* 0x00000000fffff984 */ /* 0x000fe20000000800 */
[----:B------:R-:W-:Y:S01]  /*7f40*/  @!PT LDS RZ, [RZ] ;  /* 0x00000000fffff984 */ /* 0x000fe20000000800 */
[----:B------:R-:W-:Y:S01]  /*7f50*/  @!PT LDS RZ, [RZ] ;  /* 0x00000000fffff984 */ /* 0x000fe20000000800 */
[----:B------:R4:W-:Y:S01]  /*7f60*/  @!P3 LDGSTS.E.BYPASS.LTC128B.128 [R0], desc[UR34][R4.64] ;  /* 0x000000000400bfae */ /* 0x0009e2000b981a22 */
[C---:B------:R-:W-:Y:S02]  /*7f70*/  LEA.HI.X R3, R10.reuse, RZ, RZ, 0x6, P0 ;  /* 0x000000ff0a037211 */ /* 0x040fe400000f34ff */
[CC--:B------:R-:W-:Y:S01]  /*7f80*/  @!P1 LEA R2, P0, R10.reuse, R244.reuse, 0x6 ;  /* 0x000000f40a029211 */ /* 0x0c0fe200078030ff */
        /* <DEDUP_REMOVED lines=34> */
.L_x_894:
[----:B------:R-:W-:Y:S02]  /*81b0*/  UISETP.GT.AND UP0, UPT, UR48, UR45, UPT ;  /* 0x0000002d3000728c */ /* 0x000fe4000bf04270 */
[----:B------:R-:W-:Y:S07]  /*81c0*/  UIADD3 UR48, UPT, UPT, UR48, -0x1, URZ ;  /* 0xffffffff30307890 */ /* 0x000fee000fffe0ff */
[----:B------:R-:W-:Y:S05]  /*81d0*/  BRA.U UP0, `(.L_x_895) ;  /* 0xffffffb900847547 */ /* 0x000fea000b83ffff */
[----:B------:R-:W1:Y:S01]  /*81e0*/  LDCU UR9, c[0x0][0x4fc] ;  /* 0x00009f80ff0977ac */ /* 0x000e620008000800 */
[----:B------:R-:W2:Y:S01]  /*81f0*/  S2R R80, SR_TID.X ;  /* 0x0000000000507919 */ /* 0x000ea20000002100 */
[----:B------:R-:W-:Y:S01]  /*8200*/  LOP3.LUT P0, RZ, R249, 0x10, RZ, 0xc0, !PT ;  /* 0x00000010f9ff7812 */ /* 0x000fe2000780c0ff */
[----:B------:R-:W3:Y:S01]  /*8210*/  LDCU UR8, c[0x0][0x500] ;  /* 0x0000a000ff0877ac */ /* 0x000ee20008000800 */
[----:B------:R-:W-:Y:S01]  /*8220*/  UISETP.NE.AND UP0, UPT, UR41, -0x1, UPT ;  /* 0xffffffff2900788c */ /* 0x000fe2000bf05270 */
[----:B------:R-:W-:Y:S01]  /*8230*/  UMOV UR25, UR7 ;  /* 0x0000000700197c82 */ /* 0x000fe20008000000 */
[----:B------:R-:W-:Y:S01]  /*8240*/  UISETP.NE.AND UP1, UPT, UR41, -0x1, UPT ;  /* 0xffffffff2900788c */ /* 0x000fe2000bf25270 */
        /* <DEDUP_REMOVED lines=8> */
[----:B------:R-:W-:Y:S01]  /*82d0*/  F2FP.F16.F32.PACK_AB R18, R18, R0 ;  /* 0x000000001212723e */ /* 0x000fe200000000ff */
[----:B------:R-:W-:Y:S01]  /*82e0*/  FMUL.FTZ R3, R42, UR9 ;  /* 0x000000092a037c20 */ /* 0x000fe20008410000 */
[----:B------:R-:W-:Y:S01]  /*82f0*/  LOP3.LUT R45, R45, 0x400, RZ, 0xc0, !PT ;  /* 0x000004002d2d7812 */ /* 0x000fe200078ec0ff */
[----:B------:R-:W-:Y:S01]  /*8300*/  FMUL.FTZ R15, R43, UR9 ;  /* 0x000000092b0f7c20 */ /* 0x000fe20008410000 */
[----:B------:R-:W-:Y:S01]  /*8310*/  F2FP.F16.F32.PACK_AB R16, R16, R2 ;  /* 0x000000021010723e */ /* 0x000fe200000000ff */
[----:B------:R-:W-:Y:S01]  /*8320*/  FMUL.FTZ R69, R38, UR9 ;  /* 0x0000000926457c20 */ /* 0x000fe20008410000 */
[----:B------:R-:W-:Y:S01]  /*8330*/  FMUL.FTZ R17, R39, UR9 ;  /* 0x0000000927117c20 */ /* 0x000fe20008410000 */
[----:B--2---:R-:W-:Y:S01]  /*8340*/  SHF.L.U32 R81, R80, 0x4, RZ ;  /* 0x0000000450517819 */ /* 0x004fe200000006ff */
[----:B---3--:R-:W-:Y:S01]  /*8350*/  FMUL.FTZ R100, R100, UR8 ;  /* 0x0000000864647c20 */ /* 0x008fe20008410000 */
[----:B------:R-:W-:Y:S01]  /*8360*/  SHF.L.U32 R80, R80, 0x1, RZ ;  /* 0x0000000150507819 */ /* 0x000fe200000006ff */
[----:B------:R-:W-:Y:S01]  /*8370*/  FMUL.FTZ R43, R101, UR8 ;  /* 0x00000008652b7c20 */ /* 0x000fe20008410000 */
[----:B------:R-:W-:Y:S01]  /*8380*/  LOP3.LUT R81, R81, 0x1c0, RZ, 0xc0, !PT ;  /* 0x000001c051517812 */ /* 0x000fe200078ec0ff */
[----:B------:R-:W-:Y:S01]  /*8390*/  FMUL.FTZ R102, R102, UR8 ;  /* 0x0000000866667c20 */ /* 0x000fe20008410000 */
[--C-:B------:R-:W-:Y:S01]  /*83a0*/  LOP3.LUT R2, R45, 0x6, R80.reuse, 0xf8, !PT ;  /* 0x000000062d027812 */ /* 0x100fe200078ef850 */
        /* <DEDUP_REMOVED lines=146> */
[----:B------:R-:W-:Y:S01]  /*8cd0*/  F2FP.F16.F32.PACK_AB R12, R12, R44 ;  /* 0x0000002c0c0c723e */ /* 0x000fe200000000ff */
[----:B------:R1:W-:Y:S01]  /*8ce0*/  STS [R2+0x4000], R144 ;  /* 0x0040009002007388 */ /* 0x0003e20000000800 */
[----:B------:R-:W-:Y:S01]  /*8cf0*/  F2FP.F16.F32.PACK_AB R11, R11, R46 ;  /* 0x0000002e0b0b723e */ /* 0x000fe200000000ff */
[----:B------:R-:W2:Y:S01]  /*8d00*/  @UP0 LDCU.64 UR10, c[0x0][0x5c0] ;  /* 0x0000b800ff0a07ac */ /* 0x000ea20008000a00 */
[----:B------:R-:W-:Y:S01]  /*8d10*/  F2FP.F16.F32.PACK_AB R10, R10, R52 ;  /* 0x000000340a0a723e */ /* 0x000fe200000000ff */
[----:B------:R1:W-:Y:S01]  /*8d20*/  STS [R2+0x4400], R146 ;  /* 0x0044009202007388 */ /* 0x0003e20000000800 */
[----:B------:R-:W-:Y:S01]  /*8d30*/  F2FP.F16.F32.PACK_AB R9, R9, R54 ;  /* 0x000000360909723e */ /* 0x000fe200000000ff */
[----:B------:R-:W-:Y:S01]  /*8d40*/  @UP0 UIADD3 UR18, UPT, UPT, UR40, UR41, URZ ;  /* 0x0000002928120290 */ /* 0x000fe2000fffe0ff */
        /* <DEDUP_REMOVED lines=8> */
[----:B------:R-:W-:-:S03]  /*8dd0*/  F2FP.F16.F32.PACK_AB R3, R63, R62 ;  /* 0x0000003e3f03723e */ /* 0x000fc600000000ff */
[----:B------:R1:W-:Y:S01]  /*8de0*/  STS [R2+0x5400], R142 ;  /* 0x0054008e02007388 */ /* 0x0003e20000000800 */
[----:B--2---:R-:W-:Y:S02]  /*8df0*/  @UP0 UIMAD.WIDE.U32 UR30, UR18, UR10, URZ ;  /* 0x0000000a121e02a5 */ /* 0x004fe4000f8e00ff */
[----:B------:R-:W-:Y:S01]  /*8e00*/  @UP0 UIMAD UR18, UR18, UR11, URZ ;  /* 0x0000000b121202a4 */ /* 0x000fe2000f8e02ff */
[----:B------:R1:W-:Y:S03]  /*8e10*/  STS [R0+0x12000], R26 ;  /* 0x0120001a00007388 */ /* 0x0003e60000000800 */
[----:B------:R-:W-:Y:S01]  /*8e20*/  @UP0 UIADD3 UR18, UPT, UPT, UR31, UR18, URZ ;  /* 0x000000121f120290 */ /* 0x000fe2000fffe0ff */
        /* <DEDUP_REMOVED lines=33> */
[----:B------:R-:W-:-:S12]  /*9040*/  UIMAD UR18, UR25, UR9, UR31 ;  /* 0x00000009191272a4 */ /* 0x000fd8000f8e021f */
.L_x_896:
        /* <DEDUP_REMOVED lines=12> */
[----:B------:R-:W-:Y:S06]  /*9110*/  BRA `(.L_x_898) ;  /* 0x0000000000187947 */ /* 0x000fec0003800000 */
.L_x_897:
[----:B------:R-:W2:Y:S01]  /*9120*/  LDCU.64 UR8, c[0x0][0x5c8] ;  /* 0x0000b900ff0877ac */ /* 0x000ea20008000a00 */
[----:B------:R-:W-:-:S04]  /*9130*/  UIADD3 UR14, UPT, UPT, UR40, UR41, URZ ;  /* 0x00000029280e7290 */ /* 0x000fc8000fffe0ff */
[----:B--2---:R-:W-:Y:S02]  /*9140*/  UIMAD.WIDE.U32 UR40, UR14, UR8, URZ ;  /* 0x000000080e2872a5 */ /* 0x004fe4000f8e00ff */
[----:B------:R-:W-:-:S04]  /*9150*/  UIMAD UR14, UR14, UR9, URZ ;  /* 0x000000090e0e72a4 */ /* 0x000fc8000f8e02ff */
[----:B------:R-:W-:-:S06]  /*9160*/  UIADD3 UR14, UPT, UPT, UR41, UR14, URZ ;  /* 0x0000000e290e7290 */ /* 0x000fcc000fffe0ff */
[----:B-1----:R-:W-:-:S07]  /*9170*/  MOV R23, UR14 ;  /* 0x0000000e00177c02 */ /* 0x002fce0008000f00 */
.L_x_898:
        /* <DEDUP_REMOVED lines=17> */
[----:B------:R-:W-:Y:S01]  /*9290*/  ISETP.GE.AND P3, PT, R61, UR36, PT ;  /* 0x000000243d007c0c */ /* 0x000fe2000bf66270 */
[----:B------:R-:W-:Y:S01]  /*92a0*/  IMAD.U32 R3, RZ, RZ, UR43 ;  /* 0x0000002bff037e24 */ /* 0x000fe2000f8e00ff */
[----:B------:R-:W-:Y:S01]  /*92b0*/  LOP3.LUT R4, R2, 0x38, R250, 0xf8, !PT ;  /* 0x0000003802047812 */ /* 0x000fe200078ef8fa */
[----:B------:R-:W-:Y:S01]  /*92c0*/  IMAD.U32 R56, RZ, RZ, UR8 ;  /* 0x00000008ff387e24 */ /* 0x000fe2000f8e00ff */
[----:B------:R-:W-:-:S02]  /*92d0*/  ISETP.GE.AND P5, PT, R5, UR36, PT ;  /* 0x0000002405007c0c */ /* 0x000fc4000bfa6270 */
[----:B------:R-:W-:Y:S01]  /*92e0*/  IADD3 R2, P0, PT, R4, UR30, RZ ;  /* 0x0000001e04027c10 */ /* 0x000fe2000ff1e0ff */
[----:B------:R3:W4:Y:S01]  /*92f0*/  LDS.128 R28, [R0+0xd000] ;  /* 0x00d00000001c7984 */ /* 0x0007220000000c00 */
[----:B------:R-:W-:Y:S01]  /*9300*/  IMAD.U32 R4, RZ, RZ, UR15 ;  /* 0x0000000fff047e24 */ /* 0x000fe2000f8e00ff */
[----:B------:R-:W-:Y:S02]  /*9310*/  LOP3.LUT R57, R251, 0x40, RZ, 0xfc, !PT ;  /* 0x00000040fb397812 */ /* 0x000fe400078efcff */
[----:B------:R3:W2:Y:S02]  /*9320*/  LDS.128 R24, [R0+0xf000] ;  /* 0x00f0000000187984 */ /* 0x0006a40000000c00 */
[----:B------:R-:W-:Y:S02]  /*9330*/  IADD3.X R3, PT, PT, R3, UR18, R4, P0, !PT ;  /* 0x0000001203037c10 */ /* 0x000fe400087fe404 */
[----:B------:R3:W2:Y:S01]  /*9340*/  LDS.128 R40, [R0+0x12000] ;  /* 0x0120000000287984 */ /* 0x0006a20000000c00 */
[----:B------:R-:W-:Y:S01]  /*9350*/  IADD3 R21, P0, PT, R61, 0x20, RZ ;  /* 0x000000203d157810 */ /* 0x000fe20007f1e0ff */
[----:B-1----:R-:W-:-:S02]  /*9360*/  IMAD.WIDE.U32 R4, R6, UR21, R2 ;  /* 0x0000001506047c25 */ /* 0x002fc4000f8e0002 */
[----:B------:R3:W1:Y:S02]  /*9370*/  LDS.128 R52, [R0+0x13000] ;  /* 0x0130000000347984 */ /* 0x0006640000000c00 */
[----:B------:R-:W-:Y:S02]  /*9380*/  IMAD R20, R7, UR21, R5 ;  /* 0x0000001507147c24 */ /* 0x000fe4000f8e0205 */
[----:B------:R3:W1:Y:S01]  /*9390*/  LDS.128 R36, [R0+0x14000] ;  /* 0x0140000000247984 */ /* 0x0006620000000c00 */
[----:B------:R-:W-:-:S03]  /*93a0*/  IMAD.X R22, RZ, RZ, RZ, P0 ;  /* 0x000000ffff167224 */ /* 0x000fc600000e06ff */
        /* <DEDUP_REMOVED lines=21> */
.L_x_900:
[----:B------:R-:W-:Y:S05]  /*9500*/  BSYNC.RECONVERGENT B0 ;  /* 0x0000000000007941 */ /* 0x000fea0003800200 */
.L_x_899:
        /* <DEDUP_REMOVED lines=19> */
.L_x_902:
[----:B------:R-:W-:Y:S05]  /*9640*/  BSYNC.RECONVERGENT B0 ;  /* 0x0000000000007941 */ /* 0x000fea0003800200 */
.L_x_901:
        /* <DEDUP_REMOVED lines=25> */
.L_x_904:
[----:B------:R-:W-:Y:S05]  /*97e0*/  BSYNC.RECONVERGENT B0 ;  /* 0x0000000000007941 */ /* 0x000fea0003800200 */
.L_x_903:
        /* <DEDUP_REMOVED lines=17> */
.L_x_862:
[----:B------:R-:W-:Y:S05]  /*9900*/  BSYNC.RECONVERGENT B1 ;  /* 0x0000000000017941 */ /* 0x000fea0003800200 */
.L_x_840:
        /* <DEDUP_REMOVED lines=11> */
.L_x_906:
        /* <DEDUP_REMOVED lines=12> */
.L_x_2167:


//--------------------- .text._ZN5flash44flash_bwd_dq_dk_dv_loop_seqk_parallel_kernelI23Flash_bwd_kernel_traitsILi192ELi64ELi64ELi8ELi4ELi2ELi2ELb1ELb1EN7cutlass6half_tE19Flash_kernel_traitsILi192ELi64ELi64ELi8ES3_EELb0ELb0ELb1ELb0ELb0ELb0ELb1EEEvNS_16Flash_bwd_paramsE --------------------------
	.section	.text._ZN5flash44flash_bwd_dq_dk_dv_loop_seqk_parallel_kernelI23Flash_bwd_kernel_traitsILi192ELi64ELi64ELi8ELi4ELi2ELi2ELb1ELb1EN7cutlass6half_tE19Flash_kernel_traitsILi192ELi64ELi64ELi8ES3_EELb0ELb0ELb1ELb0ELb0ELb0ELb1EEEvNS_16Flash_bwd_paramsE,"ax",@progbits
	.align	128
        .global         _ZN5flash44flash_bwd_dq_dk_dv_loop_seqk_parallel_kernelI23Flash_bwd_kernel_traitsILi192ELi64ELi64ELi8ELi4ELi2ELi2ELb1ELb1EN7cutlass6half_tE19Flash_kernel_traitsILi192ELi64ELi64ELi8ES3_EELb0ELb0ELb1ELb0ELb0ELb0ELb1EEEvNS_16Flash_bwd_paramsE
        .type           _ZN5flash44flash_bwd_dq_dk_dv_loop_seqk_parallel_kernelI23Flash_bwd_kernel_traitsILi192ELi64ELi64ELi8ELi4ELi2ELi2ELb1ELb1EN7cutlass6half_tE19Flash_kernel_traitsILi192ELi64ELi64ELi8ES3_EELb0ELb0ELb1ELb0ELb0ELb0ELb1EEEvNS_16Flash_bwd_paramsE,@function
        .size           _ZN5flash44flash_bwd_dq_dk_dv_loop_seqk_parallel_kernelI23Flash_bwd_kernel_traitsILi192ELi64ELi64ELi8ELi4ELi2ELi2ELb1ELb1EN7cutlass6half_tE19Flash_kernel_traitsILi192ELi64ELi64ELi8ES3_EELb0ELb0ELb1ELb0ELb0ELb0ELb1EEEvNS_16Flash_bwd_paramsE,(.L_x_2168 - _ZN5flash44flash_bwd_dq_dk_dv_loop_seqk_parallel_kernelI23Flash_bwd_kernel_traitsILi192ELi64ELi64ELi8ELi4ELi2ELi2ELb1ELb1EN7cutlass6half_tE19Flash_kernel_traitsILi192ELi64ELi64ELi8ES3_EELb0ELb0ELb1ELb0ELb0ELb0ELb1EEEvNS_16Flash_bwd_paramsE)
        .other          _ZN5flash44flash_bwd_dq_dk_dv_loop_seqk_parallel_kernelI23Flash_bwd_kernel_traitsILi192ELi64ELi64ELi8ELi4ELi2ELi2ELb1ELb1EN7cutlass6half_tE19Flash_kernel_traitsILi192ELi64ELi64ELi8ES3_EELb0ELb0ELb1ELb0ELb0ELb0ELb1EEEvNS_16Flash_bwd_paramsE,@"STO_CUDA_ENTRY STV_DEFAULT"
_ZN5flash44flash_bwd_dq_dk_dv_loop_seqk_parallel_kernelI23Flash_bwd_kernel_traitsILi192ELi64ELi64ELi8ELi4ELi2ELi2ELb1ELb1EN7cutlass6half_tE19Flash_kernel_traitsILi192ELi64ELi64ELi8ES3_EELb0ELb0ELb1ELb0ELb0ELb0ELb1EEEvNS_16Flash_bwd_paramsE:
.text._ZN5flash44flash_bwd_dq_dk_dv_loop_seqk_parallel_kernelI23Flash_bwd_kernel_traitsILi192ELi64ELi64ELi8ELi4ELi2ELi2ELb1ELb1EN7cutlass6half_tE19Flash_kernel_traitsILi192ELi64ELi64ELi8ES3_EELb0ELb0ELb1ELb0ELb0ELb0ELb1EEEvNS_16Flash_bwd_paramsE:
        /* <DEDUP_REMOVED lines=49> */
.L_x_973:
        /* <DEDUP_REMOVED lines=52> */
.L_x_907:
        /* <DEDUP_REMOVED lines=43> */
.L_x_909:
[----:B------:R-:W1:Y:S01]  /*0900*/  LDCU.64 UR16, c[0x0][0x3b8] ;  /* 0x00007700ff1077ac */ /* 0x000e620008000a00 */
[----:B------:R-:W-:-:S04]  /*0910*/  UIADD3 UR8, UPT, UPT, UR37, UR41, URZ ;  /* 0x0000002925087290 */ /* 0x000fc8000fffe0ff */
[----:B-1----:R-:W-:Y:S02]  /*0920*/  UIMAD.WIDE.U32 UR10, UR8, UR16, URZ ;  /* 0x00000010080a72a5 */ /* 0x002fe4000f8e00ff */
[----:B------:R-:W-:-:S04]  /*0930*/  UIMAD UR8, UR8, UR17, URZ ;  /* 0x00000011080872a4 */ /* 0x000fc8000f8e02ff */
[----:B------:R-:W-:Y:S01]  /*0940*/  UIADD3 UR8, UPT, UPT, UR11, UR8, URZ ;  /* 0x000000080b087290 */ /* 0x000fe2000fffe0ff */
[----:B------:R-:W-:-:S05]  /*0950*/  UMOV UR44, UR10 ;  /* 0x0000000a002c7c82 */ /* 0x000fca0008000000 */
[----:B------:R-:W-:Y:S02]  /*0960*/  MOV R20, UR8 ;  /* 0x0000000800147c02 */ /* 0x000fe40008000f00 */
.L_x_910:
[----:B------:R-:W1:Y:S01]  /*0970*/  LDC R5, c[0x0][0x3e8] ;  /* 0x0000fa00ff057b82 */ /* 0x000e620000000800 */
[----:B------:R-:W2:Y:S01]  /*0980*/  S2R R6, SR_CTAID.Z ;  /* 0x0000000000067919 */ /* 0x000ea20000002700 */
[----:B------:R-:W-:Y:S01]  /*0990*/  USHF.R.S32.HI UR27, URZ, 0x1f, UR30 ;  /* 0x0000001fff1b7899 */ /* 0x000fe2000801141e */
[----:B-1----:R-:W-:-:S04]  /*09a0*/  IABS R4, R5 ;  /* 0x0000000500047213 */ /* 0x002fc80000000000 */
[----:B------:R-:W1:Y:S01]  /*09b0*/  I2F.RP R2, R4 ;  /* 0x0000000400027306 */ /* 0x000e620000209400 */
[----:B--2---:R-:W-:-:S07]  /*09c0*/  IABS R6, R6 ;  /* 0x0000000600067213 */ /* 0x004fce0000000000 */
[----:B-1----:R-:W1:Y:S02]  /*09d0*/  MUFU.RCP R2, R2 ;  /* 0x0000000200027308 */ /* 0x002e640000001000 */
[----:B-1----:R-:W-:-:S06]  /*09e0*/  VIADD R2, R2, 0xffffffe ;  /* 0x0ffffffe02027836 */ /* 0x002fcc0000000000 */
[----:B------:R-:W1:Y:S02]  /*09f0*/  F2I.FTZ.U32.TRUNC.NTZ R3, R2 ;  /* 0x0000000200037305 */ /* 0x000e64000021f000 */
[----:B-1----:R-:W-:Y:S01]  /*0a00*/  IMAD.MOV R0, RZ, RZ, -R3 ;  /* 0x000000ffff007224 */ /* 0x002fe200078e0a03 */
[----:B------:R-:W-:-:S03]  /*0a10*/  MOV R2, RZ ;  /* 0x000000ff00027202 */ /* 0x000fc60000000f00 */
[----:B------:R-:W-:-:S04]  /*0a20*/  IMAD R0, R0, R4, RZ ;  /* 0x0000000400007224 */ /* 0x000fc800078e02ff */
[----:B------:R-:W-:-:S04]  /*0a30*/  IMAD.HI.U32 R0, R3, R0, R2 ;  /* 0x0000000003007227 */ /* 0x000fc800078e0002 */
[----:B------:R-:W-:-:S04]  /*0a40*/  IMAD.MOV.U32 R3, RZ, RZ, R6 ;  /* 0x000000ffff037224 */ /* 0x000fc800078e0006 */
[----:B------:R-:W-:-:S04]  /*0a50*/  IMAD.HI.U32 R0, R0, R3, RZ ;  /* 0x0000000300007227 */ /* 0x000fc800078e00ff */
[----:B------:R-:W-:-:S04]  /*0a60*/  IMAD.MOV R2, RZ, RZ, -R0 ;  /* 0x000000ffff027224 */ /* 0x000fc800078e0a00 */
[----:B------:R-:W-:-:S05]  /*0a70*/  IMAD R2, R4, R2, R3 ;  /* 0x0000000204027224 */ /* 0x000fca00078e0203 */
[----:B------:R-:W-:-:S13]  /*0a80*/  ISETP.GT.U32.AND P1, PT, R4, R2, PT ;  /* 0x000000020400720c */ /* 0x000fda0003f24070 */
[-C--:B------:R-:W-:Y:S01]  /*0a90*/  @!P1 IADD3 R2, PT, PT, R2, -R4.reuse, RZ ;  /* 0x8000000402029210 */ /* 0x080fe20007ffe0ff */
        /* <DEDUP_REMOVED lines=24> */
.L_x_911:
[----:B------:R-:W1:Y:S01]  /*0c20*/  LDCU.64 UR14, c[0x0][0x3c0] ;  /* 0x00007800ff0e77ac */ /* 0x000e620008000a00 */
[----:B------:R-:W-:-:S04]  /*0c30*/  UIADD3 UR8, UPT, UPT, UR37, UR41, URZ ;  /* 0x0000002925087290 */ /* 0x000fc8000fffe0ff */
[----:B-1----:R-:W-:Y:S02]  /*0c40*/  UIMAD.WIDE.U32 UR10, UR8, UR14, URZ ;  /* 0x0000000e080a72a5 */ /* 0x002fe4000f8e00ff */
[----:B------:R-:W-:-:S04]  /*0c50*/  UIMAD UR8, UR8, UR15, URZ ;  /* 0x0000000f080872a4 */ /* 0x000fc8000f8e02ff */
[----:B------:R-:W-:Y:S01]  /*0c60*/  UIADD3 UR8, UPT, UPT, UR11, UR8, URZ ;  /* 0x000000080b087290 */ /* 0x000fe2000fffe0ff */
[----:B------:R-:W-:-:S05]  /*0c70*/  UMOV UR50, UR10 ;  /* 0x0000000a00327c82 */ /* 0x000fca0008000000 */
[----:B------:R-:W-:-:S07]  /*0c80*/  MOV R18, UR8 ;  /* 0x0000000800127c02 */ /* 0x000fce0008000f00 */
.L_x_912:
        /* <DEDUP_REMOVED lines=28> */
.L_x_913:
[----:B------:R-:W-:Y:S02]  /*0e50*/  UIMAD.WIDE.U32 UR10, UR56, UR43, URZ ;  /* 0x0000002b380a72a5 */ /* 0x000fe4000f8e00ff */
[----:B------:R-:W-:-:S04]  /*0e60*/  UIMAD UR8, UR57, UR43, URZ ;  /* 0x0000002b390872a4 */ /* 0x000fc8000f8e02ff */
[----:B------:R-:W-:-:S12]  /*0e70*/  UIADD3 UR8, UPT, UPT, UR11, UR8, URZ ;  /* 0x000000080b087290 */ /* 0x000fd8000fffe0ff */
.L_x_914:
        /* <DEDUP_REMOVED lines=20> */
.L_x_915:
[----:B------:R-:W1:Y:S01]  /*0fc0*/  LDCU UR57, c[0x0][0x434] ;  /* 0x00008680ff3977ac */ /* 0x000e620008000800 */
[----:B------:R-:W-:-:S04]  /*0fd0*/  UIMAD UR9, UR40, UR19, UR24 ;  /* 0x00000013280972a4 */ /* 0x000fc8000f8e0218 */
[----:B-1----:R-:W-:Y:S02]  /*0fe0*/  UIMAD UR57, UR9, UR57, URZ ;  /* 0x00000039093972a4 */ /* 0x002fe4000f8e02ff */
.L_x_916:
        /* <DEDUP_REMOVED lines=11> */
.L_x_917:
[----:B------:R-:W1:Y:S01]  /*10a0*/  LDCU UR56, c[0x0][0x444] ;  /* 0x00008880ff3877ac */ /* 0x000e620008000800 */
[----:B------:R-:W-:-:S04]  /*10b0*/  UIMAD UR9, UR40, UR19, UR24 ;  /* 0x00000013280972a4 */ /* 0x000fc8000f8e0218 */
[----:B-1----:R-:W-:-:S12]  /*10c0*/  UIMAD UR56, UR9, UR56, URZ ;  /* 0x00000038093872a4 */ /* 0x002fd8000f8e02ff */
.L_x_918:
        /* <DEDUP_REMOVED lines=105> */
.L_x_920:
[----:B------:R-:W1:Y:S01]  /*1760*/  LDCU.64 UR14, c[0x0][0x5c0] ;  /* 0x0000b800ff0e77ac */ /* 0x000e620008000a00 */
[----:B------:R-:W-:-:S04]  /*1770*/  UIADD3 UR8, UPT, UPT, UR37, UR41, URZ ;  /* 0x0000002925087290 */ /* 0x000fc8000fffe0ff */
[----:B-1----:R-:W-:Y:S02]  /*1780*/  UIMAD.WIDE.U32 UR18, UR8, UR14, URZ ;  /* 0x0000000e081272a5 */ /* 0x002fe4000f8e00ff */
[----:B------:R-:W-:-:S04]  /*1790*/  UIMAD UR8, UR8, UR15, URZ ;  /* 0x0000000f080872a4 */ /* 0x000fc8000f8e02ff */
[----:B------:R-:W-:-:S06]  /*17a0*/  UIADD3 UR8, UPT, UPT, UR19, UR8, URZ ;  /* 0x0000000813087290 */ /* 0x000fcc000fffe0ff */
[----:B------:R-:W-:Y:S02]  /*17b0*/  MOV R0, UR8 ;  /* 0x0000000800007c02 */ /* 0x000fe40008000f00 */
.L_x_921:
        /* <DEDUP_REMOVED lines=13> */
.L_x_922:
[----:B------:R-:W1:Y:S01]  /*1890*/  LDCU.64 UR10, c[0x0][0x5c8] ;  /* 0x0000b900ff0a77ac */ /* 0x000e620008000a00 */
[----:B------:R-:W-:-:S04]  /*18a0*/  UIADD3 UR37, UPT, UPT, UR37, UR41, URZ ;  /* 0x0000002925257290 */ /* 0x000fc8000fffe0ff */
[----:B-1----:R-:W-:Y:S02]  /*18b0*/  UIMAD.WIDE.U32 UR16, UR37, UR10, URZ ;  /* 0x0000000a251072a5 */ /* 0x002fe4000f8e00ff */
[----:B------:R-:W-:-:S04]  /*18c0*/  UIMAD UR37, UR37, UR11, URZ ;  /* 0x0000000b252572a4 */ /* 0x000fc8000f8e02ff */
[----:B------:R-:W-:-:S06]  /*18d0*/  UIADD3 UR37, UPT, UPT, UR17, UR37, URZ ;  /* 0x0000002511257290 */ /* 0x000fcc000fffe0ff */
[----:B------:R-:W-:-:S07]  /*18e0*/  MOV R10, UR37 ;  /* 0x00000025000a7c02 */ /* 0x000fce0008000f00 */
.L_x_923:
        /* <DEDUP_REMOVED lines=30> */
.L_x_925:
[----:B------:R-:W-:Y:S05]  /*1ad0*/  BSYNC.RECONVERGENT B0 ;  /* 0x0000000000007941 */ /* 0x000fea0003800200 */
.L_x_924:
        /* <DEDUP_REMOVED lines=17> */
.L_x_927:
[----:B------:R-:W-:Y:S05]  /*1bf0*/  BSYNC.RECONVERGENT B0 ;  /* 0x0000000000007941 */ /* 0x000fea0003800200 */
.L_x_926:
        /* <DEDUP_REMOVED lines=27> */
.L_x_929:
[----:B------:R-:W-:Y:S05]  /*1db0*/  BSYNC.RECONVERGENT B0 ;  /* 0x0000000000007941 */ /* 0x000fea0003800200 */
.L_x_928:
        /* <DEDUP_REMOVED lines=18> */
.L_x_919:
        /* <DEDUP_REMOVED lines=47> */
.L_x_933:
[----:B------:R2:W-:Y:S01]  /*21d0*/  STS.128 [R0+0x16000], RZ ;  /* 0x016000ff00007388 */ /* 0x0005e20000000c00 */
[----:B------:R-:W-:Y:S05]  /*21e0*/  BRA `(.L_x_934) ;  /* 0x00000000000c7947 */ /* 0x000fea0003800000 */
.L_x_932:
[----:B------:R1:W-:Y:S04]  /*21f0*/  STS.128 [R0+0x12000], RZ ;  /* 0x012000ff00007388 */ /* 0x0003e80000000c00 */
[----:B------:R1:W-:Y:S04]  /*2200*/  STS.128 [R0+0x14000], RZ ;  /* 0x014000ff00007388 */ /* 0x0003e80000000c00 */
[----:B------:R1:W-:Y:S02]  /*2210*/  STS.128 [R0+0x16000], RZ ;  /* 0x016000ff00007388 */ /* 0x0003e40000000c00 */
.L_x_934:
[----:B------:R-:W-:Y:S05]  /*2220*/  BSYNC.RECONVERGENT B0 ;  /* 0x0000000000007941 */ /* 0x000fea0003800200 */
.L_x_931:
        /* <DEDUP_REMOVED lines=34> */
.L_x_937:
[----:B------:R3:W-:Y:S02]  /*2450*/  STS.128 [R0+0x17000], RZ ;  /* 0x017000ff00007388 */ /* 0x0007e40000000c00 */
.L_x_936:
[----:B------:R-:W-:Y:S05]  /*2460*/  BSYNC.RECONVERGENT B0 ;  /* 0x0000000000007941 */ /* 0x000fea0003800200 */
.L_x_935:
        /* <DEDUP_REMOVED lines=31> */
.L_x_940:
[----:B------:R3:W-:Y:S01]  /*2660*/  STS.128 [R0+0xa000], RZ ;  /* 0x00a000ff00007388 */ /* 0x0007e20000000c00 */
[----:B------:R-:W-:Y:S05]  /*2670*/  BRA `(.L_x_941) ;  /* 0x00000000000c7947 */ /* 0x000fea0003800000 */
.L_x_939:
[----:B------:R1:W-:Y:S04]  /*2680*/  STS.128 [R0+0x6000], RZ ;  /* 0x006000ff00007388 */ /* 0x0003e80000000c00 */
[----:B------:R1:W-:Y:S04]  /*2690*/  STS.128 [R0+0x8000], RZ ;  /* 0x008000ff00007388 */ /* 0x0003e80000000c00 */
[----:B------:R1:W-:Y:S02]  /*26a0*/  STS.128 [R0+0xa000], RZ ;  /* 0x00a000ff00007388 */ /* 0x0003e40000000c00 */
.L_x_941:
[----:B------:R-:W-:Y:S05]  /*26b0*/  BSYNC.RECONVERGENT B0 ;  /* 0x0000000000007941 */ /* 0x000fea0003800200 */
.L_x_938:
        /* <DEDUP_REMOVED lines=31> */
.L_x_944:
[----:B------:R3:W-:Y:S02]  /*28b0*/  STS.128 [R0+0xb000], RZ ;  /* 0x00b000ff00007388 */ /* 0x0007e40000000c00 */
.L_x_943:
[----:B------:R-:W-:Y:S05]  /*28c0*/  BSYNC.RECONVERGENT B0 ;  /* 0x0000000000007941 */ /* 0x000fea0003800200 */
.L_x_942:
        /* <DEDUP_REMOVED lines=28> */
.L_x_947:
[----:B------:R3:W-:Y:S01]  /*2a90*/  STS.128 [R0+0x4000], RZ ;  /* 0x004000ff00007388 */ /* 0x0007e20000000c00 */
[----:B------:R-:W-:Y:S05]  /*2aa0*/  BRA `(.L_x_948) ;  /* 0x00000000000c7947 */ /* 0x000fea0003800000 */
.L_x_946:
[----:B------:R1:W-:Y:S04]  /*2ab0*/  STS.128 [R0], RZ ;  /* 0x000000ff00007388 */ /* 0x0003e80000000c00 */
[----:B------:R1:W-:Y:S04]  /*2ac0*/  STS.128 [R0+0x2000], RZ ;  /* 0x002000ff00007388 */ /* 0x0003e80000000c00 */
[----:B------:R1:W-:Y:S02]  /*2ad0*/  STS.128 [R0+0x4000], RZ ;  /* 0x004000ff00007388 */ /* 0x0003e40000000c00 */
.L_x_948:
[----:B------:R-:W-:Y:S05]  /*2ae0*/  BSYNC.RECONVERGENT B0 ;  /* 0x0000000000007941 */ /* 0x000fea0003800200 */
.L_x_945:
        /* <DEDUP_REMOVED lines=27> */
.L_x_951:
[----:B------:R3:W-:Y:S02]  /*2ca0*/  STS.128 [R0+0x5000], RZ ;  /* 0x005000ff00007388 */ /* 0x0007e40000000c00 */
.L_x_950:
[----:B------:R-:W-:Y:S05]  /*2cb0*/  BSYNC.RECONVERGENT B0 ;  /* 0x0000000000007941 */ /* 0x000fea0003800200 */
.L_x_949:
        /* <DEDUP_REMOVED lines=56> */
.L_x_954:
[----:B------:R3:W-:Y:S01]  /*3040*/  STS.128 [R0+0x10000], RZ ;  /* 0x010000ff00007388 */ /* 0x0007e20000000c00 */
[----:B------:R-:W-:Y:S05]  /*3050*/  BRA `(.L_x_955) ;  /* 0x00000000000c7947 */ /* 0x000fea0003800000 */
.L_x_953:
[----:B------:R1:W-:Y:S04]  /*3060*/  STS.128 [R0+0xc000], RZ ;  /* 0x00c000ff00007388 */ /* 0x0003e80000000c00 */
[----:B------:R1:W-:Y:S04]  /*3070*/  STS.128 [R0+0xe000], RZ ;  /* 0x00e000ff00007388 */ /* 0x0003e80000000c00 */
[----:B------:R1:W-:Y:S02]  /*3080*/  STS.128 [R0+0x10000], RZ ;  /* 0x010000ff00007388 */ /* 0x0003e40000000c00 */
.L_x_955:
[----:B------:R-:W-:Y:S05]  /*3090*/  BSYNC.RECONVERGENT B0 ;  /* 0x0000000000007941 */ /* 0x000fea0003800200 */
.L_x_952:
        /* <DEDUP_REMOVED lines=33> */
.L_x_958:
[----:B------:R2:W-:Y:S02]  /*32b0*/  STS.128 [R0+0x11000], RZ ;  /* 0x011000ff00007388 */ /* 0x0005e40000000c00 */
.L_x_957:
[----:B------:R-:W-:Y:S05]  /*32c0*/  BSYNC.RECONVERGENT B0 ;  /* 0x0000000000007941 */ /* 0x000fea0003800200 */
.L_x_956:
        /* <DEDUP_REMOVED lines=42> */
[C---:B------:R-:W-:Y:S01]  /*3570*/  IMAD.IADD R240, R0.reuse, 0x1, R232 ;  /* 0x0000000100f07824 */ /* 0x040fe200078e02e8 */
[----:B------:R-:W-:Y:S01]  /*3580*/  CS2R R122, SRZ ;  /* 0x00000000007a7805 */ /* 0x000fe2000001ff00 */
[----:B------:R-:W-:Y:S01]  /*3590*/  IMAD.IADD R7, R0, 0x1, R6 ;  /* 0x0000000100077824 */ /* 0x000fe200078e0206 */
[----:B------:R-:W-:Y:S01]  /*35a0*/  CS2R R120, SRZ ;  /* 0x0000000000787805 */ /* 0x000fe2000001ff00 */
[----:B------:R-:W-:Y:S01]  /*35b0*/  IMAD.IADD R4, R6, 0x1, R2 ;  /* 0x0000000106047824 */ /* 0x000fe200078e0202 */
[----:B------:R-:W-:Y:S01]  /*35c0*/  CS2R R118, SRZ ;  /* 0x0000000000767805 */ /* 0x000fe2000001ff00 */
[----:B------:R-:W-:Y:S01]  /*35d0*/  IMAD.IADD R3, R2, 0x1, R5 ;  /* 0x0000000102037824 */ /* 0x000fe200078e0205 */
[----:B------:R-:W1:Y:S01]  /*35e0*/  LDSM.16.M88.4 R164, [R232] ;  /* 0x00000000e8a4783b */ /* 0x000e620000000200 */
[----:B------:R-:W-:Y:S01]  /*35f0*/  IMAD.IADD R2, R0, 0x1, R4 ;  /* 0x0000000100027824 */ /* 0x000fe200078e0204 */
[----:B------:R-:W-:-:S02]  /*3600*/  CS2R R116, SRZ ;  /* 0x0000000000747805 */ /* 0x000fc4000001ff00 */
[----:B------:R-:W-:Y:S01]  /*3610*/  CS2R R110, SRZ ;  /* 0x00000000006e7805 */ /* 0x000fe2000001ff00 */
[----:B------:R-:W2:Y:S01]  /*3620*/  LDSM.16.M88.4 R168, [R232+0x800] ;  /* 0x00080000e8a8783b */ /* 0x000ea20000000200 */
[----:B------:R-:W-:Y:S02]  /*3630*/  CS2R R108, SRZ ;  /* 0x00000000006c7805 */ /* 0x000fe4000001ff00 */
[----:B------:R-:W-:Y:S02]  /*3640*/  CS2R R114, SRZ ;  /* 0x0000000000727805 */ /* 0x000fe4000001ff00 */
[----:B------:R-:W-:Y:S01]  /*3650*/  CS2R R112, SRZ ;  /* 0x0000000000707805 */ /* 0x000fe2000001ff00 */
[----:B------:R-:W3:Y:S01]  /*3660*/  LDSM.16.M88.4 R196, [R232+0x2000] ;  /* 0x00200000e8c4783b */ /* 0x000ee20000000200 */
        /* <DEDUP_REMOVED lines=11> */
[----:B------:R-:W1:Y:S01]  /*3720*/  LDSM.16.M88.4 R172, [R240] ;  /* 0x00000000f0ac783b */ /* 0x000e620000000200 */
        /* <DEDUP_REMOVED lines=14> */
[----:B----4-:R-:W-:Y:S01]  /*3810*/  CS2R R30, SRZ ;  /* 0x00000000001e7805 */ /* 0x010fe2000001ff00 */
[----:B------:R-:W4:Y:S01]  /*3820*/  LDSM.16.M88.4 R236, [R240+0x4000] ;  /* 0x00400000f0ec783b */ /* 0x000f220000000200 */
        /* <DEDUP_REMOVED lines=8> */
[----:B------:R-:W-:Y:S01]  /*38b0*/  CS2R R20, SRZ ;  /* 0x0000000000147805 */ /* 0x000fe2000001ff00 */
[----:B------:R-:W1:Y:S02]  /*38c0*/  LDCU UR8, c[0x0][0x440] ;  /* 0x00008800ff0877ac */ /* 0x000e640008000800 */
        /* <DEDUP_REMOVED lines=15> */
[----:B------:R-:W1:Y:S04]  /*39c0*/  LDSM.16.M88.4 R220, [R7+0x16000] ;  /* 0x0160000007dc783b */ /* 0x000e680000000200 */
[----:B------:R-:W1:Y:S04]  /*39d0*/  LDSM.16.M88.4 R224, [R7+0x16800] ;  /* 0x0168000007e0783b */ /* 0x000e680000000200 */
[----:B------:R-:W1:Y:S04]  /*39e0*/  LDSM.16.M88.4 R232, [R232+0x4800] ;  /* 0x00480000e8e8783b */ /* 0x000e680000000200 */
[----:B------:R-:W1:Y:S04]  /*39f0*/  LDSM.16.M88.4 R240, [R240+0x4800] ;  /* 0x00480000f0f0783b */ /* 0x000e680000000200 */
[----:B------:R-:W-:Y:S04]  /*3a00*/  STL [R1+0x10], R7 ;  /* 0x0000100701007387 */ /* 0x000fe80000100800 */
[----:B------:R5:W-:Y:S04]  /*3a10*/  STL [R1+0x8], R5 ;  /* 0x0000080501007387 */ /* 0x000be80000100800 */
[----:B------:R1:W-:Y:S01]  /*3a20*/  STL [R1+0x14], R4 ;  /* 0x0000140401007387 */ /* 0x0003e20000100800 */
[----:B-----5:R-:W-:-:S02]  /*3a30*/  IMAD.IADD R5, R0, 0x1, R5 ;  /* 0x0000000100057824 */ /* 0x020fc400078e0205 */
[----:B------:R-:W-:-:S03]  /*3a40*/  IMAD.IADD R0, R0, 0x1, R3 ;  /* 0x0000000100007824 */ /* 0x000fc600078e0203 */
[----:B------:R1:W-:Y:S04]  /*3a50*/  STL [R1+0x20], R5 ;  /* 0x0000200501007387 */ /* 0x0003e80000100800 */
[----:B------:R1:W-:Y:S04]  /*3a60*/  STL [R1+0x1c], R3 ;  /* 0x00001c0301007387 */ /* 0x0003e80000100800 */
[----:B------:R1:W-:Y:S04]  /*3a70*/  STL [R1+0x18], R2 ;  /* 0x0000180201007387 */ /* 0x0003e80000100800 */
[----:B--234-:R1:W-:Y:S02]  /*3a80*/  STL [R1+0x24], R0 ;  /* 0x0000240001007387 */ /* 0x01c3e40000100800 */
.L_x_963:
[----:B------:R-:W2:Y:S01]  /*3a90*/  LDL R93, [R1+0x44] ;  /* 0x00004400015d7983 */ /* 0x000ea20000100800 */
[----:B-1----:R-:W-:Y:S01]  /*3aa0*/  MOV R2, UR10 ;  /* 0x0000000a00027c02 */ /* 0x002fe20008000f00 */
[----:B------:R-:W-:Y:S01]  /*3ab0*/  USHF.L.U32 UR30, UR47, 0x6, URZ ;  /* 0x000000062f1e7899 */ /* 0x000fe200080006ff */
[----:B------:R-:W-:Y:S01]  /*3ac0*/  MOV R3, UR11 ;  /* 0x0000000b00037c02 */ /* 0x000fe20008000f00 */
[----:B------:R-:W3:Y:S02]  /*3ad0*/  LDL.LU R244, [R1+0x8] ;  /* 0x0000080001f47983 */ /* 0x000ee40000300800 */
        /* <DEDUP_REMOVED lines=11> */
[C---:B--2---:R-:W-:Y:S05]  /*3b90*/  LEA R2, P0, R93.reuse, R2, 0x2 ;  /* 0x000000025d027211 */ /* 0x044fea00078010ff */
[----:B---3--:R-:W-:Y:S01]  /*3ba0*/  LDSM.16.M88.4 R16, [R244] ;  /* 0x00000000f410783b */ /* 0x008fe20000000200 */
[----:B------:R-:W-:Y:S03]  /*3bb0*/  LEA.HI.X R3, R93, R3, RZ, 0x2, P0 ;  /* 0x000000035d037211 */ /* 0x000fe600000f14ff */
[----:B----4-:R-:W1:Y:S04]  /*3bc0*/  LDSM.16.M88.4 R8, [R99+0xc000] ;  /* 0x00c000006308783b */ /* 0x010e680000000200 */
[----:B------:R-:W2:Y:S04]  /*3bd0*/  LDSM.16.M88.4 R68, [R99+0xc800] ;  /* 0x00c800006344783b */ /* 0x000ea80000000200 */
[----:B------:R-:W-:Y:S04]  /*3be0*/  LDSM.16.M88.4 R72, [R98] ;  /* 0x000000006248783b */ /* 0x000fe80000000200 */
[----:B------:R-:W3:Y:S04]  /*3bf0*/  LDSM.16.M88.4 R76, [R97+0xc000] ;  /* 0x00c00000614c783b */ /* 0x000ee80000000200 */
[----:B------:R-:W4:Y:S04]  /*3c00*/  LDSM.16.M88.4 R80, [R97+0xc800] ;  /* 0x00c800006150783b */ /* 0x000f280000000200 */
[----:B------:R-:W-:Y:S04]  /*3c10*/  LDSM.16.M88.4 R84, [R96] ;  /* 0x000000006054783b */ /* 0x000fe80000000200 */
[----:B------:R-:W4:Y:S04]  /*3c20*/  LDSM.16.M88.4 R88, [R95+0xc000] ;  /* 0x00c000005f58783b */ /* 0x000f280000000200 */
[----:B-----5:R2:W5:Y:S04]  /*3c30*/  LDG.E R94, desc[UR34][R2.64] ;  /* 0x00000022025e7981 */ /* 0x020568000c1e1900 */
[----:B------:R3:W5:Y:S01]  /*3c40*/  LDG.E R93, desc[UR34][R2.64+0x20] ;  /* 0x00002022025d7981 */ /* 0x000762000c1e1900 */
[C---:B-1----:R-:W-:Y:S08]  /*3c50*/  HMMA.16816.F32 R4, R16.reuse, R8, RZ ;  /* 0x000000081004723c */ /* 0x042ff000000018ff */
        /* <DEDUP_REMOVED lines=24> */
[----:B------:R-:W-:Y:S03]  /*3de0*/  LDSM.16.M88.4 R80, [R96+0x2000] ;  /* 0x002000006050783b */ /* 0x000fe60000000200 */
[C---:B-1----:R-:W-:Y:S08]  /*3df0*/  HMMA.16816.F32 R4, R68.reuse, R84, R4 ;  /* 0x000000544404723c */ /* 0x042ff00000001804 */
[C---:B------:R-:W-:Y:S01]  /*3e00*/  HMMA.16816.F32 R8, R68.reuse, R86, R8 ;  /* 0x000000564408723c */ /* 0x040fe20000001808 */
[----:B------:R-:W-:Y:S07]  /*3e10*/  LDSM.16.M88.4 R84, [R95+0xe000] ;  /* 0x00e000005f54783b */ /* 0x000fee0000000200 */
[C---:B------:R-:W-:Y:S08]  /*3e20*/  HMMA.16816.F32 R12, R68.reuse, R88, R12 ;  /* 0x00000058440c723c */ /* 0x040ff0000000180c */
[----:B------:R-:W-:Y:S01]  /*3e30*/  HMMA.16816.F32 R16, R68, R90, R16 ;  /* 0x0000005a4410723c */ /* 0x000fe20000001810 */
[----:B------:R-:W1:Y:S04]  /*3e40*/  LDSM.16.M88.4 R68, [R97+0xe800] ;  /* 0x00e800006144783b */ /* 0x000e680000000200 */
[----:B------:R-:W-:Y:S03]  /*3e50*/  LDSM.16.M88.4 R88, [R99+0x10800] ;  /* 0x010800006358783b */ /* 0x000fe60000000200 */
[C---:B--2---:R-:W-:Y:S08]  /*3e60*/  HMMA.16816.F32 R4, R72.reuse, R76, R4 ;  /* 0x0000004c4804723c */ /* 0x044ff00000001804 */
[C---:B------:R-:W-:Y:S01]  /*3e70*/  HMMA.16816.F32 R8, R72.reuse, R78, R8 ;  /* 0x0000004e4808723c */ /* 0x040fe20000001808 */
[----:B------:R-:W2:Y:S07]  /*3e80*/  LDSM.16.M88.4 R76, [R95+0xe800] ;  /* 0x00e800005f4c783b */ /* 0x000eae0000000200 */
[C---:B-1----:R-:W-:Y:S08]  /*3e90*/  HMMA.16816.F32 R12, R72.reuse, R68, R12 ;  /* 0x00000044480c723c */ /* 0x042ff0000000180c */
[----:B------:R-:W-:Y:S01]  /*3ea0*/  HMMA.16816.F32 R16, R72, R70, R16 ;  /* 0x000000464810723c */ /* 0x000fe20000001810 */
[----:B------:R-:W-:Y:S04]  /*3eb0*/  LDSM.16.M88.4 R68, [R92+0x2000] ;  /* 0x002000005c44783b */ /* 0x000fe80000000200 */
[----:B------:R-:W1:Y:S03]  /*3ec0*/  LDSM.16.M88.4 R72, [R0+0xe000] ;  /* 0x00e000000048783b */ /* 0x000e660000000200 */
[C---:B------:R-:W-:Y:S08]  /*3ed0*/  HMMA.16816.F32 R4, R80.reuse, R84, R4 ;  /* 0x000000545004723c */ /* 0x040ff00000001804 */
[C---:B------:R-:W-:Y:S01]  /*3ee0*/  HMMA.16816.F32 R8, R80.reuse, R86, R8 ;  /* 0x000000565008723c */ /* 0x040fe20000001808 */
[----:B------:R-:W3:Y:S07]  /*3ef0*/  LDSM.16.M88.4 R84, [R0+0xe800] ;  /* 0x00e800000054783b */ /* 0x000eee0000000200 */
[C---:B--2---:R-:W-:Y:S08]  /*3f00*/  HMMA.16816.F32 R12, R80.reuse, R76, R12 ;  /* 0x0000004c500c723c */ /* 0x044ff0000000180c */
[----:B------:R-:W-:Y:S01]  /*3f10*/  HMMA.16816.F32 R16, R80, R78, R16 ;  /* 0x0000004e5010723c */ /* 0x000fe20000001810 */
[----:B------:R-:W-:Y:S04]  /*3f20*/  LDSM.16.M88.4 R76, [R244+0x4000] ;  /* 0x00400000f44c783b */ /* 0x000fe80000000200 */
[----:B------:R-:W2:Y:S03]  /*3f30*/  LDSM.16.M88.4 R80, [R99+0x10000] ;  /* 0x010000006350783b */ /* 0x000ea60000000200 */
[C---:B-1----:R-:W-:Y:S08]  /*3f40*/  HMMA.16816.F32 R4, R68.reuse, R72, R4 ;  /* 0x000000484404723c */ /* 0x042ff00000001804 */
[C---:B------:R-:W-:Y:S01]  /*3f50*/  HMMA.16816.F32 R8, R68.reuse, R74, R8 ;  /* 0x0000004a4408723c */ /* 0x040fe20000001808 */
[----:B------:R-:W-:Y:S07]  /*3f60*/  LDSM.16.M88.4 R72, [R97+0x10000] ;  /* 0x010000006148783b */ /* 0x000fee0000000200 */
[C---:B---3--:R-:W-:Y:S08]  /*3f70*/  HMMA.16816.F32 R12, R68.reuse, R84, R12 ;  /* 0x00000054440c723c */ /* 0x048ff0000000180c */
[----:B------:R-:W-:Y:S01]  /*3f80*/  HMMA.16816.F32 R16, R68, R86, R16 ;  /* 0x000000564410723c */ /* 0x000fe20000001810 */
[----:B------:R-:W1:Y:S04]  /*3f90*/  LDSM.16.M88.4 R68, [R98+0x4000] ;  /* 0x004000006244783b */ /* 0x000e680000000200 */
[----:B------:R-:W3:Y:S03]  /*3fa0*/  LDSM.16.M88.4 R84, [R97+0x10800] ;  /* 0x010800006154783b */ /* 0x000ee60000000200 */
[C---:B--2---:R-:W-:Y:S08]  /*3fb0*/  HMMA.16816.F32 R4, R76.reuse, R80, R4 ;  /* 0x000000504c04723c */ /* 0x044ff00000001804 */
[C---:B------:R-:W-:Y:S01]  /*3fc0*/  HMMA.16816.F32 R8, R76.reuse, R82, R8 ;  /* 0x000000524c08723c */ /* 0x040fe20000001808 */
[----:B------:R-:W-:Y:S07]  /*3fd0*/  LDSM.16.M88.4 R80, [R95+0x10000] ;  /* 0x010000005f50783b */ /* 0x000fee0000000200 */
[C---:B------:R-:W-:Y:S08]  /*3fe0*/  HMMA.16816.F32 R12, R76.reuse, R88, R12 ;  /* 0x000000584c0c723c */ /* 0x040ff0000000180c */
[----:B------:R-:W-:Y:S01]  /*3ff0*/  HMMA.16816.F32 R16, R76, R90, R16 ;  /* 0x0000005a4c10723c */ /* 0x000fe20000001810 */
[----:B------:R-:W2:Y:S07]  /*4000*/  LDSM.16.M88.4 R76, [R96+0x4000] ;  /* 0x00400000604c783b */ /* 0x000eae0000000200 */
        /* <DEDUP_REMOVED lines=8> */
[C---:B------:R-:W-:Y:S08]  /*4090*/  HMMA.16816.F32 R8, R76.reuse, R82, R8 ;  /* 0x000000524c08723c */ /* 0x040ff00000001808 */
[C---:B-1----:R-:W-:Y:S08]  /*40a0*/  HMMA.16816.F32 R12, R76.reuse, R68, R12 ;  /* 0x000000444c0c723c */ /* 0x042ff0000000180c */
[----:B------:R-:W-:Y:S01]  /*40b0*/  HMMA.16816.F32 R16, R76, R70, R16 ;  /* 0x000000464c10723c */ /* 0x000fe20000001810 */
[----:B------:R-:W1:Y:S07]  /*40c0*/  LDSM.16.M88.4 R68, [R0+0x10800] ;  /* 0x010800000044783b */ /* 0x000e6e0000000200 */
[C---:B---3--:R-:W-:Y:S08]  /*40d0*/  HMMA.16816.F32 R4, R72.reuse, R84, R4 ;  /* 0x000000544804723c */ /* 0x048ff00000001804 */
[C---:B------:R-:W-:Y:S11]  /*40e0*/  HMMA.16816.F32 R8, R72.reuse, R86, R8 ;  /* 0x000000564808723c */ /* 0x040ff60000001808 */
[----:B------:R-:W-:Y:S01]  /*40f0*/  FMUL.FTZ R4, R4, UR17 ;  /* 0x0000001104047c20 */ /* 0x000fe20008410000 */
[----:B------:R-:W-:Y:S01]  /*4100*/  FMUL.FTZ R5, R5, UR17 ;  /* 0x0000001105057c20 */ /* 0x000fe20008410000 */
[----:B------:R-:W-:Y:S01]  /*4110*/  FMUL.FTZ R6, R6, UR17 ;  /* 0x0000001106067c20 */ /* 0x000fe20008410000 */
[----:B------:R-:W-:Y:S01]  /*4120*/  FMUL.FTZ R7, R7, UR17 ;  /* 0x0000001107077c20 */ /* 0x000fe20008410000 */
[----:B------:R2:W3:Y:S04]  /*4130*/  MUFU.TANH R96, R4 ;  /* 0x0000000400607308 */ /* 0x0004e80000002400 */
[----:B------:R-:W-:Y:S01]  /*4140*/  FMUL.FTZ R8, R8, UR17 ;  /* 0x0000001108087c20 */ /* 0x000fe20008410000 */
[----:B------:R-:W-:Y:S01]  /*4150*/  FMUL.FTZ R9, R9, UR17 ;  /* 0x0000001109097c20 */ /* 0x000fe20008410000 */
[----:B------:R-:W-:Y:S01]  /*4160*/  FMUL.FTZ R10, R10, UR17 ;  /* 0x000000110a0a7c20 */ /* 0x000fe20008410000 */
[----:B------:R-:W-:Y:S03]  /*4170*/  FMUL.FTZ R11, R11, UR17 ;  /* 0x000000110b0b7c20 */ /* 0x000fe60008410000 */
[----:B------:R2:W4:Y:S01]  /*4180*/  MUFU.TANH R95, R5 ;  /* 0x00000005005f7308 */ /* 0x0005220000002400 */
[C---:B-1----:R-:W-:Y:S09]  /*4190*/  HMMA.16816.F32 R12, R72.reuse, R68, R12 ;  /* 0x00000044480c723c */ /* 0x042ff2000000180c */
[----:B------:R2:W1:Y:S01]  /*41a0*/  MUFU.TANH R91, R6 ;  /* 0x00000006005b7308 */ /* 0x0004620000002400 */
[----:B------:R-:W-:Y:S09]  /*41b0*/  HMMA.16816.F32 R16, R72, R70, R16 ;  /* 0x000000464810723c */ /* 0x000ff20000001810 */
[----:B------:R2:W1:Y:S01]  /*41c0*/  MUFU.TANH R90, R7 ;  /* 0x00000007005a7308 */ /* 0x0004620000002400 */
[----:B------:R-:W-:Y:S01]  /*41d0*/  FMUL.FTZ R12, R12, UR17 ;  /* 0x000000110c0c7c20 */ /* 0x000fe20008410000 */
[----:B------:R-:W-:Y:S01]  /*41e0*/  FMUL.FTZ R13, R13, UR17 ;  /* 0x000000110d0d7c20 */ /* 0x000fe20008410000 */
[----:B------:R-:W-:Y:S07]  /*41f0*/  FMUL.FTZ R14, R14, UR17 ;  /* 0x000000110e0e7c20 */ /* 0x000fee0008410000 */
[----:B------:R2:W1:Y:S01]  /*4200*/  MUFU.TANH R244, R8 ;  /* 0x0000000800f47308 */ /* 0x0004620000002400 */
[----:B------:R-:W-:Y:S01]  /*4210*/  FMUL.FTZ R15, R15, UR17 ;  /* 0x000000110f0f7c20 */ /* 0x000fe20008410000 */
[----:B------:R-:W-:Y:S01]  /*4220*/  FMUL.FTZ R16, R16, UR17 ;  /* 0x0000001110107c20 */ /* 0x000fe20008410000 */
[----:B------:R-:W-:Y:S01]  /*4230*/  FMUL.FTZ R17, R17, UR17 ;  /* 0x0000001111117c20 */ /* 0x000fe20008410000 */
[----:B------:R-:W-:Y:S06]  /*4240*/  FMUL.FTZ R18, R18, UR17 ;  /* 0x0000001112127c20 */ /* 0x000fec0008410000 */
[----:B------:R2:W1:Y:S01]  /*4250*/  MUFU.TANH R99, R9 ;  /* 0x0000000900637308 */ /* 0x0004620000002400 */
[----:B------:R-:W-:Y:S09]  /*4260*/  FMUL.FTZ R19, R19, UR17 ;  /* 0x0000001113137c20 */ /* 0x000ff20008410000 */
[----:B------:R2:W1:Y:S10]  /*4270*/  MUFU.TANH R98, R10 ;  /* 0x0000000a00627308 */ /* 0x0004740000002400 */
        /* <DEDUP_REMOVED lines=8> */
[----:B------:R2:W1:Y:S01]  /*4300*/  MUFU.TANH R86, R19 ;  /* 0x0000001300567308 */ /* 0x0004620000002400 */
[----:B---34-:R-:W-:Y:S05]  /*4310*/  BRA.U !UP0, `(.L_x_959) ;  /* 0x00000001086c7547 */ /* 0x018fea000b800000 */
[----:B-12---:R-:W-:Y:S01]  /*4320*/  MOV R11, R86 ;  /* 0x00000056000b7202 */ /* 0x006fe20000000f00 */
[----:B------:R-:W-:Y:S01]  /*4330*/  USHF.L.U32 UR27, UR36, 0x6, URZ ;  /* 0x00000006241b7899 */ /* 0x000fe200080006ff */
[----:B------:R-:W-:Y:S01]  /*4340*/  MOV R9, R88 ;  /* 0x0000005800097202 */ /* 0x000fe20000000f00 */
[----:B------:R-:W-:Y:S01]  /*4350*/  IMAD.MOV.U32 R10, RZ, RZ, R87 ;  /* 0x000000ffff0a7224 */ /* 0x000fe200078e0057 */
[----:B------:R-:W-:Y:S01]  /*4360*/  MOV R8, R82 ;  /* 0x0000005200087202 */ /* 0x000fe20000000f00 */
[----:B------:R-:W-:Y:S01]  /*4370*/  IMAD.MOV.U32 R12, RZ, RZ, R89 ;  /* 0x000000ffff0c7224 */ /* 0x000fe200078e0059 */
[----:B------:R-:W-:Y:S01]  /*4380*/  MOV R17, R84 ;  /* 0x0000005400117202 */ /* 0x000fe20000000f00 */
[----:B------:R-:W-:Y:S01]  /*4390*/  IMAD.MOV.U32 R7, RZ, RZ, R83 ;  /* 0x000000ffff077224 */ /* 0x000fe200078e0053 */
[----:B------:R-:W-:Y:S01]  /*43a0*/  MOV R6, R97 ;  /* 0x0000006100067202 */ /* 0x000fe20000000f00 */
[----:B------:R-:W-:Y:S01]  /*43b0*/  IMAD.MOV.U32 R18, RZ, RZ, R85 ;  /* 0x000000ffff127224 */ /* 0x000fe200078e0055 */
[----:B------:R-:W-:Y:S01]  /*43c0*/  UIADD3 UR27, UPT, UPT, UR27, 0x40, URZ ;  /* 0x000000401b1b7890 */ /* 0x000fe2000fffe0ff */
[----:B------:R-:W-:Y:S01]  /*43d0*/  MOV R16, R99 ;  /* 0x0000006300107202 */ /* 0x000fe20000000f00 */
[----:B------:R-:W-:Y:S01]  /*43e0*/  IMAD.MOV.U32 R4, RZ, RZ, R98 ;  /* 0x000000ffff047224 */ /* 0x000fe200078e0062 */
[----:B------:R-:W-:Y:S01]  /*43f0*/  UIADD3 UR30, UPT, UPT, UR30, 0x40, URZ ;  /* 0x000000401e1e7890 */ /* 0x000fe2000fffe0ff */
[----:B------:R-:W-:Y:S01]  /*4400*/  MOV R3, R90 ;  /* 0x0000005a00037202 */ /* 0x000fe20000000f00 */
[----:B------:R-:W-:Y:S01]  /*4410*/  IMAD.MOV.U32 R15, RZ, RZ, R244 ;  /* 0x000000ffff0f7224 */ /* 0x000fe200078e00f4 */
[----:B------:R-:W-:Y:S01]  /*4420*/  MOV R14, R95 ;  /* 0x0000005f000e7202 */ /* 0x000fe20000000f00 */
[----:B------:R-:W-:Y:S01]  /*4430*/  IMAD.U32 R0, RZ, RZ, UR27 ;  /* 0x0000001bff007e24 */ /* 0x000fe2000f8e00ff */
[----:B------:R-:W-:Y:S01]  /*4440*/  UIADD3 UR27, UPT, UPT, -UR33, UR42, UR27 ;  /* 0x0000002a211b7290 */ /* 0x000fe2000fffe11b */
[----:B------:R-:W-:Y:S02]  /*4450*/  IMAD.MOV.U32 R5, RZ, RZ, R91 ;  /* 0x000000ffff057224 */ /* 0x000fe400078e005b */
[----:B------:R-:W-:Y:S01]  /*4460*/  IMAD.MOV.U32 R13, RZ, RZ, R96 ;  /* 0x000000ffff0d7224 */ /* 0x000fe200078e0060 */
[----:B------:R-:W-:Y:S01]  /*4470*/  UIADD3 UR27, UPT, UPT, UR27, -0x40, UR15 ;  /* 0xffffffc01b1b7890 */ /* 0x000fe2000fffe00f */
[----:B------:R-:W-:Y:S03]  /*4480*/  ISETP.LT.AND P0, PT, R0, UR33, PT ;  /* 0x0000002100007c0c */ /* 0x000fe6000bf01270 */
[----:B------:R-:W-:Y:S06]  /*4490*/  UISETP.GE.AND UP0, UPT, UR30, UR27, UPT ;  /* 0x0000001b1e00728c */ /* 0x000fec000bf06270 */
[----:B------:R-:W-:Y:S11]  /*44a0*/  PLOP3.LUT P1, PT, PT, PT, UP0, 0x80, 0x8 ;  /* 0x000000000008781c */ /* 0x000ff60003f2f008 */
[----:B------:R-:W-:Y:S02]  /*44b0*/  @!UPT UIADD3 URZ, UPT, UPT, URZ, URZ, URZ ;  /* 0x000000fffffff290 */ /* 0x000fe4000fffe0ff */
[----:B------:R-:W-:Y:S05]  /*44c0*/  @!P1 BRA P0, `(.L_x_960) ;  /* 0x0000000400d49947 */ /* 0x000fea0000000000 */
.L_x_959:
[----:B--2---:R-:W2:Y:S01]  /*44d0*/  S2R R4, SR_TID.X ;  /* 0x0000000000047919 */ /* 0x004ea20000002100 */
[----:B------:R-:W-:Y:S01]  /*44e0*/  UIADD3 UR27, UPT, UPT, UR33, UR14, -UR42 ;  /* 0x0000000e211b7290 */ /* 0x000fe2000fffe82a */
[----:B------:R-:W-:Y:S01]  /*44f0*/  IMAD.U32 R3, RZ, RZ, UR47 ;  /* 0x0000002fff037e24 */ /* 0x000fe2000f8e00ff */
[----:B------:R-:W-:Y:S01]  /*4500*/  UIADD3 UR30, UPT, UPT, UR33, -UR15, -UR42 ;  /* 0x8000000f211e7290 */ /* 0x000fe2000fffe82a */
[----:B------:R-:W-:Y:S01]  /*4510*/  IMAD.MOV.U32 R6, RZ, RZ, 0x9 ;  /* 0x00000009ff067424 */ /* 0x000fe200078e00ff */
[--C-:B--2---:R-:W-:Y:S01]  /*4520*/  SHF.R.U32.HI R0, RZ, 0x1, R4.reuse ;  /* 0x00000001ff007819 */ /* 0x104fe20000011604 */
[----:B------:R-:W-:Y:S01]  /*4530*/  IMAD.SHL.U32 R2, R4, 0x2, RZ ;  /* 0x0000000204027824 */ /* 0x000fe200078e00ff */
[----:B------:R-:W-:Y:S02]  /*4540*/  SHF.R.U32.HI R4, RZ, 0x2, R4 ;  /* 0x00000002ff047819 */ /* 0x000fe40000011604 */
[----:B------:R-:W-:Y:S02]  /*4550*/  LOP3.LUT R0, R0, 0x30, RZ, 0xc0, !PT ;  /* 0x0000003000007812 */ /* 0x000fe400078ec0ff */
[----:B------:R-:W-:Y:S02]  /*4560*/  LOP3.LUT R2, R2, 0x6, RZ, 0xc0, !PT ;  /* 0x0000000602027812 */ /* 0x000fe400078ec0ff */
[--C-:B------:R-:W-:Y:S01]  /*4570*/  LOP3.LUT R5, R0, 0x7, R4.reuse, 0xf8, !PT ;  /* 0x0000000700057812 */ /* 0x100fe200078ef804 */
[----:B------:R-:W-:Y:S01]  /*4580*/  IMAD.U32 R0, RZ, RZ, UR36 ;  /* 0x00000024ff007e24 */ /* 0x000fe2000f8e00ff */
[----:B------:R-:W-:Y:S03]  /*4590*/  LOP3.LUT R4, R2, 0xe0, R4, 0xf8, !PT ;  /* 0x000000e002047812 */ /* 0x000fe600078ef804 */
[----:B------:R2:W-:Y:S01]  /*45a0*/  STL [R1+0x44], R5 ;  /* 0x0000440501007387 */ /* 0x0005e20000100800 */
[----:B------:R-:W-:Y:S02]  /*45b0*/  IMAD R3, R3, 0x40, R5 ;  /* 0x0000004003037824 */ /* 0x000fe400078e0205 */
[----:B------:R-:W-:Y:S01]  /*45c0*/  IMAD R0, R0, 0x40, R4 ;  /* 0x0000004000007824 */ /* 0x000fe200078e0204 */
[----:B------:R-:W3:Y:S01]  /*45d0*/  LDL.LU R75, [R1+0x28] ;  /* 0x00002800014b7983 */ /* 0x000ee20000300800 */
[C---:B------:R-:W-:Y:S02]  /*45e0*/  VIADD R2, R3.reuse, UR27 ;  /* 0x0000001b03027c36 */ /* 0x040fe40008000000 */
[C---:B------:R-:W-:Y:S02]  /*45f0*/  VIADD R9, R0.reuse, 0x10 ;  /* 0x0000001000097836 */ /* 0x040fe40000000000 */
[C---:B------:R-:W-:Y:S02]  /*4600*/  VIADD R7, R0.reuse, 0x18 ;  /* 0x0000001800077836 */ /* 0x040fe40000000000 */
[----:B------:R-:W-:Y:S02]  /*4610*/  VIADD R3, R3, UR30 ;  /* 0x0000001e03037c36 */ /* 0x000fe40008000000 */
[C---:B------:R-:W-:Y:S02]  /*4620*/  VIADD R12, R0.reuse, 0x1 ;  /* 0x00000001000c7836 */ /* 0x040fe40000000000 */
[C---:B------:R-:W-:Y:S02]  /*4630*/  VIADD R11, R0.reuse, 0x8 ;  /* 0x00000008000b7836 */ /* 0x040fe40000000000 */
[C---:B------:R-:W-:Y:S02]  /*4640*/  VIADD R10, R0.reuse, 0x9 ;  /* 0x00000009000a7836 */ /* 0x040fe40000000000 */
[----:B------:R-:W-:Y:S02]  /*4650*/  VIADD R8, R0, 0x11 ;  /* 0x0000001100087836 */ /* 0x000fe40000000000 */
[----:B--2---:R-:W-:Y:S05]  /*4660*/  IMAD.MOV.U32 R5, RZ, RZ, 0x1 ;  /* 0x00000001ff057424 */ /* 0x004fea00078e00ff */
[C---:B------:R-:W-:Y:S02]  /*4670*/  VIADDMNMX R4, R2.reuse, R5, UR33, PT ;  /* 0x0000002102047e46 */ /* 0x040fe4000b800105 */
[----:B------:R-:W-:Y:S02]  /*4680*/  VIMNMX R5, PT, PT, RZ, R3, !PT ;  /* 0x00000003ff057248 */ /* 0x000fe40007fe0100 */
[----:B------:R-:W-:Y:S01]  /*4690*/  VIADDMNMX R2, R2, R6, UR33, PT ;  /* 0x0000002102027e46 */ /* 0x000fe2000b800106 */
[C---:B------:R-:W-:Y:S01]  /*46a0*/  VIADD R6, R0.reuse, 0x19 ;  /* 0x0000001900067836 */ /* 0x040fe20000000000 */
[-C--:B------:R-:W-:Y:S02]  /*46b0*/  ISETP.GE.AND P5, PT, R0, R5.reuse, PT ;  /* 0x000000050000720c */ /* 0x080fe40003fa6270 */
[-C--:B------:R-:W-:Y:S02]  /*46c0*/  ISETP.GE.AND P6, PT, R7, R5.reuse, PT ;  /* 0x000000050700720c */ /* 0x080fe40003fc6270 */
[----:B------:R-:W-:Y:S02]  /*46d0*/  FSEL R13, R96, -INF , P5 ;  /* 0xff800000600d7808 */ /* 0x000fe40002800000 */
[-C--:B------:R-:W-:Y:S02]  /*46e0*/  ISETP.GE.AND P4, PT, R12, R5.reuse, PT ;  /* 0x000000050c00720c */ /* 0x080fe40003f86270 */
[-C--:B------:R-:W-:Y:S02]  /*46f0*/  ISETP.GE.AND P3, PT, R11, R5.reuse, PT ;  /* 0x000000050b00720c */ /* 0x080fe40003f66270 */
[-C--:B------:R-:W-:Y:S02]  /*4700*/  ISETP.GE.AND P2, PT, R10, R5.reuse, PT ;  /* 0x000000050a00720c */ /* 0x080fe40003f46270 */
[-C--:B------:R-:W-:Y:S02]  /*4710*/  ISETP.GE.AND P1, PT, R9, R5.reuse, PT ;  /* 0x000000050900720c */ /* 0x080fe40003f26270 */
[-C--:B------:R-:W-:Y:S02]  /*4720*/  ISETP.GE.AND P0, PT, R8, R5.reuse, PT ;  /* 0x000000050800720c */ /* 0x080fe40003f06270 */
[----:B------:R-:W-:Y:S02]  /*4730*/  ISETP.GE.AND P5, PT, R6, R5, PT ;  /* 0x000000050600720c */ /* 0x000fe40003fa6270 */
[----:B-1----:R-:W-:Y:S02]  /*4740*/  FSEL R5, R89, -INF , P6 ;  /* 0xff80000059057808 */ /* 0x002fe40003000000 */
[-C--:B------:R-:W-:Y:S02]  /*4750*/  ISETP.GE.AND P6, PT, R0, R4.reuse, PT ;  /* 0x000000040000720c */ /* 0x080fe40003fc6270 */
[----:B------:R-:W-:Y:S02]  /*4760*/  VIADDMNMX R3, R3, 0x8, RZ, !PT ;  /* 0x0000000803037846 */ /* 0x000fe400078001ff */
[----:B------:R-:W-:Y:S02]  /*4770*/  FSEL R19, R88, -INF , P5 ;  /* 0xff80000058137808 */ /* 0x000fe40002800000 */
[-C--:B------:R-:W-:Y:S02]  /*4780*/  ISETP.GE.AND P5, PT, R12, R4.reuse, PT ;  /* 0x000000040c00720c */ /* 0x080fe40003fa6270 */
[----:B------:R-:W-:Y:S02]  /*4790*/  FSEL R14, R95, -INF , P4 ;  /* 0xff8000005f0e7808 */ /* 0x000fe40002000000 */
[-C--:B------:R-:W-:Y:S02]  /*47a0*/  ISETP.GE.AND P4, PT, R0, R3.reuse, PT ;  /* 0x000000030000720c */ /* 0x080fe40003f86270 */
[----:B------:R-:W-:Y:S02]  /*47b0*/  FSEL R15, R244, -INF , P3 ;  /* 0xff800000f40f7808 */ /* 0x000fe40001800000 */
[----:B------:R-:W-:Y:S02]  /*47c0*/  FSEL R68, R91, -INF , P4 ;  /* 0xff8000005b447808 */ /* 0x000fe40002000000 */
[-C--:B------:R-:W-:Y:S02]  /*47d0*/  ISETP.GE.AND P4, PT, R11, R4.reuse, PT ;  /* 0x000000040b00720c */ /* 0x080fe40003f86270 */
[-C--:B------:R-:W-:Y:S02]  /*47e0*/  ISETP.GE.AND P3, PT, R12, R3.reuse, PT ;  /* 0x000000030c00720c */ /* 0x080fe40003f66270 */
[----:B------:R-:W-:Y:S02]  /*47f0*/  FSEL R17, R84, -INF , P0 ;  /* 0xff80000054117808 */ /* 0x000fe40000000000 */
[----:B------:R-:W-:Y:S02]  /*4800*/  FSEL R69, R90, -INF , P3 ;  /* 0xff8000005a457808 */ /* 0x000fe40001800000 */
[----:B------:R-:W-:Y:S02]  /*4810*/  ISETP.GE.AND P3, PT, R10, R4, PT ;  /* 0x000000040a00720c */ /* 0x000fe40003f66270 */
[-C--:B------:R-:W-:Y:S02]  /*4820*/  ISETP.GE.AND P0, PT, R9, R3.reuse, PT ;  /* 0x000000030900720c */ /* 0x080fe40003f06270 */
[----:B------:R-:W-:Y:S02]  /*4830*/  FSEL R16, R99, -INF , P2 ;  /* 0xff80000063107808 */ /* 0x000fe40001000000 */
[----:B------:R-:W-:Y:S02]  /*4840*/  FSEL R73, R83, -INF , P0 ;  /* 0xff80000053497808 */ /* 0x000fe40000000000 */
[-C--:B------:R-:W-:Y:S02]  /*4850*/  ISETP.GE.AND P0, PT, R8, R3.reuse, PT ;  /* 0x000000030800720c */ /* 0x080fe40003f06270 */
[-C--:B------:R-:W-:Y:S02]  /*4860*/  ISETP.GE.AND P2, PT, R11, R3.reuse, PT ;  /* 0x000000030b00720c */ /* 0x080fe40003f46270 */
[----:B------:R-:W-:Y:S02]  /*4870*/  FSEL R72, R82, -INF , P0 ;  /* 0xff80000052487808 */ /* 0x000fe40000000000 */
[-C--:B------:R-:W-:Y:S02]  /*4880*/  ISETP.GE.AND P0, PT, R7, R3.reuse, PT ;  /* 0x000000030700720c */ /* 0x080fe40003f06270 */
[----:B------:R-:W-:Y:S02]  /*4890*/  FSEL R18, R85, -INF , P1 ;  /* 0xff80000055127808 */ /* 0x000fe40000800000 */
[----:B------:R-:W-:Y:S02]  /*48a0*/  FSEL R71, R87, -INF , P0 ;  /* 0xff80000057477808 */ /* 0x000fe40000000000 */
[-C--:B------:R-:W-:Y:S02]  /*48b0*/  ISETP.GE.AND P0, PT, R6, R3.reuse, PT ;  /* 0x000000030600720c */ /* 0x080fe40003f06270 */
[----:B------:R-:W-:Y:S02]  /*48c0*/  ISETP.GE.AND P1, PT, R10, R3, PT ;  /* 0x000000030a00720c */ /* 0x000fe40003f26270 */
[----:B------:R-:W-:Y:S02]  /*48d0*/  FSEL R70, R98, -INF , P2 ;  /* 0xff80000062467808 */ /* 0x000fe40001000000 */
[-C--:B------:R-:W-:Y:S02]  /*48e0*/  ISETP.GE.AND P2, PT, R0, R2.reuse, PT ;  /* 0x000000020000720c */ /* 0x080fe40003f46270 */
[----:B------:R-:W-:Y:S02]  /*48f0*/  FSEL R0, R86, -INF , P0 ;  /* 0xff80000056007808 */ /* 0x000fe40000000000 */
[----:B------:R-:W-:Y:S02]  /*4900*/  FSEL R74, R97, -INF , P1 ;  /* 0xff800000614a7808 */ /* 0x000fe40000800000 */
[----:B------:R-:W-:Y:S04]  /*4910*/  ISETP.GE.AND P1, PT, R12, R2, PT ;  /* 0x000000020c00720c */ /* 0x000fe80003f26270 */
[----:B------:R-:W-:Y:S02]  /*4920*/  FSEL R3, R69, -INF , !P1 ;  /* 0xff80000045037808 */ /* 0x000fe40004800000 */
[----:B---3--:R-:W-:Y:S04]  /*4930*/  LOP3.LUT R75, R75, 0xfffffff7, RZ, 0xc0, !PT ;  /* 0xfffffff74b4b7812 */ /* 0x008fe800078ec0ff */
[----:B------:R-:W-:Y:S02]  /*4940*/  @P6 LOP3.LUT R75, R75, 0x8, RZ, 0xfc, !PT ;  /* 0x000000084b4b6812 */ /* 0x000fe400078efcff */
[-C--:B------:R-:W-:Y:S02]  /*4950*/  ISETP.GE.AND P6, PT, R9, R4.reuse, PT ;  /* 0x000000040900720c */ /* 0x080fe40003fc6270 */
[----:B------:R-:W-:Y:S04]  /*4960*/  LOP3.LUT R75, R75, 0xfffffffb, RZ, 0xc0, !PT ;  /* 0xfffffffb4b4b7812 */ /* 0x000fe800078ec0ff */
[----:B------:R-:W-:Y:S02]  /*4970*/  @P5 LOP3.LUT R75, R75, 0x4, RZ, 0xfc, !PT ;  /* 0x000000044b4b5812 */ /* 0x000fe400078efcff */
[-C--:B------:R-:W-:Y:S02]  /*4980*/  ISETP.GE.AND P5, PT, R8, R4.reuse, PT ;  /* 0x000000040800720c */ /* 0x080fe40003fa6270 */
[----:B------:R-:W-:Y:S02]  /*4990*/  LOP3.LUT R75, R75, 0xfffffffd, RZ, 0xc0, !PT ;  /* 0xfffffffd4b4b7812 */ /* 0x000fe400078ec0ff */
[----:B------:R-:W-:Y:S02]  /*49a0*/  FSEL R17, R17, -INF , !P5 ;  /* 0xff80000011117808 */ /* 0x000fe40006800000 */
[----:B------:R-:W-:Y:S02]  /*49b0*/  @P4 LOP3.LUT R75, R75, 0x2, RZ, 0xfc, !PT ;  /* 0x000000024b4b4812 */ /* 0x000fe400078efcff */
[----:B------:R-:W-:Y:S02]  /*49c0*/  ISETP.GE.AND P4, PT, R7, R4, PT ;  /* 0x000000040700720c */ /* 0x000fe40003f86270 */
[----:B------:R-:W-:Y:S02]  /*49d0*/  LOP3.LUT R75, R75, 0xfffffffe, RZ, 0xc0, !PT ;  /* 0xfffffffe4b4b7812 */ /* 0x000fe400078ec0ff */
[----:B------:R-:W-:Y:S02]  /*49e0*/  ISETP.GE.AND P5, PT, R9, R2, PT ;  /* 0x000000020900720c */ /* 0x000fe40003fa6270 */
[----:B------:R-:W-:Y:S02]  /*49f0*/  @P3 LOP3.LUT R75, R75, 0x1, RZ, 0xfc, !PT ;  /* 0x000000014b4b3812 */ /* 0x000fe400078efcff */
[----:B------:R-:W-:Y:S02]  /*4a00*/  ISETP.GE.AND P3, PT, R6, R4, PT ;  /* 0x000000040600720c */ /* 0x000fe40003f66270 */
[----:B------:R-:W-:Y:S02]  /*4a10*/  LOP3.LUT R75, R75, 0xffffffef, RZ, 0xc0, !PT ;  /* 0xffffffef4b4b7812 */ /* 0x000fe400078ec0ff */
[----:B------:R-:W-:Y:S02]  /*4a20*/  FSEL R12, R5, -INF , !P4 ;  /* 0xff800000050c7808 */ /* 0x000fe40006000000 */
[----:B------:R-:W-:Y:S02]  /*4a30*/  @P6 LOP3.LUT R75, R75, 0x10, RZ, 0xfc, !PT ;  /* 0x000000104b4b6812 */ /* 0x000fe400078efcff */
[----:B------:R-:W-:Y:S02]  /*4a40*/  FSEL R9, R19, -INF , !P3 ;  /* 0xff80000013097808 */ /* 0x000fe40005800000 */
[C---:B------:R-:W-:Y:S02]  /*4a50*/  LOP3.LUT P6, RZ, R75.reuse, 0x2, RZ, 0xc0, !PT ;  /* 0x000000024bff7812 */ /* 0x040fe400078cc0ff */
[----:B------:R-:W-:Y:S02]  /*4a60*/  LOP3.LUT R75, R75, 0xffffffdf, RZ, 0xc0, !PT ;  /* 0xffffffdf4b4b7812 */ /* 0x000fe400078ec0ff */
[----:B------:R-:W-:Y:S02]  /*4a70*/  FSEL R5, R68, -INF , !P2 ;  /* 0xff80000044057808 */ /* 0x000fe40005000000 */
[-C--:B------:R-:W-:Y:S02]  /*4a80*/  ISETP.GE.AND P4, PT, R8, R2.reuse, PT ;  /* 0x000000020800720c */ /* 0x080fe40003f86270 */
[-C--:B------:R-:W-:Y:S02]  /*4a90*/  ISETP.GE.AND P3, PT, R7, R2.reuse, PT ;  /* 0x000000020700720c */ /* 0x080fe40003f66270 */
[-C--:B------:R-:W-:Y:S02]  /*4aa0*/  ISETP.GE.AND P2, PT, R6, R2.reuse, PT ;  /* 0x000000020600720c */ /* 0x080fe40003f46270 */
[----:B------:R-:W-:Y:S02]  /*4ab0*/  FSEL R7, R73, -INF , !P5 ;  /* 0xff80000049077808 */ /* 0x000fe40006800000 */
[----:B------:R-:W-:Y:S02]  /*4ac0*/  @P6 LOP3.LUT R75, R75, 0x20, RZ, 0xfc, !PT ;  /* 0x000000204b4b6812 */ /* 0x000fe400078efcff */
[----:B------:R-:W-:Y:S02]  /*4ad0*/  FSEL R8, R72, -INF , !P4 ;  /* 0xff80000048087808 */ /* 0x000fe40006000000 */
[C---:B------:R-:W-:Y:S02]  /*4ae0*/  LOP3.LUT P6, RZ, R75.reuse, 0x4, RZ, 0xc0, !PT ;  /* 0x000000044bff7812 */ /* 0x040fe400078cc0ff */
[----:B------:R-:W-:Y:S11]  /*4af0*/  LOP3.LUT R75, R75, 0xffffffbf, RZ, 0xc0, !PT ;  /* 0xffffffbf4b4b7812 */ /* 0x000ff600078ec0ff */
[----:B------:R-:W-:Y:S04]  /*4b00*/  @P6 LOP3.LUT R75, R75, 0x40, RZ, 0xfc, !PT ;  /* 0x000000404b4b6812 */ /* 0x000fe800078efcff */
[C---:B------:R-:W-:Y:S01]  /*4b10*/  LOP3.LUT P6, RZ, R75.reuse, 0x8, RZ, 0xc0, !PT ;  /* 0x000000084bff7812 */ /* 0x040fe200078cc0ff */
[----:B------:R1:W-:Y:S01]  /*4b20*/  STL [R1+0x28], R75 ;  /* 0x0000284b01007387 */ /* 0x0003e20000100800 */
[----:B------:R-:W-:Y:S02]  /*4b30*/  LOP3.LUT P0, RZ, R75, 0x1, RZ, 0xc0, !PT ;  /* 0x000000014bff7812 */ /* 0x000fe4000780c0ff */
[----:B------:R-:W-:Y:S02]  /*4b40*/  FSEL R13, R13, -INF , !P6 ;  /* 0xff8000000d0d7808 */ /* 0x000fe40007000000 */
[C---:B------:R-:W-:Y:S02]  /*4b50*/  LOP3.LUT P6, RZ, R75.reuse, 0x40, RZ, 0xc0, !PT ;  /* 0x000000404bff7812 */ /* 0x040fe400078cc0ff */
[----:B------:R-:W-:Y:S02]  /*4b60*/  FSEL R16, R16, -INF , !P0 ;  /* 0xff80000010107808 */ /* 0x000fe40004000000 */
[----:B------:R-:W-:Y:S02]  /*4b70*/  FSEL R14, R14, -INF , !P6 ;  /* 0xff8000000e0e7808 */ /* 0x000fe40007000000 */
[----:B------:R-:W-:Y:S02]  /*4b80*/  LOP3.LUT P6, RZ, R75, 0x20, RZ, 0xc0, !PT ;  /* 0x000000204bff7812 */ /* 0x000fe400078cc0ff */
[-C--:B------:R-:W-:Y:S02]  /*4b90*/  ISETP.GE.AND P0, PT, R11, R2.reuse, PT ;  /* 0x000000020b00720c */ /* 0x080fe40003f06270 */
[----:B------:R-:W-:Y:S02]  /*4ba0*/  FSEL R15, R15, -INF , !P6 ;  /* 0xff8000000f0f7808 */ /* 0x000fe40007000000 */
[----:B------:R-:W-:Y:S02]  /*4bb0*/  LOP3.LUT P6, RZ, R75, 0x10, RZ, 0xc0, !PT ;  /* 0x000000104bff7812 */ /* 0x000fe400078cc0ff */
[----:B------:R-:W-:Y:S02]  /*4bc0*/  FSEL R4, R70, -INF , !P0 ;  /* 0xff80000046047808 */ /* 0x000fe40004000000 */
[----:B------:R-:W-:Y:S02]  /*4bd0*/  FSEL R18, R18, -INF , !P6 ;  /* 0xff80000012127808 */ /* 0x000fe40007000000 */
[----:B------:R-:W-:Y:S02]  /*4be0*/  ISETP.GE.AND P6, PT, R10, R2, PT ;  /* 0x000000020a00720c */ /* 0x000fe40003fc6270 */
[----:B------:R-:W-:Y:S02]  /*4bf0*/  FSEL R10, R71, -INF , !P3 ;  /* 0xff800000470a7808 */ /* 0x000fe40005800000 */
[----:B------:R-:W-:Y:S02]  /*4c00*/  FSEL R6, R74, -INF , !P6 ;  /* 0xff8000004a067808 */ /* 0x000fe40007000000 */
[----:B-1----:R-:W-:Y:S07]  /*4c10*/  FSEL R11, R0, -INF , !P2 ;  /* 0xff800000000b7808 */ /* 0x002fee0005000000 */
.L_x_960:
[----:B------:R-:W2:Y:S01]  /*4c20*/  LDL R0, [R1+0x48] ;  /* 0x0000480001007983 */ /* 0x000ea20000100800 */
[----:B------:R-:W-:Y:S01]  /*4c30*/  MOV R245, 0x10 ;  /* 0x0000001000f57802 */ /* 0x000fe20000000f00 */
[----:B------:R-:W-:Y:S01]  /*4c40*/  UISETP.GT.AND UP0, UPT, UR47, UR43, UPT ;  /* 0x0000002b2f00728c */ /* 0x000fe2000bf04270 */
[----:B------:R-:W-:Y:S01]  /*4c50*/  MOV R77, 0x40 ;  /* 0x00000040004d7802 */ /* 0x000fe20000000f00 */
[----:B------:R-:W3:Y:S04]  /*4c60*/  LDL R19, [R1+0x4c] ;  /* 0x00004c0001137983 */ /* 0x000ee80000100800 */
[----:B------:R1:W-:Y:S04]  /*4c70*/  STL [R1+0x80], R111 ;  /* 0x0000806f01007387 */ /* 0x0003e80000100800 */
[----:B------:R-:W-:Y:S01]  /*4c80*/  STL [R1+0x7c], R110 ;  /* 0x00007c6e01007387 */ /* 0x000fe20000100800 */
[----:B------:R-:W-:Y:S03]  /*4c90*/  @UP0 UIADD3 UR30, UP1, UPT, UR18, -0x100, URZ ;  /* 0xffffff00121e0890 */ /* 0x000fe6000ff3e0ff */
[----:B------:R-:W-:Y:S01]  /*4ca0*/  STL [R1+0x78], R109 ;  /* 0x0000786d01007387 */ /* 0x000fe20000100800 */
[----:B------:R-:W-:Y:S02]  /*4cb0*/  @UP0 UIADD3.X UR27, UPT, UPT, UR19, -0x1, URZ, UP1, !UPT ;  /* 0xffffffff131b0890 */ /* 0x000fe40008ffe4ff */
[----:B------:R-:W-:Y:S01]  /*4cc0*/  @UP0 UIADD3 UR10, UP1, UPT, UR10, -0x100, URZ ;  /* 0xffffff000a0a0890 */ /* 0x000fe2000ff3e0ff */
[----:B------:R-:W-:Y:S03]  /*4cd0*/  STL [R1+0x74], R108 ;  /* 0x0000746c01007387 */ /* 0x000fe60000100800 */
[----:B------:R-:W-:Y:S01]  /*4ce0*/  @UP0 UIADD3.X UR11, UPT, UPT, UR11, -0x1, URZ, UP1, !UPT ;  /* 0xffffffff0b0b0890 */ /* 0x000fe20008ffe4ff */
[----:B------:R-:W-:Y:S01]  /*4cf0*/  STL [R1+0x70], R107 ;  /* 0x0000706b01007387 */ /* 0x000fe20000100800 */
[----:B------:R-:W4:Y:S03]  /*4d00*/  S2R R68, SR_TID.X ;  /* 0x0000000000447919 */ /* 0x000f260000002100 */
[----:B------:R-:W-:Y:S04]  /*4d10*/  STL [R1+0x6c], R106 ;  /* 0x00006c6a01007387 */ /* 0x000fe80000100800 */
[----:B------:R-:W-:Y:S04]  /*4d20*/  STL [R1+0x68], R105 ;  /* 0x0000686901007387 */ /* 0x000fe80000100800 */
[----:B------:R-:W-:Y:S04]  /*4d30*/  STL [R1+0x64], R104 ;  /* 0x0000646801007387 */ /* 0x000fe80000100800 */
[----:B------:R-:W-:Y:S04]  /*4d40*/  STL [R1+0x60], R103 ;  /* 0x0000606701007387 */ /* 0x000fe80000100800 */
[----:B------:R1:W-:Y:S04]  /*4d50*/  STL [R1+0x5c], R102 ;  /* 0x00005c6601007387 */ /* 0x0003e80000100800 */
[----:B------:R1:W-:Y:S04]  /*4d60*/  STL [R1+0x58], R101 ;  /* 0x0000586501007387 */ /* 0x0003e80000100800 */
[----:B------:R1:W-:Y:S01]  /*4d70*/  STL [R1+0x50], R100 ;  /* 0x0000506401007387 */ /* 0x0003e20000100800 */
[C---:B---3--:R-:W-:Y:S01]  /*4d80*/  FMUL.FTZ R2, R19.reuse, 1.4426950216293334961 ;  /* 0x3fb8aa3b13027820 */ /* 0x048fe20000410000 */
[C---:B--2---:R-:W-:Y:S01]  /*4d90*/  FSETP.NEU.FTZ.AND P0, PT, R0.reuse, -INF , PT ;  /* 0xff8000000000780b */ /* 0x044fe20003f1d000 */
[----:B------:R-:W-:Y:S01]  /*4da0*/  FMUL.FTZ R0, R0, 1.4426950216293334961 ;  /* 0x3fb8aa3b00007820 */ /* 0x000fe20000410000 */
[----:B------:R-:W-:Y:S02]  /*4db0*/  FSETP.NEU.FTZ.AND P1, PT, R19, -INF , PT ;  /* 0xff8000001300780b */ /* 0x000fe40003f3d000 */
[----:B----4-:R-:W-:Y:S02]  /*4dc0*/  SHF.L.U32 R250, R68, 0x5, RZ ;  /* 0x0000000544fa7819 */ /* 0x010fe400000006ff */
[----:B------:R-:W-:Y:S02]  /*4dd0*/  FSEL R0, R0, RZ, P0 ;  /* 0x000000ff00007208 */ /* 0x000fe40000000000 */
[----:B------:R-:W-:Y:S02]  /*4de0*/  FSEL R2, R2, RZ, P1 ;  /* 0x000000ff02027208 */ /* 0x000fe40000800000 */
[----:B------:R-:W-:Y:S01]  /*4df0*/  SHF.L.U32 R71, R68, 0x1, RZ ;  /* 0x0000000144477819 */ /* 0x000fe200000006ff */
[--C-:B------:R-:W-:Y:S01]  /*4e00*/  FFMA.FTZ R5, R5, UR16, -R0.reuse ;  /* 0x0000001005057c23 */ /* 0x100fe20008010800 */
[----:B------:R-:W-:Y:S01]  /*4e10*/  FFMA.FTZ R3, R3, UR16, -R0 ;  /* 0x0000001003037c23 */ /* 0x000fe20008010800 */
[--C-:B------:R-:W-:Y:S01]  /*4e20*/  FFMA.FTZ R19, R13, UR16, -R2.reuse ;  /* 0x000000100d137c23 */ /* 0x100fe20008010802 */
[----:B------:R-:W-:Y:S01]  /*4e30*/  FFMA.FTZ R13, R14, UR16, -R2 ;  /* 0x000000100e0d7c23 */ /* 0x000fe20008010802 */
[----:B------:R2:W-:Y:S01]  /*4e40*/  MUFU.EX2 R252, R5 ;  /* 0x0000000500fc7308 */ /* 0x0005e20000000800 */
[----:B------:R-:W-:Y:S01]  /*4e50*/  SHF.R.U32.HI R70, RZ, 0x2, R68 ;  /* 0x00000002ff467819 */ /* 0x000fe20000011644 */
[--C-:B------:R-:W-:Y:S01]  /*4e60*/  FFMA.FTZ R12, R12, UR16, -R2.reuse ;  /* 0x000000100c0c7c23 */ /* 0x100fe20008010802 */
[C---:B------:R-:W-:Y:S07]  /*4e70*/  SHF.L.U32 R78, R68.reuse, 0x6, RZ ;  /* 0x00000006444e7819 */ /* 0x040fee00000006ff */
[----:B------:R3:W4:Y:S01]  /*4e80*/  MUFU.EX2 R247, R3 ;  /* 0x0000000300f77308 */ /* 0x0007220000000800 */
[----:B------:R-:W-:Y:S02]  /*4e90*/  LOP3.LUT P0, RZ, R68, 0x8, RZ, 0xc0, !PT ;  /* 0x0000000844ff7812 */ /* 0x000fe4000780c0ff */
[----:B------:R-:W-:Y:S07]  /*4ea0*/  LOP3.LUT R251, R78, 0x200, RZ, 0xc0, !PT ;  /* 0x000002004efb7812 */ /* 0x000fee00078ec0ff */
[----:B-1----:R1:W-:Y:S01]  /*4eb0*/  MUFU.EX2 R111, R13 ;  /* 0x0000000d006f7308 */ /* 0x0023e20000000800 */
[----:B------:R-:W-:Y:S02]  /*4ec0*/  SHF.L.U32 R92, R68, 0x3, RZ ;  /* 0x00000003445c7819 */ /* 0x000fe400000006ff */
[----:B------:R-:W-:Y:S07]  /*4ed0*/  LOP3.LUT R76, R78, 0x1c0, RZ, 0xc0, !PT ;  /* 0x000001c04e4c7812 */ /* 0x000fee00078ec0ff */
[----:B------:R-:W4:Y:S01]  /*4ee0*/  MUFU.EX2 R246, R19 ;  /* 0x0000001300f67308 */ /* 0x000f220000000800 */
[----:B--2---:R-:W-:Y:S01]  /*4ef0*/  FFMA.FTZ R5, R15, UR16, -R2 ;  /* 0x000000100f057c23 */ /* 0x004fe20008010802 */
[----:B------:R-:W-:Y:S08]  /*4f00*/  LOP3.LUT R76, R76, 0x38, R92, 0xf8, !PT ;  /* 0x000000384c4c7812 */ /* 0x000ff000078ef85c */
[----:B------:R-:W-:Y:S01]  /*4f10*/  MUFU.EX2 R102, R12 ;  /* 0x0000000c00667308 */ /* 0x000fe20000000800 */
[----:B---3--:R-:W-:Y:S09]  /*4f20*/  FFMA.FTZ R3, R16, UR16, -R2 ;  /* 0x0000001010037c23 */ /* 0x008ff20008010802 */
[----:B------:R2:W-:Y:S01]  /*4f30*/  MUFU.EX2 R110, R5 ;  /* 0x00000005006e7308 */ /* 0x0005e20000000800 */
[----:B-1----:R-:W-:Y:S09]  /*4f40*/  SHF.L.U32 R13, R68, 0x4, RZ ;  /* 0x00000004440d7819 */ /* 0x002ff200000006ff */
[----:B------:R1:W-:Y:S01]  /*4f50*/  MUFU.EX2 R109, R3 ;  /* 0x00000003006d7308 */ /* 0x0003e20000000800 */
[----:B------:R-:W-:Y:S02]  /*4f60*/  LOP3.LUT R69, R13, 0x1c0, RZ, 0xc0, !PT ;  /* 0x000001c00d457812 */ /* 0x000fe400078ec0ff */
[----:B------:R-:W-:Y:S01]  /*4f70*/  LOP3.LUT R13, R71, 0x38, RZ, 0xc0, !PT ;  /* 0x00000038470d7812 */ /* 0x000fe200078ec0ff */
[--C-:B--2---:R-:W-:Y:S01]  /*4f80*/  FFMA.FTZ R5, R4, UR16, -R0.reuse ;  /* 0x0000001004057c23 */ /* 0x104fe20008010800 */
[----:B------:R-:W-:Y:S01]  /*4f90*/  FFMA.FTZ R4, R6, UR16, -R0 ;  /* 0x0000001006047c23 */ /* 0x000fe20008010800 */
[--C-:B------:R-:W-:Y:S04]  /*4fa0*/  FFMA.FTZ R6, R17, UR16, -R2.reuse ;  /* 0x0000001011067c23 */ /* 0x100fe80008010802 */
[----:B------:R2:W-:Y:S01]  /*4fb0*/  MUFU.EX2 R108, R5 ;  /* 0x00000005006c7308 */ /* 0x0005e20000000800 */
[--C-:B-1----:R-:W-:Y:S01]  /*4fc0*/  FFMA.FTZ R3, R18, UR16, -R2.reuse ;  /* 0x0000001012037c23 */ /* 0x102fe20008010802 */
[----:B------:R-:W-:Y:S08]  /*4fd0*/  FFMA.FTZ R2, R9, UR16, -R2 ;  /* 0x0000001009027c23 */ /* 0x000ff00008010802 */
[----:B------:R1:W-:Y:S10]  /*4fe0*/  MUFU.EX2 R107, R4 ;  /* 0x00000004006b7308 */ /* 0x0003f40000000800 */
[----:B------:R3:W-:Y:S10]  /*4ff0*/  MUFU.EX2 R106, R3 ;  /* 0x00000003006a7308 */ /* 0x0007f40000000800 */
[----:B------:R4:W-:Y:S01]  /*5000*/  MUFU.EX2 R105, R6 ;  /* 0x0000000600697308 */ /* 0x0009e20000000800 */
[----:B--2---:R-:W-:Y:S09]  /*5010*/  LOP3.LUT R5, R250, 0xc00, RZ, 0xc0, !PT ;  /* 0x00000c00fa057812 */ /* 0x004ff200078ec0ff */
[----:B------:R2:W-:Y:S01]  /*5020*/  MUFU.EX2 R101, R2 ;  /* 0x0000000200657308 */ /* 0x0005e20000000800 */
[--C-:B-1----:R-:W-:Y:S01]  /*5030*/  FFMA.FTZ R4, R7, UR16, -R0.reuse ;  /* 0x0000001007047c23 */ /* 0x102fe20008010800 */
[----:B------:R-:W-:Y:S01]  /*5040*/  FFMA.FTZ R7, R10, UR16, -R0 ;  /* 0x000000100a077c23 */ /* 0x000fe20008010800 */
[----:B---3--:R-:W-:Y:S07]  /*5050*/  LOP3.LUT R3, R5, 0x6, R71, 0xf8, !PT ;  /* 0x0000000605037812 */ /* 0x008fee00078ef847 */
[----:B------:R1:W-:Y:S01]  /*5060*/  MUFU.EX2 R104, R4 ;  /* 0x0000000400687308 */ /* 0x0003e20000000800 */
[----:B------:R-:W-:Y:S01]  /*5070*/  LOP3.LUT R5, R13, 0x20, R70, 0x78, !PT ;  /* 0x000000200d057812 */ /* 0x000fe200078e7846 */
[--C-:B----4-:R-:W-:Y:S01]  /*5080*/  FFMA.FTZ R6, R8, UR16, -R0.reuse ;  /* 0x0000001008067c23 */ /* 0x110fe20008010800 */
[----:B------:R-:W-:Y:S02]  /*5090*/  FFMA.FTZ R0, R11, UR16, -R0 ;  /* 0x000000100b007c23 */ /* 0x000fe40008010800 */
[----:B------:R-:W-:Y:S05]  /*50a0*/  LOP3.LUT R5, R3, R5, R69, 0xfe, !PT ;  /* 0x0000000503057212 */ /* 0x000fea00078efe45 */
[----:B------:R-:W-:Y:S01]  /*50b0*/  MUFU.EX2 R100, R7 ;  /* 0x0000000700647308 */ /* 0x000fe20000000800 */
[----:B------:R-:W-:Y:S02]  /*50c0*/  F2FP.F16.F32.PACK_AB R3, R247, R252 ;  /* 0x000000fcf703723e */ /* 0x000fe400000000ff */
[C---:B------:R-:W-:Y:S07]  /*50d0*/  LEA R81, R5.reuse, UR4, 0x1 ;  /* 0x0000000405517c11 */ /* 0x040fee000f8e08ff */
[----:B------:R-:W3:Y:S01]  /*50e0*/  MUFU.EX2 R0, R0 ;  /* 0x0000000000007308 */ /* 0x000ee20000000800 */
[----:B--2---:R-:W-:Y:S02]  /*50f0*/  LEA R2, R5, UR5, 0x1 ;  /* 0x0000000505027c11 */ /* 0x004fe4000f8e08ff */
[----:B------:R-:W-:Y:S01]  /*5100*/  LOP3.LUT R5, R251, 0xc00, R250, 0xf8, !PT ;  /* 0x00000c00fb057812 */ /* 0x000fe200078ef8fa */
[----:B------:R2:W-:Y:S01]  /*5110*/  STS [R81+0x14400], R3 ;  /* 0x0144000351007388 */ /* 0x0005e20000000800 */
[----:B-1----:R-:W-:Y:S05]  /*5120*/  F2FP.F16.F32.PACK_AB R4, R111, R246 ;  /* 0x000000f66f04723e */ /* 0x002fea00000000ff */
[----:B------:R1:W4:Y:S01]  /*5130*/  MUFU.EX2 R103, R6 ;  /* 0x0000000600677308 */ /* 0x0003220000000800 */
[C---:B------:R-:W-:Y:S02]  /*5140*/  IADD3 R79, PT, PT, R2.reuse, 0x20, RZ ;  /* 0x00000020024f7810 */ /* 0x040fe40007ffe0ff */
[----:B------:R-:W-:Y:S01]  /*5150*/  @P0 IADD3 R79, PT, PT, R2, -0x20, RZ ;  /* 0xffffffe0024f0810 */ /* 0x000fe20007ffe0ff */
[----:B------:R3:W-:Y:S01]  /*5160*/  STS [R81+0x14000], R4 ;  /* 0x0140000451007388 */ /* 0x0007e20000000800 */
[C---:B------:R-:W-:Y:S02]  /*5170*/  LOP3.LUT P0, R249, R68.reuse, 0x2, RZ, 0xc0, !PT ;  /* 0x0000000244f97812 */ /* 0x040fe4000780c0ff */
[----:B-1----:R-:W-:Y:S02]  /*5180*/  MOV R6, 0x20 ;  /* 0x0000002000067802 */ /* 0x002fe40000000f00 */
[----:B--2---:R-:W-:Y:S04]  /*5190*/  LOP3.LUT P1, R3, R68, 0x4, RZ, 0xc0, !PT ;  /* 0x0000000444037812 */ /* 0x004fe8000782c0ff */
[----:B------:R-:W-:Y:S01]  /*51a0*/  SEL R245, R245, 0xfffffff0, !P1 ;  /* 0xfffffff0f5f57807 */ /* 0x000fe20004800000 */
[----:B------:R1:W-:Y:S01]  /*51b0*/  STL [R1+0x4], R3 ;  /* 0x0000040301007387 */ /* 0x0003e20000100800 */
[----:B---3--:R-:W-:Y:S02]  /*51c0*/  SHF.R.U32.HI R4, RZ, 0x1, R68 ;  /* 0x00000001ff047819 */ /* 0x008fe40000011644 */
[----:B------:R-:W-:Y:S01]  /*51d0*/  IADD3 R80, PT, PT, R2, R245, RZ ;  /* 0x000000f502507210 */ /* 0x000fe20007ffe0ff */
[----:B------:R2:W-:Y:S01]  /*51e0*/  STL [R1], R0 ;  /* 0x0000000001007387 */ /* 0x0005e20000100800 */
[----:B------:R-:W-:Y:S02]  /*51f0*/  LOP3.LUT R248, R76, 0x8, R4, 0x78, !PT ;  /* 0x000000084cf87812 */ /* 0x000fe400078e7804 */
[----:B------:R-:W-:Y:S01]  /*5200*/  F2FP.F16.F32.PACK_AB R4, R105, R106 ;  /* 0x0000006a6904723e */ /* 0x000fe200000000ff */
[----:B------:R-:W3:Y:S01]  /*5210*/  LDL.LU R251, [R1] ;  /* 0x0000000001fb7983 */ /* 0x000ee20000300800 */
[----:B------:R-:W-:Y:S02]  /*5220*/  F2FP.F16.F32.PACK_AB R2, R101, R102 ;  /* 0x000000666502723e */ /* 0x000fe400000000ff */
[----:B------:R-:W-:Y:S02]  /*5230*/  IADD3 R245, PT, PT, R245, R79, RZ ;  /* 0x0000004ff5f57210 */ /* 0x000fe40007ffe0ff */
[----:B------:R-:W-:Y:S02]  /*5240*/  LOP3.LUT R5, R5, R248, RZ, 0xfc, !PT ;  /* 0x000000f805057212 */ /* 0x000fe400078efcff */
[----:B------:R-:W-:Y:S02]  /*5250*/  SEL R77, R77, 0xffffffc0, !P1 ;  /* 0xffffffc04d4d7807 */ /* 0x000fe40004800000 */
[----:B------:R-:W-:Y:S05]  /*5260*/  LEA R78, R5, UR4, 0x1 ;  /* 0x00000004054e7c11 */ /* 0x000fea000f8e08ff */
[----:B------:R-:W-:Y:S01]  /*5270*/  STL [R1+0x8], R78 ;  /* 0x0000084e01007387 */ /* 0x000fe20000100800 */
[----:B-1----:R-:W-:Y:S02]  /*5280*/  F2FP.F16.F32.PACK_AB R3, R109, R110 ;  /* 0x0000006e6d03723e */ /* 0x002fe400000000ff */
[----:B--2---:R-:W-:Y:S03]  /*5290*/  F2FP.F16.F32.PACK_AB R0, R107, R108 ;  /* 0x0000006c6b00723e */ /* 0x004fe600000000ff */
[----:B------:R4:W-:Y:S04]  /*52a0*/  STS [R80], R3 ;  /* 0x0000000350007388 */ /* 0x0009e80000000800 */
[----:B------:R-:W-:Y:S04]  /*52b0*/  STS [R80+0x400], R0 ;  /* 0x0004000050007388 */ /* 0x000fe80000000800 */
[----:B------:R-:W-:Y:S01]  /*52c0*/  STS [R79], R4 ;  /* 0x000000044f007388 */ /* 0x000fe20000000800 */
[----:B----4-:R-:W-:Y:S05]  /*52d0*/  F2FP.F16.F32.PACK_AB R3, R103, R104 ;  /* 0x000000686703723e */ /* 0x010fea00000000ff */
[----:B------:R-:W-:Y:S04]  /*52e0*/  STS [R79+0x400], R3 ;  /* 0x000400034f007388 */ /* 0x000fe80000000800 */
[----:B------:R1:W-:Y:S02]  /*52f0*/  STS [R245], R2 ;  /* 0x00000002f5007388 */ /* 0x0003e40000000800 */
[----:B-1----:R-:W-:Y:S02]  /*5300*/  IADD3 R2, PT, PT, R78, R77, RZ ;  /* 0x0000004d4e027210 */ /* 0x002fe40007ffe0ff */
[----:B---3--:R-:W-:Y:S05]  /*5310*/  F2FP.F16.F32.PACK_AB R0, R251, R100 ;  /* 0x00000064fb00723e */ /* 0x008fea00000000ff */
[----:B------:R1:W-:Y:S04]  /*5320*/  STS [R245+0x400], R0 ;  /* 0x00040000f5007388 */ /* 0x0003e80000000800 */
[----:B------:R-:W2:Y:S04]  /*5330*/  LDSM.16.M88.4 R16, [R78+0x6000] ;  /* 0x006000004e10783b */ /* 0x000ea80000000200 */
[----:B------:R-:W-:Y:S01]  /*5340*/  LDSM.16.M88.4 R72, [R2+0x6000] ;  /* 0x006000000248783b */ /* 0x000fe20000000200 */
[----:B-1----:R-:W-:Y:S04]  /*5350*/  SEL R0, R6, 0xffffffe0, !P0 ;  /* 0xffffffe006007807 */ /* 0x002fe80004000000 */
[-C--:B------:R-:W-:Y:S02]  /*5360*/  IADD3 R3, PT, PT, R78, R0.reuse, RZ ;  /* 0x000000004e037210 */ /* 0x080fe40007ffe0ff */
[----:B------:R-:W-:Y:S03]  /*5370*/  IADD3 R0, PT, PT, R2, R0, RZ ;  /* 0x0000000002007210 */ /* 0x000fe60007ffe0ff */
[----:B------:R-:W1:Y:S01]  /*5380*/  LDSM.16.M88.4 R68, [R3+0x6000] ;  /* 0x006000000344783b */ /* 0x000e620000000200 */
[C---:B--2---:R-:W-:Y:S08]  /*5390*/  HMMA.16816.F32 R4, R16.reuse, R148, RZ ;  /* 0x000000941004723c */ /* 0x044ff000000018ff */
[C---:B------:R-:W-:Y:S08]  /*53a0*/  HMMA.16816.F32 R8, R16.reuse, R150, RZ ;  /* 0x000000961008723c */ /* 0x040ff000000018ff */
        /* <DEDUP_REMOVED lines=32> */
[C---:B-1----:R-:W-:Y:S08]  /*55b0*/  HMMA.16816.F32 R4, R68.reuse, R204, R4 ;  /* 0x000000cc4404723c */ /* 0x042ff00000001804 */
[C---:B------:R-:W-:Y:S01]  /*55c0*/  HMMA.16816.F32 R8, R68.reuse, R206, R8 ;  /* 0x000000ce4408723c */ /* 0x040fe20000001808 */
[----:B--2---:R-:W1:Y:S07]  /*55d0*/  S2R R78, SR_TID.X ;  /* 0x00000000004e7919 */ /* 0x004e6e0000002100 */
[C---:B------:R-:W-:Y:S08]  /*55e0*/  HMMA.16816.F32 R12, R68.reuse, R208, R12 ;  /* 0x000000d0440c723c */ /* 0x040ff0000000180c */
[----:B------:R-:W-:Y:S01]  /*55f0*/  HMMA.16816.F32 R16, R68, R210, R16 ;  /* 0x000000d24410723c */ /* 0x000fe20000001810 */
[----:B------:R2:W4:Y:S07]  /*5600*/  LDSM.16.M88.4 R68, [R3+0xa000] ;  /* 0x00a000000344783b */ /* 0x00052e0000000200 */
[C---:B---3--:R-:W-:Y:S08]  /*5610*/  HMMA.16816.F32 R4, R72.reuse, R212, R4 ;  /* 0x000000d44804723c */ /* 0x048ff00000001804 */
[C---:B------:R-:W-:Y:S03]  /*5620*/  HMMA.16816.F32 R8, R72.reuse, R214, R8 ;  /* 0x000000d64808723c */ /* 0x040fe60000001808 */
[----:B-1----:R-:W-:Y:S05]  /*5630*/  SHF.L.U32 R78, R78, 0x6, RZ ;  /* 0x000000064e4e7819 */ /* 0x002fea00000006ff */
[C---:B------:R-:W-:Y:S01]  /*5640*/  HMMA.16816.F32 R12, R72.reuse, R216, R12 ;  /* 0x000000d8480c723c */ /* 0x040fe2000000180c */
[----:B--2---:R-:W1:Y:S07]  /*5650*/  S2R R3, SR_TID.X ;  /* 0x0000000000037919 */ /* 0x004e6e0000002100 */
[----:B------:R-:W-:Y:S01]  /*5660*/  HMMA.16816.F32 R16, R72, R218, R16 ;  /* 0x000000da4810723c */ /* 0x000fe20000001810 */
[----:B------:R1:W2:Y:S07]  /*5670*/  LDSM.16.M88.4 R72, [R2+0xa000] ;  /* 0x00a000000248783b */ /* 0x0002ae0000000200 */
[C---:B----4-:R-:W-:Y:S08]  /*5680*/  HMMA.16816.F32 R4, R68.reuse, R220, R4 ;  /* 0x000000dc4404723c */ /* 0x050ff00000001804 */
[C---:B------:R-:W-:Y:S08]  /*5690*/  HMMA.16816.F32 R8, R68.reuse, R222, R8 ;  /* 0x000000de4408723c */ /* 0x040ff00000001808 */
[C---:B------:R-:W-:Y:S03]  /*56a0*/  HMMA.16816.F32 R12, R68.reuse, R224, R12 ;  /* 0x000000e0440c723c */ /* 0x040fe6000000180c */
[----:B-1----:R-:W-:Y:S04]  /*56b0*/  SHF.L.U32 R2, R3, 0x1, RZ ;  /* 0x0000000103027819 */ /* 0x002fe800000006ff */
[----:B------:R-:W-:Y:S01]  /*56c0*/  LOP3.LUT R2, R2, 0x20, RZ, 0xc0, !PT ;  /* 0x0000002002027812 */ /* 0x000fe200078ec0ff */
[----:B------:R-:W-:Y:S01]  /*56d0*/  HMMA.16816.F32 R16, R68, R226, R16 ;  /* 0x000000e24410723c */ /* 0x000fe20000001810 */
[----:B------:R1:W3:Y:S07]  /*56e0*/  LDSM.16.M88.4 R68, [R0+0xa000] ;  /* 0x00a000000044783b */ /* 0x0002ee0000000200 */
[C---:B--2---:R-:W-:Y:S08]  /*56f0*/  HMMA.16816.F32 R4, R72.reuse, R228, R4 ;  /* 0x000000e44804723c */ /* 0x044ff00000001804 */
[C---:B------:R-:W-:Y:S08]  /*5700*/  HMMA.16816.F32 R8, R72.reuse, R230, R8 ;  /* 0x000000e64808723c */ /* 0x040ff00000001808 */
[C---:B------:R-:W-:Y:S03]  /*5710*/  HMMA.16816.F32 R12, R72.reuse, R232, R12 ;  /* 0x000000e8480c723c */ /* 0x040fe6000000180c */
[----:B-1----:R-:W-:Y:S04]  /*5720*/  SHF.R.U32.HI R0, RZ, 0x1, R3 ;  /* 0x00000001ff007819 */ /* 0x002fe80000011603 */
[----:B------:R-:W-:Y:S01]  /*5730*/  LOP3.LUT R0, R0, 0x10, RZ, 0xc0, !PT ;  /* 0x0000001000007812 */ /* 0x000fe200078ec0ff */
[----:B------:R-:W-:Y:S01]  /*5740*/  HMMA.16816.F32 R16, R72, R234, R16 ;  /* 0x000000ea4810723c */ /* 0x000fe20000001810 */
[----:B------:R-:W1:Y:S07]  /*5750*/  S2R R75, SR_TID.X ;  /* 0x00000000004b7919 */ /* 0x000e6e0000002100 */
[C---:B---3--:R-:W-:Y:S08]  /*5760*/  HMMA.16816.F32 R4, R68.reuse, R236, R4 ;  /* 0x000000ec4404723c */ /* 0x048ff00000001804 */
[C---:B------:R-:W-:Y:S08]  /*5770*/  HMMA.16816.F32 R8, R68.reuse, R238, R8 ;  /* 0x000000ee4408723c */ /* 0x040ff00000001808 */
[C---:B------:R-:W-:Y:S03]  /*5780*/  HMMA.16816.F32 R12, R68.reuse, R240, R12 ;  /* 0x000000f0440c723c */ /* 0x040fe6000000180c */
[C---:B-----5:R-:W-:Y:S01]  /*5790*/  FADD.FTZ R5, -R94.reuse, R5 ;  /* 0x000000055e057221 */ /* 0x060fe20000010100 */
[C---:B------:R-:W-:Y:S01]  /*57a0*/  FADD.FTZ R6, -R93.reuse, R6 ;  /* 0x000000065d067221 */ /* 0x040fe20000010100 */
[----:B------:R-:W-:Y:S01]  /*57b0*/  FADD.FTZ R4, -R94, R4 ;  /* 0x000000045e047221 */ /* 0x000fe20000010100 */
[----:B------:R-:W-:Y:S01]  /*57c0*/  FADD.FTZ R7, -R93, R7 ;  /* 0x000000075d077221 */ /* 0x000fe20000010100 */
[----:B------:R-:W-:Y:S01]  /*57d0*/  FMUL.FTZ R74, R111, R5 ;  /* 0x000000056f4a7220 */ /* 0x000fe20000410000 */
[----:B------:R-:W-:Y:S01]  /*57e0*/  HMMA.16816.F32 R16, R68, R242, R16 ;  /* 0x000000f24410723c */ /* 0x000fe20000001810 */
[----:B------:R2:W5:Y:S02]  /*57f0*/  LDL.LU R111, [R1+0x80] ;  /* 0x00008000016f7983 */ /* 0x0005640000300800 */
[--C-:B-1----:R-:W-:Y:S01]  /*5800*/  SHF.R.U32.HI R3, RZ, 0x3, R75.reuse ;  /* 0x00000003ff037819 */ /* 0x102fe2000001164b */
[----:B------:R-:W-:Y:S01]  /*5810*/  FMUL.FTZ R73, R252, R6 ;  /* 0x00000006fc497220 */ /* 0x000fe20000410000 */
[----:B------:R-:W-:Y:S01]  /*5820*/  LOP3.LUT R0, R0, 0x8, R75, 0xf8, !PT ;  /* 0x0000000800007812 */ /* 0x000fe200078ef84b */
[----:B------:R-:W-:Y:S01]  /*5830*/  FMUL.FTZ R75, R246, R4 ;  /* 0x00000004f64b7220 */ /* 0x000fe20000410000 */
[----:B------:R-:W-:Y:S01]  /*5840*/  FFMA.FTZ R6, -R96, R96, 1 ;  /* 0x3f80000060067423 */ /* 0x000fe20000010160 */
[----:B------:R-:W-:Y:S01]  /*5850*/  FFMA.FTZ R5, -R95, R95, 1 ;  /* 0x3f8000005f057423 */ /* 0x000fe2000001015f */
[----:B------:R-:W-:Y:S01]  /*5860*/  LOP3.LUT R2, R2, 0x18, R3, 0xf8, !PT ;  /* 0x0000001802027812 */ /* 0x000fe200078ef803 */
[----:B------:R-:W-:Y:S01]  /*5870*/  FFMA.FTZ R4, -R91, R91, 1 ;  /* 0x3f8000005b047423 */ /* 0x000fe2000001015b */
[----:B------:R-:W-:Y:S01]  /*5880*/  FFMA.FTZ R3, -R90, R90, 1 ;  /* 0x3f8000005a037423 */ /* 0x000fe2000001015a */
[----:B------:R-:W-:Y:S01]  /*5890*/  FMUL.FTZ R72, R247, R7 ;  /* 0x00000007f7487220 */ /* 0x000fe20000410000 */
[----:B------:R-:W-:Y:S01]  /*58a0*/  FMUL.FTZ R68, R6, UR17 ;  /* 0x0000001106447c20 */ /* 0x000fe20008410000 */
[----:B------:R-:W-:Y:S01]  /*58b0*/  FMUL.FTZ R7, R5, UR17 ;  /* 0x0000001105077c20 */ /* 0x000fe20008410000 */
[----:B------:R-:W-:Y:S01]  /*58c0*/  FMUL.FTZ R6, R4, UR17 ;  /* 0x0000001104067c20 */ /* 0x000fe20008410000 */
[----:B------:R-:W-:Y:S01]  /*58d0*/  FMUL.FTZ R5, R3, UR17 ;  /* 0x0000001103057c20 */ /* 0x000fe20008410000 */
        /* <DEDUP_REMOVED lines=9> */
[----:B------:R-:W-:Y:S01]  /*5970*/  FMUL.FTZ R69, R110, R8 ;  /* 0x000000086e457220 */ /* 0x000fe20000410000 */
[----:B------:R-:W-:Y:S01]  /*5980*/  FADD.FTZ R11, -R93, R11 ;  /* 0x0000000b5d0b7221 */ /* 0x000fe20000010100 */
[----:B------:R1:W-:Y:S01]  /*5990*/  STS [R81+0x12000], R4 ;  /* 0x0120000451007388 */ /* 0x0003e20000000800 */
[----:B------:R-:W-:Y:S01]  /*59a0*/  FFMA.FTZ R8, -R244, R244, 1 ;  /* 0x3f800000f4087423 */ /* 0x000fe200000101f4 */
[----:B------:R-:W-:Y:S01]  /*59b0*/  FFMA.FTZ R7, -R99, R99, 1 ;  /* 0x3f80000063077423 */ /* 0x000fe20000010163 */
[----:B------:R-:W-:Y:S01]  /*59c0*/  FFMA.FTZ R6, -R98, R98, 1 ;  /* 0x3f80000062067423 */ /* 0x000fe20000010162 */
[----:B------:R3:W-:Y:S01]  /*59d0*/  STS [R81+0x12400], R3 ;  /* 0x0124000351007388 */ /* 0x0007e20000000800 */
[----:B------:R-:W-:Y:S01]  /*59e0*/  FFMA.FTZ R5, -R97, R97, 1 ;  /* 0x3f80000061057423 */ /* 0x000fe20000010161 */
[----:B------:R-:W-:Y:S01]  /*59f0*/  FMUL.FTZ R68, R109, R9 ;  /* 0x000000096d447220 */ /* 0x000fe20000410000 */
[----:B------:R-:W-:Y:S01]  /*5a00*/  FADD.FTZ R13, -R94, R13 ;  /* 0x0000000d5e0d7221 */ /* 0x000fe20000010100 */
[----:B------:R-:W-:Y:S01]  /*5a10*/  FMUL.FTZ R10, R108, R10 ;  /* 0x0000000a6c0a7220 */ /* 0x000fe20000410000 */
[----:B------:R-:W-:Y:S01]  /*5a20*/  FMUL.FTZ R9, R107, R11 ;  /* 0x0000000b6b097220 */ /* 0x000fe20000410000 */
[C---:B------:R-:W-:Y:S01]  /*5a30*/  FADD.FTZ R14, -R93.reuse, R14 ;  /* 0x0000000e5d0e7221 */ /* 0x040fe20000010100 */
[----:B------:R-:W-:Y:S01]  /*5a40*/  FADD.FTZ R15, -R93, R15 ;  /* 0x0000000f5d0f7221 */ /* 0x000fe20000010100 */
        /* <DEDUP_REMOVED lines=8> */
[----:B------:R-:W-:Y:S01]  /*5ad0*/  FMUL.FTZ R7, R68, R7 ;  /* 0x0000000744077220 */ /* 0x000fe20000410000 */
[----:B------:R-:W-:Y:S01]  /*5ae0*/  FMUL.FTZ R10, R10, R6 ;  /* 0x000000060a0a7220 */ /* 0x000fe20000410000 */
[----:B------:R-:W-:Y:S01]  /*5af0*/  FMUL.FTZ R9, R9, R5 ;  /* 0x0000000509097220 */ /* 0x000fe20000410000 */
[----:B------:R-:W-:Y:S01]  /*5b00*/  FADD.FTZ R12, -R94, R12 ;  /* 0x0000000c5e0c7221 */ /* 0x000fe20000010100 */
[----:B------:R-:W-:Y:S01]  /*5b10*/  FFMA.FTZ R6, -R85, R85, 1 ;  /* 0x3f80000055067423 */ /* 0x000fe20000010155 */
[----:B-1----:R-:W-:Y:S01]  /*5b20*/  FFMA.FTZ R4, -R83, R83, 1 ;  /* 0x3f80000053047423 */ /* 0x002fe20000010153 */
[----:B------:R-:W-:Y:S01]  /*5b30*/  FFMA.FTZ R5, -R84, R84, 1 ;  /* 0x3f80000054057423 */ /* 0x000fe20000010154 */
[----:B------:R-:W-:Y:S01]  /*5b40*/  FMUL.FTZ R12, R106, R12 ;  /* 0x0000000c6a0c7220 */ /* 0x000fe20000410000 */
[----:B------:R-:W-:Y:S01]  /*5b50*/  FMUL.FTZ R6, R6, UR17 ;  /* 0x0000001106067c20 */ /* 0x000fe20008410000 */
[----:B---3--:R-:W-:Y:S01]  /*5b60*/  FFMA.FTZ R3, -R82, R82, 1 ;  /* 0x3f80000052037423 */ /* 0x008fe20000010152 */
[----:B------:R-:W-:Y:S01]  /*5b70*/  FMUL.FTZ R4, R4, UR17 ;  /* 0x0000001104047c20 */ /* 0x000fe20008410000 */
[----:B------:R-:W-:Y:S01]  /*5b80*/  FMUL.FTZ R5, R5, UR17 ;  /* 0x0000001105057c20 */ /* 0x000fe20008410000 */
[----:B------:R-:W-:Y:S01]  /*5b90*/  FMUL.FTZ R12, R12, R6 ;  /* 0x000000060c0c7220 */ /* 0x000fe20000410000 */
[----:B------:R-:W-:Y:S01]  /*5ba0*/  FMUL.FTZ R3, R3, UR17 ;  /* 0x0000001103037c20 */ /* 0x000fe20008410000 */
[----:B------:R-:W-:Y:S01]  /*5bb0*/  FMUL.FTZ R14, R14, R4 ;  /* 0x000000040e0e7220 */ /* 0x000fe20000410000 */
[----:B------:R-:W-:Y:S01]  /*5bc0*/  F2FP.F16.F32.PACK_AB R4, R7, R8 ;  /* 0x000000080704723e */ /* 0x000fe200000000ff */
[----:B------:R-:W-:Y:S01]  /*5bd0*/  FMUL.FTZ R11, R11, R5 ;  /* 0x000000050b0b7220 */ /* 0x000fe20000410000 */
[----:B------:R-:W-:Y:S01]  /*5be0*/  FMUL.FTZ R13, R13, R3 ;  /* 0x000000030d0d7220 */ /* 0x000fe20000410000 */
[----:B------:R-:W-:Y:S01]  /*5bf0*/  F2FP.F16.F32.PACK_AB R3, R9, R10 ;  /* 0x0000000a0903723e */ /* 0x000fe200000000ff */
[C---:B------:R-:W-:Y:S01]  /*5c00*/  FADD.FTZ R16, -R94.reuse, R16 ;  /* 0x000000105e107221 */ /* 0x040fe20000010100 */
[----:B------:R1:W-:Y:S01]  /*5c10*/  STS [R80+-0x2000], R4 ;  /* 0xffe0000450007388 */ /* 0x0003e20000000800 */
[----:B------:R-:W-:Y:S01]  /*5c20*/  FADD.FTZ R17, -R94, R17 ;  /* 0x000000115e117221 */ /* 0x000fe20000010100 */
[C---:B------:R-:W-:Y:S01]  /*5c30*/  FADD.FTZ R18, -R93.reuse, R18 ;  /* 0x000000125d127221 */ /* 0x040fe20000010100 */
[----:B------:R-:W-:Y:S01]  /*5c40*/  FADD.FTZ R19, -R93, R19 ;  /* 0x000000135d137221 */ /* 0x000fe20000010100 */
[----:B------:R3:W-:Y:S01]  /*5c50*/  STS [R80+-0x1c00], R3 ;  /* 0xffe4000350007388 */ /* 0x0007e20000000800 */
[----:B------:R-:W-:Y:S01]  /*5c60*/  FFMA.FTZ R8, -R89, R89, 1 ;  /* 0x3f80000059087423 */ /* 0x000fe20000010159 */
[----:B------:R-:W-:Y:S01]  /*5c70*/  FFMA.FTZ R7, -R88, R88, 1 ;  /* 0x3f80000058077423 */ /* 0x000fe20000010158 */
[----:B------:R-:W-:Y:S01]  /*5c80*/  FFMA.FTZ R6, -R87, R87, 1 ;  /* 0x3f80000057067423 */ /* 0x000fe20000010157 */
[----:B------:R-:W-:Y:S01]  /*5c90*/  FFMA.FTZ R5, -R86, R86, 1 ;  /* 0x3f80000056057423 */ /* 0x000fe20000010156 */
[----:B------:R-:W-:Y:S01]  /*5ca0*/  FMUL.FTZ R16, R102, R16 ;  /* 0x0000001066107220 */ /* 0x000fe20000410000 */
[----:B------:R-:W-:Y:S01]  /*5cb0*/  FMUL.FTZ R17, R101, R17 ;  /* 0x0000001165117220 */ /* 0x000fe20000410000 */
[----:B------:R-:W-:Y:S01]  /*5cc0*/  FMUL.FTZ R18, R100, R18 ;  /* 0x0000001264127220 */ /* 0x000fe20000410000 */
        /* <DEDUP_REMOVED lines=9> */
[----:B------:R-:W-:Y:S01]  /*5d60*/  F2FP.F16.F32.PACK_AB R6, R11, R12 ;  /* 0x0000000c0b06723e */ /* 0x000fe200000000ff */
[----:B------:R2:W5:Y:S01]  /*5d70*/  LDL.LU R110, [R1+0x7c] ;  /* 0x00007c00016e7983 */ /* 0x0005620000300800 */
[----:B------:R-:W-:Y:S02]  /*5d80*/  F2FP.F16.F32.PACK_AB R5, R13, R14 ;  /* 0x0000000e0d05723e */ /* 0x000fe400000000ff */
[----:B-1----:R-:W-:Y:S01]  /*5d90*/  F2FP.F16.F32.PACK_AB R4, R7, R8 ;  /* 0x000000080704723e */ /* 0x002fe200000000ff */
[----:B------:R-:W-:Y:S01]  /*5da0*/  STS [R79+-0x2000], R6 ;  /* 0xffe000064f007388 */ /* 0x000fe20000000800 */
[----:B------:R-:W-:Y:S02]  /*5db0*/  LOP3.LUT R2, R2, 0x1c0, R78, 0xf8, !PT ;  /* 0x000001c002027812 */ /* 0x000fe400078ef84e */
[----:B---3--:R-:W-:Y:S01]  /*5dc0*/  F2FP.F16.F32.PACK_AB R3, R9, R10 ;  /* 0x0000000a0903723e */ /* 0x008fe200000000ff */
[----:B------:R-:W-:Y:S01]  /*5dd0*/  STS [R79+-0x1c00], R5 ;  /* 0xffe400054f007388 */ /* 0x000fe20000000800 */
[----:B------:R-:W-:Y:S02]  /*5de0*/  LOP3.LUT R0, R0, R76, RZ, 0x3c, !PT ;  /* 0x0000004c00007212 */ /* 0x000fe400078e3cff */
[----:B------:R-:W-:Y:S01]  /*5df0*/  LOP3.LUT R2, R2, 0x38, R92, 0x78, !PT ;  /* 0x0000003802027812 */ /* 0x000fe200078e785c */
[----:B------:R-:W-:Y:S01]  /*5e00*/  STS [R245+-0x2000], R4 ;  /* 0xffe00004f5007388 */ /* 0x000fe20000000800 */
[----:B------:R-:W-:Y:S02]  /*5e10*/  LOP3.LUT R0, R0, 0x200, R250, 0xf8, !PT ;  /* 0x0000020000007812 */ /* 0x000fe400078ef8fa */
[----:B------:R-:W-:Y:S01]  /*5e20*/  LOP3.LUT R2, R2, 0x200, R78, 0xf8, !PT ;  /* 0x0000020002027812 */ /* 0x000fe200078ef84e */
[----:B------:R-:W-:Y:S01]  /*5e30*/  STS [R245+-0x1c00], R3 ;  /* 0xffe40003f5007388 */ /* 0x000fe20000000800 */
[C---:B------:R-:W-:Y:S02]  /*5e40*/  LEA R252, R0.reuse, UR4, 0x1 ;  /* 0x0000000400fc7c11 */ /* 0x040fe4000f8e08ff */
[----:B------:R-:W-:Y:S01]  /*5e50*/  LEA R92, R0, UR5, 0x1 ;  /* 0x00000005005c7c11 */ /* 0x000fe2000f8e08ff */
[----:B------:R-:W-:Y:S01]  /*5e60*/  BAR.SYNC.DEFER_BLOCKING 0x0 ;  /* 0x0000000000007b1d */ /* 0x000fe20000010000 */
[----:B------:R-:W-:Y:S02]  /*5e70*/  LEA R0, R2, UR4, 0x1 ;  /* 0x0000000402007c11 */ /* 0x000fe4000f8e08ff */
[----:B------:R-:W-:Y:S03]  /*5e80*/  IADD3 R92, PT, PT, R77, R92, RZ ;  /* 0x0000005c4d5c7210 */ /* 0x000fe60007ffe0ff */
[----:B------:R-:W-:Y:S04]  /*5e90*/  LDSM.16.MT88.4 R4, [R252+0x14000] ;  /* 0x01400000fc04783b */ /* 0x000fe80000004200 */
[----:B------:R-:W1:Y:S04]  /*5ea0*/  LDSM.16.MT88.4 R8, [R0+0x6000] ;  /* 0x006000000008783b */ /* 0x000e680000004200 */
[----:B------:R-:W3:Y:S04]  /*5eb0*/  LDSM.16.MT88.4 R12, [R92] ;  /* 0x000000005c0c783b */ /* 0x000ee80000004200 */
[----:B------:R-:W4:Y:S04]  /*5ec0*/  LDSM.16.MT88.4 R16, [R0+0x8000] ;  /* 0x008000000010783b */ /* 0x000f280000004200 */
[----:B------:R-:W2:Y:S04]  /*5ed0*/  LDSM.16.MT88.4 R68, [R0+0xa000] ;  /* 0x00a000000044783b */ /* 0x000ea80000004200 */
[----:B------:R-:W-:Y:S04]  /*5ee0*/  LDSM.16.MT88.4 R72, [R252+0x14800] ;  /* 0x01480000fc48783b */ /* 0x000fe80000004200 */
[----:B------:R-:W2:Y:S04]  /*5ef0*/  LDSM.16.MT88.4 R76, [R0+0x6800] ;  /* 0x00680000004c783b */ /* 0x000ea80000004200 */
[----:B------:R-:W2:Y:S04]  /*5f00*/  LDSM.16.MT88.4 R80, [R92+0x800] ;  /* 0x000800005c50783b */ /* 0x000ea80000004200 */
[----:B------:R-:W2:Y:S04]  /*5f10*/  LDSM.16.MT88.4 R84, [R0+0x8800] ;  /* 0x008800000054783b */ /* 0x000ea80000004200 */
[----:B------:R-:W-:Y:S04]  /*5f20*/  LDSM.16.MT88.4 R88, [R0+0x7800] ;  /* 0x007800000058783b */ /* 0x000fe80000004200 */
[----:B------:R-:W-:Y:S01]  /*5f30*/  LDSM.16.MT88.4 R96, [R0+0x9800] ;  /* 0x009800000060783b */ /* 0x000fe20000004200 */
[-C--:B-1----:R-:W-:Y:S03]  /*5f40*/  HMMA.16816.F32 R20, R4, R8.reuse, R20 ;  /* 0x000000080414723c */ /* 0x082fe60000001814 */
[----:B------:R-:W-:Y:S04]  /*5f50*/  LDSM.16.MT88.4 R244, [R0+0xb800] ;  /* 0x00b8000000f4783b */ /* 0x000fe80000004200 */
[----:B------:R1:W5:Y:S01]  /*5f60*/  LDL.LU R109, [R1+0x78] ;  /* 0x00007800016d7983 */ /* 0x0003620000300800 */
[C---:B---3--:R-:W-:Y:S03]  /*5f70*/  HMMA.16816.F32 R24, R12.reuse, R8, R24 ;  /* 0x000000080c18723c */ /* 0x048fe60000001818 */
[----:B------:R1:W5:Y:S04]  /*5f80*/  LDL.LU R108, [R1+0x74] ;  /* 0x00007400016c7983 */ /* 0x0003680000300800 */
[----:B------:R1:W5:Y:S01]  /*5f90*/  LDL.LU R107, [R1+0x70] ;  /* 0x00007000016b7983 */ /* 0x0003620000300800 */
[-C--:B------:R-:W-:Y:S03]  /*5fa0*/  HMMA.16816.F32 R28, R12, R10.reuse, R28 ;  /* 0x0000000a0c1c723c */ /* 0x080fe6000000181c */
[----:B------:R1:W5:Y:S04]  /*5fb0*/  LDL.LU R106, [R1+0x6c] ;  /* 0x00006c00016a7983 */ /* 0x0003680000300800 */
[----:B------:R1:W5:Y:S01]  /*5fc0*/  LDL.LU R105, [R1+0x68] ;  /* 0x0000680001697983 */ /* 0x0003620000300800 */
[C---:B------:R-:W-:Y:S03]  /*5fd0*/  HMMA.16816.F32 R32, R4.reuse, R10, R32 ;  /* 0x0000000a0420723c */ /* 0x040fe60000001820 */
[----:B------:R-:W3:Y:S04]  /*5fe0*/  LDSM.16.MT88.4 R8, [R0+0xa800] ;  /* 0x00a800000008783b */ /* 0x000ee80000004200 */
[----:B------:R1:W5:Y:S01]  /*5ff0*/  LDL.LU R104, [R1+0x64] ;  /* 0x0000640001687983 */ /* 0x0003620000300800 */
[-C--:B----4-:R-:W-:Y:S03]  /*6000*/  HMMA.16816.F32 R36, R4, R16.reuse, R36 ;  /* 0x000000100424723c */ /* 0x090fe60000001824 */
[----:B------:R1:W5:Y:S04]  /*6010*/  LDL.LU R103, [R1+0x60] ;  /* 0x0000600001677983 */ /* 0x0003680000300800 */
[----:B------:R1:W5:Y:S01]  /*6020*/  LDL.LU R102, [R1+0x5c] ;  /* 0x00005c0001667983 */ /* 0x0003620000300800 */
[C---:B------:R-:W-:Y:S03]  /*6030*/  HMMA.16816.F32 R40, R12.reuse, R16, R40 ;  /* 0x000000100c28723c */ /* 0x040fe60000001828 */
[----:B------:R1:W5:Y:S04]  /*6040*/  LDL.LU R101, [R1+0x58] ;  /* 0x0000580001657983 */ /* 0x0003680000300800 */
[----:B------:R1:W5:Y:S01]  /*6050*/  LDL.LU R100, [R1+0x50] ;  /* 0x0000500001647983 */ /* 0x0003620000300800 */
[-C--:B------:R-:W-:Y:S01]  /*6060*/  HMMA.16816.F32 R44, R12, R18.reuse, R44 ;  /* 0x000000120c2c723c */ /* 0x080fe2000000182c */
[----:B------:R-:W4:Y:S07]  /*6070*/  S2R R251, SR_TID.X ;  /* 0x0000000000fb7919 */ /* 0x000f2e0000002100 */
[C---:B------:R-:W-:Y:S01]  /*6080*/  HMMA.16816.F32 R48, R4.reuse, R18, R48 ;  /* 0x000000120430723c */ /* 0x040fe20000001830 */
[----:B------:R-:W-:Y:S04]  /*6090*/  LDSM.16.MT88.4 R16, [R92+0x1000] ;  /* 0x001000005c10783b */ /* 0x000fe80000004200 */
[----:B------:R-:W-:Y:S03]  /*60a0*/  LDSM.16.MT88.4 R92, [R92+0x1800] ;  /* 0x001800005c5c783b */ /* 0x000fe60000004200 */
[-C--:B--2---:R-:W-:Y:S08]  /*60b0*/  HMMA.16816.F32 R52, R4, R68.reuse, R52 ;  /* 0x000000440434723c */ /* 0x084ff00000001834 */
[C---:B------:R-:W-:Y:S08]  /*60c0*/  HMMA.16816.F32 R56, R12.reuse, R68, R56 ;  /* 0x000000440c38723c */ /* 0x040ff00000001838 */
[-C--:B------:R-:W-:Y:S01]  /*60d0*/  HMMA.16816.F32 R60, R12, R70.reuse, R60 ;  /* 0x000000460c3c723c */ /* 0x080fe2000000183c */
[----:B------:R-:W-:Y:S02]  /*60e0*/  LDSM.16.MT88.4 R12, [R0+0x7000] ;  /* 0x00700000000c783b */ /* 0x000fe40000004200 */
[----:B----4-:R-:W-:Y:S04]  /*60f0*/  SHF.L.U32 R251, R251, 0x6, RZ ;  /* 0x00000006fbfb7819 */ /* 0x010fe800000006ff */
[----:B------:R-:W-:Y:S01]  /*6100*/  LOP3.LUT R251, R251, 0x200, RZ, 0xc0, !PT ;  /* 0x00000200fbfb7812 */ /* 0x000fe200078ec0ff */
[----:B------:R-:W-:Y:S01]  /*6110*/  HMMA.16816.F32 R64, R4, R70, R64 ;  /* 0x000000460440723c */ /* 0x000fe20000001840 */
[----:B------:R-:W2:Y:S03]  /*6120*/  LDSM.16.MT88.4 R4, [R252+0x15000] ;  /* 0x01500000fc04783b */ /* 0x000ea60000004200 */
[----:B------:R-:W-:Y:S01]  /*6130*/  LOP3.LUT R2, R251, 0x400, R250, 0xf8, !PT ;  /* 0x00000400fb027812 */ /* 0x000fe200078ef8fa */
[----:B------:R-:W4:Y:S03]  /*6140*/  LDSM.16.MT88.4 R68, [R0+0x9000] ;  /* 0x009000000044783b */ /* 0x000f260000004200 */
[-C--:B------:R-:W-:Y:S05]  /*6150*/  HMMA.16816.F32 R20, R72, R76.reuse, R20 ;  /* 0x0000004c4814723c */ /* 0x080fea0000001814 */
[----:B------:R-:W-:Y:S03]  /*6160*/  LOP3.LUT R2, R2, R248, RZ, 0xfc, !PT ;  /* 0x000000f802027212 */ /* 0x000fe600078efcff */
[C---:B------:R-:W-:Y:S04]  /*6170*/  HMMA.16816.F32 R24, R80.reuse, R76, R24 ;  /* 0x0000004c5018723c */ /* 0x040fe80000001818 */
[----:B------:R-:W-:Y:S04]  /*6180*/  LEA R2, R2, UR4, 0x1 ;  /* 0x0000000402027c11 */ /* 0x000fe8000f8e08ff */
        /* <DEDUP_REMOVED lines=9> */
[-C--:B---3--:R-:W-:Y:S08]  /*6220*/  HMMA.16816.F32 R52, R72, R8.reuse, R52 ;  /* 0x000000084834723c */ /* 0x088ff00000001834 */
[C---:B------:R-:W-:Y:S08]  /*6230*/  HMMA.16816.F32 R56, R80.reuse, R8, R56 ;  /* 0x000000085038723c */ /* 0x040ff00000001838 */
[-C--:B------:R-:W-:Y:S08]  /*6240*/  HMMA.16816.F32 R60, R80, R10.reuse, R60 ;  /* 0x0000000a503c723c */ /* 0x080ff0000000183c */
[----:B------:R-:W-:Y:S08]  /*6250*/  HMMA.16816.F32 R64, R72, R10, R64 ;  /* 0x0000000a4840723c */ /* 0x000ff00000001840 */
[-C--:B--2---:R-:W-:Y:S08]  /*6260*/  HMMA.16816.F32 R20, R4, R12.reuse, R20 ;  /* 0x0000000c0414723c */ /* 0x084ff00000001814 */
        /* <DEDUP_REMOVED lines=20> */
[-C--:B------:R-:W-:Y:S03]  /*63b0*/  HMMA.16816.F32 R52, R84, R244.reuse, R52 ;  /* 0x000000f45434723c */ /* 0x080fe60000001834 */
[----:B-1----:R-:W-:Y:S04]  /*63c0*/  SHF.L.U32 R81, R80, 0x3, RZ ;  /* 0x0000000350517819 */ /* 0x002fe800000006ff */
[----:B------:R-:W-:Y:S01]  /*63d0*/  LOP3.LUT R9, R81, 0x38, RZ, 0xc0, !PT ;  /* 0x0000003851097812 */ /* 0x000fe200078ec0ff */
        /* <DEDUP_REMOVED lines=75> */
.L_x_961:
[----:B------:R-:W-:Y:S01]  /*6890*/  LDSM.16.M88.4 R96, [R2+0x12000] ;  /* 0x012000000260783b */ /* 0x000fe20000000200 */
[----:B-1----:R-:W-:Y:S01]  /*68a0*/  IMAD.MOV.U32 R3, RZ, RZ, 0x20 ;  /* 0x00000020ff037424 */ /* 0x002fe200078e00ff */
[----:B------:R-:W-:Y:S02]  /*68b0*/  ISETP.NE.AND P0, PT, R249, RZ, PT ;  /* 0x000000fff900720c */ /* 0x000fe40003f05270 */
[----:B------:R-:W1:Y:S01]  /*68c0*/  LDSM.16.MT88.4 R16, [R0+0xc000] ;  /* 0x00c000000010783b */ /* 0x000e620000004200 */
[----:B------:R-:W-:Y:S03]  /*68d0*/  PLOP3.LUT P1, PT, PT, PT, UP0, 0x80, 0x8 ;  /* 0x000000000008781c */ /* 0x000fe60003f2f008 */
[----:B------:R-:W2:Y:S04]  /*68e0*/  LDSM.16.M88.4 R92, [R2+0x13000] ;  /* 0x01300000025c783b */ /* 0x000ea80000000200 */
[----:B------:R3:W-:Y:S04]  /*68f0*/  STL.64 [R1+0xc0], R46 ;  /* 0x0000c02e01007387 */ /* 0x0007e80000100a00 */
[----:B------:R-:W4:Y:S04]  /*6900*/  LDSM.16.MT88.4 R80, [R0+0xe000] ;  /* 0x00e000000050783b */ /* 0x000f280000004200 */
[----:B------:R-:W4:Y:S04]  /*6910*/  LDSM.16.MT88.4 R244, [R0+0x10000] ;  /* 0x0100000000f4783b */ /* 0x000f280000004200 */
[----:B---3--:R-:W3:Y:S01]  /*6920*/  LDL.LU R46, [R1+0x4] ;  /* 0x00000400012e7983 */ /* 0x008ee20000300800 */
[----:B------:R-:W-:Y:S03]  /*6930*/  SEL R47, R3, 0xffffffe0, !P0 ;  /* 0xffffffe0032f7807 */ /* 0x000fe60004000000 */
[----:B------:R4:W-:Y:S01]  /*6940*/  STL.64 [R1+0xb8], R44 ;  /* 0x0000b82c01007387 */ /* 0x0009e20000100a00 */
[-C--:B-1----:R-:W-:Y:S03]  /*6950*/  HMMA.16816.F32 R4, R96, R16.reuse, RZ ;  /* 0x000000106004723c */ /* 0x082fe600000018ff */
[----:B------:R-:W-:Y:S01]  /*6960*/  STL.64 [R1+0xb0], R42 ;  /* 0x0000b02a01007387 */ /* 0x000fe20000100a00 */
[----:B------:R-:W-:Y:S03]  /*6970*/  IMAD.IADD R3, R47, 0x1, R2 ;  /* 0x000000012f037824 */ /* 0x000fe600078e0202 */
[----:B------:R-:W-:Y:S01]  /*6980*/  STL.64 [R1+0xa8], R40 ;  /* 0x0000a82801007387 */ /* 0x000fe20000100a00 */
[C---:B--2---:R-:W-:Y:S03]  /*6990*/  HMMA.16816.F32 R8, R92.reuse, R16, RZ ;  /* 0x000000105c08723c */ /* 0x044fe600000018ff */
[----:B------:R-:W-:Y:S04]  /*69a0*/  LDSM.16.M88.4 R248, [R3+0x12000] ;  /* 0x0120000003f8783b */ /* 0x000fe80000000200 */
[----:B------:R-:W-:Y:S01]  /*69b0*/  LDSM.16.MT88.4 R40, [R0+0x11800] ;  /* 0x011800000028783b */ /* 0x000fe20000004200 */
[-C--:B------:R-:W-:Y:S03]  /*69c0*/  HMMA.16816.F32 R12, R92, R18.reuse, RZ ;  /* 0x000000125c0c723c */ /* 0x080fe600000018ff */
[----:B------:R-:W-:Y:S04]  /*69d0*/  STL.64 [R1+0xa0], R38 ;  /* 0x0000a02601007387 */ /* 0x000fe80000100a00 */
[----:B------:R-:W-:Y:S01]  /*69e0*/  STL.64 [R1+0x98], R36 ;  /* 0x0000982401007387 */ /* 0x000fe20000100a00 */
[C---:B------:R-:W-:Y:S03]  /*69f0*/  HMMA.16816.F32 R16, R96.reuse, R18, RZ ;  /* 0x000000126010723c */ /* 0x040fe600000018ff */
[----:B------:R-:W-:Y:S04]  /*6a00*/  STL.64 [R1+0x90], R34 ;  /* 0x0000902201007387 */ /* 0x000fe80000100a00 */
[----:B------:R-:W-:Y:S01]  /*6a10*/  STL.64 [R1+0x88], R32 ;  /* 0x0000882001007387 */ /* 0x000fe20000100a00 */
[-C--:B----4-:R-:W-:Y:S03]  /*6a20*/  HMMA.16816.F32 R68, R96, R80.reuse, RZ ;  /* 0x000000506044723c */ /* 0x090fe600000018ff */
[----:B------:R-:W-:Y:S04]  /*6a30*/  LDSM.16.MT88.4 R32, [R0+0x11000] ;  /* 0x011000000020783b */ /* 0x000fe80000004200 */
[----:B------:R-:W-:Y:S01]  /*6a40*/  STL.64 [R1+0x80], R30 ;  /* 0x0000801e01007387 */ /* 0x000fe20000100a00 */
[C---:B------:R-:W-:Y:S03]  /*6a50*/  HMMA.16816.F32 R72, R92.reuse, R80, RZ ;  /* 0x000000505c48723c */ /* 0x040fe600000018ff */
[----:B------:R-:W-:Y:S04]  /*6a60*/  STL.64 [R1+0x78], R28 ;  /* 0x0000781c01007387 */ /* 0x000fe80000100a00 */
[----:B------:R-:W-:Y:S01]  /*6a70*/  LDSM.16.MT88.4 R28, [R0+0x10800] ;  /* 0x01080000001c783b */ /* 0x000fe20000004200 */
[-C--:B------:R-:W-:Y:S03]  /*6a80*/  HMMA.16816.F32 R76, R92, R82.reuse, RZ ;  /* 0x000000525c4c723c */ /* 0x080fe600000018ff */
[----:B------:R-:W-:Y:S04]  /*6a90*/  STL.64 [R1+0x70], R26 ;  /* 0x0000701a01007387 */ /* 0x000fe80000100a00 */
[----:B------:R-:W-:Y:S01]  /*6aa0*/  STL.64 [R1+0x68], R24 ;  /* 0x0000681801007387 */ /* 0x000fe20000100a00 */
[C---:B------:R-:W-:Y:S03]  /*6ab0*/  HMMA.16816.F32 R80, R96.reuse, R82, RZ ;  /* 0x000000526050723c */ /* 0x040fe600000018ff */
[----:B------:R-:W1:Y:S04]  /*6ac0*/  LDSM.16.MT88.4 R24, [R0+0xc800] ;  /* 0x00c800000018783b */ /* 0x000e680000004200 */
[----:B------:R-:W-:Y:S01]  /*6ad0*/  STL.64 [R1+0x60], R22 ;  /* 0x0000601601007387 */ /* 0x000fe20000100a00 */
[-C--:B------:R-:W-:Y:S03]  /*6ae0*/  HMMA.16816.F32 R84, R96, R244.reuse, RZ ;  /* 0x000000f46054723c */ /* 0x080fe600000018ff */
[----:B------:R-:W-:Y:S04]  /*6af0*/  STL.64 [R1+0x58], R20 ;  /* 0x0000581401007387 */ /* 0x000fe80000100a00 */
[----:B------:R2:W4:Y:S01]  /*6b00*/  LDSM.16.M88.4 R20, [R3+0x13000] ;  /* 0x013000000314783b */ /* 0x0005220000000200 */
[C---:B------:R-:W-:Y:S01]  /*6b10*/  HMMA.16816.F32 R88, R92.reuse, R244, RZ ;  /* 0x000000f45c58723c */ /* 0x040fe200000018ff */
[----:B------:R-:W3:Y:S07]  /*6b20*/  S2R R44, SR_TID.X ;  /* 0x00000000002c7919 */ /* 0x000eee0000002100 */
[-C--:B------:R-:W-:Y:S08]  /*6b30*/  HMMA.16816.F32 R92, R92, R246.reuse, RZ ;  /* 0x000000f65c5c723c */ /* 0x080ff000000018ff */
[----:B------:R-:W-:Y:S01]  /*6b40*/  HMMA.16816.F32 R96, R96, R246, RZ ;  /* 0x000000f66060723c */ /* 0x000fe200000018ff */
[----:B------:R-:W4:Y:S01]  /*6b50*/  LDSM.16.MT88.4 R244, [R0+0xe800] ;  /* 0x00e8000000f4783b */ /* 0x000f220000004200 */
[C---:B--2---:R-:W-:Y:S02]  /*6b60*/  VIADD R3, R2.reuse, 0x12000 ;  /* 0x0001200002037836 */ /* 0x044fe40000000000 */
[----:B------:R-:W-:Y:S04]  /*6b70*/  VIADD R2, R2, 0x12040 ;  /* 0x0001204002027836 */ /* 0x000fe80000000000 */
        /* <DEDUP_REMOVED lines=8> */
[C---:B------:R-:W-:Y:S08]  /*6c00*/  HMMA.16816.F32 R80, R248.reuse, R246, R80 ;  /* 0x000000f6f850723c */ /* 0x040ff00000001850 */
[-C--:B------:R-:W-:Y:S08]  /*6c10*/  HMMA.16816.F32 R84, R248, R28.reuse, R84 ;  /* 0x0000001cf854723c */ /* 0x080ff00000001854 */
[C---:B------:R-:W-:Y:S08]  /*6c20*/  HMMA.16816.F32 R88, R20.reuse, R28, R88 ;  /* 0x0000001c1458723c */ /* 0x040ff00000001858 */
[-C--:B------:R-:W-:Y:S01]  /*6c30*/  HMMA.16816.F32 R92, R20, R30.reuse, R92 ;  /* 0x0000001e145c723c */ /* 0x080fe2000000185c */
[----:B------:R-:W2:Y:S04]  /*6c40*/  LDL.LU.64 R22, [R1+0x30] ;  /* 0x0000300001167983 */ /* 0x000ea80000300a00 */
[----:B------:R1:W4:Y:S03]  /*6c50*/  LDL R45, [R1+0x44] ;  /* 0x00004400012d7983 */ /* 0x0003260000100800 */
[----:B------:R-:W-:Y:S01]  /*6c60*/  HMMA.16816.F32 R96, R248, R30, R96 ;  /* 0x0000001ef860723c */ /* 0x000fe20000001860 */
[----:B------:R-:W-:Y:S04]  /*6c70*/  LDSM.16.MT88.4 R248, [R0+0xf000] ;  /* 0x00f0000000f8783b */ /* 0x000fe80000004200 */
[----:B------:R-:W-:Y:S01]  /*6c80*/  LDSM.16.MT88.4 R28, [R0+0xd800] ;  /* 0x00d80000001c783b */ /* 0x000fe20000004200 */
[----:B---3--:R-:W-:Y:S11]  /*6c90*/  ISETP.NE.AND P0, PT, R46, RZ, PT ;  /* 0x000000ff2e00720c */ /* 0x008ff60003f05270 */
[----:B------:R-:W-:Y:S02]  /*6ca0*/  @!UPT UIADD3 URZ, UPT, UPT, URZ, URZ, URZ ;  /* 0x000000fffffff290 */ /* 0x000fe4000fffe0ff */
[----:B------:R-:W-:Y:S05]  /*6cb0*/  @P0 VIADD R2, R3, 0xffffffc0 ;  /* 0xffffffc003020836 */ /* 0x000fea0000000000 */
[----:B------:R-:W3:Y:S04]  /*6cc0*/  LDSM.16.M88.4 R244, [R2] ;  /* 0x0000000002f4783b */ /* 0x000ee80000000200 */
[----:B------:R1:W3:Y:S02]  /*6cd0*/  LDSM.16.M88.4 R36, [R2+0x1000] ;  /* 0x001000000224783b */ /* 0x0002e40000000200 */
        /* <DEDUP_REMOVED lines=14> */
[----:B-1----:R-:W1:Y:S07]  /*6dc0*/  LDC R2, c[0x0][0x44c] ;  /* 0x00011300ff027b82 */ /* 0x002e6e0000000800 */
[----:B------:R-:W-:Y:S01]  /*6dd0*/  HMMA.16816.F32 R96, R244, R34, R96 ;  /* 0x00000022f460723c */ /* 0x000fe20000001860 */
[----:B------:R-:W2:Y:S07]  /*6de0*/  LDSM.16.MT88.4 R244, [R0+0xf800] ;  /* 0x00f8000000f4783b */ /* 0x000eae0000004200 */
[-C--:B---3--:R-:W-:Y:S08]  /*6df0*/  HMMA.16816.F32 R4, R248, R28.reuse, R4 ;  /* 0x0000001cf804723c */ /* 0x088ff00000001804 */
[C---:B------:R-:W-:Y:S04]  /*6e00*/  HMMA.16816.F32 R8, R24.reuse, R28, R8 ;  /* 0x0000001c1808723c */ /* 0x040fe80000001808 */
[----:B-1----:R-:W-:Y:S04]  /*6e10*/  IMAD R20, R2, UR9, RZ ;  /* 0x0000000902147c24 */ /* 0x002fe8000f8e02ff */
[-C--:B------:R-:W-:Y:S03]  /*6e20*/  HMMA.16816.F32 R12, R24, R30.reuse, R12 ;  /* 0x0000001e180c723c */ /* 0x080fe6000000180c */
[C---:B------:R-:W-:Y:S02]  /*6e30*/  IMAD.U32 R2, R20.reuse, -0x40, RZ ;  /* 0xffffffc014027824 */ /* 0x040fe400078e00ff */
[----:B------:R-:W-:Y:S03]  /*6e40*/  IMAD.SHL.U32 R21, R20, 0x8, RZ ;  /* 0x0000000814157824 */ /* 0x000fe600078e00ff */
[C---:B------:R-:W-:Y:S08]  /*6e50*/  HMMA.16816.F32 R16, R248.reuse, R30, R16 ;  /* 0x0000001ef810723c */ /* 0x040ff00000001810 */
[-C--:B--2---:R-:W-:Y:S03]  /*6e60*/  HMMA.16816.F32 R68, R248, R244.reuse, R68 ;  /* 0x000000f4f844723c */ /* 0x084fe60000001844 */
[C---:B------:R-:W-:Y:S04]  /*6e70*/  LEA R3, P0, R2.reuse, R22, 0x2 ;  /* 0x0000001602037211 */ /* 0x040fe800078010ff */
[----:B------:R-:W-:Y:S01]  /*6e80*/  LEA.HI.X.SX32 R2, R2, R23, 0x2, P0 ;  /* 0x0000001702027211 */ /* 0x000fe200000f16ff */
[C---:B------:R-:W-:Y:S04]  /*6e90*/  HMMA.16816.F32 R72, R24.reuse, R244, R72 ;  /* 0x000000f41848723c */ /* 0x040fe80000001848 */
[----:B------:R-:W-:Y:S02]  /*6ea0*/  IMAD.MOV.U32 R22, RZ, RZ, R3 ;  /* 0x000000ffff167224 */ /* 0x000fe400078e0003 */
[----:B------:R-:W-:Y:S02]  /*6eb0*/  IMAD.MOV.U32 R23, RZ, RZ, R2 ;  /* 0x000000ffff177224 */ /* 0x000fe400078e0002 */
[-C--:B------:R-:W-:Y:S03]  /*6ec0*/  HMMA.16816.F32 R76, R24, R246.reuse, R76 ;  /* 0x000000f6184c723c */ /* 0x080fe6000000184c */
[----:B------:R-:W-:Y:S01]  /*6ed0*/  STL.64 [R1+0x30], R22 ;  /* 0x0000301601007387 */ /* 0x000fe20000100a00 */
[C---:B------:R-:W-:Y:S03]  /*6ee0*/  LEA R36, P0, R21.reuse, R22, 0x2 ;  /* 0x0000001615247211 */ /* 0x040fe600078010ff */
[----:B------:R1:W2:Y:S01]  /*6ef0*/  LDL R47, [R1+0x48] ;  /* 0x00004800012f7983 */ /* 0x0002a20000100800 */
[C---:B------:R-:W-:Y:S03]  /*6f00*/  HMMA.16816.F32 R80, R248.reuse, R246, R80 ;  /* 0x000000f6f850723c */ /* 0x040fe60000001850 */
[----:B------:R1:W3:Y:S01]  /*6f10*/  LDL R46, [R1+0x4c] ;  /* 0x00004c00012e7983 */ /* 0x0002e20000100800 */
[----:B------:R-:W-:Y:S02]  /*6f20*/  LEA.HI.X.SX32 R37, R21, R23, 0x2, P0 ;  /* 0x0000001715257211 */ /* 0x000fe400000f16ff */
[C---:B------:R-:W-:Y:S02]  /*6f30*/  LEA R34, P0, R20.reuse, R36, 0x5 ;  /* 0x0000002414227211 */ /* 0x040fe400078028ff */
[-C--:B------:R-:W-:Y:S03]  /*6f40*/  HMMA.16816.F32 R84, R248, R40.reuse, R84 ;  /* 0x00000028f854723c */ /* 0x080fe60000001854 */
        /* <DEDUP_REMOVED lines=8> */
[----:B------:R-:W-:Y:S01]  /*6fd0*/  HMMA.16816.F32 R96, R248, R42, R96 ;  /* 0x0000002af860723c */ /* 0x000fe20000001860 */
[----:B------:R-:W-:Y:S03]  /*6fe0*/  IMAD.MOV.U32 R250, RZ, RZ, 0x4 ;  /* 0x00000004fffa7424 */ /* 0x000fe600078e00ff */
[--C-:B------:R-:W-:Y:S02]  /*6ff0*/  SHF.R.U32.HI R43, RZ, 0x1, R44.reuse ;  /* 0x00000001ff2b7819 */ /* 0x100fe4000001162c */
[----:B------:R-:W-:Y:S02]  /*7000*/  SHF.R.U32.HI R44, RZ, 0x2, R44 ;  /* 0x00000002ff2c7819 */ /* 0x000fe4000001162c */
[----:B------:R-:W-:Y:S02]  /*7010*/  @P1 LOP3.LUT R3, R43, 0x30, RZ, 0xc0, !PT ;  /* 0x000000302b031812 */ /* 0x000fe400078ec0ff */
[C---:B------:R-:W-:Y:S02]  /*7020*/  LEA.HI.X.SX32 R29, R20.reuse, R31, 0x5, P0 ;  /* 0x0000001f141d7211 */ /* 0x040fe400000f2eff */
[----:B----4-:R-:W-:Y:S02]  /*7030*/  @P1 LOP3.LUT R45, R3, 0x7, R44, 0xf8, !PT ;  /* 0x00000007032d1812 */ /* 0x010fe400078ef82c */
[C---:B------:R-:W-:Y:S03]  /*7040*/  LEA R246, P0, R20.reuse, R28, 0x5 ;  /* 0x0000001c14f67211 */ /* 0x040fe600078028ff */
[----:B------:R-:W-:Y:S01]  /*7050*/  @P1 IMAD.WIDE.U32 R250, R45, R250, UR18 ;  /* 0x000000122dfa1e25 */ /* 0x000fe2000f8e00fa */
[----:B------:R-:W-:Y:S01]  /*7060*/  @P1 STL [R1+0x44], R45 ;  /* 0x0000442d01001387 */ /* 0x000fe20000100800 */
[----:B------:R-:W-:Y:S01]  /*7070*/  @UP0 UMOV UR18, UR30 ;  /* 0x0000001e00120c82 */ /* 0x000fe20008000000 */
[C---:B------:R-:W-:Y:S01]  /*7080*/  LEA.HI.X.SX32 R247, R20.reuse, R29, 0x5, P0 ;  /* 0x0000001d14f77211 */ /* 0x040fe200000f2eff */
[----:B------:R-:W-:Y:S01]  /*7090*/  @UP0 UMOV UR19, UR27 ;  /* 0x0000001b00130c82 */ /* 0x000fe20008000000 */
        /* <DEDUP_REMOVED lines=32> */
[----:B------:R-:W-:Y:S01]  /*72a0*/  REDG.E.ADD.F32.FTZ.RN.STRONG.GPU desc[UR34][R4.64+0x80], R14 ;  /* 0x0000800e040079a6 */ /* 0x000fe2000c12f322 */
[C---:B------:R-:W-:Y:S03]  /*72b0*/  LEA.HI.X.SX32 R45, R20.reuse, R5, 0x5, P0 ;  /* 0x00000005142d7211 */ /* 0x040fe600000f2eff */
[C---:B------:R-:W-:Y:S02]  /*72c0*/  IMAD.WIDE R42, R20.reuse, -0xc0, R44 ;  /* 0xffffff40142a7825 */ /* 0x040fe400078e022c */
[----:B------:R3:W-:Y:S01]  /*72d0*/  REDG.E.ADD.F32.FTZ.RN.STRONG.GPU desc[UR34][R44.64+0x80], R15 ;  /* 0x0000800f2c0079a6 */ /* 0x0007e2000c12f322 */
[C---:B------:R-:W-:Y:S03]  /*72e0*/  LEA R6, P0, R20.reuse, R42, 0x5 ;  /* 0x0000002a14067211 */ /* 0x040fe600078028ff */
[----:B------:R-:W-:Y:S01]  /*72f0*/  REDG.E.ADD.F32.FTZ.RN.STRONG.GPU desc[UR34][R22.64+0x100], R68 ;  /* 0x00010044160079a6 */ /* 0x000fe2000c12f322 */
[C---:B------:R-:W-:Y:S03]  /*7300*/  LEA.HI.X.SX32 R7, R20.reuse, R43, 0x5, P0 ;  /* 0x0000002b14077211 */ /* 0x040fe600000f2eff */
[----:B------:R-:W-:Y:S01]  /*7310*/  REDG.E.ADD.F32.FTZ.RN.STRONG.GPU desc[UR34][R42.64+0x100], R69 ;  /* 0x000100452a0079a6 */ /* 0x000fe2000c12f322 */
[C---:B------:R-:W-:Y:S03]  /*7320*/  LEA R40, P0, R20.reuse, R6, 0x5 ;  /* 0x0000000614287211 */ /* 0x040fe600078028ff */
[----:B------:R4:W-:Y:S01]  /*7330*/  REDG.E.ADD.F32.FTZ.RN.STRONG.GPU desc[UR34][R6.64+0x100], R70 ;  /* 0x00010046060079a6 */ /* 0x0009e2000c12f322 */
[C---:B------:R-:W-:Y:S02]  /*7340*/  LEA.HI.X.SX32 R41, R20.reuse, R7, 0x5, P0 ;  /* 0x0000000714297211 */ /* 0x040fe400000f2eff */
[C---:B------:R-:W-:Y:S01]  /*7350*/  LEA R38, P0, R20.reuse, R40, 0x5 ;  /* 0x0000002814267211 */ /* 0x040fe200078028ff */
[----:B--2---:R1:W5:Y:S03]  /*7360*/  LDL.LU.64 R46, [R1+0xc0] ;  /* 0x0000c000012e7983 */ /* 0x0043660000300a00 */
[C---:B------:R-:W-:Y:S01]  /*7370*/  LEA.HI.X.SX32 R39, R20.reuse, R41, 0x5, P0 ;  /* 0x0000002914277211 */ /* 0x040fe200000f2eff */
[----:B------:R2:W-:Y:S01]  /*7380*/  REDG.E.ADD.F32.FTZ.RN.STRONG.GPU desc[UR34][R40.64+0x100], R71 ;  /* 0x00010047280079a6 */ /* 0x0005e2000c12f322 */
        /* <DEDUP_REMOVED lines=8> */
[----:B------:R-:W-:Y:S01]  /*7410*/  REDG.E.ADD.F32.FTZ.RN.STRONG.GPU desc[UR34][R34.64+0x100], R74 ;  /* 0x0001004a220079a6 */ /* 0x000fe2000c12f322 */
[C---:B------:R-:W-:Y:S01]  /*7420*/  LEA.HI.X.SX32 R33, R20.reuse, R35, 0x5, P0 ;  /* 0x0000002314217211 */ /* 0x040fe200000f2eff */
[----:B----4-:R-:W4:Y:S02]  /*7430*/  LDC R70, c[0x0][0x44c] ;  /* 0x00011300ff467b82 */ /* 0x010f240000000800 */
        /* <DEDUP_REMOVED lines=14> */
[----:B------:R-:W-:Y:S01]  /*7520*/  LEA R246, P0, R20, R248, 0x5 ;  /* 0x000000f814f67211 */ /* 0x000fe200078028ff */
[----:B----4-:R-:W-:Y:S02]  /*7530*/  IMAD R70, R70, UR9, RZ ;  /* 0x0000000946467c24 */ /* 0x010fe4000f8e02ff */
[----:B------:R4:W-:Y:S01]  /*7540*/  REDG.E.ADD.F32.FTZ.RN.STRONG.GPU desc[UR34][R248.64+0x180], R76 ;  /* 0x0001804cf80079a6 */ /* 0x0009e2000c12f322 */
[C---:B------:R-:W-:Y:S02]  /*7550*/  LEA.HI.X.SX32 R247, R20.reuse, R249, 0x5, P0 ;  /* 0x000000f914f77211 */ /* 0x040fe400000f2eff */
[C---:B------:R-:W-:Y:S01]  /*7560*/  LEA R2, P0, R20.reuse, R246, 0x5 ;  /* 0x000000f614027211 */ /* 0x040fe200078028ff */
[----:B--2---:R3:W5:Y:S03]  /*7570*/  LDL.LU.64 R40, [R1+0xa8] ;  /* 0x0000a80001287983 */ /* 0x0047660000300a00 */
[C---:B------:R-:W-:Y:S01]  /*7580*/  LEA.HI.X.SX32 R3, R20.reuse, R247, 0x5, P0 ;  /* 0x000000f714037211 */ /* 0x040fe200000f2eff */
[----:B------:R-:W-:Y:S01]  /*7590*/  REDG.E.ADD.F32.FTZ.RN.STRONG.GPU desc[UR34][R246.64+0x180], R77 ;  /* 0x0001804df60079a6 */ /* 0x000fe2000c12f322 */
[C---:B------:R-:W-:Y:S03]  /*75a0*/  LEA R26, P0, R20.reuse, R2, 0x5 ;  /* 0x00000002141a7211 */ /* 0x040fe600078028ff */
[----:B------:R2:W-:Y:S01]  /*75b0*/  REDG.E.ADD.F32.FTZ.RN.STRONG.GPU desc[UR34][R2.64+0x180], R78 ;  /* 0x0001804e020079a6 */ /* 0x0005e2000c12f322 */
[C---:B------:R-:W-:Y:S03]  /*75c0*/  LEA.HI.X.SX32 R27, R20.reuse, R3, 0x5, P0 ;  /* 0x00000003141b7211 */ /* 0x040fe600000f2eff */
[----:B-1----:R3:W5:Y:S01]  /*75d0*/  LDL.LU.64 R38, [R1+0xa0] ;  /* 0x0000a00001267983 */ /* 0x0027620000300a00 */
        /* <DEDUP_REMOVED lines=10> */
[----:B----4-:R-:W1:Y:S03]  /*7680*/  S2R R249, SR_TID.X ;  /* 0x0000000000f97919 */ /* 0x010e660000002100 */
        /* <DEDUP_REMOVED lines=15> */
[C---:B------:R-:W-:Y:S03]  /*7780*/  LEA R10, P0, R70.reuse, R20, 0x5 ;  /* 0x00000014460a7211 */ /* 0x040fe600078028ff */
[----:B------:R-:W-:Y:S01]  /*7790*/  REDG.E.ADD.F32.FTZ.RN.STRONG.GPU desc[UR34][R22.64+0x280], R96 ;  /* 0x00028060160079a6 */ /* 0x000fe2000c12f322 */
[C---:B-1----:R-:W-:Y:S01]  /*77a0*/  IMAD.SHL.U32 R250, R249.reuse, 0x8, RZ ;  /* 0x00000008f9fa7824 */ /* 0x042fe200078e00ff */
        /* <DEDUP_REMOVED lines=17> */
[C---:B----4-:R-:W-:Y:S03]  /*78c0*/  LEA R12, P0, R70.reuse, R2, 0x5 ;  /* 0x00000002460c7211 */ /* 0x050fe600078028ff */
[----:B------:R-:W2:Y:S01]  /*78d0*/  LDSM.16.MT88.4 R4, [R252+0x12000] ;  /* 0x01200000fc04783b */ /* 0x000ea20000004200 */
        /* <DEDUP_REMOVED lines=12> */
[----:B------:R3:W5:Y:S02]  /*79a0*/  LDL.LU.64 R34, [R1+0x90] ;  /* 0x0000900001227983 */ /* 0x0007640000300a00 */
[-C--:B--2--5:R-:W-:Y:S02]  /*79b0*/  HMMA.16816.F32 R100, R4, R8.reuse, R100 ;  /* 0x000000080464723c */ /* 0x0a4fe40000001864 */
[----:B------:R3:W5:Y:S04]  /*79c0*/  LDL.LU.64 R32, [R1+0x88] ;  /* 0x0000880001207983 */ /* 0x0007680000300a00 */
[----:B------:R3:W5:Y:S04]  /*79d0*/  LDL.LU.64 R30, [R1+0x80] ;  /* 0x00008000011e7983 */ /* 0x0007680000300a00 */
[----:B------:R3:W5:Y:S04]  /*79e0*/  LDL.LU.64 R28, [R1+0x78] ;  /* 0x00007800011c7983 */ /* 0x0007680000300a00 */
[----:B------:R3:W5:Y:S04]  /*79f0*/  LDL.LU.64 R26, [R1+0x70] ;  /* 0x00007000011a7983 */ /* 0x0007680000300a00 */
[----:B------:R3:W5:Y:S04]  /*7a00*/  LDL.LU.64 R24, [R1+0x68] ;  /* 0x0000680001187983 */ /* 0x0007680000300a00 */
[----:B------:R3:W5:Y:S01]  /*7a10*/  LDL.LU.64 R22, [R1+0x60] ;  /* 0x0000600001167983 */ /* 0x0007620000300a00 */
[C---:B-1----:R-:W-:Y:S03]  /*7a20*/  HMMA.16816.F32 R104, R12.reuse, R8, R104 ;  /* 0x000000080c68723c */ /* 0x042fe60000001868 */
[----:B------:R3:W5:Y:S05]  /*7a30*/  LDL.LU.64 R20, [R1+0x58] ;  /* 0x0000580001147983 */ /* 0x00076a0000300a00 */
[-C--:B------:R-:W-:Y:S08]  /*7a40*/  HMMA.16816.F32 R108, R12, R10.reuse, R108 ;  /* 0x0000000a0c6c723c */ /* 0x080ff0000000186c */
[C---:B------:R-:W-:Y:S01]  /*7a50*/  HMMA.16816.F32 R112, R4.reuse, R10, R112 ;  /* 0x0000000a0470723c */ /* 0x040fe20000001870 */
[----:B------:R-:W1:Y:S07]  /*7a60*/  LDSM.16.MT88.4 R8, [R0+0x4800] ;  /* 0x004800000008783b */ /* 0x000e6e0000004200 */
        /* <DEDUP_REMOVED lines=23> */
[-C--:B-1----:R-:W-:Y:S08]  /*7be0*/  HMMA.16816.F32 R132, R72, R8.reuse, R132 ;  /* 0x000000084884723c */ /* 0x082ff00000001884 */
[C---:B------:R-:W-:Y:S08]  /*7bf0*/  HMMA.16816.F32 R136, R80.reuse, R8, R136 ;  /* 0x000000085088723c */ /* 0x040ff00000001888 */
[-C--:B------:R-:W-:Y:S01]  /*7c00*/  HMMA.16816.F32 R140, R80, R10.reuse, R140 ;  /* 0x0000000a508c723c */ /* 0x080fe2000000188c */
[----:B------:R-:W1:Y:S07]  /*7c10*/  LDSM.16.MT88.4 R80, [R0+0x3800] ;  /* 0x003800000050783b */ /* 0x000e6e0000004200 */
[----:B------:R-:W-:Y:S08]  /*7c20*/  HMMA.16816.F32 R144, R72, R10, R144 ;  /* 0x0000000a4890723c */ /* 0x000ff00000001890 */
[-C--:B--2---:R-:W-:Y:S08]  /*7c30*/  HMMA.16816.F32 R100, R4, R12.reuse, R100 ;  /* 0x0000000c0464723c */ /* 0x084ff00000001864 */
[C---:B------:R-:W-:Y:S08]  /*7c40*/  HMMA.16816.F32 R104, R16.reuse, R12, R104 ;  /* 0x0000000c1068723c */ /* 0x040ff00000001868 */
[-C--:B------:R-:W-:Y:S08]  /*7c50*/  HMMA.16816.F32 R108, R16, R14.reuse, R108 ;  /* 0x0000000e106c723c */ /* 0x080ff0000000186c */
[C---:B------:R-:W-:Y:S08]  /*7c60*/  HMMA.16816.F32 R112, R4.reuse, R14, R112 ;  /* 0x0000000e0470723c */ /* 0x040ff00000001870 */
[-C--:B---3--:R-:W-:Y:S08]  /*7c70*/  HMMA.16816.F32 R116, R4, R68.reuse, R116 ;  /* 0x000000440474723c */ /* 0x088ff00000001874 */
        /* <DEDUP_REMOVED lines=8> */
[----:B------:R-:W-:Y:S04]  /*7d00*/  HMMA.16816.F32 R144, R4, R78, R144 ;  /* 0x0000004e0490723c */ /* 0x000fe80000001890 */
[----:B------:R-:W-:Y:S04]  /*7d10*/  LOP3.LUT R4, R250, 0x1f8, RZ, 0xc0, !PT ;  /* 0x000001f8fa047812 */ /* 0x000fe800078ec0ff */
[-C--:B------:R-:W-:Y:S05]  /*7d20*/  HMMA.16816.F32 R100, R84, R88.reuse, R100 ;  /* 0x000000585464723c */ /* 0x080fea0000001864 */
[----:B------:R-:W-:Y:S03]  /*7d30*/  LOP3.LUT R4, R4, 0x38, R249, 0x78, !PT ;  /* 0x0000003804047812 */ /* 0x000fe600078e78f9 */
[C---:B------:R-:W-:Y:S04]  /*7d40*/  HMMA.16816.F32 R104, R92.reuse, R88, R104 ;  /* 0x000000585c68723c */ /* 0x040fe80000001868 */
[----:B------:R-:W-:Y:S04]  /*7d50*/  LOP3.LUT R4, R4, 0x1e00, R250, 0xf8, !PT ;  /* 0x00001e0004047812 */ /* 0x000fe800078ef8fa */
[-C--:B------:R-:W-:Y:S03]  /*7d60*/  HMMA.16816.F32 R108, R92, R90.reuse, R108 ;  /* 0x0000005a5c6c723c */ /* 0x080fe6000000186c */
[----:B------:R-:W-:Y:S05]  /*7d70*/  LEA R4, R4, UR4, 0x1 ;  /* 0x0000000404047c11 */ /* 0x000fea000f8e08ff */
[C---:B------:R-:W-:Y:S08]  /*7d80*/  HMMA.16816.F32 R112, R84.reuse, R90, R112 ;  /* 0x0000005a5470723c */ /* 0x040ff00000001870 */
[-C--:B-1----:R-:W-:Y:S08]  /*7d90*/  HMMA.16816.F32 R116, R84, R80.reuse, R116 ;  /* 0x000000505474723c */ /* 0x082ff00000001874 */
        /* <DEDUP_REMOVED lines=71> */
.L_x_962:
        /* <DEDUP_REMOVED lines=10> */
[----:B------:R-:W-:Y:S01]  /*82b0*/  F2FP.F16.F32.PACK_AB R72, R23, R22 ;  /* 0x000000161748723e */ /* 0x000fe200000000ff */
        /* <DEDUP_REMOVED lines=22> */
[----:B------:R-:W-:Y:S02]  /*8420*/  IMAD.SHL.U32 R0, R249, 0x20, RZ ;  /* 0x00000020f9007824 */ /* 0x000fe400078e00ff */
[----:B------:R-:W-:Y:S01]  /*8430*/  FMUL.FTZ R21, R109, UR8 ;  /* 0x000000086d157c20 */ /* 0x000fe20008410000 */
[----:B------:R-:W-:Y:S01]  /*8440*/  FMUL.FTZ R110, R110, UR8 ;  /* 0x000000086e6e7c20 */ /* 0x000fe20008410000 */
[----:B------:R-:W-:Y:S01]  /*8450*/  LOP3.LUT R2, R2, 0x1c0, RZ, 0xc0, !PT ;  /* 0x000001c002027812 */ /* 0x000fe200078ec0ff */
        /* <DEDUP_REMOVED lines=21> */
[----:B------:R-:W-:-:S02]  /*85b0*/  VIADD R3, R0, 0xc000 ;  /* 0x0000c00000037836 */ /* 0x000fc40000000000 */
[----:B------:R-:W-:Y:S01]  /*85c0*/  FMUL.FTZ R16, R123, UR8 ;  /* 0x000000087b107c20 */ /* 0x000fe20008410000 */
[----:B------:R-:W-:Y:S01]  /*85d0*/  VIADD R2, R0, 0xc040 ;  /* 0x0000c04000027836 */ /* 0x000fe20000000000 */
        /* <DEDUP_REMOVED lines=125> */
.L_x_964:
[----:B------:R-:W-:Y:S05]  /*8db0*/  BRA.U UP1, `(.L_x_965) ;  /* 0x00000001012c7547 */ /* 0x000fea000b800000 */
[----:B------:R-:W1:Y:S01]  /*8dc0*/  LDCU.64 UR8, c[0x0][0x5c8] ;  /* 0x0000b900ff0877ac */ /* 0x000e620008000a00 */
[----:B------:R-:W3:Y:S01]  /*8dd0*/  LDCU.64 UR14, c[0x0][0x5b0] ;  /* 0x0000b600ff0e77ac */ /* 0x000ee20008000a00 */
[----:B------:R-:W-:-:S04]  /*8de0*/  USHF.R.S32.HI UR16, URZ, 0x1f, UR37 ;  /* 0x0000001fff107899 */ /* 0x000fc80008011425 */
[----:B-1----:R-:W-:Y:S02]  /*8df0*/  UIMAD UR16, UR16, UR8, URZ ;  /* 0x00000008101072a4 */ /* 0x002fe4000f8e02ff */
[----:B------:R-:W-:Y:S02]  /*8e00*/  UIMAD.WIDE.U32 UR42, UR37, UR8, URZ ;  /* 0x00000008252a72a5 */ /* 0x000fe4000f8e00ff */
[----:B------:R-:W-:-:S04]  /*8e10*/  UIMAD UR16, UR37, UR9, UR16 ;  /* 0x00000009251072a4 */ /* 0x000fc8000f8e0210 */
[----:B------:R-:W-:-:S04]  /*8e20*/  UIADD3 UR43, UPT, UPT, UR43, UR16, URZ ;  /* 0x000000102b2b7290 */ /* 0x000fc8000fffe0ff */
[----:B---3--:R-:W-:-:S04]  /*8e30*/  UIMAD.WIDE.U32 UR42, UR40, UR14, UR42 ;  /* 0x0000000e282a72a5 */ /* 0x008fc8000f8e002a */
[----:B------:R-:W-:-:S06]  /*8e40*/  UIMAD UR15, UR40, UR15, UR43 ;  /* 0x0000000f280f72a4 */ /* 0x000fcc000f8e022b */
[----:B--2---:R-:W-:Y:S01]  /*8e50*/  MOV R25, UR15 ;  /* 0x0000000f00197c02 */ /* 0x004fe20008000f00 */
[----:B------:R-:W-:Y:S06]  /*8e60*/  BRA `(.L_x_966) ;  /* 0x0000000000187947 */ /* 0x000fec0003800000 */
.L_x_965:
[----:B------:R-:W1:Y:S01]  /*8e70*/  LDCU.64 UR8, c[0x0][0x5c8] ;  /* 0x0000b900ff0877ac */ /* 0x000e620008000a00 */
[----:B------:R-:W-:-:S04]  /*8e80*/  UIADD3 UR14, UPT, UPT, UR37, UR41, URZ ;  /* 0x00000029250e7290 */ /* 0x000fc8000fffe0ff */
[----:B-1----:R-:W-:Y:S02]  /*8e90*/  UIMAD.WIDE.U32 UR42, UR14, UR8, URZ ;  /* 0x000000080e2a72a5 */ /* 0x002fe4000f8e00ff */
[----:B------:R-:W-:-:S04]  /*8ea0*/  UIMAD UR14, UR14, UR9, URZ ;  /* 0x000000090e0e72a4 */ /* 0x000fc8000f8e02ff */
[----:B------:R-:W-:-:S06]  /*8eb0*/  UIADD3 UR14, UPT, UPT, UR43, UR14, URZ ;  /* 0x0000000e2b0e7290 */ /* 0x000fcc000fffe0ff */
[----:B--2---:R-:W-:-:S07]  /*8ec0*/  MOV R25, UR14 ;  /* 0x0000000e00197c02 */ /* 0x004fce0008000f00 */
.L_x_966:
        /* <DEDUP_REMOVED lines=51> */
.L_x_968:
[----:B------:R-:W-:Y:S05]  /*9200*/  BSYNC.RECONVERGENT B0 ;  /* 0x0000000000007941 */ /* 0x000fea0003800200 */
.L_x_967:
[----:B------:R2:W1:Y:S01]  /*9210*/  LDS.128 R8, [R4+0x11000] ;  /* 0x0110000004087984 */ /* 0x0004620000000c00 */
[----:B------:R-:W-:Y:S04]  /*9220*/  BSSY.RECONVERGENT B0, `(.L_x_969) ;  /* 0x0000012000007945 */ /* 0x000fe80003800200 */
[----:B------:R-:W-:Y:S05]  /*9230*/  @P5 BRA `(.L_x_970) ;  /* 0x0000000000405947 */ /* 0x000fea0003800000 */
[----:B------:R-:W5:Y:S01]  /*9240*/  LDCU UR18, c[0x0][0x440] ;  /* 0x00008800ff1277ac */ /* 0x000f620008000800 */
[----:B----4-:R-:W-:Y:S01]  /*9250*/  MOV R3, R5 ;  /* 0x0000000500037202 */ /* 0x010fe20000000f00 */
[----:B------:R-:W-:Y:S01]  /*9260*/  IMAD R0, R26, UR10, RZ ;  /* 0x0000000a1a007c24 */ /* 0x000fe2000f8e02ff */
[----:B------:R-:W4:Y:S01]  /*9270*/  LDCU.64 UR14, c[0x0][0x560] ;  /* 0x0000ac00ff0e77ac */ /* 0x000f220008000a00 */
[----:B------:R-:W-:Y:S02]  /*9280*/  IMAD.MOV.U32 R2, RZ, RZ, R6 ;  /* 0x000000ffff027224 */ /* 0x000fe400078e0006 */
[C---:B------:R-:W-:Y:S02]  /*9290*/  IMAD R0, R24.reuse, UR11, R0 ;  /* 0x0000000b18007c24 */ /* 0x040fe4000f8e0200 */
[----:B--23--:R-:W-:-:S04]  /*92a0*/  IMAD.WIDE.U32 R4, R24, UR10, R2 ;  /* 0x0000000a18047c25 */ /* 0x00cfc8000f8e0002 */
[----:B------:R-:W-:Y:S01]  /*92b0*/  IMAD.IADD R0, R0, 0x1, R5 ;  /* 0x0000000100007824 */ /* 0x000fe200078e0205 */
[----:B-----5:R-:W-:Y:S02]  /*92c0*/  ISETP.GE.AND P2, PT, R251, UR18, PT ;  /* 0x00000012fb007c0c */ /* 0x020fe4000bf46270 */
[----:B------:R-:W-:Y:S02]  /*92d0*/  ISETP.GE.AND P1, PT, R68, UR18, PT ;  /* 0x0000001244007c0c */ /* 0x000fe4000bf26270 */
[----:B------:R-:W-:Y:S02]  /*92e0*/  ISETP.GE.AND P0, PT, R69, UR18, PT ;  /* 0x0000001245007c0c */ /* 0x000fe4000bf06270 */
[----:B----4-:R-:W-:-:S04]  /*92f0*/  LEA R2, P4, R4, UR14, 0x1 ;  /* 0x0000000e04027c11 */ /* 0x010fc8000f8808ff */
[----:B------:R-:W-:-:S05]  /*9300*/  LEA.HI.X R3, R4, UR15, R0, 0x1, P4 ;  /* 0x0000000f04037c11 */ /* 0x000fca000a0f0c00 */
[----:B------:R2:W-:Y:S04]  /*9310*/  @!P2 STG.E.128 desc[UR34][R2.64], R32 ;  /* 0x000000200200a986 */ /* 0x0005e8000c101d22 */
[----:B------:R2:W-:Y:S04]  /*9320*/  @!P1 STG.E.128 desc[UR34][R2.64+0x80], R28 ;  /* 0x0000801c02009986 */ /* 0x0005e8000c101d22 */
[----:B-1----:R2:W-:Y:S02]  /*9330*/  @!P0 STG.E.128 desc[UR34][R2.64+0x100], R8 ;  /* 0x0001000802008986 */ /* 0x0025e4000c101d22 */
.L_x_970:
[----:B------:R-:W-:Y:S05]  /*9340*/  BSYNC.RECONVERGENT B0 ;  /* 0x0000000000007941 */ /* 0x000fea0003800200 */
.L_x_969:
        /* <DEDUP_REMOVED lines=8> */
[----:B---3--:R-:W-:-:S04]  /*93d0*/  IMAD.WIDE.U32 R4, R60, UR21, R2 ;  /* 0x000000153c047c25 */ /* 0x008fc8000f8e0002 */
[----:B------:R-:W-:Y:S01]  /*93e0*/  IMAD R0, R61, UR21, R5 ;  /* 0x000000153d007c24 */ /* 0x000fe2000f8e0205 */
        /* <DEDUP_REMOVED lines=15> */
.L_x_972:
[----:B------:R-:W-:Y:S05]  /*94e0*/  BSYNC.RECONVERGENT B0 ;  /* 0x0000000000007941 */ /* 0x000fea0003800200 */
.L_x_971:
        /* <DEDUP_REMOVED lines=17> */
.L_x_930:
[----:B------:R-:W-:Y:S05]  /*9600*/  BSYNC.RECONVERGENT B1 ;  /* 0x0000000000017941 */ /* 0x000fea0003800200 */
.L_x_908:
        /* <DEDUP_REMOVED lines=11> */
.L_x_974:
        /* <DEDUP_REMOVED lines=12> */
.L_x_2168:


//--------------------- .text._ZN5flash44flash_bwd_dq_dk_dv_loop_seqk_parallel_kernelI23Flash_bwd_kernel_traitsILi192ELi64ELi64ELi8ELi4ELi2ELi2ELb1ELb1EN7cutlass6half_tE19Flash_kernel_traitsILi192ELi64ELi64ELi8ES3_EELb1ELb0ELb0ELb0ELb0ELb1ELb0EEEvNS_16Flash_bwd_paramsE --------------------------
	.section	.text._ZN5flash44flash_bwd_dq_dk_dv_loop_seqk_parallel_kernelI23Flash_bwd_kernel_traitsILi192ELi64ELi64ELi8ELi4ELi2ELi2ELb1ELb1EN7cutlass6half_tE19Flash_kernel_traitsILi192ELi64ELi64ELi8ES3_EELb1ELb0ELb0ELb0ELb0ELb1ELb0EEEvNS_16Flash_bwd_paramsE,"ax",@progbits
	.align	128
        .global         _ZN5flash44flash_bwd_dq_dk_dv_loop_seqk_parallel_kernelI23Flash_bwd_kernel_traitsILi192ELi64ELi64ELi8ELi4ELi2ELi2ELb1ELb1EN7cutlass6half_tE19Flash_kernel_traitsILi192ELi64ELi64ELi8ES3_EELb1ELb0ELb0ELb0ELb0ELb1ELb0EEEvNS_16Flash_bwd_paramsE
        .type           _ZN5flash44flash_bwd_dq_dk_dv_loop_seqk_parallel_kernelI23Flash_bwd_kernel_traitsILi192ELi64ELi64ELi8ELi4ELi2ELi2ELb1ELb1EN7cutlass6half_tE19Flash_kernel_traitsILi192ELi64ELi64ELi8ES3_EELb1ELb0ELb0ELb0ELb0ELb1ELb0EEEvNS_16Flash_bwd_paramsE,@function
        .size           _ZN5flash44flash_bwd_dq_dk_dv_loop_seqk_parallel_kernelI23Flash_bwd_kernel_traitsILi192ELi64ELi64ELi8ELi4ELi2ELi2ELb1ELb1EN7cutlass6half_tE19Flash_kernel_traitsILi192ELi64ELi64ELi8ES3_EELb1ELb0ELb0ELb0ELb0ELb1ELb0EEEvNS_16Flash_bwd_paramsE,(.L_x_2169 - _ZN5flash44flash_bwd_dq_dk_dv_loop_seqk_parallel_kernelI23Flash_bwd_kernel_traitsILi192ELi64ELi64ELi8ELi4ELi2ELi2ELb1ELb1EN7cutlass6half_tE19Flash_kernel_traitsILi192ELi64ELi64ELi8ES3_EELb1ELb0ELb0ELb0ELb0ELb1ELb0EEEvNS_16Flash_bwd_paramsE)
        .other          _ZN5flash44flash_bwd_dq_dk_dv_loop_seqk_parallel_kernelI23Flash_bwd_kernel_traitsILi192ELi64ELi64ELi8ELi4ELi2ELi2ELb1ELb1EN7cutlass6half_tE19Flash_kernel_traitsILi192ELi64ELi64ELi8ES3_EELb1ELb0ELb0ELb0ELb0ELb1ELb0EEEvNS_16Flash_bwd_paramsE,@"STO_CUDA_ENTRY STV_DEFAULT"
_ZN5flash44flash_bwd_dq_dk_dv_loop_seqk_parallel_kernelI23Flash_bwd_kernel_traitsILi192ELi64ELi64ELi8ELi4ELi2ELi2ELb1ELb1EN7cutlass6half_tE19Flash_kernel_traitsILi192ELi64ELi64ELi8ES3_EELb1ELb0ELb0ELb0ELb0ELb1ELb0EEEvNS_16Flash_bwd_paramsE:
.text._ZN5flash44flash_bwd_dq_dk_dv_loop_seqk_parallel_kernelI23Flash_bwd_kernel_traitsILi192ELi64ELi64ELi8ELi4ELi2ELi2ELb1ELb1EN7cutlass6half_tE19Flash_kernel_traitsILi192ELi64ELi64ELi8ES3_EELb1ELb0ELb0ELb0ELb0ELb1ELb0EEEvNS_16Flash_bwd_paramsE:
        /* <DEDUP_REMOVED lines=49> */
.L_x_1012:
        /* <DEDUP_REMOVED lines=52> */
.L_x_975:
        /* <DEDUP_REMOVED lines=13> */
[----:B------:R-:W-:Y:S02]  /*0720*/  ULEA UR49, UR42, 0xffffffc0, 0x6 ;  /* 0xffffffc02a317891 */ /* 0x000fe4000f8e30ff */
[----:B-1----:R-:W-:Y:S02]  /*0730*/  @!UP1 UIMAD.WIDE.U32 UR50, UR25, UR10, URZ ;  /* 0x0000000a193292a5 */ /* 0x002fe4000f8e00ff */
[----:B--2---:R-:W-:Y:S02]  /*0740*/  @UP1 UIMAD.WIDE.U32 UR16, UR18, UR8, URZ ;  /* 0x00000008121012a5 */ /* 0x004fe4000f8e00ff */
[----:B------:R-:W-:Y:S02]  /*0750*/  @!UP1 UIMAD UR47, UR25, UR11, UR51 ;  /* 0x0000000b192f92a4 */ /* 0x000fe4000f8e0233 */
        /* <DEDUP_REMOVED lines=16> */
.L_x_977:
[----:B------:R-:W1:Y:S01]  /*0860*/  LDCU.64 UR16, c[0x0][0x3b8] ;  /* 0x00007700ff1077ac */ /* 0x000e620008000a00 */
[----:B------:R-:W-:-:S04]  /*0870*/  UIADD3 UR8, UPT, UPT, UR35, UR40, URZ ;  /* 0x0000002823087290 */ /* 0x000fc8000fffe0ff */
[----:B-1----:R-:W-:Y:S02]  /*0880*/  UIMAD.WIDE.U32 UR44, UR8, UR16, URZ ;  /* 0x00000010082c72a5 */ /* 0x002fe4000f8e00ff */
[----:B------:R-:W-:-:S04]  /*0890*/  UIMAD UR8, UR8, UR17, URZ ;  /* 0x00000011080872a4 */ /* 0x000fc8000f8e02ff */
[----:B------:R-:W-:-:S06]  /*08a0*/  UIADD3 UR8, UPT, UPT, UR45, UR8, URZ ;  /* 0x000000082d087290 */ /* 0x000fcc000fffe0ff */
[----:B------:R-:W-:Y:S02]  /*08b0*/  MOV R21, UR8 ;  /* 0x0000000800157c02 */ /* 0x000fe40008000f00 */
.L_x_978:
        /* <DEDUP_REMOVED lines=44> */
.L_x_979:
[----:B------:R-:W1:Y:S01]  /*0b80*/  LDCU.64 UR14, c[0x0][0x3c0] ;  /* 0x00007800ff0e77ac */ /* 0x000e620008000a00 */
[----:B------:R-:W-:-:S04]  /*0b90*/  UIADD3 UR8, UPT, UPT, UR35, UR40, URZ ;  /* 0x0000002823087290 */ /* 0x000fc8000fffe0ff */
[----:B-1----:R-:W-:Y:S02]  /*0ba0*/  UIMAD.WIDE.U32 UR10, UR8, UR14, URZ ;  /* 0x0000000e080a72a5 */ /* 0x002fe4000f8e00ff */
[----:B------:R-:W-:-:S04]  /*0bb0*/  UIMAD UR8, UR8, UR15, URZ ;  /* 0x0000000f080872a4 */ /* 0x000fc8000f8e02ff */
[----:B------:R-:W-:Y:S01]  /*0bc0*/  UIADD3 UR8, UPT, UPT, UR11, UR8, URZ ;  /* 0x000000080b087290 */ /* 0x000fe2000fffe0ff */
[----:B------:R-:W-:-:S05]  /*0bd0*/  UMOV UR46, UR10 ;  /* 0x0000000a002e7c82 */ /* 0x000fca0008000000 */
[----:B------:R-:W-:-:S07]  /*0be0*/  MOV R19, UR8 ;  /* 0x0000000800137c02 */ /* 0x000fce0008000f00 */
.L_x_980:
        /* <DEDUP_REMOVED lines=28> */
.L_x_981:
[----:B------:R-:W-:Y:S02]  /*0db0*/  UIMAD.WIDE.U32 UR10, UR62, UR18, URZ ;  /* 0x000000123e0a72a5 */ /* 0x000fe4000f8e00ff */
[----:B------:R-:W-:-:S04]  /*0dc0*/  UIMAD UR8, UR63, UR18, URZ ;  /* 0x000000123f0872a4 */ /* 0x000fc8000f8e02ff */
[----:B------:R-:W-:-:S12]  /*0dd0*/  UIADD3 UR8, UPT, UPT, UR11, UR8, URZ ;  /* 0x000000080b087290 */ /* 0x000fd8000fffe0ff */
.L_x_982:
        /* <DEDUP_REMOVED lines=20> */
.L_x_983:
[----:B------:R-:W1:Y:S01]  /*0f20*/  LDCU UR55, c[0x0][0x434] ;  /* 0x00008680ff3777ac */ /* 0x000e620008000800 */
[----:B------:R-:W-:-:S04]  /*0f30*/  UIMAD UR9, UR25, UR45, UR24 ;  /* 0x0000002d190972a4 */ /* 0x000fc8000f8e0218 */
[----:B-1----:R-:W-:Y:S02]  /*0f40*/  UIMAD UR55, UR9, UR55, URZ ;  /* 0x00000037093772a4 */ /* 0x002fe4000f8e02ff */
.L_x_984:
        /* <DEDUP_REMOVED lines=11> */
.L_x_985:
[----:B------:R-:W1:Y:S01]  /*1000*/  LDCU UR54, c[0x0][0x444] ;  /* 0x00008880ff3677ac */ /* 0x000e620008000800 */
[----:B------:R-:W-:-:S04]  /*1010*/  UIMAD UR9, UR25, UR45, UR24 ;  /* 0x0000002d190972a4 */ /* 0x000fc8000f8e0218 */
[----:B-1----:R-:W-:-:S12]  /*1020*/  UIMAD UR54, UR9, UR54, URZ ;  /* 0x00000036093672a4 */ /* 0x002fd8000f8e02ff */
.L_x_986:
        /* <DEDUP_REMOVED lines=9> */
[----:B------:R-:W-:Y:S01]  /*10c0*/  UISETP.GT.AND UP0, UPT, UR43, URZ, UPT ;  /* 0x000000ff2b00728c */ /* 0x000fe2000bf04270 */
[----:B------:R-:W3:Y:S01]  /*10d0*/  LDC.64 R16, c[0x0][0x5f8] ;  /* 0x00017e00ff107b82 */ /* 0x000ee20000000a00 */
[----:B------:R-:W-:Y:S01]  /*10e0*/  ULEA UR54, UR48, UR54, 0x6 ;  /* 0x0000003630367291 */ /* 0x000fe2000f8e30ff */
[----:B------:R-:W4:Y:S01]  /*10f0*/  LDCU.128 UR8, c[0x0][0x590] ;  /* 0x0000b200ff0877ac */ /* 0x000f220008000c00 */
[----:B------:R-:W-:Y:S01]  /*1100*/  ULEA UR55, UR48, UR55, 0x6 ;  /* 0x0000003730377291 */ /* 0x000fe2000f8e30ff */
[----:B--2---:R-:W-:Y:S01]  /*1110*/  IMAD R6, R12, UR51, RZ ;  /* 0x000000330c067c24 */ /* 0x004fe2000f8e02ff */
[----:B----4-:R-:W-:Y:S01]  /*1120*/  UIMAD UR18, UR51, UR8, URZ ;  /* 0x00000008331272a4 */ /* 0x010fe2000f8e02ff */
[C---:B-1----:R-:W-:Y:S01]  /*1130*/  IMAD.SHL.U32 R26, R25.reuse, 0x8, RZ ;  /* 0x00000008191a7824 */ /* 0x042fe200078e00ff */
[----:B------:R-:W-:Y:S01]  /*1140*/  SHF.R.U32.HI R24, RZ, 0x3, R25 ;  /* 0x00000003ff187819 */ /* 0x000fe20000011619 */
[----:B------:R-:W-:Y:S01]  /*1150*/  IMAD.U32 R0, RZ, RZ, UR8 ;  /* 0x00000008ff007e24 */ /* 0x000fe2000f8e00ff */
[----:B------:R-:W-:Y:S01]  /*1160*/  UIMAD UR18, UR49, UR9, UR18 ;  /* 0x00000009311272a4 */ /* 0x000fe2000f8e0212 */
[----:B------:R-:W-:-:S02]  /*1170*/  LOP3.LUT R29, R25, 0x1f, RZ, 0xc0, !PT ;  /* 0x0000001f191d7812 */ /* 0x000fc400078ec0ff */
[----:B------:R-:W-:Y:S02]  /*1180*/  LOP3.LUT R8, R26, 0x38, RZ, 0xc0, !PT ;  /* 0x000000381a087812 */ /* 0x000fe400078ec0ff */
[----:B------:R-:W-:Y:S02]  /*1190*/  SHF.R.U32.HI R28, RZ, 0x5, R25 ;  /* 0x00000005ff1c7819 */ /* 0x000fe40000011619 */
[----:B------:R-:W-:Y:S01]  /*11a0*/  IADD3 R2, P0, PT, R8, UR58, RZ ;  /* 0x0000003a08027c10 */ /* 0x000fe2000ff1e0ff */
[----:B------:R-:W-:Y:S01]  /*11b0*/  IMAD.WIDE.U32 R4, R12, UR49, R8 ;  /* 0x000000310c047c25 */ /* 0x000fe2000f8e0008 */
[----:B------:R-:W1:Y:S03]  /*11c0*/  LDCU.64 UR58, c[0x0][0x420] ;  /* 0x00008400ff3a77ac */ /* 0x000e660008000a00 */
[----:B------:R-:W-:Y:S02]  /*11d0*/  IMAD.X R3, RZ, RZ, UR19, P0 ;  /* 0x00000013ff037e24 */ /* 0x000fe400080e06ff */
[----:B------:R-:W-:-:S04]  /*11e0*/  IMAD.WIDE.U32 R2, R0, UR49, R2 ;  /* 0x0000003100027c25 */ /* 0x000fc8000f8e0002 */
[----:B------:R-:W-:Y:S01]  /*11f0*/  IMAD.U32 R0, RZ, RZ, UR10 ;  /* 0x0000000aff007e24 */ /* 0x000fe2000f8e00ff */
[----:B------:R-:W-:Y:S01]  /*1200*/  IADD3 R3, PT, PT, R3, UR18, RZ ;  /* 0x0000001203037c10 */ /* 0x000fe2000fffe0ff */
[----:B------:R-:W2:Y:S02]  /*1210*/  LDCU.64 UR18, c[0x0][0x3c8] ;  /* 0x00007900ff1277ac */ /* 0x000ea40008000a00 */
[----:B------:R-:W-:-:S04]  /*1220*/  IMAD.WIDE.U32 R2, R0, UR24, R2 ;  /* 0x0000001800027c25 */ /* 0x000fc8000f8e0002 */
[----:B------:R-:W-:Y:S01]  /*1230*/  IMAD.U32 R0, RZ, RZ, UR11 ;  /* 0x0000000bff007e24 */ /* 0x000fe2000f8e00ff */
[----:B------:R-:W4:Y:S03]  /*1240*/  LDCU.64 UR10, c[0x0][0x550] ;  /* 0x0000aa00ff0a77ac */ /* 0x000f260008000a00 */
[----:B------:R-:W-:Y:S02]  /*1250*/  IMAD R3, R0, UR24, R3 ;  /* 0x0000001800037c24 */ /* 0x000fe4000f8e0203 */
[----:B------:R-:W-:Y:S01]  /*1260*/  IMAD R0, R13, UR49, R6 ;  /* 0x000000310d007c24 */ /* 0x000fe2000f8e0206 */
[----:B------:R-:W-:Y:S01]  /*1270*/  IADD3 R6, P0, PT, R4, UR50, RZ ;  /* 0x0000003204067c10 */ /* 0x000fe2000ff1e0ff */
[C---:B------:R-:W-:Y:S01]  /*1280*/  IMAD.WIDE.U32 R2, R24.reuse, UR8, R2 ;  /* 0x0000000818027c25 */ /* 0x040fe2000f8e0002 */
[----:B------:R-:W-:Y:S02]  /*1290*/  USHF.L.U32 UR49, UR8, 0x5, URZ ;  /* 0x0000000508317899 */ /* 0x000fe400080006ff */
[----:B------:R-:W-:Y:S01]  /*12a0*/  IADD3.X R7, PT, PT, R5, UR47, R0, P0, !PT ;  /* 0x0000002f05077c10 */ /* 0x000fe200087fe400 */
[----:B--2---:R-:W-:Y:S01]  /*12b0*/  IMAD.U32 R0, RZ, RZ, UR18 ;  /* 0x00000012ff007e24 */ /* 0x004fe2000f8e00ff */
[----:B------:R-:W-:Y:S01]  /*12c0*/  USHF.L.U64.HI UR47, UR8, 0x5, UR9 ;  /* 0x00000005082f7899 */ /* 0x000fe20008010209 */
[----:B------:R-:W-:Y:S01]  /*12d0*/  IMAD R15, R24, UR9, R3 ;  /* 0x00000009180f7c24 */ /* 0x000fe2000f8e0203 */
[----:B------:R-:W2:Y:S01]  /*12e0*/  LDCU.64 UR8, c[0x0][0x380] ;  /* 0x00007000ff0877ac */ /* 0x000ea20008000a00 */
[----:B---3--:R-:W-:Y:S01]  /*12f0*/  IMAD.WIDE.U32 R4, R16, UR22, RZ ;  /* 0x0000001610047c25 */ /* 0x008fe2000f8e00ff */
[----:B----4-:R-:W-:-:S03]  /*1300*/  LEA R34, P2, R2, UR10, 0x1 ;  /* 0x0000000a02227c11 */ /* 0x010fc6000f8408ff */
[----:B------:R-:W-:Y:S01]  /*1310*/  IMAD.U32 R3, RZ, RZ, UR19 ;  /* 0x00000013ff037e24 */ /* 0x000fe2000f8e00ff */
[----:B------:R-:W3:Y:S01]  /*1320*/  LDCU.64 UR18, c[0x0][0x570] ;  /* 0x0000ae00ff1277ac */ /* 0x000ee20008000a00 */
[----:B------:R-:W-:Y:S01]  /*1330*/  IMAD.WIDE.U32 R6, R0, UR24, R6 ;  /* 0x0000001800067c25 */ /* 0x000fe2000f8e0006 */
[----:B------:R-:W-:Y:S02]  /*1340*/  SEL R4, R4, RZ, P3 ;  /* 0x000000ff04047207 */ /* 0x000fe40001800000 */
[----:B------:R-:W-:Y:S01]  /*1350*/  LEA.HI.X R35, R2, UR11, R15, 0x1, P2 ;  /* 0x0000000b02237c11 */ /* 0x000fe200090f0c0f */
[----:B------:R-:W-:Y:S01]  /*1360*/  IMAD R0, R28, UR56, R29 ;  /* 0x000000381c007c24 */ /* 0x000fe2000f8e021d */
[----:B------:R-:W-:Y:S01]  /*1370*/  USHF.L.U32 UR56, UR56, 0x6, URZ ;  /* 0x0000000638387899 */ /* 0x000fe200080006ff */
[----:B------:R-:W-:Y:S01]  /*1380*/  IMAD R10, R17, UR22, R5 ;  /* 0x00000016110a7c24 */ /* 0x000fe2000f8e0205 */
[----:B------:R-:W-:Y:S01]  /*1390*/  MOV R2, R6 ;  /* 0x0000000600027202 */ /* 0x000fe20000000f00 */
[----:B------:R-:W-:Y:S01]  /*13a0*/  IMAD R3, R3, UR24, R7 ;  /* 0x0000001803037c24 */ /* 0x000fe2000f8e0207 */
[----:B------:R-:W-:Y:S01]  /*13b0*/  IADD3 R14, P1, P0, R0, UR53, R4 ;  /* 0x00000035000e7c10 */ /* 0x000fe2000f83e004 */
[----:B------:R-:W4:Y:S01]  /*13c0*/  LDCU.64 UR50, c[0x0][0x5e8] ;  /* 0x0000bd00ff3277ac */ /* 0x000f220008000a00 */
[----:B------:R-:W-:Y:S01]  /*13d0*/  SHF.R.S32.HI R5, RZ, 0x1f, R0 ;  /* 0x0000001fff057819 */ /* 0x000fe20000011400 */
[----:B------:R-:W-:Y:S01]  /*13e0*/  IMAD.WIDE.U32 R2, R24, R12, R2 ;  /* 0x0000000c18027225 */ /* 0x000fe200078e0002 */
[----:B------:R-:W-:Y:S01]  /*13f0*/  SEL R0, R10, RZ, P3 ;  /* 0x000000ff0a007207 */ /* 0x000fe20001800000 */
[----:B------:R1:W-:Y:S01]  /*1400*/  STL.64 [R1+0x40], R34 ;  /* 0x0000402201007387 */ /* 0x0003e20000100a00 */
[C---:B------:R-:W-:Y:S01]  /*1410*/  IADD3 R6, PT, PT, R24.reuse, 0x20, RZ ;  /* 0x0000002018067810 */ /* 0x040fe20007ffe0ff */
[----:B------:R-:W-:Y:S01]  /*1420*/  IMAD.U32 R4, RZ, RZ, UR56 ;  /* 0x00000038ff047e24 */ /* 0x000fe2000f8e00ff */
[----:B------:R-:W-:Y:S01]  /*1430*/  IADD3.X R5, PT, PT, R5, UR52, R0, P1, P0 ;  /* 0x0000003405057c10 */ /* 0x000fe20008fe0400 */
[----:B------:R-:W-:Y:S01]  /*1440*/  IMAD R3, R24, R13, R3 ;  /* 0x0000000d18037224 */ /* 0x000fe200078e0203 */
[----:B------:R-:W-:Y:S01]  /*1450*/  IADD3 R0, P0, PT, R14, UR56, RZ ;  /* 0x000000380e007c10 */ /* 0x000fe2000ff1e0ff */
[----:B------:R-:W-:Y:S01]  /*1460*/  IMAD.SHL.U32 R7, R12, 0x20, RZ ;  /* 0x000000200c077824 */ /* 0x000fe200078e00ff */
[----:B--2---:R-:W-:-:S02]  /*1470*/  LEA R32, P1, R2, UR8, 0x1 ;  /* 0x0000000802207c11 */ /* 0x004fc4000f8208ff */
[----:B------:R-:W-:Y:S02]  /*1480*/  LEA.HI.X.SX32 R4, R4, R5, 0x1, P0 ;  /* 0x0000000504047211 */ /* 0x000fe400000f0eff */
[----:B---3--:R-:W-:Y:S02]  /*1490*/  LEA R22, P0, R0, UR18, 0x2 ;  /* 0x0000001200167c11 */ /* 0x008fe4000f8010ff */
[----:B------:R-:W-:Y:S01]  /*14a0*/  LEA.HI.X R33, R2, UR9, R3, 0x1, P1 ;  /* 0x0000000902217c11 */ /* 0x000fe200088f0c03 */
[----:B----4-:R-:W-:Y:S01]  /*14b0*/  UIMAD.WIDE UR10, UR54, 0x4, UR50 ;  /* 0x00000004360a78a5 */ /* 0x010fe2000f8e0232 */
[----:B------:R-:W-:Y:S01]  /*14c0*/  LEA.HI.X R23, R0, UR19, R4, 0x2, P0 ;  /* 0x0000001300177c11 */ /* 0x000fe200080f1404 */
[----:B-1----:R-:W-:Y:S01]  /*14d0*/  UIMAD.WIDE UR50, UR55, 0x4, UR58 ;  /* 0x00000004373278a5 */ /* 0x002fe2000f8e023a */
[----:B------:R-:W-:Y:S01]  /*14e0*/  IADD3 R17, P0, PT, R24, 0x20, RZ ;  /* 0x0000002018117810 */ /* 0x000fe20007f1e0ff */
[----:B------:R1:W-:Y:S01]  /*14f0*/  STL.64 [R1+0x38], R32 ;  /* 0x0000382001007387 */ /* 0x0003e20000100a00 */
[----:B------:R-:W-:-:S02]  /*1500*/  SHF.L.U64.HI R13, R12, 0x5, R13 ;  /* 0x000000050c0d7819 */ /* 0x000fc4000001020d */
[----:B------:R-:W-:Y:S01]  /*1510*/  UMOV UR18, UR10 ;  /* 0x0000000a00127c82 */ /* 0x000fe20008000000 */
[----:B------:R1:W-:Y:S01]  /*1520*/  STL.64 [R1+0x28], R22 ;  /* 0x0000281601007387 */ /* 0x0003e20000100a00 */
[----:B------:R-:W-:Y:S01]  /*1530*/  IMAD.X R18, RZ, RZ, RZ, P0 ;  /* 0x000000ffff127224 */ /* 0x000fe200000e06ff */
[----:B------:R-:W-:Y:S01]  /*1540*/  UMOV UR19, UR11 ;  /* 0x0000000b00137c82 */ /* 0x000fe20008000000 */
[----:B------:R-:W-:Y:S05]  /*1550*/  BRA.U UP0, `(.L_x_987) ;  /* 0x0000000500d07547 */ /* 0x000fea000b800000 */
        /* <DEDUP_REMOVED lines=11> */
[----:B------:R-:W-:Y:S01]  /*1610*/  MOV R0, UR9 ;  /* 0x0000000900007c02 */ /* 0x000fe20008000f00 */
[----:B------:R-:W-:Y:S05]  /*1620*/  BRA `(.L_x_989) ;  /* 0x0000000000187947 */ /* 0x000fea0003800000 */
.L_x_988:
[----:B------:R-:W2:Y:S01]  /*1630*/  LDCU.64 UR14, c[0x0][0x5c0] ;  /* 0x0000b800ff0e77ac */ /* 0x000ea20008000a00 */
[----:B------:R-:W-:-:S04]  /*1640*/  UIADD3 UR8, UPT, UPT, UR35, UR40, URZ ;  /* 0x0000002823087290 */ /* 0x000fc8000fffe0ff */
[----:B--2---:R-:W-:Y:S02]  /*1650*/  UIMAD.WIDE.U32 UR18, UR8, UR14, URZ ;  /* 0x0000000e081272a5 */ /* 0x004fe4000f8e00ff */
[----:B------:R-:W-:-:S04]  /*1660*/  UIMAD UR8, UR8, UR15, URZ ;  /* 0x0000000f080872a4 */ /* 0x000fc8000f8e02ff */
[----:B------:R-:W-:-:S06]  /*1670*/  UIADD3 UR8, UPT, UPT, UR19, UR8, URZ ;  /* 0x0000000813087290 */ /* 0x000fcc000fffe0ff */
[----:B------:R-:W-:Y:S02]  /*1680*/  MOV R0, UR8 ;  /* 0x0000000800007c02 */ /* 0x000fe40008000f00 */
.L_x_989:
        /* <DEDUP_REMOVED lines=12> */
[----:B------:R-:W-:Y:S06]  /*1750*/  BRA `(.L_x_991) ;  /* 0x0000000000187947 */ /* 0x000fec0003800000 */
.L_x_990:
[----:B------:R-:W2:Y:S01]  /*1760*/  LDCU.64 UR10, c[0x0][0x5c8] ;  /* 0x0000b900ff0a77ac */ /* 0x000ea20008000a00 */
[----:B------:R-:W-:-:S04]  /*1770*/  UIADD3 UR35, UPT, UPT, UR35, UR40, URZ ;  /* 0x0000002823237290 */ /* 0x000fc8000fffe0ff */
[----:B--2---:R-:W-:Y:S02]  /*1780*/  UIMAD.WIDE.U32 UR16, UR35, UR10, URZ ;  /* 0x0000000a231072a5 */ /* 0x004fe4000f8e00ff */
[----:B------:R-:W-:-:S04]  /*1790*/  UIMAD UR35, UR35, UR11, URZ ;  /* 0x0000000b232372a4 */ /* 0x000fc8000f8e02ff */
[----:B------:R-:W-:-:S06]  /*17a0*/  UIADD3 UR35, UPT, UPT, UR17, UR35, URZ ;  /* 0x0000002311237290 */ /* 0x000fcc000fffe0ff */
[----:B------:R-:W-:-:S07]  /*17b0*/  MOV R10, UR35 ;  /* 0x00000023000a7c02 */ /* 0x000fce0008000f00 */
.L_x_991:
[----:B------:R-:W2:Y:S01]  /*17c0*/  LDCU.64 UR8, c[0x0][0x5d8] ;  /* 0x0000bb00ff0877ac */ /* 0x000ea20008000a00 */
        /* <DEDUP_REMOVED lines=10> */
[----:B--2---:R-:W-:Y:S01]  /*1870*/  IMAD.U32 R0, RZ, RZ, UR9 ;  /* 0x00000009ff007e24 */ /* 0x004fe2000f8e00ff */
[----:B------:R-:W-:-:S05]  /*1880*/  MOV R4, UR8 ;  /* 0x0000000800047c02 */ /* 0x000fca0008000f00 */
        /* <DEDUP_REMOVED lines=13> */
.L_x_993:
[----:B------:R-:W-:Y:S05]  /*1960*/  BSYNC.RECONVERGENT B0 ;  /* 0x0000000000007941 */ /* 0x000fea0003800200 */
.L_x_992:
[----:B------:R-:W-:Y:S04]  /*1970*/  BSSY.RECONVERGENT B0, `(.L_x_994) ;  /* 0x000000d000007945 */ /* 0x000fe80003800200 */
[----:B------:R-:W-:Y:S05]  /*1980*/  @P1 BRA `(.L_x_995) ;  /* 0x00000000002c1947 */ /* 0x000fea0003800000 */
[----:B------:R-:W3:Y:S01]  /*1990*/  LDCU.64 UR8, c[0x0][0x560] ;  /* 0x0000ac00ff0877ac */ /* 0x000ee20008000a00 */
[----:B------:R-:W-:Y:S01]  /*19a0*/  MOV R5, R0 ;  /* 0x0000000000057202 */ /* 0x000fe20000000f00 */
[----:B--2---:R-:W-:Y:S02]  /*19b0*/  IMAD R2, R18, UR14, RZ ;  /* 0x0000000e12027c24 */ /* 0x004fe4000f8e02ff */
[----:B------:R-:W-:-:S04]  /*19c0*/  IMAD.WIDE.U32 R4, R17, UR14, R4 ;  /* 0x0000000e11047c25 */ /* 0x000fc8000f8e0004 */
[----:B------:R-:W-:-:S05]  /*19d0*/  IMAD R0, R17, UR15, R2 ;  /* 0x0000000f11007c24 */ /* 0x000fca000f8e0202 */
[----:B------:R-:W-:Y:S02]  /*19e0*/  IADD3 R0, PT, PT, R5, R0, RZ ;  /* 0x0000000005007210 */ /* 0x000fe40007ffe0ff */
[----:B---3--:R-:W-:-:S04]  /*19f0*/  LEA R2, P0, R4, UR8, 0x1 ;  /* 0x0000000804027c11 */ /* 0x008fc8000f8008ff */
[----:B------:R-:W-:-:S05]  /*1a00*/  LEA.HI.X R3, R4, UR9, R0, 0x1, P0 ;  /* 0x0000000904037c11 */ /* 0x000fca00080f0c00 */
[----:B------:R3:W-:Y:S04]  /*1a10*/  STG.E.128 desc[UR32][R2.64], RZ ;  /* 0x000000ff02007986 */ /* 0x0007e8000c101d20 */
[----:B------:R3:W-:Y:S04]  /*1a20*/  STG.E.128 desc[UR32][R2.64+0x80], RZ ;  /* 0x000080ff02007986 */ /* 0x0007e8000c101d20 */
[----:B------:R3:W-:Y:S02]  /*1a30*/  STG.E.128 desc[UR32][R2.64+0x100], RZ ;  /* 0x000100ff02007986 */ /* 0x0007e4000c101d20 */
.L_x_995:
[----:B------:R-:W-:Y:S05]  /*1a40*/  BSYNC.RECONVERGENT B0 ;  /* 0x0000000000007941 */ /* 0x000fea0003800200 */
.L_x_994:
[----:B------:R-:W4:Y:S01]  /*1a50*/  LDCU.64 UR8, c[0x0][0x5e0] ;  /* 0x0000bc00ff0877ac */ /* 0x000f220008000a00 */
[----:B--23--:R-:W-:Y:S01]  /*1a60*/  MOV R2, UR10 ;  /* 0x0000000a00027c02 */ /* 0x00cfe20008000f00 */
        /* <DEDUP_REMOVED lines=21> */
.L_x_997:
[----:B------:R-:W-:Y:S05]  /*1bc0*/  BSYNC.RECONVERGENT B0 ;  /* 0x0000000000007941 */ /* 0x000fea0003800200 */
.L_x_996:
        /* <DEDUP_REMOVED lines=11> */
[----:B------:R2:W-:Y:S01]  /*1c80*/  STG.E.128 desc[UR32][R2.64+0x100], RZ ;  /* 0x000100ff02007986 */ /* 0x0005e2000c101d20 */
[----:B------:R-:W-:Y:S05]  /*1c90*/  BRA `(.L_x_998) ;  /* 0x0000006800107947 */ /* 0x000fea0003800000 */
.L_x_987:
[----:B------:R-:W-:Y:S01]  /*1ca0*/  UIADD3 UR52, UPT, UPT, -UR37, UR34, URZ ;  /* 0x0000002225347290 */ /* 0x000fe2000fffe1ff */
[----:B------:R-:W-:Y:S01]  /*1cb0*/  IMAD.U32 R2, RZ, RZ, UR14 ;  /* 0x0000000eff027e24 */ /* 0x000fe2000f8e00ff */
[----:B------:R-:W2:Y:S01]  /*1cc0*/  LDCU.64 UR10, c[0x0][0x3d8] ;  /* 0x00007b00ff0a77ac */ /* 0x000ea20008000a00 */
[----:B------:R-:W-:Y:S01]  /*1cd0*/  IMAD.U32 R4, RZ, RZ, UR16 ;  /* 0x00000010ff047e24 */ /* 0x000fe2000f8e00ff */
[----:B------:R-:W-:Y:S01]  /*1ce0*/  SHF.R.U32.HI R27, RZ, 0x1, R25 ;  /* 0x00000001ff1b7819 */ /* 0x000fe20000011619 */
[--C-:B------:R-:W-:Y:S01]  /*1cf0*/  IMAD.WIDE.U32 R2, R2, UR37, R8.reuse ;  /* 0x0000002502027c25 */ /* 0x100fe2000f8e0008 */
[----:B------:R-:W-:Y:S01]  /*1d00*/  ISETP.GE.AND P5, PT, R24, UR52, PT ;  /* 0x0000003418007c0c */ /* 0x000fe2000bfa6270 */
[----:B------:R-:W-:Y:S01]  /*1d10*/  UIMAD UR43, UR48, -0x40, UR43 ;  /* 0xffffffc0302b78a4 */ /* 0x000fe2000f8e022b */
[----:B------:R-:W-:Y:S01]  /*1d20*/  LOP3.LUT R0, R27, 0x30, RZ, 0xc0, !PT ;  /* 0x000000301b007812 */ /* 0x000fe200078ec0ff */
[----:B------:R-:W-:Y:S01]  /*1d30*/  IMAD.WIDE.U32 R4, R4, UR37, R8 ;  /* 0x0000002504047c25 */ /* 0x000fe2000f8e0008 */
[----:B------:R-:W-:Y:S01]  /*1d40*/  SHF.R.U32.HI R8, RZ, 0x2, R25 ;  /* 0x00000002ff087819 */ /* 0x000fe20000011619 */
[----:B------:R-:W-:Y:S01]  /*1d50*/  UIMAD UR53, UR41, UR14, URZ ;  /* 0x0000000e293572a4 */ /* 0x000fe2000f8e02ff */
[C---:B------:R-:W-:Y:S01]  /*1d60*/  ISETP.GE.AND P4, PT, R6.reuse, UR52, PT ;  /* 0x0000003406007c0c */ /* 0x040fe2000bf86270 */
[----:B------:R-:W-:Y:S01]  /*1d70*/  UIMAD UR41, UR41, UR16, URZ ;  /* 0x00000010292972a4 */ /* 0x000fe2000f8e02ff */
[----:B------:R-:W-:Y:S01]  /*1d80*/  ISETP.GE.AND P2, PT, R6, UR43, PT ;  /* 0x0000002b06007c0c */ /* 0x000fe2000bf46270 */
[----:B------:R-:W-:Y:S01]  /*1d90*/  UIMAD UR53, UR37, UR15, UR53 ;  /* 0x0000000f253572a4 */ /* 0x000fe2000f8e0235 */
[----:B------:R-:W-:Y:S01]  /*1da0*/  LOP3.LUT R30, R0, 0x7, R8, 0xf8, !PT ;  /* 0x00000007001e7812 */ /* 0x000fe200078ef808 */
[----:B------:R-:W3:Y:S01]  /*1db0*/  LDCU.64 UR8, c[0x0][0x3d0] ;  /* 0x00007a00ff0877ac */ /* 0x000ee20008000a00 */
[----:B------:R-:W-:Y:S01]  /*1dc0*/  IADD3 R2, P1, PT, R2, UR46, RZ ;  /* 0x0000002e02027c10 */ /* 0x000fe2000ff3e0ff */
[----:B------:R-:W4:Y:S01]  /*1dd0*/  @!P5 LDC.64 R8, c[0x0][0x390] ;  /* 0x0000e400ff08db82 */ /* 0x000f220000000a00 */
[----:B------:R-:W-:Y:S01]  /*1de0*/  IADD3 R4, P0, PT, R4, UR44, RZ ;  /* 0x0000002c04047c10 */ /* 0x000fe2000ff1e0ff */
[----:B------:R-:W-:Y:S01]  /*1df0*/  UIMAD UR41, UR37, UR17, UR41 ;  /* 0x00000011252972a4 */ /* 0x000fe2000f8e0229 */
[----:B------:R-:W-:Y:S01]  /*1e00*/  IMAD.U32 R14, RZ, RZ, UR49 ;  /* 0x00000031ff0e7e24 */ /* 0x000fe2000f8e00ff */
[----:B------:R-:W-:Y:S01]  /*1e10*/  IADD3.X R3, PT, PT, R19, UR53, R3, P1, !PT ;  /* 0x0000003513037c10 */ /* 0x000fe20008ffe403 */
[----:B--2---:R-:W-:-:S03]  /*1e20*/  IMAD R0, R20, UR10, RZ ;  /* 0x0000000a14007c24 */ /* 0x004fc6000f8e02ff */
[----:B------:R-:W-:Y:S01]  /*1e30*/  @P3 BAR.SYNC.DEFER_BLOCKING 0x0 ;  /* 0x0000000000003b1d */ /* 0x000fe20000010000 */
[----:B------:R-:W-:Y:S01]  /*1e40*/  IMAD.U32 R12, RZ, RZ, UR49 ;  /* 0x00000031ff0c7e24 */ /* 0x000fe2000f8e00ff */
[----:B------:R-:W-:Y:S01]  /*1e50*/  IADD3.X R5, PT, PT, R21, UR41, R5, P0, !PT ;  /* 0x0000002915057c10 */ /* 0x000fe200087fe405 */
[----:B------:R-:W-:Y:S01]  /*1e60*/  IMAD.U32 R10, RZ, RZ, UR47 ;  /* 0x0000002fff0a7e24 */ /* 0x000fe2000f8e00ff */
[----:B------:R-:W-:Y:S01]  /*1e70*/  @!P2 LEA R14, P0, R14, R34, 0x1 ;  /* 0x000000220e0ea211 */ /* 0x000fe200078008ff */
[----:B------:R-:W-:-:S03]  /*1e80*/  IMAD R6, R11, UR11, R0 ;  /* 0x0000000b0b067c24 */ /* 0x000fc6000f8e0200 */
[----:B-1----:R-:W1:Y:S01]  /*1e90*/  @!P4 LDC.64 R22, c[0x0][0x390] ;  /* 0x0000e400ff16cb82 */ /* 0x002e620000000a00 */
[----:B------:R-:W-:Y:S01]  /*1ea0*/  IMAD.WIDE.U32 R2, R11, UR10, R2 ;  /* 0x0000000a0b027c25 */ /* 0x000fe2000f8e0002 */
[----:B------:R-:W-:Y:S01]  /*1eb0*/  @!P2 LEA.HI.X R15, R12, R35, R10, 0x1, P0 ;  /* 0x000000230c0fa211 */ /* 0x000fe200000f0c0a */
[----:B------:R-:W-:Y:S01]  /*1ec0*/  STL [R1+0x30], R30 ;  /* 0x0000301e01007387 */ /* 0x000fe20000100800 */
[----:B------:R-:W-:Y:S01]  /*1ed0*/  @!P2 LEA R12, P0, R7, R32, 0x1 ;  /* 0x00000020070ca211 */ /* 0x000fe200078008ff */
[----:B------:R-:W-:Y:S01]  /*1ee0*/  IMAD.IADD R3, R3, 0x1, R6 ;  /* 0x0000000103037824 */ /* 0x000fe200078e0206 */
[----:B------:R-:W-:Y:S01]  /*1ef0*/  LOP3.LUT R16, R26, 0x1f8, RZ, 0xc0, !PT ;  /* 0x000001f81a107812 */ /* 0x000fe200078ec0ff */
[--C-:B------:R-:W-:Y:S01]  /*1f00*/  @!P4 IMAD.MOV.U32 R6, RZ, RZ, R2.reuse ;  /* 0x000000ffff06c224 */ /* 0x100fe200078e0002 */
[----:B------:R-:W-:Y:S01]  /*1f10*/  @!P2 LEA.HI.X R13, R7, R33, R13, 0x1, P0 ;  /* 0x00000021070da211 */ /* 0x000fe200000f0c0d */
[----:B------:R-:W-:Y:S01]  /*1f20*/  @!P4 IMAD.MOV.U32 R7, RZ, RZ, R3 ;  /* 0x000000ffff07c224 */ /* 0x000fe200078e0003 */
[----:B------:R-:W-:Y:S01]  /*1f30*/  LOP3.LUT R16, R16, 0x38, R25, 0x78, !PT ;  /* 0x0000003810107812 */ /* 0x000fe200078e7819 */
[----:B---3--:R-:W-:Y:S01]  /*1f40*/  IMAD R0, R20, UR8, RZ ;  /* 0x0000000814007c24 */ /* 0x008fe2000f8e02ff */
[C---:B------:R-:W-:Y:S01]  /*1f50*/  ISETP.GE.AND P3, PT, R24.reuse, UR43, PT ;  /* 0x0000002b18007c0c */ /* 0x040fe2000bf66270 */
[----:B------:R-:W-:Y:S01]  /*1f60*/  @!P5 IMAD.WIDE.U32 R2, R24, UR14, R2 ;  /* 0x0000000e1802dc25 */ /* 0x000fe2000f8e0002 */
[----:B------:R-:W2:Y:S01]  /*1f70*/  @!P4 LDC.64 R20, c[0x0][0x388] ;  /* 0x0000e200ff14cb82 */ /* 0x000ea20000000a00 */
[----:B------:R-:W-:-:S02]  /*1f80*/  UIADD3 UR37, UPT, UPT, UR37, 0x40, URZ ;  /* 0x0000004025257890 */ /* 0x000fc4000fffe0ff */
[C---:B------:R-:W-:Y:S01]  /*1f90*/  IMAD R0, R11.reuse, UR9, R0 ;  /* 0x000000090b007c24 */ /* 0x040fe2000f8e0200 */
[----:B----4-:R-:W-:Y:S01]  /*1fa0*/  @!P5 LEA R8, P0, R2, R8, 0x1 ;  /* 0x000000080208d211 */ /* 0x010fe200078008ff */
[----:B------:R-:W-:Y:S01]  /*1fb0*/  IMAD.WIDE.U32 R4, R11, UR8, R4 ;  /* 0x000000080b047c25 */ /* 0x000fe2000f8e0004 */
[----:B------:R-:W-:Y:S02]  /*1fc0*/  CS2R R142, SRZ ;  /* 0x00000000008e7805 */ /* 0x000fe4000001ff00 */
[----:B------:R-:W-:Y:S02]  /*1fd0*/  CS2R R140, SRZ ;  /* 0x00000000008c7805 */ /* 0x000fe4000001ff00 */
[----:B------:R-:W-:Y:S01]  /*1fe0*/  CS2R R146, SRZ ;  /* 0x0000000000927805 */ /* 0x000fe2000001ff00 */
[----:B------:R-:W-:Y:S01]  /*1ff0*/  @!P5 IMAD R3, R24, UR15, R3 ;  /* 0x0000000f1803dc24 */ /* 0x000fe2000f8e0203 */
[----:B------:R-:W-:Y:S01]  /*2000*/  CS2R R144, SRZ ;  /* 0x0000000000907805 */ /* 0x000fe2000001ff00 */
[----:B------:R-:W-:Y:S01]  /*2010*/  IMAD.IADD R5, R5, 0x1, R0 ;  /* 0x0000000105057824 */ /* 0x000fe200078e0200 */
[----:B------:R-:W-:Y:S01]  /*2020*/  CS2R R138, SRZ ;  /* 0x00000000008a7805 */ /* 0x000fe2000001ff00 */
[----:B------:R-:W-:Y:S01]  /*2030*/  @!P4 IMAD R0, R18, UR14, RZ ;  /* 0x0000000e1200cc24 */ /* 0x000fe2000f8e02ff */
[----:B------:R-:W-:Y:S01]  /*2040*/  @!P5 LEA.HI.X R9, R2, R9, R3, 0x1, P0 ;  /* 0x000000090209d211 */ /* 0x000fe200000f0c03 */
[----:B------:R-:W-:Y:S01]  /*2050*/  @!P4 IMAD.WIDE.U32 R6, R17, UR14, R6 ;  /* 0x0000000e1106cc25 */ /* 0x000fe2000f8e0006 */
[----:B------:R-:W-:Y:S01]  /*2060*/  LOP3.LUT R3, R16, 0x1e00, R26, 0xf8, !PT ;  /* 0x00001e0010037812 */ /* 0x000fe200078ef81a */
[----:B------:R-:W-:-:S02]  /*2070*/  UIMAD UR9, UR25, UR45, UR24 ;  /* 0x0000002d190972a4 */ /* 0x000fc4000f8e0218 */
[----:B------:R-:W-:Y:S01]  /*2080*/  @!P4 IMAD R16, R18, UR16, RZ ;  /* 0x000000101210cc24 */ /* 0x000fe2000f8e02ff */
[C---:B-1----:R-:W-:Y:S01]  /*2090*/  @!P4 LEA R2, P0, R6.reuse, R22, 0x1 ;  /* 0x000000160602c211 */ /* 0x042fe200078008ff */
[----:B------:R-:W1:Y:S01]  /*20a0*/  @!P5 LDC.64 R18, c[0x0][0x388] ;  /* 0x0000e200ff12db82 */ /* 0x000e620000000a00 */
[----:B------:R-:W-:Y:S01]  /*20b0*/  @!P4 IMAD R0, R17, UR15, R0 ;  /* 0x0000000f1100cc24 */ /* 0x000fe2000f8e0200 */
[----:B------:R-:W-:Y:S01]  /*20c0*/  CS2R R136, SRZ ;  /* 0x0000000000887805 */ /* 0x000fe2000001ff00 */
[----:B------:R-:W-:Y:S01]  /*20d0*/  @!P4 IMAD.MOV.U32 R10, RZ, RZ, R4 ;  /* 0x000000ffff0ac224 */ /* 0x000fe200078e0004 */
[----:B------:R-:W-:Y:S01]  /*20e0*/  CS2R R134, SRZ ;  /* 0x0000000000867805 */ /* 0x000fe2000001ff00 */
[----:B------:R-:W-:Y:S01]  /*20f0*/  @!P4 IMAD.IADD R7, R7, 0x1, R0 ;  /* 0x000000010707c824 */ /* 0x000fe200078e0200 */
[----:B------:R-:W-:Y:S01]  /*2100*/  LEA R0, R3, UR6, 0x1 ;  /* 0x0000000603007c11 */ /* 0x000fe2000f8e08ff */
[----:B------:R-:W-:Y:S01]  /*2110*/  @!P4 IMAD.MOV.U32 R11, RZ, RZ, R5 ;  /* 0x000000ffff0bc224 */ /* 0x000fe200078e0005 */
[----:B------:R-:W-:Y:S01]  /*2120*/  CS2R R132, SRZ ;  /* 0x0000000000847805 */ /* 0x000fe2000001ff00 */
[----:B------:R-:W-:Y:S01]  /*2130*/  @!P4 IMAD R16, R17, UR17, R16 ;  /* 0x000000111110cc24 */ /* 0x000fe2000f8e0210 */
[----:B------:R-:W-:Y:S01]  /*2140*/  @!P4 LEA.HI.X R3, R6, R23, R7, 0x1, P0 ;  /* 0x000000170603c211 */ /* 0x000fe200000f0c07 */
[----:B------:R-:W-:Y:S01]  /*2150*/  @!PT LDS RZ, [RZ] ;  /* 0x00000000fffff984 */ /* 0x000fe20000000800 */
[----:B------:R-:W-:Y:S01]  /*2160*/  @!PT LDS RZ, [RZ] ;  /* 0x00000000fffff984 */ /* 0x000fe20000000800 */
[----:B------:R-:W-:Y:S01]  /*2170*/  @!PT LDS RZ, [RZ] ;  /* 0x00000000fffff984 */ /* 0x000fe20000000800 */
[----:B------:R-:W-:Y:S01]  /*2180*/  @!P5 LDGSTS.E.BYPASS.LTC128B.128 [R0+0x12000], desc[UR32][R8.64] ;  /* 0x120000000800dfae */ /* 0x000fe2000b981a20 */
[----:B------:R-:W-:Y:S01]  /*2190*/  @!P5 IMAD.WIDE.U32 R6, R24, UR16, R4 ;  /* 0x000000101806dc25 */ /* 0x000fe2000f8e0004 */
[----:B------:R-:W-:-:S02]  /*21a0*/  CS2R R126, SRZ ;  /* 0x00000000007e7805 */ /* 0x000fc4000001ff00 */
[----:B------:R-:W-:Y:S01]  /*21b0*/  CS2R R124, SRZ ;  /* 0x00000000007c7805 */ /* 0x000fe2000001ff00 */
[----:B------:R-:W-:Y:S01]  /*21c0*/  @!P5 LDGSTS.E.BYPASS.LTC128B.128 [R0+0x14000], desc[UR32][R8.64+0x80] ;  /* 0x140000800800dfae */ /* 0x000fe2000b981a20 */
[----:B------:R-:W-:Y:S01]  /*21d0*/  @!P4 IMAD.WIDE.U32 R10, R17, UR16, R10 ;  /* 0x00000010110acc25 */ /* 0x000fe2000f8e000a */
[----:B------:R-:W-:Y:S02]  /*21e0*/  CS2R R130, SRZ ;  /* 0x0000000000827805 */ /* 0x000fe4000001ff00 */
[----:B------:R-:W-:Y:S01]  /*21f0*/  CS2R R128, SRZ ;  /* 0x0000000000807805 */ /* 0x000fe2000001ff00 */
[----:B------:R3:W-:Y:S01]  /*2200*/  @!P5 LDGSTS.E.BYPASS.LTC128B.128 [R0+0x16000], desc[UR32][R8.64+0x100] ;  /* 0x160001000800dfae */ /* 0x0007e2000b981a20 */
[----:B------:R-:W-:Y:S02]  /*2210*/  CS2R R122, SRZ ;  /* 0x00000000007a7805 */ /* 0x000fe4000001ff00 */
[----:B------:R-:W-:Y:S02]  /*2220*/  CS2R R120, SRZ ;  /* 0x0000000000787805 */ /* 0x000fe4000001ff00 */
[----:B------:R-:W-:Y:S01]  /*2230*/  CS2R R118, SRZ ;  /* 0x0000000000767805 */ /* 0x000fe2000001ff00 */
[----:B------:R-:W-:Y:S01]  /*2240*/  @P5 STS.128 [R0+0x12000], RZ ;  /* 0x012000ff00005388 */ /* 0x000fe20000000c00 */
[----:B-1----:R-:W-:-:S02]  /*2250*/  @!P5 LEA R4, P1, R6, R18, 0x1 ;  /* 0x000000120604d211 */ /* 0x002fc400078208ff */
        /* <DEDUP_REMOVED lines=20> */
[----:B------:R-:W-:Y:S01]  /*23a0*/  CS2R R54, SRZ ;  /* 0x0000000000367805 */ /* 0x000fe2000001ff00 */
[----:B---3--:R-:W1:Y:S01]  /*23b0*/  LDC.64 R8, c[0x0][0x528] ;  /* 0x00014a00ff087b82 */ /* 0x008e620000000a00 */
[----:B------:R-:W-:Y:S01]  /*23c0*/  @!PT LDS RZ, [RZ] ;  /* 0x00000000fffff984 */ /* 0x000fe20000000800 */
[----:B------:R-:W-:Y:S01]  /*23d0*/  @!PT LDS RZ, [RZ] ;  /* 0x00000000fffff984 */ /* 0x000fe20000000800 */
[----:B------:R-:W-:Y:S01]  /*23e0*/  @!PT LDS RZ, [RZ] ;  /* 0x00000000fffff984 */ /* 0x000fe20000000800 */
[----:B------:R-:W-:Y:S01]  /*23f0*/  @!P4 LDGSTS.E.BYPASS.LTC128B.128 [R0+0x13000], desc[UR32][R2.64] ;  /* 0x130000000200cfae */ /* 0x000fe2000b981a20 */
[----:B------:R-:W-:Y:S02]  /*2400*/  CS2R R52, SRZ ;  /* 0x0000000000347805 */ /* 0x000fe4000001ff00 */
[----:B------:R-:W-:-:S02]  /*2410*/  CS2R R46, SRZ ;  /* 0x00000000002e7805 */ /* 0x000fc4000001ff00 */
[----:B------:R-:W-:Y:S01]  /*2420*/  CS2R R44, SRZ ;  /* 0x00000000002c7805 */ /* 0x000fe2000001ff00 */
[----:B------:R-:W-:Y:S01]  /*2430*/  @!P4 LDGSTS.E.BYPASS.LTC128B.128 [R0+0x15000], desc[UR32][R2.64+0x80] ;  /* 0x150000800200cfae */ /* 0x000fe2000b981a20 */
[----:B------:R-:W-:Y:S02]  /*2440*/  CS2R R50, SRZ ;  /* 0x0000000000327805 */ /* 0x000fe4000001ff00 */
[----:B------:R-:W-:Y:S02]  /*2450*/  CS2R R48, SRZ ;  /* 0x0000000000307805 */ /* 0x000fe4000001ff00 */
[----:B------:R-:W-:Y:S01]  /*2460*/  CS2R R42, SRZ ;  /* 0x00000000002a7805 */ /* 0x000fe2000001ff00 */
[----:B------:R3:W-:Y:S01]  /*2470*/  @!P4 LDGSTS.E.BYPASS.LTC128B.128 [R0+0x17000], desc[UR32][R2.64+0x100] ;  /* 0x170001000200cfae */ /* 0x0007e2000b981a20 */
[----:B------:R-:W-:Y:S02]  /*2480*/  CS2R R40, SRZ ;  /* 0x0000000000287805 */ /* 0x000fe4000001ff00 */
[----:B------:R-:W-:-:S02]  /*2490*/  CS2R R38, SRZ ;  /* 0x0000000000267805 */ /* 0x000fc4000001ff00 */
[----:B------:R-:W-:Y:S01]  /*24a0*/  CS2R R36, SRZ ;  /* 0x0000000000247805 */ /* 0x000fe2000001ff00 */
[----:B------:R-:W0:Y:S01]  /*24b0*/  LDGDEPBAR ;  /* 0x00000000000079af */ /* 0x000e220000000000 */
[----:B------:R-:W-:Y:S01]  /*24c0*/  UISETP.GE.AND UP1, UPT, UR37, UR34, UPT ;  /* 0x000000222500728c */ /* 0x000fe2000bf26270 */
[----:B------:R-:W4:Y:S02]  /*24d0*/  LDCU UR8, c[0x0][0x3e0] ;  /* 0x00007c00ff0877ac */ /* 0x000f240008000800 */
[----:B------:R-:W-:Y:S01]  /*24e0*/  @!P3 LDGSTS.E.BYPASS.LTC128B.128 [R0+0x6000], desc[UR32][R34.64] ;  /* 0x060000002200bfae */ /* 0x000fe2000b981a20 */
[----:B------:R-:W1:Y:S03]  /*24f0*/  LDCU UR10, c[0x0][0x45c] ;  /* 0x00008b80ff0a77ac */ /* 0x000e660008000800 */
[----:B------:R-:W-:Y:S04]  /*2500*/  @!P3 LDGSTS.E.BYPASS.LTC128B.128 [R0+0x8000], desc[UR32][R34.64+0x80] ;  /* 0x080000802200bfae */ /* 0x000fe8000b981a20 */
[----:B------:R-:W-:Y:S04]  /*2510*/  @!P3 LDGSTS.E.BYPASS.LTC128B.128 [R0+0xa000], desc[UR32][R34.64+0x100] ;  /* 0x0a0001002200bfae */ /* 0x000fe8000b981a20 */
[----:B------:R-:W-:Y:S04]  /*2520*/  @P3 STS.128 [R0+0x6000], RZ ;  /* 0x006000ff00003388 */ /* 0x000fe80000000c00 */
[----:B------:R-:W-:Y:S01]  /*2530*/  @P3 STS.128 [R0+0x8000], RZ ;  /* 0x008000ff00003388 */ /* 0x000fe20000000c00 */
[----:B---3--:R-:W-:-:S03]  /*2540*/  @!P5 IMAD R3, R24, UR17, R7 ;  /* 0x000000111803dc24 */ /* 0x008fc6000f8e0207 */
[----:B------:R-:W-:Y:S01]  /*2550*/  @P3 STS.128 [R0+0xa000], RZ ;  /* 0x00a000ff00003388 */ /* 0x000fe20000000c00 */
[----:B------:R-:W-:Y:S01]  /*2560*/  @!P4 IMAD.IADD R7, R11, 0x1, R16 ;  /* 0x000000010b07c824 */ /* 0x000fe200078e0210 */
[----:B--2---:R-:W-:Y:S02]  /*2570*/  @!P4 LEA R2, P0, R10, R20, 0x1 ;  /* 0x000000140a02c211 */ /* 0x004fe400078008ff */
[----:B------:R-:W-:Y:S01]  /*2580*/  @P2 STS.128 [R0+0x7000], RZ ;  /* 0x007000ff00002388 */ /* 0x000fe20000000c00 */
[----:B------:R-:W-:Y:S01]  /*2590*/  @!P5 LEA.HI.X R5, R6, R19, R3, 0x1, P1 ;  /* 0x000000130605d211 */ /* 0x000fe200008f0c03 */
[----:B------:R-:W-:Y:S01]  /*25a0*/  IMAD.MOV.U32 R6, RZ, RZ, 0x7f800000 ;  /* 0x7f800000ff067424 */ /* 0x000fe200078e00ff */
[----:B------:R-:W-:Y:S01]  /*25b0*/  @!P4 LEA.HI.X R3, R10, R21, R7, 0x1, P0 ;  /* 0x000000150a03c211 */ /* 0x000fe200000f0c07 */
[----:B------:R-:W-:Y:S01]  /*25c0*/  @P2 STS.128 [R0+0x9000], RZ ;  /* 0x009000ff00002388 */ /* 0x000fe20000000c00 */
[----:B------:R-:W-:-:S03]  /*25d0*/  ISETP.GE.AND P1, PT, R30, UR43, PT ;  /* 0x0000002b1e007c0c */ /* 0x000fc6000bf26270 */
[----:B------:R-:W-:Y:S04]  /*25e0*/  @P2 STS.128 [R0+0xb000], RZ ;  /* 0x00b000ff00002388 */ /* 0x000fe80000000c00 */
        /* <DEDUP_REMOVED lines=23> */
[----:B------:R-:W-:Y:S04]  /*2760*/  @!P5 LDGSTS.E.BYPASS.LTC128B.128 [R0+0x10000], desc[UR32][R4.64+0x100] ;  /* 0x100001000400dfae */ /* 0x000fe8000b981a20 */
[----:B------:R-:W-:Y:S04]  /*2770*/  @P5 STS.128 [R0+0xc000], RZ ;  /* 0x00c000ff00005388 */ /* 0x000fe80000000c00 */
[----:B------:R-:W-:Y:S04]  /*2780*/  @P5 STS.128 [R0+0xe000], RZ ;  /* 0x00e000ff00005388 */ /* 0x000fe80000000c00 */
[----:B------:R-:W-:Y:S04]  /*2790*/  @P5 STS.128 [R0+0x10000], RZ ;  /* 0x010000ff00005388 */ /* 0x000fe80000000c00 */
[----:B------:R-:W-:Y:S04]  /*27a0*/  @P4 STS.128 [R0+0xd000], RZ ;  /* 0x00d000ff00004388 */ /* 0x000fe80000000c00 */
[----:B------:R-:W-:Y:S04]  /*27b0*/  @P4 STS.128 [R0+0xf000], RZ ;  /* 0x00f000ff00004388 */ /* 0x000fe80000000c00 */
[----:B------:R2:W-:Y:S04]  /*27c0*/  @P4 STS.128 [R0+0x11000], RZ ;  /* 0x011000ff00004388 */ /* 0x0005e80000000c00 */
[----:B------:R-:W-:Y:S01]  /*27d0*/  @!PT LDS RZ, [RZ] ;  /* 0x00000000fffff984 */ /* 0x000fe20000000800 */
[----:B------:R-:W-:Y:S01]  /*27e0*/  @!PT LDS RZ, [RZ] ;  /* 0x00000000fffff984 */ /* 0x000fe20000000800 */
[----:B------:R-:W-:Y:S01]  /*27f0*/  @!PT LDS RZ, [RZ] ;  /* 0x00000000fffff984 */ /* 0x000fe20000000800 */
[----:B------:R-:W-:Y:S04]  /*2800*/  @!P4 LDGSTS.E.BYPASS.LTC128B.128 [R0+0xd000], desc[UR32][R2.64] ;  /* 0x0d0000000200cfae */ /* 0x000fe8000b981a20 */
[----:B------:R-:W-:Y:S04]  /*2810*/  @!P4 LDGSTS.E.BYPASS.LTC128B.128 [R0+0xf000], desc[UR32][R2.64+0x80] ;  /* 0x0f0000800200cfae */ /* 0x000fe8000b981a20 */
[----:B------:R3:W-:Y:S04]  /*2820*/  @!P4 LDGSTS.E.BYPASS.LTC128B.128 [R0+0x11000], desc[UR32][R2.64+0x100] ;  /* 0x110001000200cfae */ /* 0x0007e8000b981a20 */
[----:B------:R-:W0:Y:S01]  /*2830*/  LDGDEPBAR ;  /* 0x00000000000079af */ /* 0x000e220000000000 */
[----:B---3--:R-:W-:Y:S01]  /*2840*/  IMAD.MOV.U32 R2, RZ, RZ, 0x4 ;  /* 0x00000004ff027424 */ /* 0x008fe200078e00ff */
[----:B------:R-:W-:-:S04]  /*2850*/  DEPBAR.LE SB0, 0x1 ;  /* 0x000080400000791a */ /* 0x000fc80000000000 */
[----:B------:R-:W-:-:S04]  /*2860*/  IMAD.WIDE.U32 R2, R30, R2, UR50 ;  /* 0x000000321e027e25 */ /* 0x000fc8000f8e0002 */
[----:B--2---:R-:W-:Y:S01]  /*2870*/  VIADD R0, R30, 0x8 ;  /* 0x000000081e007836 */ /* 0x004fe20000000000 */
[----:B------:R-:W2:Y:S04]  /*2880*/  @!P1 LDG.E R6, desc[UR32][R2.64] ;  /* 0x0000002002069981 */ /* 0x000ea8000c1e1900 */
[----:B------:R-:W-:Y:S01]  /*2890*/  ISETP.GE.AND P0, PT, R0, UR43, PT ;  /* 0x0000002b00007c0c */ /* 0x000fe2000bf06270 */
[----:B------:R-:W-:-:S12]  /*28a0*/  IMAD.MOV.U32 R0, RZ, RZ, 0x7f800000 ;  /* 0x7f800000ff007424 */ /* 0x000fd800078e00ff */
[----:B------:R3:W5:Y:S01]  /*28b0*/  @!P0 LDG.E R0, desc[UR32][R2.64+0x20] ;  /* 0x0000202002008981 */ /* 0x000762000c1e1900 */
[----:B------:R-:W-:Y:S06]  /*28c0*/  BAR.SYNC.DEFER_BLOCKING 0x0 ;  /* 0x0000000000007b1d */ /* 0x000fec0000010000 */
[----:B------:R-:W4:Y:S01]  /*28d0*/  S2R R14, SR_TID.X ;  /* 0x00000000000e7919 */ /* 0x000f220000002100 */
[----:B--2---:R1:W-:Y:S04]  /*28e0*/  STL [R1+0x4c], R6 ;  /* 0x00004c0601007387 */ /* 0x0043e80000100800 */
[----:B-1----:R-:W2:Y:S04]  /*28f0*/  LDG.E.64 R6, desc[UR32][R8.64+0x8] ;  /* 0x0000082008067981 */ /* 0x002ea8000c1e1b00 */
[----:B------:R-:W2:Y:S01]  /*2900*/  LDG.E.64 R8, desc[UR32][R8.64] ;  /* 0x0000002008087981 */ /* 0x000ea2000c1e1b00 */
[----:B---3--:R-:W-:Y:S01]  /*2910*/  IMAD.SHL.U32 R2, R25, 0x40, RZ ;  /* 0x0000004019027824 */ /* 0x008fe200078e00ff */
[----:B------:R-:W-:-:S02]  /*2920*/  LOP3.LUT R3, R28, 0x3, RZ, 0xc0, !PT ;  /* 0x000000031c037812 */ /* 0x000fc400078ec0ff */
[----:B-----5:R1:W-:Y:S01]  /*2930*/  STL [R1+0x48], R0 ;  /* 0x0000480001007387 */ /* 0x0203e20000100800 */
[C---:B------:R-:W-:Y:S01]  /*2940*/  IMAD.SHL.U32 R5, R25.reuse, 0x20, RZ ;  /* 0x0000002019057824 */ /* 0x040fe200078e00ff */
[C---:B------:R-:W-:Y:S01]  /*2950*/  LOP3.LUT R4, R2.reuse, 0x1c0, RZ, 0xc0, !PT ;  /* 0x000001c002047812 */ /* 0x040fe200078ec0ff */
[----:B------:R-:W-:Y:S01]  /*2960*/  IMAD.SHL.U32 R11, R25, 0x10, RZ ;  /* 0x00000010190b7824 */ /* 0x000fe200078e00ff */
[----:B------:R-:W-:Y:S02]  /*2970*/  LOP3.LUT R2, R2, 0x200, RZ, 0xc0, !PT ;  /* 0x0000020002027812 */ /* 0x000fe400078ec0ff */
[----:B------:R-:W-:Y:S01]  /*2980*/  LOP3.LUT R10, R5, 0x200, RZ, 0xc0, !PT ;  /* 0x00000200050a7812 */ /* 0x000fe200078ec0ff */
[----:B----4-:R-:W-:Y:S01]  /*2990*/  IMAD.SHL.U32 R17, R14, 0x2, RZ ;  /* 0x000000020e117824 */ /* 0x010fe200078e00ff */
[----:B------:R-:W-:Y:S01]  /*29a0*/  LOP3.LUT R5, R2, 0xc00, R5, 0xf8, !PT ;  /* 0x00000c0002057812 */ /* 0x000fe200078ef805 */
[----:B------:R-:W-:Y:S01]  /*29b0*/  IMAD.SHL.U32 R13, R14, 0x20, RZ ;  /* 0x000000200e0d7824 */ /* 0x000fe200078e00ff */
[----:B------:R-:W-:Y:S01]  /*29c0*/  USHF.L.U32 UR9, UR9, 0x5, URZ ;  /* 0x0000000509097899 */ /* 0x000fe200080006ff */
[----:B-1----:R-:W-:-:S04]  /*29d0*/  IMAD.U32 R0, RZ, RZ, UR42 ;  /* 0x0000002aff007e24 */ /* 0x002fc8000f8e00ff */
[----:B------:R-:W-:Y:S01]  /*29e0*/  IMAD R3, R0, 0x4, R3 ;  /* 0x0000000400037824 */ /* 0x000fe200078e0203 */
[----:B------:R-:W-:Y:S02]  /*29f0*/  LOP3.LUT R0, R4, 0x38, R26, 0xf8, !PT ;  /* 0x0000003804007812 */ /* 0x000fe400078ef81a */
[----:B------:R-:W-:Y:S02]  /*2a00*/  LOP3.LUT R4, R10, 0x3800, R11, 0xf8, !PT ;  /* 0x000038000a047812 */ /* 0x000fe400078ef80b */
[----:B------:R1:W-:Y:S01]  /*2a10*/  STL [R1+0x50], R3 ;  /* 0x0000500301007387 */ /* 0x0003e20000100800 */
[----:B------:R-:W-:Y:S02]  /*2a20*/  LOP3.LUT R2, R0, 0x8, R27, 0x78, !PT ;  /* 0x0000000800027812 */ /* 0x000fe400078e781b */
[----:B------:R-:W-:Y:S02]  /*2a30*/  SHF.R.U32.HI R11, RZ, 0x3, R14 ;  /* 0x00000003ff0b7819 */ /* 0x000fe4000001160e */
[----:B------:R-:W-:-:S02]  /*2a40*/  LOP3.LUT R252, R5, R2, RZ, 0xfc, !PT ;  /* 0x0000000205fc7212 */ /* 0x000fc400078efcff */
[----:B------:R-:W-:Y:S02]  /*2a50*/  LOP3.LUT R10, R17, 0x20, RZ, 0xc0, !PT ;  /* 0x00000020110a7812 */ /* 0x000fe400078ec0ff */
[----:B------:R-:W-:Y:S02]  /*2a60*/  SHF.R.U32.HI R16, RZ, 0x2, R14 ;  /* 0x00000002ff107819 */ /* 0x000fe4000001160e */
[----:B------:R-:W-:Y:S01]  /*2a70*/  LOP3.LUT R2, R13, 0xc00, RZ, 0xc0, !PT ;  /* 0x00000c000d027812 */ /* 0x000fe200078ec0ff */
[----:B------:R-:W-:Y:S01]  /*2a80*/  USHF.R.S32.HI UR11, URZ, 0x1f, UR9 ;  /* 0x0000001fff0b7899 */ /* 0x000fe20008011409 */
[----:B------:R-:W-:Y:S02]  /*2a90*/  LOP3.LUT R10, R10, 0x18, R11, 0xf8, !PT ;  /* 0x000000180a0a7812 */ /* 0x000fe400078ef80b */
[----:B------:R-:W-:Y:S02]  /*2aa0*/  LOP3.LUT R2, R2, 0x6, R17, 0xf8, !PT ;  /* 0x0000000602027812 */ /* 0x000fe400078ef811 */
[----:B-1----:R-:W-:-:S04]  /*2ab0*/  LOP3.LUT R3, R0, 0x8, R25, 0x78, !PT ;  /* 0x0000000800037812 */ /* 0x002fc800078e7819 */
[----:B------:R-:W-:Y:S01]  /*2ac0*/  LOP3.LUT R0, R4, R3, RZ, 0xfc, !PT ;  /* 0x0000000304007212 */ /* 0x000fe200078efcff */
[----:B------:R-:W-:Y:S01]  /*2ad0*/  IMAD.SHL.U32 R4, R14, 0x10, RZ ;  /* 0x000000100e047824 */ /* 0x000fe200078e00ff */
[----:B------:R-:W-:Y:S02]  /*2ae0*/  LOP3.LUT R3, R17, 0x38, RZ, 0xc0, !PT ;  /* 0x0000003811037812 */ /* 0x000fe400078ec0ff */
[----:B------:R-:W-:Y:S02]  /*2af0*/  LEA R12, R0, UR6, 0x1 ;  /* 0x00000006000c7c11 */ /* 0x000fe4000f8e08ff */
[----:B------:R-:W-:Y:S02]  /*2b00*/  LOP3.LUT R15, R4, 0x1c0, RZ, 0xc0, !PT ;  /* 0x000001c0040f7812 */ /* 0x000fe400078ec0ff */
[----:B------:R-:W-:Y:S02]  /*2b10*/  LOP3.LUT R0, R3, 0x20, R16, 0x78, !PT ;  /* 0x0000002003007812 */ /* 0x000fe400078e7810 */
[----:B------:R-:W-:-:S02]  /*2b20*/  LOP3.LUT P3, RZ, R25, 0x2, RZ, 0xc0, !PT ;  /* 0x0000000219ff7812 */ /* 0x000fc4000786c0ff */
[----:B------:R-:W-:Y:S01]  /*2b30*/  LOP3.LUT P2, RZ, R25, 0x4, RZ, 0xc0, !PT ;  /* 0x0000000419ff7812 */ /* 0x000fe2000784c0ff */
[----:B------:R-:W-:Y:S01]  /*2b40*/  IMAD.MOV.U32 R5, RZ, RZ, 0x40 ;  /* 0x00000040ff057424 */ /* 0x000fe200078e00ff */
[----:B------:R-:W-:Y:S01]  /*2b50*/  LOP3.LUT R0, R2, R0, R15, 0xfe, !PT ;  /* 0x0000000002007212 */ /* 0x000fe200078efe0f */
[----:B------:R-:W-:Y:S01]  /*2b60*/  STL [R1+0xc], R12 ;  /* 0x00000c0c01007387 */ /* 0x000fe20000100800 */
[C---:B------:R-:W-:Y:S02]  /*2b70*/  IMAD.SHL.U32 R4, R14.reuse, 0x40, RZ ;  /* 0x000000400e047824 */ /* 0x040fe400078e00ff */
[----:B------:R-:W-:Y:S01]  /*2b80*/  IMAD.SHL.U32 R15, R14, 0x8, RZ ;  /* 0x000000080e0f7824 */ /* 0x000fe200078e00ff */
[----:B------:R-:W-:Y:S01]  /*2b90*/  LEA R252, R252, UR6, 0x1 ;  /* 0x00000006fcfc7c11 */ /* 0x000fe2000f8e08ff */
[----:B------:R-:W1:Y:S01]  /*2ba0*/  LDSM.16.M88.4 R148, [R12+0x12000] ;  /* 0x012000000c94783b */ /* 0x000e620000000200 */
[----:B------:R-:W-:-:S03]  /*2bb0*/  LOP3.LUT R2, R10, 0x1c0, R4, 0xf8, !PT ;  /* 0x000001c00a027812 */ /* 0x000fc600078ef804 */
[----:B------:R-:W3:Y:S01]  /*2bc0*/  LDSM.16.M88.4 R152, [R12+0x12800] ;  /* 0x012800000c98783b */ /* 0x000ee20000000200 */
[----:B------:R-:W-:-:S03]  /*2bd0*/  LOP3.LUT R2, R2, 0x38, R15, 0x78, !PT ;  /* 0x0000003802027812 */ /* 0x000fc600078e780f */
[----:B------:R-:W4:Y:S01]  /*2be0*/  LDSM.16.M88.4 R180, [R12+0x14000] ;  /* 0x014000000cb4783b */ /* 0x000f220000000200 */
[----:B------:R-:W-:Y:S01]  /*2bf0*/  LOP3.LUT R2, R2, 0x200, R4, 0xf8, !PT ;  /* 0x0000020002027812 */ /* 0x000fe200078ef804 */
[C---:B------:R-:W-:Y:S02]  /*2c00*/  VIADD R3, R12.reuse, 0x12000 ;  /* 0x000120000c037836 */ /* 0x040fe40000000000 */
[----:B------:R-:W-:Y:S01]  /*2c10*/  VIADD R232, R12, 0x12040 ;  /* 0x000120400ce87836 */ /* 0x000fe20000000000 */
[----:B------:R-:W1:Y:S01]  /*2c20*/  LDSM.16.M88.4 R184, [R12+0x14800] ;  /* 0x014800000cb8783b */ /* 0x000e620000000200 */
[----:B------:R-:W-:Y:S02]  /*2c30*/  @P2 VIADD R232, R3, 0xffffffc0 ;  /* 0xffffffc003e82836 */ /* 0x000fe40000000000 */
[----:B------:R-:W-:Y:S01]  /*2c40*/  IMAD.MOV.U32 R3, RZ, RZ, 0x40 ;  /* 0x00000040ff037424 */ /* 0x000fe200078e00ff */
[----:B------:R-:W1:Y:S04]  /*2c50*/  LDSM.16.M88.4 R212, [R12+0x16000] ;  /* 0x016000000cd4783b */ /* 0x000e680000000200 */
[----:B------:R-:W-:Y:S01]  /*2c60*/  SEL R3, R3, 0xffffffc0, !P2 ;  /* 0xffffffc003037807 */ /* 0x000fe20005000000 */
[----:B------:R-:W1:Y:S04]  /*2c70*/  LDSM.16.M88.4 R164, [R232] ;  /* 0x00000000e8a4783b */ /* 0x000e680000000200 */
[----:B------:R-:W1:Y:S04]  /*2c80*/  LDSM.16.M88.4 R168, [R232+0x800] ;  /* 0x00080000e8a8783b */ /* 0x000e680000000200 */
[----:B------:R-:W1:Y:S04]  /*2c90*/  LDSM.16.M88.4 R196, [R232+0x2000] ;  /* 0x00200000e8c4783b */ /* 0x000e680000000200 */
[----:B------:R-:W1:Y:S04]  /*2ca0*/  LDSM.16.M88.4 R200, [R232+0x2800] ;  /* 0x00280000e8c8783b */ /* 0x000e680000000200 */
[----:B------:R-:W1:Y:S04]  /*2cb0*/  LDSM.16.M88.4 R228, [R232+0x4000] ;  /* 0x00400000e8e4783b */ /* 0x000e680000000200 */
[----:B------:R-:W1:Y:S01]  /*2cc0*/  LDSM.16.M88.4 R216, [R12+0x16800] ;  /* 0x016800000cd8783b */ /* 0x000e620000000200 */
[----:B------:R-:W-:-:S02]  /*2cd0*/  CS2R R30, SRZ ;  /* 0x00000000001e7805 */ /* 0x000fc4000001ff00 */
[----:B------:R-:W-:Y:S02]  /*2ce0*/  CS2R R34, SRZ ;  /* 0x0000000000227805 */ /* 0x000fe4000001ff00 */
[----:B------:R-:W-:Y:S02]  /*2cf0*/  CS2R R32, SRZ ;  /* 0x0000000000207805 */ /* 0x000fe4000001ff00 */
[----:B------:R-:W-:Y:S02]  /*2d00*/  CS2R R26, SRZ ;  /* 0x00000000001a7805 */ /* 0x000fe4000001ff00 */
[----:B------:R-:W-:Y:S02]  /*2d10*/  CS2R R24, SRZ ;  /* 0x0000000000187805 */ /* 0x000fe4000001ff00 */
[----:B------:R-:W-:Y:S02]  /*2d20*/  CS2R R22, SRZ ;  /* 0x0000000000167805 */ /* 0x000fe4000001ff00 */
[----:B------:R-:W-:-:S02]  /*2d30*/  CS2R R20, SRZ ;  /* 0x0000000000147805 */ /* 0x000fc4000001ff00 */
[----:B------:R-:W-:Y:S02]  /*2d40*/  LOP3.LUT P2, RZ, R14, 0x8, RZ, 0xc0, !PT ;  /* 0x000000080eff7812 */ /* 0x000fe4000784c0ff */
[----:B--2---:R-:W-:Y:S01]  /*2d50*/  IADD3 R11, P1, P0, R6, UR9, R29 ;  /* 0x00000009060b7c10 */ /* 0x004fe2000f83e01d */
[----:B------:R-:W-:Y:S01]  /*2d60*/  IMAD.MOV.U32 R6, RZ, RZ, 0x20 ;  /* 0x00000020ff067424 */ /* 0x000fe200078e00ff */
[----:B------:R-:W2:Y:S02]  /*2d70*/  LDCU.U8 UR9, c[0x0][0x4f8] ;  /* 0x00009f00ff0977ac */ /* 0x000ea40008000000 */
[----:B------:R-:W-:Y:S02]  /*2d80*/  IADD3.X R0, PT, PT, R7, UR11, RZ, P1, P0 ;  /* 0x0000000b07007c10 */ /* 0x000fe40008fe04ff */
[----:B------:R-:W-:Y:S01]  /*2d90*/  LOP3.LUT R7, R4, 0x1c0, RZ, 0xc0, !PT ;  /* 0x000001c004077812 */ /* 0x000fe200078ec0ff */
[----:B------:R-:W5:Y:S02]  /*2da0*/  LDCU UR11, c[0x0][0x590] ;  /* 0x0000b200ff0b77ac */ /* 0x000f640008000800 */
[----:B------:R3:W-:Y:S01]  /*2db0*/  STL [R1+0x64], R0 ;  /* 0x0000640001007387 */ /* 0x0007e20000100800 */
[----:B------:R-:W-:-:S02]  /*2dc0*/  LOP3.LUT P0, RZ, R14, 0x2, RZ, 0xc0, !PT ;  /* 0x000000020eff7812 */ /* 0x000fc4000780c0ff */
[----:B------:R-:W-:Y:S01]  /*2dd0*/  LOP3.LUT P1, RZ, R14, 0x4, RZ, 0xc0, !PT ;  /* 0x000000040eff7812 */ /* 0x000fe2000782c0ff */
[----:B---3--:R-:W-:-:S05]  /*2de0*/  IMAD.MOV.U32 R0, RZ, RZ, 0x20 ;  /* 0x00000020ff007424 */ /* 0x008fca00078e00ff */
[----:B------:R-:W-:-:S05]  /*2df0*/  SEL R0, R0, 0xffffffe0, !P3 ;  /* 0xffffffe000007807 */ /* 0x000fca0005800000 */
[----:B------:R-:W-:Y:S01]  /*2e00*/  IMAD.IADD R10, R0, 0x1, R12 ;  /* 0x00000001000a7824 */ /* 0x000fe200078e020c */
[----:B------:R-:W-:-:S04]  /*2e10*/  R2UR UR54, R9 ;  /* 0x00000000093672ca */ /* 0x000fc800000e0000 */
[----:B------:R-:W-:Y:S04]  /*2e20*/  STL [R1+0x10], R10 ;  /* 0x0000100a01007387 */ /* 0x000fe80000100800 */
[----:B------:R-:W3:Y:S04]  /*2e30*/  LDSM.16.M88.4 R156, [R10+0x12000] ;  /* 0x012000000a9c783b */ /* 0x000ee80000000200 */
[----:B------:R-:W1:Y:S04]  /*2e40*/  LDSM.16.M88.4 R160, [R10+0x12800] ;  /* 0x012800000aa0783b */ /* 0x000e680000000200 */
[----:B------:R-:W1:Y:S04]  /*2e50*/  LDSM.16.M88.4 R188, [R10+0x14000] ;  /* 0x014000000abc783b */ /* 0x000e680000000200 */
[----:B------:R-:W1:Y:S04]  /*2e60*/  LDSM.16.M88.4 R192, [R10+0x14800] ;  /* 0x014800000ac0783b */ /* 0x000e680000000200 */
[----:B------:R-:W1:Y:S04]  /*2e70*/  LDSM.16.M88.4 R220, [R10+0x16000] ;  /* 0x016000000adc783b */ /* 0x000e680000000200 */
[----:B------:R4:W1:Y:S01]  /*2e80*/  LDSM.16.M88.4 R224, [R10+0x16800] ;  /* 0x016800000ae0783b */ /* 0x0008620000000200 */
[----:B------:R-:W-:-:S02]  /*2e90*/  SHF.R.U32.HI R9, RZ, 0x1, R14 ;  /* 0x00000001ff097819 */ /* 0x000fc4000001160e */
[----:B------:R-:W-:Y:S01]  /*2ea0*/  R2UR UR55, R8 ;  /* 0x00000000083772ca */ /* 0x000fe200000e0000 */
[----:B------:R-:W-:Y:S01]  /*2eb0*/  IMAD.MOV.U32 R8, RZ, RZ, 0x10 ;  /* 0x00000010ff087424 */ /* 0x000fe200078e00ff */
[----:B------:R2:W-:Y:S01]  /*2ec0*/  STL [R1+0x24], R2 ;  /* 0x0000240201007387 */ /* 0x0005e20000100800 */
[----:B------:R-:W-:Y:S02]  /*2ed0*/  SEL R5, R5, 0xffffffc0, !P1 ;  /* 0xffffffc005057807 */ /* 0x000fe40004800000 */
[----:B----4-:R-:W-:Y:S02]  /*2ee0*/  LOP3.LUT R10, R4, 0x200, RZ, 0xc0, !PT ;  /* 0x00000200040a7812 */ /* 0x010fe400078ec0ff */
[----:B------:R-:W-:-:S05]  /*2ef0*/  SEL R4, R6, 0xffffffe0, !P0 ;  /* 0xffffffe006047807 */ /* 0x000fca0004000000 */
[----:B------:R4:W-:Y:S01]  /*2f00*/  STL [R1+0x1c], R4 ;  /* 0x00001c0401007387 */ /* 0x0009e20000100800 */
[----:B--2---:R-:W-:Y:S02]  /*2f10*/  SEL R2, R8, 0xfffffff0, !P1 ;  /* 0xfffffff008027807 */ /* 0x004fe40004800000 */
[----:B------:R-:W-:Y:S02]  /*2f20*/  LOP3.LUT R2, R7, 0x38, R15, 0xf8, !PT ;  /* 0x0000003807027812 */ /* 0x000fe400078ef80f */
[----:B------:R-:W-:Y:S02]  /*2f30*/  LOP3.LUT R5, R10, 0xc00, R13, 0xf8, !PT ;  /* 0x00000c000a057812 */ /* 0x000fe400078ef80d */
[----:B------:R-:W-:Y:S01]  /*2f40*/  LOP3.LUT R6, R2, 0x8, R9, 0x78, !PT ;  /* 0x0000000802067812 */ /* 0x000fe200078e7809 */
[----:B------:R-:W-:Y:S02]  /*2f50*/  IMAD.IADD R240, R0, 0x1, R232 ;  /* 0x0000000100f07824 */ /* 0x000fe400078e02e8 */
[----:B------:R-:W2:Y:S04]  /*2f60*/  LDSM.16.M88.4 R232, [R232+0x4800] ;  /* 0x00480000e8e8783b */ /* 0x000ea80000000200 */
[----:B------:R-:W1:Y:S04]  /*2f70*/  LDSM.16.M88.4 R172, [R240] ;  /* 0x00000000f0ac783b */ /* 0x000e680000000200 */
[----:B------:R-:W1:Y:S04]  /*2f80*/  LDSM.16.M88.4 R176, [R240+0x800] ;  /* 0x00080000f0b0783b */ /* 0x000e680000000200 */
[----:B------:R-:W1:Y:S01]  /*2f90*/  LDSM.16.M88.4 R204, [R240+0x2000] ;  /* 0x00200000f0cc783b */ /* 0x000e620000000200 */
[----:B----4-:R-:W-:-:S03]  /*2fa0*/  LOP3.LUT R4, R9, 0x10, RZ, 0xc0, !PT ;  /* 0x0000001009047812 */ /* 0x010fc600078ec0ff */
[----:B------:R-:W4:Y:S01]  /*2fb0*/  LDSM.16.M88.4 R208, [R240+0x2800] ;  /* 0x00280000f0d0783b */ /* 0x000f220000000200 */
[----:B------:R-:W-:-:S03]  /*2fc0*/  LOP3.LUT R4, R4, 0x8, R14, 0xf8, !PT ;  /* 0x0000000804047812 */ /* 0x000fc600078ef80e */
[----:B------:R-:W1:Y:S01]  /*2fd0*/  LDSM.16.M88.4 R236, [R240+0x4000] ;  /* 0x00400000f0ec783b */ /* 0x000e620000000200 */
[----:B------:R-:W-:-:S03]  /*2fe0*/  LOP3.LUT R4, R4, R2, RZ, 0x3c, !PT ;  /* 0x0000000204047212 */ /* 0x000fc600078e3cff */
[----:B------:R-:W1:Y:S01]  /*2ff0*/  LDSM.16.M88.4 R240, [R240+0x4800] ;  /* 0x00480000f0f0783b */ /* 0x000e620000000200 */
[----:B------:R-:W-:Y:S02]  /*3000*/  LOP3.LUT R2, R5, R6, RZ, 0xfc, !PT ;  /* 0x0000000605027212 */ /* 0x000fe400078efcff */
[----:B------:R-:W-:Y:S01]  /*3010*/  LOP3.LUT R4, R4, 0x200, R13, 0xf8, !PT ;  /* 0x0000020004047812 */ /* 0x000fe200078ef80d */
[----:B------:R-:W-:-:S04]  /*3020*/  IMAD.IADD R5, R0, 0x1, R252 ;  /* 0x0000000100057824 */ /* 0x000fc800078e02fc */
[----:B------:R5:W-:Y:S04]  /*3030*/  STL [R1+0x20], R4 ;  /* 0x0000200401007387 */ /* 0x000be80000100800 */
[----:B------:R3:W-:Y:S01]  /*3040*/  STL [R1+0x60], R2 ;  /* 0x0000600201007387 */ /* 0x0007e20000100800 */
[----:B-----5:R-:W-:Y:S02]  /*3050*/  IMAD.IADD R4, R12, 0x1, R3 ;  /* 0x000000010c047824 */ /* 0x020fe400078e0203 */
[----:B---3--:R-:W-:Y:S02]  /*3060*/  IMAD.IADD R2, R3, 0x1, R252 ;  /* 0x0000000103027824 */ /* 0x008fe400078e02fc */
[C---:B------:R-:W-:Y:S01]  /*3070*/  IMAD.IADD R3, R0.reuse, 0x1, R4 ;  /* 0x0000000100037824 */ /* 0x040fe200078e0204 */
[----:B------:R-:W-:Y:S01]  /*3080*/  STL [R1+0x14], R4 ;  /* 0x0000140401007387 */ /* 0x000fe20000100800 */
[----:B------:R-:W-:-:S03]  /*3090*/  IMAD.IADD R0, R0, 0x1, R2 ;  /* 0x0000000100007824 */ /* 0x000fc600078e0202 */
[----:B------:R-:W-:Y:S04]  /*30a0*/  STL [R1], R2 ;  /* 0x0000000201007387 */ /* 0x000fe80000100800 */
[----:B------:R-:W-:Y:S04]  /*30b0*/  STL [R1+0x4], R5 ;  /* 0x0000040501007387 */ /* 0x000fe80000100800 */
[----:B------:R3:W-:Y:S02]  /*30c0*/  STL [R1+0x18], R3 ;  /* 0x0000180301007387 */ /* 0x0007e40000100800 */
[----:B---3--:R-:W-:-:S05]  /*30d0*/  IMAD.WIDE.U32 R2, R11, -0x2daee0ad, RZ ;  /* 0xd2511f530b027825 */ /* 0x008fca00078e00ff */
[----:B------:R3:W-:Y:S04]  /*30e0*/  STL.64 [R1+0x58], R2 ;  /* 0x0000580201007387 */ /* 0x0007e80000100a00 */
[----:B------:R3:W-:Y:S01]  /*30f0*/  STL [R1+0x8], R0 ;  /* 0x0000080001007387 */ /* 0x0007e20000100800 */
[----:B------:R-:W-:Y:S01]  /*3100*/  CS2R R28, SRZ ;  /* 0x00000000001c7805 */ /* 0x000fe2000001ff00 */
[----:B------:R-:W-:Y:S02]  /*3110*/  USHF.L.U32 UR11, UR11, 0x6, URZ ;  /* 0x000000060b0b7899 */ /* 0x000fe400080006ff */
[----:B------:R-:W-:Y:S02]  /*3120*/  UIADD3 UR53, UPT, UPT, UR55, -0x61c88647, URZ ;  /* 0x9e3779b937357890 */ /* 0x000fe4000fffe0ff */
[----:B------:R-:W-:-:S02]  /*3130*/  UIADD3 UR52, UPT, UPT, UR54, -0x4498517b, URZ ;  /* 0xbb67ae8536347890 */ /* 0x000fc4000fffe0ff */
[----:B------:R-:W-:Y:S02]  /*3140*/  UIADD3 UR46, UPT, UPT, UR55, 0x3c6ef372, URZ ;  /* 0x3c6ef372372e7890 */ /* 0x000fe4000fffe0ff */
[----:B------:R-:W-:Y:S02]  /*3150*/  UIADD3 UR45, UPT, UPT, UR54, 0x76cf5d0a, URZ ;  /* 0x76cf5d0a362d7890 */ /* 0x000fe4000fffe0ff */
[----:B------:R-:W-:Y:S02]  /*3160*/  UIADD3 UR44, UPT, UPT, UR55, -0x255992d5, URZ ;  /* 0xdaa66d2b372c7890 */ /* 0x000fe4000fffe0ff */
[----:B------:R-:W-:Y:S02]  /*3170*/  UIADD3 UR43, UPT, UPT, UR54, 0x32370b8f, URZ ;  /* 0x32370b8f362b7890 */ /* 0x000fe4000fffe0ff */
[----:B------:R-:W-:Y:S02]  /*3180*/  UIADD3 UR42, UPT, UPT, UR55, 0x78dde6e4, URZ ;  /* 0x78dde6e4372a7890 */ /* 0x000fe4000fffe0ff */
[----:B------:R-:W-:-:S02]  /*3190*/  UIADD3 UR41, UPT, UPT, UR54, -0x126145ec, URZ ;  /* 0xed9eba1436297890 */ /* 0x000fc4000fffe0ff */
[----:B------:R-:W-:Y:S02]  /*31a0*/  UIADD3 UR37, UPT, UPT, UR55, 0x1715609d, URZ ;  /* 0x1715609d37257890 */ /* 0x000fe4000fffe0ff */
[----:B------:R-:W-:Y:S02]  /*31b0*/  UIADD3 UR25, UPT, UPT, UR54, -0x56f99767, URZ ;  /* 0xa906689936197890 */ /* 0x000fe4000fffe0ff */
[----:B------:R-:W-:Y:S02]  /*31c0*/  UIADD3 UR17, UPT, UPT, UR55, -0x4ab325aa, URZ ;  /* 0xb54cda5637117890 */ /* 0x000fe4000fffe0ff */
[----:B-1234-:R-:W-:-:S12]  /*31d0*/  UIADD3 UR16, UPT, UPT, UR54, 0x646e171e, URZ ;  /* 0x646e171e36107890 */ /* 0x01efd8000fffe0ff */
.L_x_1001:
[----:B------:R-:W2:Y:S01]  /*31e0*/  LDL R248, [R1+0xc] ;  /* 0x00000c0001f87983 */ /* 0x000ea20000100800 */
[----:B------:R-:W-:Y:S01]  /*31f0*/  PLOP3.LUT P0, PT, PT, PT, UP1, 0x80, 0x8 ;  /* 0x000000000008781c */ /* 0x000fe20003f0f018 */
[----:B------:R-:W-:Y:S01]  /*3200*/  IMAD.U32 R244, RZ, RZ, UR18 ;  /* 0x00000012fff47e24 */ /* 0x000fe2000f8e00ff */
[----:B------:R-:W-:Y:S01]  /*3210*/  PLOP3.LUT P3, PT, PT, PT, UP1, 0x80, 0x8 ;  /* 0x000000000008781c */ /* 0x000fe20003f6f018 */
[----:B------:R-:W3:Y:S01]  /*3220*/  LDL.LU R247, [R1+0x4] ;  /* 0x0000040001f77983 */ /* 0x000ee20000300800 */
[----:B------:R-:W-:Y:S01]  /*3230*/  PLOP3.LUT P4, PT, PT, PT, UP1, 0x80, 0x8 ;  /* 0x000000000008781c */ /* 0x000fe20003f8f018 */
[----:B------:R-:W-:Y:S01]  /*3240*/  IMAD.U32 R245, RZ, RZ, UR19 ;  /* 0x00000013fff57e24 */ /* 0x000fe2000f8e00ff */
[----:B------:R-:W-:Y:S01]  /*3250*/  PLOP3.LUT P5, PT, PT, PT, UP1, 0x80, 0x8 ;  /* 0x000000000008781c */ /* 0x000fe20003faf018 */
[----:B------:R-:W4:Y:S01]  /*3260*/  LDL R246, [R1+0x10] ;  /* 0x0000100001f67983 */ /* 0x000f220000100800 */
[----:B------:R-:W-:Y:S01]  /*3270*/  PLOP3.LUT P6, PT, PT, PT, UP1, 0x80, 0x8 ;  /* 0x000000000008781c */ /* 0x000fe20003fcf018 */
[----:B------:R-:W-:Y:S02]  /*3280*/  UISETP.NE.AND UP2, UPT, UR48, URZ, UPT ;  /* 0x000000ff3000728c */ /* 0x000fe4000bf45270 */
[----:B-1---5:R-:W5:Y:S04]  /*3290*/  LDL.LU R3, [R1] ;  /* 0x0000000001037983 */ /* 0x022f680000300800 */
[----:B------:R-:W5:Y:S04]  /*32a0*/  LDL R2, [R1+0x14] ;  /* 0x0000140001027983 */ /* 0x000f680000100800 */
[----:B------:R-:W5:Y:S01]  /*32b0*/  LDL.LU R0, [R1+0x8] ;  /* 0x0000080001007983 */ /* 0x000f620000300800 */
[----:B------:R-:W-:Y:S03]  /*32c0*/  @UP2 UIADD3 UR15, UP0, UPT, UR50, -0x100, URZ ;  /* 0xffffff00320f2890 */ /* 0x000fe6000ff1e0ff */
[----:B------:R-:W5:Y:S01]  /*32d0*/  LDL R250, [R1+0x18] ;  /* 0x0000180001fa7983 */ /* 0x000f620000100800 */
[----:B------:R-:W-:Y:S02]  /*32e0*/  @UP2 UIADD3.X UR14, UPT, UPT, UR51, -0x1, URZ, UP0, !UPT ;  /* 0xffffffff330e2890 */ /* 0x000fe400087fe4ff */
[----:B------:R-:W-:Y:S01]  /*32f0*/  @UP2 UIADD3 UR18, UP0, UPT, UR18, -0x100, URZ ;  /* 0xffffff0012122890 */ /* 0x000fe2000ff1e0ff */
[----:B------:R-:W0:Y:S03]  /*3300*/  LDGDEPBAR ;  /* 0x00000000000079af */ /* 0x000e260000000000 */
[----:B------:R-:W-:Y:S01]  /*3310*/  @UP2 UIADD3.X UR19, UPT, UPT, UR19, -0x1, URZ, UP0, !UPT ;  /* 0xffffffff13132890 */ /* 0x000fe200087fe4ff */
[----:B------:R-:W-:Y:S04]  /*3320*/  DEPBAR.LE SB0, 0x0 ;  /* 0x000080000000791a */ /* 0x000fe80000000000 */
[----:B------:R-:W-:Y:S06]  /*3330*/  BAR.SYNC.DEFER_BLOCKING 0x0 ;  /* 0x0000000000007b1d */ /* 0x000fec0000010000 */
[----:B------:R-:W-:Y:S08]  /*3340*/  LDSM.16.M88.4 R16, [R252] ;  /* 0x00000000fc10783b */ /* 0x000ff00000000200 */
[----:B--2---:R-:W1:Y:S08]  /*3350*/  LDSM.16.M88.4 R8, [R248+0xc000] ;  /* 0x00c00000f808783b */ /* 0x004e700000000200 */
[----:B------:R-:W2:Y:S08]  /*3360*/  LDSM.16.M88.4 R68, [R248+0xc800] ;  /* 0x00c80000f844783b */ /* 0x000eb00000000200 */
[----:B---3--:R-:W-:Y:S08]  /*3370*/  LDSM.16.M88.4 R72, [R247] ;  /* 0x00000000f748783b */ /* 0x008ff00000000200 */
[----:B----4-:R-:W3:Y:S08]  /*3380*/  LDSM.16.M88.4 R76, [R246+0xc000] ;  /* 0x00c00000f64c783b */ /* 0x010ef00000000200 */
[----:B------:R-:W4:Y:S01]  /*3390*/  LDSM.16.M88.4 R80, [R246+0xc800] ;  /* 0x00c80000f650783b */ /* 0x000f220000000200 */
[C---:B-1----:R-:W-:Y:S07]  /*33a0*/  HMMA.16816.F32 R4, R16.reuse, R8, RZ ;  /* 0x000000081004723c */ /* 0x042fee00000018ff */
[----:B-----5:R-:W-:Y:S01]  /*33b0*/  LDSM.16.M88.4 R84, [R3] ;  /* 0x000000000354783b */ /* 0x020fe20000000200 */
[C---:B------:R-:W-:Y:S07]  /*33c0*/  HMMA.16816.F32 R8, R16.reuse, R10, RZ ;  /* 0x0000000a1008723c */ /* 0x040fee00000018ff */
[----:B------:R-:W1:Y:S01]  /*33d0*/  LDSM.16.M88.4 R88, [R2+0xc000] ;  /* 0x00c000000258783b */ /* 0x000e620000000200 */
[C---:B--2---:R-:W-:Y:S07]  /*33e0*/  HMMA.16816.F32 R12, R16.reuse, R68, RZ ;  /* 0x00000044100c723c */ /* 0x044fee00000018ff */
[----:B------:R-:W-:Y:S01]  /*33f0*/  LDSM.16.M88.4 R92, [R0] ;  /* 0x00000000005c783b */ /* 0x000fe20000000200 */
[----:B------:R-:W-:Y:S07]  /*3400*/  HMMA.16816.F32 R16, R16, R70, RZ ;  /* 0x000000461010723c */ /* 0x000fee00000018ff */
[----:B------:R-:W2:Y:S01]  /*3410*/  LDSM.16.M88.4 R68, [R2+0xc800] ;  /* 0x00c800000244783b */ /* 0x000ea20000000200 */
[C---:B---3--:R-:W-:Y:S07]  /*3420*/  HMMA.16816.F32 R4, R72.reuse, R76, R4 ;  /* 0x0000004c4804723c */ /* 0x048fee0000001804 */
[----:B------:R-:W3:Y:S01]  /*3430*/  LDSM.16.M88.4 R96, [R250+0xc000] ;  /* 0x00c00000fa60783b */ /* 0x000ee20000000200 */
[C---:B------:R-:W-:Y:S07]  /*3440*/  HMMA.16816.F32 R8, R72.reuse, R78, R8 ;  /* 0x0000004e4808723c */ /* 0x040fee0000001808 */
[----:B------:R-:W-:Y:S01]  /*3450*/  LDSM.16.M88.4 R76, [R252+0x2000] ;  /* 0x00200000fc4c783b */ /* 0x000fe20000000200 */
        /* <DEDUP_REMOVED lines=487> */
[-C--:B--2---:R-:W-:Y:S01]  /*52d0*/  HMMA.16816.F32 R36, R4, R16.reuse, R36 ;  /* 0x000000100424723c */ /* 0x084fe20000001824 */
[----:B------:R-:W2:Y:S07]  /*52e0*/  S2R R248, SR_TID.X ;  /* 0x0000000000f87919 */ /* 0x000eae0000002100 */
        /* <DEDUP_REMOVED lines=10> */
[----:B------:R-:W3:Y:S07]  /*5390*/  LDSM.16.MT88.4 R4, [R3+0x15000] ;  /* 0x015000000304783b */ /* 0x000eee0000004200 */
[-C--:B----4-:R-:W-:Y:S01]  /*53a0*/  HMMA.16816.F32 R20, R72, R76.reuse, R20 ;  /* 0x0000004c4814723c */ /* 0x090fe20000001814 */
[----:B------:R-:W4:Y:S07]  /*53b0*/  LDSM.16.MT88.4 R68, [R0+0x9000] ;  /* 0x009000000044783b */ /* 0x000f2e0000004200 */
[C---:B------:R-:W-:Y:S08]  /*53c0*/  HMMA.16816.F32 R24, R80.reuse, R76, R24 ;  /* 0x0000004c5018723c */ /* 0x040ff00000001818 */
[-C--:B------:R-:W-:Y:S08]  /*53d0*/  HMMA.16816.F32 R28, R80, R78.reuse, R28 ;  /* 0x0000004e501c723c */ /* 0x080ff0000000181c */
[C---:B------:R-:W-:Y:S01]  /*53e0*/  HMMA.16816.F32 R32, R72.reuse, R78, R32 ;  /* 0x0000004e4820723c */ /* 0x040fe20000001820 */
[----:B------:R-:W2:Y:S07]  /*53f0*/  LDSM.16.MT88.4 R76, [R0+0xb000] ;  /* 0x00b00000004c783b */ /* 0x000eae0000004200 */
        /* <DEDUP_REMOVED lines=66> */
.L_x_999:
        /* <DEDUP_REMOVED lines=95> */
[--C-:B------:R-:W-:Y:S02]  /*5e10*/  SHF.R.U32.HI R24, RZ, 0x1, R40.reuse ;  /* 0x00000001ff187819 */ /* 0x100fe40000011628 */
[----:B------:R-:W-:Y:S03]  /*5e20*/  SHF.R.U32.HI R40, RZ, 0x2, R40 ;  /* 0x00000002ff287819 */ /* 0x000fe60000011628 */
[----:B------:R-:W-:Y:S01]  /*5e30*/  HMMA.16816.F32 R96, R244, R38, R96 ;  /* 0x00000026f460723c */ /* 0x000fe20000001860 */
[----:B------:R-:W-:Y:S03]  /*5e40*/  IMAD.MOV.U32 R246, RZ, RZ, 0x4 ;  /* 0x00000004fff67424 */ /* 0x000fe600078e00ff */
        /* <DEDUP_REMOVED lines=231> */
[----:B------:R-:W-:Y:S02]  /*6cc0*/  IADD3 R2, P0, PT, RZ, -UR31, RZ ;  /* 0x8000001fff027c10 */ /* 0x000fe4000ff1e0ff */
[----:B------:R-:W-:Y:S04]  /*6cd0*/  LOP3.LUT R3, R251, 0x1f8, RZ, 0xc0, !PT ;  /* 0x000001f8fb037812 */ /* 0x000fe800078ec0ff */
[----:B------:R-:W-:Y:S04]  /*6ce0*/  LOP3.LUT R3, R3, 0x38, R250, 0x78, !PT ;  /* 0x0000003803037812 */ /* 0x000fe800078e78fa */
[----:B------:R-:W-:Y:S01]  /*6cf0*/  LOP3.LUT R3, R3, 0x1e00, R251, 0xf8, !PT ;  /* 0x00001e0003037812 */ /* 0x000fe200078ef8fb */
[----:B------:R-:W3:Y:S01]  /*6d00*/  LDC R7, c[0x0][0x3b4] ;  /* 0x0000ed00ff077b82 */ /* 0x000ee20000000800 */
[----:B-1----:R-:W-:Y:S04]  /*6d10*/  IMAD.SHL.U32 R0, R6, 0x40, RZ ;  /* 0x0000004006007824 */ /* 0x002fe800078e00ff */
[----:B------:R-:W-:Y:S05]  /*6d20*/  IMAD.X R0, RZ, RZ, ~R0, P0 ;  /* 0x000000ffff007224 */ /* 0x000fea00000e0e00 */
[----:B------:R-:W-:Y:S04]  /*6d30*/  SHF.R.S64 R2, R2, 0x1f, R0 ;  /* 0x0000001f02027819 */ /* 0x000fe80000001000 */
[----:B--2---:R-:W-:Y:S04]  /*6d40*/  IADD3 R5, P0, PT, R244, R2, RZ ;  /* 0x00000002f4057210 */ /* 0x004fe80007f1e0ff */
[----:B------:R-:W-:Y:S01]  /*6d50*/  LEA.HI.X.SX32 R4, R0, R245, 0x1, P0 ;  /* 0x000000f500047211 */ /* 0x000fe200000f0eff */
[----:B------:R-:W-:Y:S01]  /*6d60*/  IMAD.MOV.U32 R8, RZ, RZ, R5 ;  /* 0x000000ffff087224 */ /* 0x000fe200078e0005 */
[----:B------:R-:W-:Y:S02]  /*6d70*/  LEA R0, R3, UR4, 0x1 ;  /* 0x0000000403007c11 */ /* 0x000fe4000f8e08ff */
[C---:B------:R-:W-:Y:S01]  /*6d80*/  LEA R2, P0, R6.reuse, R5, 0x6 ;  /* 0x0000000506027211 */ /* 0x040fe200078030ff */
[----:B------:R-:W-:Y:S03]  /*6d90*/  IMAD.MOV.U32 R9, RZ, RZ, R4 ;  /* 0x000000ffff097224 */ /* 0x000fe600078e0004 */
[----:B---3--:R-:W-:Y:S02]  /*6da0*/  LEA.HI.X R3, R6, R4, R7, 0x6, P0 ;  /* 0x0000000406037211 */ /* 0x008fe400000f3407 */
        /* <DEDUP_REMOVED lines=11> */
.L_x_1000:
        /* <DEDUP_REMOVED lines=231> */
.L_x_1002:
[----:B------:R-:W2:Y:S01]  /*7cd0*/  LDCU.64 UR14, c[0x0][0x5c0] ;  /* 0x0000b800ff0e77ac */ /* 0x000ea20008000a00 */
[----:B------:R-:W-:-:S04]  /*7ce0*/  UIADD3 UR8, UPT, UPT, UR35, UR40, URZ ;  /* 0x0000002823087290 */ /* 0x000fc8000fffe0ff */
[----:B--2---:R-:W-:Y:S02]  /*7cf0*/  UIMAD.WIDE.U32 UR18, UR8, UR14, URZ ;  /* 0x0000000e081272a5 */ /* 0x004fe4000f8e00ff */
[----:B------:R-:W-:-:S04]  /*7d00*/  UIMAD UR8, UR8, UR15, URZ ;  /* 0x0000000f080872a4 */ /* 0x000fc8000f8e02ff */
[----:B------:R-:W-:-:S06]  /*7d10*/  UIADD3 UR8, UPT, UPT, UR19, UR8, URZ ;  /* 0x0000000813087290 */ /* 0x000fcc000fffe0ff */
[----:B-1----:R-:W-:Y:S02]  /*7d20*/  MOV R4, UR8 ;  /* 0x0000000800047c02 */ /* 0x002fe40008000f00 */
.L_x_1003:
        /* <DEDUP_REMOVED lines=12> */
.L_x_1004:
[----:B------:R-:W1:Y:S01]  /*7df0*/  LDCU.64 UR10, c[0x0][0x5c8] ;  /* 0x0000b900ff0a77ac */ /* 0x000e620008000a00 */
[----:B------:R-:W-:-:S04]  /*7e00*/  UIADD3 UR8, UPT, UPT, UR35, UR40, URZ ;  /* 0x0000002823087290 */ /* 0x000fc8000fffe0ff */
[----:B-1----:R-:W-:Y:S02]  /*7e10*/  UIMAD.WIDE.U32 UR40, UR8, UR10, URZ ;  /* 0x0000000a082872a5 */ /* 0x002fe4000f8e00ff */
[----:B------:R-:W-:-:S04]  /*7e20*/  UIMAD UR8, UR8, UR11, URZ ;  /* 0x0000000b080872a4 */ /* 0x000fc8000f8e02ff */
[----:B------:R-:W-:-:S06]  /*7e30*/  UIADD3 UR8, UPT, UPT, UR41, UR8, URZ ;  /* 0x0000000829087290 */ /* 0x000fcc000fffe0ff */
[----:B------:R-:W-:-:S07]  /*7e40*/  MOV R23, UR8 ;  /* 0x0000000800177c02 */ /* 0x000fce0008000f00 */
.L_x_1005:
[----:B------:R-:W-:Y:S01]  /*7e50*/  BAR.SYNC.DEFER_BLOCKING 0x0 ;  /* 0x0000000000007b1d */ /* 0x000fe20000010000 */
[----:B------:R-:W-:Y:S01]  /*7e60*/  LOP3.LUT R0, R251, 0x1f8, RZ, 0xc0, !PT ;  /* 0x000001f8fb007812 */ /* 0x000fe200078ec0ff */
[----:B------:R-:W-:Y:S01]  /*7e70*/  USHF.L.U32 UR16, UR36, 0x6, URZ ;  /* 0x0000000624107899 */ /* 0x000fe200080006ff */
[----:B------:R-:W-:Y:S01]  /*7e80*/  VIADD R5, R61, 0x20 ;  /* 0x000000203d057836 */ /* 0x000fe20000000000 */
[----:B------:R-:W-:Y:S01]  /*7e90*/  USHF.L.U32 UR9, UR36, 0x6, URZ ;  /* 0x0000000624097899 */ /* 0x000fe200080006ff */
[----:B------:R-:W-:Y:S01]  /*7ea0*/  LOP3.LUT R0, R0, 0x38, R250, 0x78, !PT ;  /* 0x0000003800007812 */ /* 0x000fe200078e78fa */
[----:B------:R-:W-:Y:S02]  /*7eb0*/  UIMAD.WIDE.U32 UR42, UR16, UR14, URZ ;  /* 0x0000000e102a72a5 */ /* 0x000fe4000f8e00ff */
[----:B------:R-:W1:Y:S01]  /*7ec0*/  LDC.64 R6, c[0x0][0x5d8] ;  /* 0x00017600ff067b82 */ /* 0x000e620000000a00 */
[----:B------:R-:W-:Y:S01]  /*7ed0*/  USHF.R.S32.HI UR17, URZ, 0x1f, UR16 ;  /* 0x0000001fff117899 */ /* 0x000fe20008011410 */
[--C-:B------:R-:W-:Y:S01]  /*7ee0*/  LOP3.LUT R0, R0, 0x1e00, R251.reuse, 0xf8, !PT ;  /* 0x00001e0000007812 */ /* 0x100fe200078ef8fb */
[----:B------:R-:W-:Y:S01]  /*7ef0*/  UIADD3 UR34, UPT, UPT, -UR9, UR34, URZ ;  /* 0x0000002209227290 */ /* 0x000fe2000fffe1ff */
[----:B------:R-:W-:Y:S01]  /*7f00*/  IMAD.SHL.U32 R57, R57, 0x8, RZ ;  /* 0x0000000839397824 */ /* 0x000fe200078e00ff */
[----:B------:R-:W-:Y:S01]  /*7f10*/  UIMAD UR8, UR17, UR14, URZ ;  /* 0x0000000e110872a4 */ /* 0x000fe2000f8e02ff */
[----:B------:R-:W-:Y:S01]  /*7f20*/  LEA R0, R0, UR4, 0x1 ;  /* 0x0000000400007c11 */ /* 0x000fe2000f8e08ff */
[----:B------:R-:W-:Y:S01]  /*7f30*/  IMAD.U32 R2, RZ, RZ, UR42 ;  /* 0x0000002aff027e24 */ /* 0x000fe2000f8e00ff */
[----:B------:R-:W2:Y:S01]  /*7f40*/  LDC.64 R58, c[0x0][0x5e0] ;  /* 0x00017800ff3a7b82 */ /* 0x000ea20000000a00 */
[----:B------:R-:W-:Y:S01]  /*7f50*/  UIMAD UR8, UR16, UR15, UR8 ;  /* 0x0000000f100872a4 */ /* 0x000fe2000f8e0208 */
[----:B------:R-:W-:Y:S01]  /*7f60*/  IMAD.U32 R3, RZ, RZ, UR43 ;  /* 0x0000002bff037e24 */ /* 0x000fe2000f8e00ff */
[----:B------:R-:W-:Y:S01]  /*7f70*/  ISETP.GE.AND P1, PT, R61, UR34, PT ;  /* 0x000000223d007c0c */ /* 0x000fe2000bf26270 */
[----:B------:R-:W-:Y:S01]  /*7f80*/  BSSY.RECONVERGENT B0, `(.L_x_1006) ;  /* 0x0000022000007945 */ /* 0x000fe20003800200 */
[----:B------:R-:W-:Y:S01]  /*7f90*/  LOP3.LUT R2, R2, 0x38, R251, 0xf8, !PT ;  /* 0x0000003802027812 */ /* 0x000fe200078ef8fb */
[----:B------:R-:W-:Y:S01]  /*7fa0*/  IMAD.U32 R56, RZ, RZ, UR10 ;  /* 0x0000000aff387e24 */ /* 0x000fe2000f8e00ff */
[----:B------:R-:W-:Y:S01]  /*7fb0*/  ISETP.GE.AND P2, PT, R5, UR34, PT ;  /* 0x0000002205007c0c */ /* 0x000fe2000bf46270 */
[----:B------:R-:W-:Y:S01]  /*7fc0*/  IMAD.U32 R3, RZ, RZ, UR8 ;  /* 0x00000008ff037e24 */ /* 0x000fe2000f8e00ff */
[----:B------:R3:W4:Y:S01]  /*7fd0*/  LDS.128 R28, [R0+0xd000] ;  /* 0x00d00000001c7984 */ /* 0x0007220000000c00 */
[----:B------:R-:W-:-:S02]  /*7fe0*/  IADD3 R2, P0, PT, R2, UR18, RZ ;  /* 0x0000001202027c10 */ /* 0x000fc4000ff1e0ff */
[----:B------:R-:W-:Y:S01]  /*7ff0*/  LOP3.LUT R57, R57, 0x38, RZ, 0xc0, !PT ;  /* 0x0000003839397812 */ /* 0x000fe200078ec0ff */
        /* <DEDUP_REMOVED lines=26> */
.L_x_1007:
[----:B------:R-:W-:Y:S05]  /*81a0*/  BSYNC.RECONVERGENT B0 ;  /* 0x0000000000007941 */ /* 0x000fea0003800200 */
.L_x_1006:
[----:B--2---:R2:W4:Y:S01]  /*81b0*/  LDS.128 R8, [R0+0x11000] ;  /* 0x0110000000087984 */ /* 0x0045220000000c00 */
[----:B------:R-:W-:Y:S04]  /*81c0*/  BSSY.RECONVERGENT B0, `(.L_x_1008) ;  /* 0x000000e000007945 */ /* 0x000fe80003800200 */
[----:B------:R-:W-:Y:S05]  /*81d0*/  @P2 BRA `(.L_x_1009) ;  /* 0x0000000000302947 */ /* 0x000fea0003800000 */
[----:B------:R-:W5:Y:S01]  /*81e0*/  LDCU.64 UR8, c[0x0][0x560] ;  /* 0x0000ac00ff0877ac */ /* 0x000f620008000a00 */
[----:B------:R-:W-:Y:S01]  /*81f0*/  MOV R2, R4 ;  /* 0x0000000400027202 */ /* 0x000fe20000000f00 */
[----:B--23--:R-:W-:Y:S01]  /*8200*/  IMAD R0, R22, UR14, RZ ;  /* 0x0000000e16007c24 */ /* 0x00cfe2000f8e02ff */
[----:B------:R-:W-:-:S03]  /*8210*/  MOV R3, R20 ;  /* 0x0000001400037202 */ /* 0x000fc60000000f00 */
[C---:B------:R-:W-:Y:S02]  /*8220*/  IMAD R0, R21.reuse, UR15, R0 ;  /* 0x0000000f15007c24 */ /* 0x040fe4000f8e0200 */
[----:B------:R-:W-:-:S05]  /*8230*/  IMAD.WIDE.U32 R4, R21, UR14, R2 ;  /* 0x0000000e15047c25 */ /* 0x000fca000f8e0002 */
[----:B------:R-:W-:Y:S02]  /*8240*/  IADD3 R0, PT, PT, R0, R5, RZ ;  /* 0x0000000500007210 */ /* 0x000fe40007ffe0ff */
[----:B-----5:R-:W-:-:S04]  /*8250*/  LEA R2, P0, R4, UR8, 0x1 ;  /* 0x0000000804027c11 */ /* 0x020fc8000f8008ff */
[----:B------:R-:W-:-:S05]  /*8260*/  LEA.HI.X R3, R4, UR9, R0, 0x1, P0 ;  /* 0x0000000904037c11 */ /* 0x000fca00080f0c00 */
[----:B------:R2:W-:Y:S04]  /*8270*/  STG.E.128 desc[UR32][R2.64], R28 ;  /* 0x0000001c02007986 */ /* 0x0005e8000c101d20 */
[----:B------:R2:W-:Y:S04]  /*8280*/  STG.E.128 desc[UR32][R2.64+0x80], R24 ;  /* 0x0000801802007986 */ /* 0x0005e8000c101d20 */
[----:B----4-:R2:W-:Y:S02]  /*8290*/  STG.E.128 desc[UR32][R2.64+0x100], R8 ;  /* 0x0001000802007986 */ /* 0x0105e4000c101d20 */
.L_x_1009:
[----:B------:R-:W-:Y:S05]  /*82a0*/  BSYNC.RECONVERGENT B0 ;  /* 0x0000000000007941 */ /* 0x000fea0003800200 */
.L_x_1008:
        /* <DEDUP_REMOVED lines=21> */
.L_x_1011:
[----:B------:R-:W-:Y:S05]  /*8400*/  BSYNC.RECONVERGENT B0 ;  /* 0x0000000000007941 */ /* 0x000fea0003800200 */
.L_x_1010:
[----:B------:R-:W-:Y:S05]  /*8410*/  @P2 BRA `(.L_x_998) ;  /* 0x0000000000302947 */ /* 0x000fea0003800000 */
[----:B------:R-:W3:Y:S01]  /*8420*/  LDCU.64 UR8, c[0x0][0x568] ;  /* 0x0000ad00ff0877ac */ /* 0x000ee20008000a00 */
[----:B--2---:R-:W-:Y:S01]  /*8430*/  MOV R2, R4 ;  /* 0x0000000400027202 */ /* 0x004fe20000000f00 */
[----:B------:R-:W-:Y:S01]  /*8440*/  IMAD R6, R22, UR10, RZ ;  /* 0x0000000a16067c24 */ /* 0x000fe2000f8e02ff */
[----:B------:R-:W-:-:S03]  /*8450*/  MOV R3, R0 ;  /* 0x0000000000037202 */ /* 0x000fc60000000f00 */
[C---:B------:R-:W-:Y:S02]  /*8460*/  IMAD R0, R21.reuse, UR11, R6 ;  /* 0x0000000b15007c24 */ /* 0x040fe4000f8e0206 */
[----:B------:R-:W-:-:S05]  /*8470*/  IMAD.WIDE.U32 R4, R21, UR10, R2 ;  /* 0x0000000a15047c25 */ /* 0x000fca000f8e0002 */
[----:B------:R-:W-:Y:S02]  /*8480*/  IADD3 R0, PT, PT, R0, R5, RZ ;  /* 0x0000000500007210 */ /* 0x000fe40007ffe0ff */
[----:B---3--:R-:W-:-:S04]  /*8490*/  LEA R2, P0, R4, UR8, 0x1 ;  /* 0x0000000804027c11 */ /* 0x008fc8000f8008ff */
[----:B------:R-:W-:-:S05]  /*84a0*/  LEA.HI.X R3, R4, UR9, R0, 0x1, P0 ;  /* 0x0000000904037c11 */ /* 0x000fca00080f0c00 */
[----:B-1----:R3:W-:Y:S04]  /*84b0*/  STG.E.128 desc[UR32][R2.64], R52 ;  /* 0x0000003402007986 */ /* 0x0027e8000c101d20 */
[----:B------:R3:W-:Y:S04]  /*84c0*/  STG.E.128 desc[UR32][R2.64+0x80], R48 ;  /* 0x0000803002007986 */ /* 0x0007e8000c101d20 */
[----:B------:R3:W-:Y:S02]  /*84d0*/  STG.E.128 desc[UR32][R2.64+0x100], R44 ;  /* 0x0001002c02007986 */ /* 0x0007e4000c101d20 */
.L_x_998:
[----:B------:R-:W-:Y:S05]  /*84e0*/  BSYNC.RECONVERGENT B1 ;  /* 0x0000000000017941 */ /* 0x000fea0003800200 */
.L_x_976:
        /* <DEDUP_REMOVED lines=11> */
.L_x_1013:
        /* <DEDUP_REMOVED lines=14> */
.L_x_2169:


//--------------------- .text._ZN5flash44flash_bwd_dq_dk_dv_loop_seqk_parallel_kernelI23Flash_bwd_kernel_traitsILi192ELi64ELi64ELi8ELi4ELi2ELi2ELb1ELb1EN7cutlass6half_tE19Flash_kernel_traitsILi192ELi64ELi64ELi8ES3_EELb0ELb0ELb0ELb0ELb0ELb1ELb1EEEvNS_16Flash_bwd_paramsE --------------------------
	.section	.text._ZN5flash44flash_bwd_dq_dk_dv_loop_seqk_parallel_kernelI23Flash_bwd_kernel_traitsILi192ELi64ELi64ELi8ELi4ELi2ELi2ELb1ELb1EN7cutlass6half_tE19Flash_kernel_traitsILi192ELi64ELi64ELi8ES3_EELb0ELb0ELb0ELb0ELb0ELb1ELb1EEEvNS_16Flash_bwd_paramsE,"ax",@progbits
	.align	128
        .global         _ZN5flash44flash_bwd_dq_dk_dv_loop_seqk_parallel_kernelI23Flash_bwd_kernel_traitsILi192ELi64ELi64ELi8ELi4ELi2ELi2ELb1ELb1EN7cutlass6half_tE19Flash_kernel_traitsILi192ELi64ELi64ELi8ES3_EELb0ELb0ELb0ELb0ELb0ELb1ELb1EEEvNS_16Flash_bwd_paramsE
        .type           _ZN5flash44flash_bwd_dq_dk_dv_loop_seqk_parallel_kernelI23Flash_bwd_kernel_traitsILi192ELi64ELi64ELi8ELi4ELi2ELi2ELb1ELb1EN7cutlass6half_tE19Flash_kernel_traitsILi192ELi64ELi64ELi8ES3_EELb0ELb0ELb0ELb0ELb0ELb1ELb1EEEvNS_16Flash_bwd_paramsE,@function
        .size           _ZN5flash44flash_bwd_dq_dk_dv_loop_seqk_parallel_kernelI23Flash_bwd_kernel_traitsILi192ELi64ELi64ELi8ELi4ELi2ELi2ELb1ELb1EN7cutlass6half_tE19Flash_kernel_traitsILi192ELi64ELi64ELi8ES3_EELb0ELb0ELb0ELb0ELb0ELb1ELb1EEEvNS_16Flash_bwd_paramsE,(.L_x_2170 - _ZN5flash44flash_bwd_dq_dk_dv_loop_seqk_parallel_kernelI23Flash_bwd_kernel_traitsILi192ELi64ELi64ELi8ELi4ELi2ELi2ELb1ELb1EN7cutlass6half_tE19Flash_kernel_traitsILi192ELi64ELi64ELi8ES3_EELb0ELb0ELb0ELb0ELb0ELb1ELb1EEEvNS_16Flash_bwd_paramsE)
        .other          _ZN5flash44flash_bwd_dq_dk_dv_loop_seqk_parallel_kernelI23Flash_bwd_kernel_traitsILi192ELi64ELi64ELi8ELi4ELi2ELi2ELb1ELb1EN7cutlass6half_tE19Flash_kernel_traitsILi192ELi64ELi64ELi8ES3_EELb0ELb0ELb0ELb0ELb0ELb1ELb1EEEvNS_16Flash_bwd_paramsE,@"STO_CUDA_ENTRY STV_DEFAULT"
_ZN5flash44flash_bwd_dq_dk_dv_loop_seqk_parallel_kernelI23Flash_bwd_kernel_traitsILi192ELi64ELi64ELi8ELi4ELi2ELi2ELb1ELb1EN7cutlass6half_tE19Flash_kernel_traitsILi192ELi64ELi64ELi8ES3_EELb0ELb0ELb0ELb0ELb0ELb1ELb1EEEvNS_16Flash_bwd_paramsE:
.text._ZN5flash44flash_bwd_dq_dk_dv_loop_seqk_parallel_kernelI23Flash_bwd_kernel_traitsILi192ELi64ELi64ELi8ELi4ELi2ELi2ELb1ELb1EN7cutlass6half_tE19Flash_kernel_traitsILi192ELi64ELi64ELi8ES3_EELb0ELb0ELb0ELb0ELb0ELb1ELb1EEEvNS_16Flash_bwd_paramsE:
        /* <DEDUP_REMOVED lines=49> */
.L_x_1051:
[----:B------:R-:W2:Y:S01]  /*0310*/  LDCU.64 UR8, c[0x0][0x478] ;  /* 0x00008f00ff0877ac */ /* 0x000ea20008000a00 */
        /* <DEDUP_REMOVED lines=51> */
.L_x_1014:
        /* <DEDUP_REMOVED lines=35> */
.L_x_1016:
[----:B------:R-:W1:Y:S01]  /*0880*/  LDCU.64 UR16, c[0x0][0x3b8] ;  /* 0x00007700ff1077ac */ /* 0x000e620008000a00 */
[----:B------:R-:W-:-:S04]  /*0890*/  UIADD3 UR8, UPT, UPT, UR40, UR41, URZ ;  /* 0x0000002928087290 */ /* 0x000fc8000fffe0ff */
[----:B-1----:R-:W-:Y:S02]  /*08a0*/  UIMAD.WIDE.U32 UR10, UR8, UR16, URZ ;  /* 0x00000010080a72a5 */ /* 0x002fe4000f8e00ff */
[----:B------:R-:W-:-:S04]  /*08b0*/  UIMAD UR8, UR8, UR17, URZ ;  /* 0x00000011080872a4 */ /* 0x000fc8000f8e02ff */
[----:B------:R-:W-:Y:S01]  /*08c0*/  UIADD3 UR8, UPT, UPT, UR11, UR8, URZ ;  /* 0x000000080b087290 */ /* 0x000fe2000fffe0ff */
[----:B------:R-:W-:-:S05]  /*08d0*/  UMOV UR44, UR10 ;  /* 0x0000000a002c7c82 */ /* 0x000fca0008000000 */
[----:B------:R-:W-:Y:S02]  /*08e0*/  MOV R21, UR8 ;  /* 0x0000000800157c02 */ /* 0x000fe40008000f00 */
.L_x_1017:
        /* <DEDUP_REMOVED lines=44> */
.L_x_1018:
[----:B------:R-:W1:Y:S01]  /*0bb0*/  LDCU.64 UR14, c[0x0][0x3c0] ;  /* 0x00007800ff0e77ac */ /* 0x000e620008000a00 */
[----:B------:R-:W-:-:S04]  /*0bc0*/  UIADD3 UR8, UPT, UPT, UR40, UR41, URZ ;  /* 0x0000002928087290 */ /* 0x000fc8000fffe0ff */
[----:B-1----:R-:W-:Y:S02]  /*0bd0*/  UIMAD.WIDE.U32 UR10, UR8, UR14, URZ ;  /* 0x0000000e080a72a5 */ /* 0x002fe4000f8e00ff */
[----:B------:R-:W-:-:S04]  /*0be0*/  UIMAD UR8, UR8, UR15, URZ ;  /* 0x0000000f080872a4 */ /* 0x000fc8000f8e02ff */
[----:B------:R-:W-:Y:S01]  /*0bf0*/  UIADD3 UR8, UPT, UPT, UR11, UR8, URZ ;  /* 0x000000080b087290 */ /* 0x000fe2000fffe0ff */
[----:B------:R-:W-:-:S05]  /*0c00*/  UMOV UR46, UR10 ;  /* 0x0000000a002e7c82 */ /* 0x000fca0008000000 */
[----:B------:R-:W-:-:S07]  /*0c10*/  MOV R18, UR8 ;  /* 0x0000000800127c02 */ /* 0x000fce0008000f00 */
.L_x_1019:
        /* <DEDUP_REMOVED lines=27> */
.L_x_1020:
[----:B------:R-:W-:Y:S02]  /*0dd0*/  UIMAD.WIDE.U32 UR52, UR62, UR18, URZ ;  /* 0x000000123e3472a5 */ /* 0x000fe4000f8e00ff */
[----:B------:R-:W-:-:S04]  /*0de0*/  UIMAD UR8, UR63, UR18, URZ ;  /* 0x000000123f0872a4 */ /* 0x000fc8000f8e02ff */
[----:B------:R-:W-:Y:S02]  /*0df0*/  UIADD3 UR8, UPT, UPT, UR53, UR8, URZ ;  /* 0x0000000835087290 */ /* 0x000fe4000fffe0ff */
.L_x_1021:
        /* <DEDUP_REMOVED lines=20> */
.L_x_1022:
[----:B------:R-:W1:Y:S01]  /*0f40*/  LDCU UR54, c[0x0][0x434] ;  /* 0x00008680ff3677ac */ /* 0x000e620008000800 */
[----:B------:R-:W-:-:S04]  /*0f50*/  UIMAD UR11, UR37, UR19, UR24 ;  /* 0x00000013250b72a4 */ /* 0x000fc8000f8e0218 */
[----:B-1----:R-:W-:Y:S02]  /*0f60*/  UIMAD UR54, UR11, UR54, URZ ;  /* 0x000000360b3672a4 */ /* 0x002fe4000f8e02ff */
.L_x_1023:
        /* <DEDUP_REMOVED lines=11> */
.L_x_1024:
[----:B------:R-:W1:Y:S01]  /*1020*/  LDCU UR53, c[0x0][0x444] ;  /* 0x00008880ff3577ac */ /* 0x000e620008000800 */
[----:B------:R-:W-:-:S04]  /*1030*/  UIMAD UR10, UR37, UR19, UR24 ;  /* 0x00000013250a72a4 */ /* 0x000fc8000f8e0218 */
[----:B-1----:R-:W-:-:S12]  /*1040*/  UIMAD UR53, UR10, UR53, URZ ;  /* 0x000000350a3572a4 */ /* 0x002fd8000f8e02ff */
.L_x_1025:
        /* <DEDUP_REMOVED lines=95> */
.L_x_1027:
[----:B------:R-:W1:Y:S01]  /*1640*/  LDCU.64 UR14, c[0x0][0x5c0] ;  /* 0x0000b800ff0e77ac */ /* 0x000e620008000a00 */
[----:B------:R-:W-:-:S04]  /*1650*/  UIADD3 UR8, UPT, UPT, UR40, UR41, URZ ;  /* 0x0000002928087290 */ /* 0x000fc8000fffe0ff */
[----:B-1----:R-:W-:Y:S02]  /*1660*/  UIMAD.WIDE.U32 UR18, UR8, UR14, URZ ;  /* 0x0000000e081272a5 */ /* 0x002fe4000f8e00ff */
[----:B------:R-:W-:-:S04]  /*1670*/  UIMAD UR8, UR8, UR15, URZ ;  /* 0x0000000f080872a4 */ /* 0x000fc8000f8e02ff */
[----:B------:R-:W-:-:S06]  /*1680*/  UIADD3 UR8, UPT, UPT, UR19, UR8, URZ ;  /* 0x0000000813087290 */ /* 0x000fcc000fffe0ff */
[----:B------:R-:W-:Y:S02]  /*1690*/  MOV R0, UR8 ;  /* 0x0000000800007c02 */ /* 0x000fe40008000f00 */
.L_x_1028:
        /* <DEDUP_REMOVED lines=13> */
.L_x_1029:
[----:B------:R-:W1:Y:S01]  /*1770*/  LDCU.64 UR10, c[0x0][0x5c8] ;  /* 0x0000b900ff0a77ac */ /* 0x000e620008000a00 */
[----:B------:R-:W-:-:S04]  /*1780*/  UIADD3 UR40, UPT, UPT, UR40, UR41, URZ ;  /* 0x0000002928287290 */ /* 0x000fc8000fffe0ff */
[----:B-1----:R-:W-:Y:S02]  /*1790*/  UIMAD.WIDE.U32 UR16, UR40, UR10, URZ ;  /* 0x0000000a281072a5 */ /* 0x002fe4000f8e00ff */
[----:B------:R-:W-:-:S04]  /*17a0*/  UIMAD UR40, UR40, UR11, URZ ;  /* 0x0000000b282872a4 */ /* 0x000fc8000f8e02ff */
[----:B------:R-:W-:-:S06]  /*17b0*/  UIADD3 UR40, UPT, UPT, UR17, UR40, URZ ;  /* 0x0000002811287290 */ /* 0x000fcc000fffe0ff */
[----:B------:R-:W-:-:S07]  /*17c0*/  MOV R10, UR40 ;  /* 0x00000028000a7c02 */ /* 0x000fce0008000f00 */
.L_x_1030:
        /* <DEDUP_REMOVED lines=26> */
.L_x_1032:
[----:B------:R-:W-:Y:S05]  /*1970*/  BSYNC.RECONVERGENT B0 ;  /* 0x0000000000007941 */ /* 0x000fea0003800200 */
.L_x_1031:
        /* <DEDUP_REMOVED lines=13> */
.L_x_1034:
[----:B------:R-:W-:Y:S05]  /*1a50*/  BSYNC.RECONVERGENT B0 ;  /* 0x0000000000007941 */ /* 0x000fea0003800200 */
.L_x_1033:
        /* <DEDUP_REMOVED lines=23> */
.L_x_1036:
[----:B------:R-:W-:Y:S05]  /*1bd0*/  BSYNC.RECONVERGENT B0 ;  /* 0x0000000000007941 */ /* 0x000fea0003800200 */
.L_x_1035:
        /* <DEDUP_REMOVED lines=13> */
.L_x_1026:
        /* <DEDUP_REMOVED lines=34> */
[----:B------:R-:W-:Y:S01]  /*1ed0*/  STL [R1+0x30], R28 ;  /* 0x0000301c01007387 */ /* 0x000fe20000100800 */
[----:B------:R-:W-:Y:S01]  /*1ee0*/  @!P2 LEA R12, P0, R11, R30, 0x1 ;  /* 0x0000001e0b0ca211 */ /* 0x000fe200078008ff */
[----:B------:R-:W-:Y:S01]  /*1ef0*/  IMAD.U32 R7, RZ, RZ, UR50 ;  /* 0x00000032ff077e24 */ /* 0x000fe2000f8e00ff */
[----:B------:R-:W-:Y:S01]  /*1f00*/  LOP3.LUT R16, R16, 0x38, R25, 0x78, !PT ;  /* 0x0000003810107812 */ /* 0x000fe200078e7819 */
[----:B------:R-:W-:Y:S01]  /*1f10*/  IMAD.IADD R3, R3, 0x1, R8 ;  /* 0x0000000103037824 */ /* 0x000fe200078e0208 */
[----:B------:R-:W-:Y:S01]  /*1f20*/  @!P2 LEA.HI.X R13, R11, R31, R13, 0x1, P0 ;  /* 0x0000001f0b0da211 */ /* 0x000fe200000f0c0d */
[C---:B------:R-:W-:Y:S01]  /*1f30*/  IMAD R6, R10.reuse, UR9, R0 ;  /* 0x000000090a067c24 */ /* 0x040fe2000f8e0200 */
[----:B------:R-:W-:Y:S01]  /*1f40*/  @!P2 LEA.HI.X R15, R9, R33, R7, 0x1, P1 ;  /* 0x00000021090fa211 */ /* 0x000fe200008f0c07 */
[----:B------:R-:W-:Y:S01]  /*1f50*/  IMAD.WIDE.U32 R4, R10, UR8, R4 ;  /* 0x000000080a047c25 */ /* 0x000fe2000f8e0004 */
[----:B------:R-:W-:Y:S01]  /*1f60*/  ISETP.GE.AND P5, PT, R24, UR42, PT ;  /* 0x0000002a18007c0c */ /* 0x000fe2000bfa6270 */
[----:B------:R-:W2:Y:S02]  /*1f70*/  LDCU UR11, c[0x0][0x590] ;  /* 0x0000b200ff0b77ac */ /* 0x000ea40008000800 */
[----:B------:R-:W-:-:S02]  /*1f80*/  @!P3 IMAD.MOV.U32 R8, RZ, RZ, R2 ;  /* 0x000000ffff08b224 */ /* 0x000fc400078e0002 */
[--C-:B------:R-:W-:Y:S01]  /*1f90*/  @!P3 IMAD.MOV.U32 R9, RZ, RZ, R3.reuse ;  /* 0x000000ffff09b224 */ /* 0x100fe200078e0003 */
[----:B------:R-:W-:Y:S01]  /*1fa0*/  UIADD3 UR30, UPT, UPT, UR30, 0x40, URZ ;  /* 0x000000401e1e7890 */ /* 0x000fe2000fffe0ff */
[----:B------:R-:W-:Y:S01]  /*1fb0*/  @!P4 IMAD.WIDE.U32 R2, R24, UR14, R2 ;  /* 0x0000000e1802cc25 */ /* 0x000fe2000f8e0002 */
[----:B------:R-:W-:Y:S02]  /*1fc0*/  CS2R R142, SRZ ;  /* 0x00000000008e7805 */ /* 0x000fe4000001ff00 */
[----:B------:R-:W-:Y:S02]  /*1fd0*/  CS2R R140, SRZ ;  /* 0x00000000008c7805 */ /* 0x000fe4000001ff00 */
        /* <DEDUP_REMOVED lines=8> */
[----:B-1----:R-:W-:Y:S01]  /*2060*/  @!P4 LEA R4, P0, R2, R20, 0x1 ;  /* 0x000000140204c211 */ /* 0x002fe200078008ff */
[----:B------:R-:W-:Y:S01]  /*2070*/  @!P4 IMAD R3, R24, UR15, R3 ;  /* 0x0000000f1803cc24 */ /* 0x000fe2000f8e0203 */
[----:B------:R-:W-:Y:S01]  /*2080*/  CS2R R136, SRZ ;  /* 0x0000000000887805 */ /* 0x000fe2000001ff00 */
[----:B------:R-:W-:Y:S01]  /*2090*/  @!P3 IMAD R0, R19, UR14, RZ ;  /* 0x0000000e1300bc24 */ /* 0x000fe2000f8e02ff */
[----:B------:R-:W-:Y:S01]  /*20a0*/  CS2R R134, SRZ ;  /* 0x0000000000867805 */ /* 0x000fe2000001ff00 */
[----:B------:R-:W-:Y:S01]  /*20b0*/  @!P3 IMAD.WIDE.U32 R8, R17, UR14, R8 ;  /* 0x0000000e1108bc25 */ /* 0x000fe2000f8e0008 */
[----:B------:R-:W-:-:S02]  /*20c0*/  @!P4 LEA.HI.X R5, R2, R21, R3, 0x1, P0 ;  /* 0x000000150205c211 */ /* 0x000fc400000f0c03 */
[----:B------:R-:W-:Y:S01]  /*20d0*/  CS2R R132, SRZ ;  /* 0x0000000000847805 */ /* 0x000fe2000001ff00 */
[----:B------:R-:W1:Y:S01]  /*20e0*/  @!P4 LDC.64 R20, c[0x0][0x388] ;  /* 0x0000e200ff14cb82 */ /* 0x000e620000000a00 */
[----:B------:R-:W-:Y:S01]  /*20f0*/  @!P3 IMAD R18, R17, UR15, R0 ;  /* 0x0000000f1112bc24 */ /* 0x000fe2000f8e0200 */
[----:B------:R-:W-:Y:S01]  /*2100*/  LOP3.LUT R0, R16, 0x1e00, R26, 0xf8, !PT ;  /* 0x00001e0010007812 */ /* 0x000fe200078ef81a */
        /* <DEDUP_REMOVED lines=13> */
[----:B------:R-:W3:Y:S01]  /*21e0*/  @!P3 LDC.64 R8, c[0x0][0x388] ;  /* 0x0000e200ff08bb82 */ /* 0x000ee20000000a00 */
[----:B------:R-:W-:Y:S01]  /*21f0*/  CS2R R124, SRZ ;  /* 0x00000000007c7805 */ /* 0x000fe2000001ff00 */
[----:B------:R-:W-:Y:S01]  /*2200*/  @!P4 LDGSTS.E.BYPASS.LTC128B.128 [R0+0x14000], desc[UR34][R4.64+0x80] ;  /* 0x140000800400cfae */ /* 0x000fe2000b981a22 */
[----:B------:R-:W-:Y:S01]  /*2210*/  @!P3 IMAD.WIDE.U32 R10, R17, UR16, R10 ;  /* 0x00000010110abc25 */ /* 0x000fe2000f8e000a */
[----:B------:R-:W-:-:S02]  /*2220*/  CS2R R130, SRZ ;  /* 0x0000000000827805 */ /* 0x000fc4000001ff00 */
[----:B------:R-:W-:Y:S01]  /*2230*/  CS2R R128, SRZ ;  /* 0x0000000000807805 */ /* 0x000fe2000001ff00 */
[----:B------:R1:W-:Y:S01]  /*2240*/  @!P4 LDGSTS.E.BYPASS.LTC128B.128 [R0+0x16000], desc[UR34][R4.64+0x100] ;  /* 0x160001000400cfae */ /* 0x0003e2000b981a22 */
[----:B------:R-:W-:Y:S02]  /*2250*/  CS2R R122, SRZ ;  /* 0x00000000007a7805 */ /* 0x000fe4000001ff00 */
[----:B------:R-:W-:Y:S02]  /*2260*/  CS2R R120, SRZ ;  /* 0x0000000000787805 */ /* 0x000fe4000001ff00 */
[----:B------:R-:W-:Y:S01]  /*2270*/  CS2R R118, SRZ ;  /* 0x0000000000767805 */ /* 0x000fe2000001ff00 */
[----:B------:R-:W-:Y:S01]  /*2280*/  @P4 STS.128 [R0+0x12000], RZ ;  /* 0x012000ff00004388 */ /* 0x000fe20000000c00 */
[----:B------:R-:W-:Y:S02]  /*2290*/  CS2R R116, SRZ ;  /* 0x0000000000747805 */ /* 0x000fe4000001ff00 */
[----:B------:R-:W-:-:S02]  /*22a0*/  CS2R R110, SRZ ;  /* 0x00000000006e7805 */ /* 0x000fc4000001ff00 */
[----:B------:R-:W-:Y:S01]  /*22b0*/  CS2R R108, SRZ ;  /* 0x00000000006c7805 */ /* 0x000fe2000001ff00 */
[----:B------:R-:W-:Y:S01]  /*22c0*/  @P4 STS.128 [R0+0x14000], RZ ;  /* 0x014000ff00004388 */ /* 0x000fe20000000c00 */
        /* <DEDUP_REMOVED lines=18> */
[----:B-1----:R-:W-:Y:S01]  /*23f0*/  @!P4 LEA R4, P0, R6, R20, 0x1 ;  /* 0x000000140604c211 */ /* 0x002fe200078008ff */
        /* <DEDUP_REMOVED lines=16> */
[----:B------:R-:W4:Y:S03]  /*2500*/  LDCU UR8, c[0x0][0x3e0] ;  /* 0x00007c00ff0877ac */ /* 0x000f260008000800 */
[----:B------:R-:W-:Y:S01]  /*2510*/  @!P5 LDGSTS.E.BYPASS.LTC128B.128 [R0+0x6000], desc[UR34][R32.64] ;  /* 0x060000002000dfae */ /* 0x000fe2000b981a22 */
[----:B------:R-:W2:Y:S03]  /*2520*/  LDCU UR10, c[0x0][0x50c] ;  /* 0x0000a180ff0a77ac */ /* 0x000ea60008000800 */
[----:B------:R-:W-:Y:S01]  /*2530*/  @!P5 LDGSTS.E.BYPASS.LTC128B.128 [R0+0x8000], desc[UR34][R32.64+0x80] ;  /* 0x080000802000dfae */ /* 0x000fe2000b981a22 */
[----:B------:R-:W2:Y:S03]  /*2540*/  LDCU UR9, c[0x0][0x45c] ;  /* 0x00008b80ff0977ac */ /* 0x000ea60008000800 */
        /* <DEDUP_REMOVED lines=20> */
[----:B------:R1:W-:Y:S04]  /*2690*/  @!P2 LDGSTS.E.BYPASS.LTC128B.128 [R0+0xb000], desc[UR34][R14.64+0x100] ;  /* 0x0b0001000e00afae */ /* 0x0003e8000b981a22 */
        /* <DEDUP_REMOVED lines=17> */
[----:B------:R3:W-:Y:S01]  /*27b0*/  @!P4 LDGSTS.E.BYPASS.LTC128B.128 [R0+0x10000], desc[UR34][R4.64+0x100] ;  /* 0x100001000400cfae */ /* 0x0007e2000b981a22 */
[----:B-1----:R-:W1:Y:S03]  /*27c0*/  S2R R14, SR_TID.X ;  /* 0x00000000000e7919 */ /* 0x002e660000002100 */
[----:B------:R-:W-:Y:S04]  /*27d0*/  @P4 STS.128 [R0+0xc000], RZ ;  /* 0x00c000ff00004388 */ /* 0x000fe80000000c00 */
[----:B------:R-:W-:Y:S04]  /*27e0*/  @P4 STS.128 [R0+0xe000], RZ ;  /* 0x00e000ff00004388 */ /* 0x000fe80000000c00 */
[----:B------:R-:W-:Y:S04]  /*27f0*/  @P4 STS.128 [R0+0x10000], RZ ;  /* 0x010000ff00004388 */ /* 0x000fe80000000c00 */
        /* <DEDUP_REMOVED lines=12> */
[----:B------:R-:W5:Y:S04]  /*28c0*/  @!P1 LDG.E R6, desc[UR34][R4.64+0x20] ;  /* 0x0000202204069981 */ /* 0x000f68000c1e1900 */
[----:B------:R4:W5:Y:S01]  /*28d0*/  @!P0 LDG.E R7, desc[UR34][R4.64] ;  /* 0x0000002204078981 */ /* 0x000962000c1e1900 */
[----:B-1----:R-:W-:-:S02]  /*28e0*/  IMAD.SHL.U32 R11, R14, 0x20, RZ ;  /* 0x000000200e0b7824 */ /* 0x002fc400078e00ff */
[----:B---3--:R-:W-:Y:S01]  /*28f0*/  IMAD.SHL.U32 R0, R25, 0x40, RZ ;  /* 0x0000004019007824 */ /* 0x008fe200078e00ff */
[----:B------:R-:W-:-:S04]  /*2900*/  DEPBAR.LE SB0, 0x1 ;  /* 0x000080400000791a */ /* 0x000fc80000000000 */
[C---:B------:R-:W-:Y:S02]  /*2910*/  LOP3.LUT R2, R0.reuse, 0x1c0, RZ, 0xc0, !PT ;  /* 0x000001c000027812 */ /* 0x040fe400078ec0ff */
[----:B------:R-:W-:Y:S02]  /*2920*/  LOP3.LUT R3, R0, 0x200, RZ, 0xc0, !PT ;  /* 0x0000020000037812 */ /* 0x000fe400078ec0ff */
[----:B------:R-:W-:Y:S01]  /*2930*/  LOP3.LUT R0, R2, 0x38, R26, 0xf8, !PT ;  /* 0x0000003802007812 */ /* 0x000fe200078ef81a */
[----:B----4-:R-:W-:Y:S01]  /*2940*/  IMAD.SHL.U32 R5, R25, 0x10, RZ ;  /* 0x0000001019057824 */ /* 0x010fe200078e00ff */
[C---:B------:R-:W-:Y:S01]  /*2950*/  LOP3.LUT P1, R2, R14.reuse, 0x4, RZ, 0xc0, !PT ;  /* 0x000000040e027812 */ /* 0x040fe2000782c0ff */
[----:B------:R-:W-:Y:S01]  /*2960*/  IMAD.SHL.U32 R8, R14, 0x2, RZ ;  /* 0x000000020e087824 */ /* 0x000fe200078e00ff */
[----:B------:R-:W-:Y:S02]  /*2970*/  SHF.R.U32.HI R9, RZ, 0x2, R14 ;  /* 0x00000002ff097819 */ /* 0x000fe4000001160e */
[----:B------:R-:W-:-:S02]  /*2980*/  ISETP.NE.AND P2, PT, R2, RZ, PT ;  /* 0x000000ff0200720c */ /* 0x000fc40003f45270 */
[----:B------:R-:W-:-:S04]  /*2990*/  LOP3.LUT R2, R11, 0xc00, RZ, 0xc0, !PT ;  /* 0x00000c000b027812 */ /* 0x000fc800078ec0ff */
[----:B------:R-:W-:Y:S02]  /*29a0*/  LOP3.LUT R2, R2, 0x6, R8, 0xf8, !PT ;  /* 0x0000000602027812 */ /* 0x000fe400078ef808 */
[C---:B------:R-:W-:Y:S02]  /*29b0*/  LOP3.LUT P3, RZ, R25.reuse, 0x2, RZ, 0xc0, !PT ;  /* 0x0000000219ff7812 */ /* 0x040fe4000786c0ff */
[----:B------:R-:W-:Y:S01]  /*29c0*/  LOP3.LUT P0, RZ, R25, 0x4, RZ, 0xc0, !PT ;  /* 0x0000000419ff7812 */ /* 0x000fe2000780c0ff */
[----:B------:R-:W-:Y:S01]  /*29d0*/  IMAD.SHL.U32 R15, R14, 0x8, RZ ;  /* 0x000000080e0f7824 */ /* 0x000fe200078e00ff */
[----:B------:R-:W-:Y:S02]  /*29e0*/  SHF.R.U32.HI R12, RZ, 0x1, R14 ;  /* 0x00000001ff0c7819 */ /* 0x000fe4000001160e */
[----:B------:R-:W-:Y:S02]  /*29f0*/  CS2R R30, SRZ ;  /* 0x00000000001e7805 */ /* 0x000fe4000001ff00 */
[----:B------:R-:W-:-:S02]  /*2a00*/  CS2R R28, SRZ ;  /* 0x00000000001c7805 */ /* 0x000fc4000001ff00 */
[----:B------:R-:W-:Y:S02]  /*2a10*/  CS2R R32, SRZ ;  /* 0x0000000000207805 */ /* 0x000fe4000001ff00 */
[----:B------:R-:W-:Y:S02]  /*2a20*/  CS2R R22, SRZ ;  /* 0x0000000000167805 */ /* 0x000fe4000001ff00 */
[----:B------:R-:W-:Y:S01]  /*2a30*/  CS2R R20, SRZ ;  /* 0x0000000000147805 */ /* 0x000fe2000001ff00 */
[----:B------:R-:W-:Y:S02]  /*2a40*/  UISETP.GE.AND UP1, UPT, UR30, UR33, UPT ;  /* 0x000000211e00728c */ /* 0x000fe4000bf26270 */
[----:B--2---:R-:W-:Y:S01]  /*2a50*/  USHF.L.U32 UR11, UR11, 0x6, URZ ;  /* 0x000000060b0b7899 */ /* 0x004fe200080006ff */
[----:B------:R-:W-:Y:S06]  /*2a60*/  BAR.SYNC.DEFER_BLOCKING 0x0 ;  /* 0x0000000000007b1d */ /* 0x000fec0000010000 */
[----:B-----5:R1:W-:Y:S04]  /*2a70*/  STL [R1+0x48], R6 ;  /* 0x0000480601007387 */ /* 0x0203e80000100800 */
[----:B------:R2:W-:Y:S01]  /*2a80*/  STL [R1+0x4c], R7 ;  /* 0x00004c0701007387 */ /* 0x0005e20000100800 */
[----:B-1----:R-:W-:-:S05]  /*2a90*/  IMAD.SHL.U32 R6, R25, 0x20, RZ ;  /* 0x0000002019067824 */ /* 0x002fca00078e00ff */
[----:B------:R-:W-:Y:S02]  /*2aa0*/  LOP3.LUT R4, R6, 0x200, RZ, 0xc0, !PT ;  /* 0x0000020006047812 */ /* 0x000fe400078ec0ff */
[----:B------:R-:W-:Y:S02]  /*2ab0*/  LOP3.LUT R6, R3, 0xc00, R6, 0xf8, !PT ;  /* 0x00000c0003067812 */ /* 0x000fe400078ef806 */
[----:B------:R-:W-:Y:S02]  /*2ac0*/  LOP3.LUT R4, R4, 0x3800, R5, 0xf8, !PT ;  /* 0x0000380004047812 */ /* 0x000fe400078ef805 */
[C---:B------:R-:W-:Y:S02]  /*2ad0*/  LOP3.LUT R3, R0.reuse, 0x8, R25, 0x78, !PT ;  /* 0x0000000800037812 */ /* 0x040fe400078e7819 */
[----:B------:R-:W-:Y:S02]  /*2ae0*/  LOP3.LUT R5, R0, 0x8, R27, 0x78, !PT ;  /* 0x0000000800057812 */ /* 0x000fe400078e781b */
[----:B------:R-:W-:Y:S01]  /*2af0*/  LOP3.LUT R0, R4, R3, RZ, 0xfc, !PT ;  /* 0x0000000304007212 */ /* 0x000fe200078efcff */
[----:B------:R-:W-:Y:S01]  /*2b00*/  IMAD.SHL.U32 R4, R14, 0x10, RZ ;  /* 0x000000100e047824 */ /* 0x000fe200078e00ff */
[----:B------:R-:W-:-:S02]  /*2b10*/  LOP3.LUT R3, R8, 0x38, RZ, 0xc0, !PT ;  /* 0x0000003808037812 */ /* 0x000fc400078ec0ff */
[----:B------:R-:W-:Y:S02]  /*2b20*/  LEA R10, R0, UR6, 0x1 ;  /* 0x00000006000a7c11 */ /* 0x000fe4000f8e08ff */
[----:B--2---:R-:W-:Y:S02]  /*2b30*/  LOP3.LUT R7, R4, 0x1c0, RZ, 0xc0, !PT ;  /* 0x000001c004077812 */ /* 0x004fe400078ec0ff */
[----:B------:R-:W-:Y:S01]  /*2b40*/  LOP3.LUT R0, R3, 0x20, R9, 0x78, !PT ;  /* 0x0000002003007812 */ /* 0x000fe200078e7809 */
[----:B------:R-:W1:Y:S03]  /*2b50*/  LDSM.16.M88.4 R148, [R10+0x12000] ;  /* 0x012000000a94783b */ /* 0x000e660000000200 */
[----:B------:R-:W-:Y:S01]  /*2b60*/  LOP3.LUT R0, R2, R0, R7, 0xfe, !PT ;  /* 0x0000000002007212 */ /* 0x000fe200078efe07 */
[----:B------:R-:W-:Y:S01]  /*2b70*/  IMAD.MOV.U32 R0, RZ, RZ, 0x20 ;  /* 0x00000020ff007424 */ /* 0x000fe200078e00ff */
[----:B------:R-:W-:Y:S01]  /*2b80*/  LOP3.LUT R252, R6, R5, RZ, 0xfc, !PT ;  /* 0x0000000506fc7212 */ /* 0x000fe200078efcff */
[----:B------:R-:W2:Y:S03]  /*2b90*/  LDSM.16.M88.4 R152, [R10+0x12800] ;  /* 0x012800000a98783b */ /* 0x000ea60000000200 */
[----:B------:R-:W-:Y:S01]  /*2ba0*/  SEL R0, R0, 0xffffffe0, !P3 ;  /* 0xffffffe000007807 */ /* 0x000fe20005800000 */
[----:B------:R-:W-:Y:S01]  /*2bb0*/  STL [R1+0x4], R10 ;  /* 0x0000040a01007387 */ /* 0x000fe20000100800 */
[----:B------:R-:W-:-:S03]  /*2bc0*/  SHF.R.U32.HI R7, RZ, 0x3, R14 ;  /* 0x00000003ff077819 */ /* 0x000fc6000001160e */
[----:B------:R-:W-:Y:S01]  /*2bd0*/  IMAD.IADD R4, R0, 0x1, R10 ;  /* 0x0000000100047824 */ /* 0x000fe200078e020a */
[----:B------:R-:W-:Y:S01]  /*2be0*/  LOP3.LUT R2, R8, 0x20, RZ, 0xc0, !PT ;  /* 0x0000002008027812 */ /* 0x000fe200078ec0ff */
[----:B------:R-:W3:Y:S04]  /*2bf0*/  LDSM.16.M88.4 R180, [R10+0x14000] ;  /* 0x014000000ab4783b */ /* 0x000ee80000000200 */
[----:B------:R-:W-:Y:S01]  /*2c00*/  STL [R1+0x8], R4 ;  /* 0x0000080401007387 */ /* 0x000fe20000100800 */
[----:B------:R-:W-:-:S03]  /*2c10*/  LOP3.LUT R2, R2, 0x18, R7, 0xf8, !PT ;  /* 0x0000001802027812 */ /* 0x000fc600078ef807 */
[----:B------:R-:W4:Y:S04]  /*2c20*/  LDSM.16.M88.4 R156, [R4+0x12000] ;  /* 0x01200000049c783b */ /* 0x000f280000000200 */
[----:B------:R-:W1:Y:S04]  /*2c30*/  LDSM.16.M88.4 R160, [R4+0x12800] ;  /* 0x0128000004a0783b */ /* 0x000e680000000200 */
[----:B------:R-:W1:Y:S04]  /*2c40*/  LDSM.16.M88.4 R188, [R4+0x14000] ;  /* 0x0140000004bc783b */ /* 0x000e680000000200 */
[----:B------:R-:W1:Y:S04]  /*2c50*/  LDSM.16.M88.4 R192, [R4+0x14800] ;  /* 0x0148000004c0783b */ /* 0x000e680000000200 */
[----:B------:R-:W1:Y:S04]  /*2c60*/  LDSM.16.M88.4 R220, [R4+0x16000] ;  /* 0x0160000004dc783b */ /* 0x000e680000000200 */
[----:B------:R5:W1:Y:S01]  /*2c70*/  LDSM.16.M88.4 R224, [R4+0x16800] ;  /* 0x0168000004e0783b */ /* 0x000a620000000200 */
[----:B------:R-:W-:-:S02]  /*2c80*/  VIADD R3, R10, 0x12000 ;  /* 0x000120000a037836 */ /* 0x000fc40000000000 */
[----:B------:R-:W-:Y:S01]  /*2c90*/  VIADD R232, R10, 0x12040 ;  /* 0x000120400ae87836 */ /* 0x000fe20000000000 */
[----:B------:R-:W1:Y:S01]  /*2ca0*/  LDSM.16.M88.4 R184, [R10+0x14800] ;  /* 0x014800000ab8783b */ /* 0x000e620000000200 */
[----:B------:R-:W-:Y:S02]  /*2cb0*/  @P0 VIADD R232, R3, 0xffffffc0 ;  /* 0xffffffc003e80836 */ /* 0x000fe40000000000 */
[----:B------:R-:W-:Y:S01]  /*2cc0*/  IMAD.MOV.U32 R3, RZ, RZ, 0x40 ;  /* 0x00000040ff037424 */ /* 0x000fe200078e00ff */
[----:B------:R-:W-:Y:S01]  /*2cd0*/  LOP3.LUT R8, R12, 0x10, RZ, 0xc0, !PT ;  /* 0x000000100c087812 */ /* 0x000fe200078ec0ff */
[----:B------:R-:W-:Y:S01]  /*2ce0*/  IMAD.MOV.U32 R5, RZ, RZ, 0x40 ;  /* 0x00000040ff057424 */ /* 0x000fe200078e00ff */
[----:B------:R-:W1:Y:S04]  /*2cf0*/  LDSM.16.M88.4 R164, [R232] ;  /* 0x00000000e8a4783b */ /* 0x000e680000000200 */
[----:B------:R-:W1:Y:S04]  /*2d00*/  LDSM.16.M88.4 R212, [R10+0x16000] ;  /* 0x016000000ad4783b */ /* 0x000e680000000200 */
[----:B------:R-:W1:Y:S01]  /*2d10*/  LDSM.16.M88.4 R216, [R10+0x16800] ;  /* 0x016800000ad8783b */ /* 0x000e620000000200 */
[----:B-----5:R-:W-:-:S03]  /*2d20*/  IMAD.SHL.U32 R4, R14, 0x40, RZ ;  /* 0x000000400e047824 */ /* 0x020fc600078e00ff */
[----:B------:R-:W1:Y:S02]  /*2d30*/  LDSM.16.M88.4 R168, [R232+0x800] ;  /* 0x00080000e8a8783b */ /* 0x000e640000000200 */
[--C-:B------:R-:W-:Y:S01]  /*2d40*/  LOP3.LUT R2, R2, 0x1c0, R4.reuse, 0xf8, !PT ;  /* 0x000001c002027812 */ /* 0x100fe200078ef804 */
[----:B------:R-:W-:Y:S01]  /*2d50*/  IMAD.MOV.U32 R6, RZ, RZ, 0x20 ;  /* 0x00000020ff067424 */ /* 0x000fe200078e00ff */
[----:B------:R-:W-:Y:S01]  /*2d60*/  LOP3.LUT R7, R4, 0x1c0, RZ, 0xc0, !PT ;  /* 0x000001c004077812 */ /* 0x000fe200078ec0ff */
[----:B------:R-:W-:Y:S01]  /*2d70*/  IMAD.MOV.U32 R9, RZ, RZ, 0x10 ;  /* 0x00000010ff097424 */ /* 0x000fe200078e00ff */
[--C-:B------:R-:W-:Y:S01]  /*2d80*/  LOP3.LUT R2, R2, 0x38, R15.reuse, 0x78, !PT ;  /* 0x0000003802027812 */ /* 0x100fe200078e780f */
[----:B------:R-:W1:Y:S01]  /*2d90*/  LDSM.16.M88.4 R196, [R232+0x2000] ;  /* 0x00200000e8c4783b */ /* 0x000e620000000200 */
[----:B------:R-:W-:Y:S02]  /*2da0*/  SEL R3, R3, 0xffffffc0, !P0 ;  /* 0xffffffc003037807 */ /* 0x000fe40004000000 */
[----:B------:R-:W-:Y:S01]  /*2db0*/  LOP3.LUT R16, R2, 0x200, R4, 0xf8, !PT ;  /* 0x0000020002107812 */ /* 0x000fe200078ef804 */
[----:B------:R-:W1:Y:S01]  /*2dc0*/  LDSM.16.M88.4 R200, [R232+0x2800] ;  /* 0x00280000e8c8783b */ /* 0x000e620000000200 */
[----:B------:R-:W-:Y:S01]  /*2dd0*/  LOP3.LUT R13, R4, 0x200, RZ, 0xc0, !PT ;  /* 0x00000200040d7812 */ /* 0x000fe200078ec0ff */
[----:B------:R-:W-:Y:S01]  /*2de0*/  IMAD.IADD R240, R0, 0x1, R232 ;  /* 0x0000000100f07824 */ /* 0x000fe200078e02e8 */
[----:B------:R-:W-:Y:S01]  /*2df0*/  LOP3.LUT P0, RZ, R14, 0x2, RZ, 0xc0, !PT ;  /* 0x000000020eff7812 */ /* 0x000fe2000780c0ff */
[----:B------:R-:W1:Y:S01]  /*2e00*/  LDSM.16.M88.4 R228, [R232+0x4000] ;  /* 0x00400000e8e4783b */ /* 0x000e620000000200 */
[----:B------:R-:W-:-:S02]  /*2e10*/  LOP3.LUT R2, R7, 0x38, R15, 0xf8, !PT ;  /* 0x0000003807027812 */ /* 0x000fc400078ef80f */
[----:B------:R-:W-:Y:S01]  /*2e20*/  LOP3.LUT R4, R8, 0x8, R14, 0xf8, !PT ;  /* 0x0000000808047812 */ /* 0x000fe200078ef80e */
[----:B------:R-:W-:Y:S01]  /*2e30*/  STL [R1+0x24], R16 ;  /* 0x0000241001007387 */ /* 0x000fe20000100800 */
[----:B------:R-:W-:Y:S02]  /*2e40*/  SEL R7, R5, 0xffffffc0, !P1 ;  /* 0xffffffc005077807 */ /* 0x000fe40004800000 */
[----:B------:R-:W-:Y:S01]  /*2e50*/  SEL R6, R6, 0xffffffe0, !P0 ;  /* 0xffffffe006067807 */ /* 0x000fe20004000000 */
[----:B------:R-:W1:Y:S01]  /*2e60*/  LDSM.16.M88.4 R172, [R240] ;  /* 0x00000000f0ac783b */ /* 0x000e620000000200 */
[----:B------:R-:W-:Y:S02]  /*2e70*/  LOP3.LUT R4, R4, R2, RZ, 0x3c, !PT ;  /* 0x0000000204047212 */ /* 0x000fe400078e3cff */
[----:B------:R-:W-:Y:S01]  /*2e80*/  LOP3.LUT R5, R13, 0xc00, R11, 0xf8, !PT ;  /* 0x00000c000d057812 */ /* 0x000fe200078ef80b */
[----:B------:R-:W1:Y:S01]  /*2e90*/  LDSM.16.M88.4 R176, [R240+0x800] ;  /* 0x00080000f0b0783b */ /* 0x000e620000000200 */
[----:B------:R-:W-:-:S03]  /*2ea0*/  LOP3.LUT R6, R2, 0x8, R12, 0x78, !PT ;  /* 0x0000000802067812 */ /* 0x000fc600078e780c */
[----:B------:R-:W1:Y:S01]  /*2eb0*/  LDSM.16.M88.4 R204, [R240+0x2000] ;  /* 0x00200000f0cc783b */ /* 0x000e620000000200 */
[----:B------:R-:W-:-:S03]  /*2ec0*/  LOP3.LUT R2, R4, 0x200, R11, 0xf8, !PT ;  /* 0x0000020004027812 */ /* 0x000fc600078ef80b */
[----:B------:R-:W1:Y:S01]  /*2ed0*/  LDSM.16.M88.4 R208, [R240+0x2800] ;  /* 0x00280000f0d0783b */ /* 0x000e620000000200 */
[----:B------:R-:W-:-:S03]  /*2ee0*/  LEA R252, R252, UR6, 0x1 ;  /* 0x00000006fcfc7c11 */ /* 0x000fc6000f8e08ff */
[----:B------:R-:W1:Y:S01]  /*2ef0*/  LDSM.16.M88.4 R236, [R240+0x4000] ;  /* 0x00400000f0ec783b */ /* 0x000e620000000200 */
[----:B------:R-:W-:-:S03]  /*2f00*/  LOP3.LUT R5, R5, R6, RZ, 0xfc, !PT ;  /* 0x0000000605057212 */ /* 0x000fc600078efcff */
[----:B------:R5:W-:Y:S04]  /*2f10*/  STL [R1+0x20], R7 ;  /* 0x0000200701007387 */ /* 0x000be80000100800 */
[----:B------:R-:W1:Y:S04]  /*2f20*/  LDSM.16.M88.4 R232, [R232+0x4800] ;  /* 0x00480000e8e8783b */ /* 0x000e680000000200 */
[----:B------:R-:W1:Y:S01]  /*2f30*/  LDSM.16.M88.4 R240, [R240+0x4800] ;  /* 0x00480000f0f0783b */ /* 0x000e620000000200 */
[----:B------:R-:W-:Y:S01]  /*2f40*/  IMAD.IADD R4, R10, 0x1, R3 ;  /* 0x000000010a047824 */ /* 0x000fe200078e0203 */
[----:B-----5:R-:W-:-:S05]  /*2f50*/  SEL R7, R9, 0xfffffff0, !P1 ;  /* 0xfffffff009077807 */ /* 0x020fca0004800000 */
[----:B------:R-:W-:Y:S04]  /*2f60*/  STL [R1+0x50], R7 ;  /* 0x0000500701007387 */ /* 0x000fe80000100800 */
[----:B------:R5:W-:Y:S04]  /*2f70*/  STL [R1+0x1c], R2 ;  /* 0x00001c0201007387 */ /* 0x000be80000100800 */
[----:B------:R2:W-:Y:S04]  /*2f80*/  STL [R1+0x54], R5 ;  /* 0x0000540501007387 */ /* 0x0005e80000100800 */
[----:B------:R1:W-:Y:S01]  /*2f90*/  STL [R1+0xc], R4 ;  /* 0x00000c0401007387 */ /* 0x0003e20000100800 */
[----:B-----5:R-:W-:-:S02]  /*2fa0*/  IMAD.IADD R2, R3, 0x1, R252 ;  /* 0x0000000103027824 */ /* 0x020fc400078e02fc */
[C---:B------:R-:W-:Y:S02]  /*2fb0*/  IMAD.IADD R3, R0.reuse, 0x1, R4 ;  /* 0x0000000100037824 */ /* 0x040fe400078e0204 */
[C---:B--2---:R-:W-:Y:S02]  /*2fc0*/  IMAD.IADD R5, R0.reuse, 0x1, R252 ;  /* 0x0000000100057824 */ /* 0x044fe400078e02fc */
[----:B------:R-:W-:-:S03]  /*2fd0*/  IMAD.IADD R0, R0, 0x1, R2 ;  /* 0x0000000100007824 */ /* 0x000fc600078e0202 */
[----:B------:R2:W-:Y:S04]  /*2fe0*/  STL [R1], R5 ;  /* 0x0000000501007387 */ /* 0x0005e80000100800 */
[----:B------:R2:W-:Y:S04]  /*2ff0*/  STL [R1+0x14], R2 ;  /* 0x0000140201007387 */ /* 0x0005e80000100800 */
[----:B------:R2:W-:Y:S04]  /*3000*/  STL [R1+0x10], R3 ;  /* 0x0000100301007387 */ /* 0x0005e80000100800 */
[----:B------:R2:W-:Y:S01]  /*3010*/  STL [R1+0x18], R0 ;  /* 0x0000180001007387 */ /* 0x0005e20000100800 */
[----:B------:R-:W-:-:S02]  /*3020*/  CS2R R26, SRZ ;  /* 0x00000000001a7805 */ /* 0x000fc4000001ff00 */
[----:B------:R-:W-:Y:S02]  /*3030*/  CS2R R24, SRZ ;  /* 0x0000000000187805 */ /* 0x000fe4000001ff00 */
[----:B-1-34-:R-:W-:-:S13]  /*3040*/  LOP3.LUT P3, RZ, R14, 0x8, RZ, 0xc0, !PT ;  /* 0x000000080eff7812 */ /* 0x01afda000786c0ff */
.L_x_1040:
[----:B------:R-:W3:Y:S01]  /*3050*/  LDL R249, [R1+0x4] ;  /* 0x0000040001f97983 */ /* 0x000ee20000100800 */
[----:B------:R-:W-:Y:S01]  /*3060*/  PLOP3.LUT P0, PT, PT, PT, UP1, 0x80, 0x8 ;  /* 0x000000000008781c */ /* 0x000fe20003f0f018 */
[----:B------:R-:W-:Y:S01]  /*3070*/  IMAD.U32 R245, RZ, RZ, UR19 ;  /* 0x00000013fff57e24 */ /* 0x000fe2000f8e00ff */
[----:B------:R-:W-:Y:S02]  /*3080*/  PLOP3.LUT P1, PT, PT, PT, UP1, 0x80, 0x8 ;  /* 0x000000000008781c */ /* 0x000fe40003f2f018 */
[----:B------:R-:W4:Y:S01]  /*3090*/  LDL.LU R248, [R1] ;  /* 0x0000000001f87983 */ /* 0x000f220000300800 */
[----:B------:R-:W-:Y:S01]  /*30a0*/  PLOP3.LUT P4, PT, PT, PT, UP1, 0x80, 0x8 ;  /* 0x000000000008781c */ /* 0x000fe20003f8f018 */
[----:B------:R-:W-:Y:S01]  /*30b0*/  UISETP.NE.AND UP2, UPT, UR49, URZ, UPT ;  /* 0x000000ff3100728c */ /* 0x000fe2000bf45270 */
[----:B------:R-:W-:Y:S02]  /*30c0*/  PLOP3.LUT P6, PT, PT, PT, UP1, 0x80, 0x8 ;  /* 0x000000000008781c */ /* 0x000fe40003fcf018 */
[----:B------:R-:W4:Y:S01]  /*30d0*/  LDL R247, [R1+0x8] ;  /* 0x0000080001f77983 */ /* 0x000f220000100800 */
[----:B------:R-:W-:Y:S02]  /*30e0*/  PLOP3.LUT P5, PT, PT, PT, UP1, 0x80, 0x8 ;  /* 0x000000000008781c */ /* 0x000fe40003faf018 */
[----:B------:R-:W-:Y:S02]  /*30f0*/  MOV R244, UR18 ;  /* 0x0000001200f47c02 */ /* 0x000fe40008000f00 */
[----:B------:R-:W4:Y:S05]  /*3100*/  LDL R246, [R1+0x14] ;  /* 0x0000140001f67983 */ /* 0x000f2a0000100800 */
[----:B-12---:R-:W2:Y:S01]  /*3110*/  LDL R3, [R1+0xc] ;  /* 0x00000c0001037983 */ /* 0x006ea20000100800 */
[----:B------:R-:W-:Y:S04]  /*3120*/  @UP2 UIADD3 UR15, UP0, UPT, UR56, -0x100, URZ ;  /* 0xffffff00380f2890 */ /* 0x000fe8000ff1e0ff */
[----:B------:R-:W2:Y:S01]  /*3130*/  LDL R2, [R1+0x18] ;  /* 0x0000180001027983 */ /* 0x000ea20000100800 */
[----:B------:R-:W-:Y:S02]  /*3140*/  @UP2 UIADD3.X UR14, UPT, UPT, UR57, -0x1, URZ, UP0, !UPT ;  /* 0xffffffff390e2890 */ /* 0x000fe400087fe4ff */
[----:B------:R-:W-:Y:S02]  /*3150*/  @UP2 UIADD3 UR18, UP0, UPT, UR18, -0x100, URZ ;  /* 0xffffff0012122890 */ /* 0x000fe4000ff1e0ff */
[----:B------:R-:W2:Y:S02]  /*3160*/  LDL R0, [R1+0x10] ;  /* 0x0000100001007983 */ /* 0x000ea40000100800 */
        /* <DEDUP_REMOVED lines=16> */
[----:B---3--:R-:W1:Y:S05]  /*3270*/  LDSM.16.M88.4 R8, [R249+0xc000] ;  /* 0x00c00000f908783b */ /* 0x008e6a0000000200 */
[----:B------:R-:W3:Y:S05]  /*3280*/  LDSM.16.M88.4 R68, [R249+0xc800] ;  /* 0x00c80000f944783b */ /* 0x000eea0000000200 */
[----:B----4-:R-:W-:Y:S05]  /*3290*/  LDSM.16.M88.4 R72, [R248] ;  /* 0x00000000f848783b */ /* 0x010fea0000000200 */
[----:B------:R-:W4:Y:S05]  /*32a0*/  LDSM.16.M88.4 R76, [R247+0xc000] ;  /* 0x00c00000f74c783b */ /* 0x000f2a0000000200 */
[----:B------:R-:W4:Y:S05]  /*32b0*/  LDSM.16.M88.4 R80, [R247+0xc800] ;  /* 0x00c80000f750783b */ /* 0x000f2a0000000200 */
[----:B------:R-:W-:Y:S05]  /*32c0*/  LDSM.16.M88.4 R84, [R246] ;  /* 0x00000000f654783b */ /* 0x000fea0000000200 */
[----:B--2---:R-:W2:Y:S05]  /*32d0*/  LDSM.16.M88.4 R88, [R3+0xc000] ;  /* 0x00c000000358783b */ /* 0x004eaa0000000200 */
[----:B------:R-:W-:Y:S01]  /*32e0*/  LDSM.16.M88.4 R92, [R2] ;  /* 0x00000000025c783b */ /* 0x000fe20000000200 */
[C---:B-1----:R-:W-:Y:S04]  /*32f0*/  HMMA.16816.F32 R4, R16.reuse, R8, RZ ;  /* 0x000000081004723c */ /* 0x042fe800000018ff */
[----:B------:R-:W-:Y:S04]  /*3300*/  LDSM.16.M88.4 R96, [R0+0xc000] ;  /* 0x00c000000060783b */ /* 0x000fe80000000200 */
[C---:B------:R-:W-:Y:S08]  /*3310*/  HMMA.16816.F32 R8, R16.reuse, R10, RZ ;  /* 0x0000000a1008723c */ /* 0x040ff000000018ff */
[C---:B---3--:R-:W-:Y:S08]  /*3320*/  HMMA.16816.F32 R12, R16.reuse, R68, RZ ;  /* 0x00000044100c723c */ /* 0x048ff000000018ff */
[----:B------:R-:W-:Y:S01]  /*3330*/  HMMA.16816.F32 R16, R16, R70, RZ ;  /* 0x000000461010723c */ /* 0x000fe200000018ff */
[----:B------:R-:W1:Y:S07]  /*3340*/  LDSM.16.M88.4 R68, [R3+0xc800] ;  /* 0x00c800000344783b */ /* 0x000e6e0000000200 */
[C---:B----4-:R-:W-:Y:S08]  /*3350*/  HMMA.16816.F32 R4, R72.reuse, R76, R4 ;  /* 0x0000004c4804723c */ /* 0x050ff00000001804 */
[C---:B------:R-:W-:Y:S01]  /*3360*/  HMMA.16816.F32 R8, R72.reuse, R78, R8 ;  /* 0x0000004e4808723c */ /* 0x040fe20000001808 */
[----:B------:R-:W-:Y:S07]  /*3370*/  LDSM.16.M88.4 R76, [R252+0x2000] ;  /* 0x00200000fc4c783b */ /* 0x000fee0000000200 */
[C---:B------:R-:W-:Y:S08]  /*3380*/  HMMA.16816.F32 R12, R72.reuse, R80, R12 ;  /* 0x00000050480c723c */ /* 0x040ff0000000180c */
[----:B------:R-:W-:Y:S01]  /*3390*/  HMMA.16816.F32 R16, R72, R82, R16 ;  /* 0x000000524810723c */ /* 0x000fe20000001810 */
[----:B------:R-:W3:Y:S05]  /*33a0*/  LDSM.16.M88.4 R72, [R0+0xc800] ;  /* 0x00c800000048783b */ /* 0x000eea0000000200 */
[----:B------:R-:W4:Y:S02]  /*33b0*/  LDSM.16.M88.4 R80, [R249+0xe000] ;  /* 0x00e00000f950783b */ /* 0x000f240000000200 */
[C---:B--2---:R-:W-:Y:S08]  /*33c0*/  HMMA.16816.F32 R4, R84.reuse, R88, R4 ;  /* 0x000000585404723c */ /* 0x044ff00000001804 */
        /* <DEDUP_REMOVED lines=9> */
[C---:B---3--:R-:W-:Y:S08]  /*3460*/  HMMA.16816.F32 R12, R92.reuse, R72, R12 ;  /* 0x000000485c0c723c */ /* 0x048ff0000000180c */
[----:B------:R-:W-:Y:S01]  /*3470*/  HMMA.16816.F32 R16, R92, R74, R16 ;  /* 0x0000004a5c10723c */ /* 0x000fe20000001810 */
[----:B------:R-:W3:Y:S05]  /*3480*/  LDSM.16.M88.4 R72, [R247+0xe800] ;  /* 0x00e80000f748783b */ /* 0x000eea0000000200 */
        /* <DEDUP_REMOVED lines=8> */
[C---:B--2---:R-:W-:Y:S08]  /*3510*/  HMMA.16816.F32 R4, R84.reuse, R88, R4 ;  /* 0x000000585404723c */ /* 0x044ff00000001804 */
[C---:B------:R-:W-:Y:S01]  /*3520*/  HMMA.16816.F32 R8, R84.reuse, R90, R8 ;  /* 0x0000005a5408723c */ /* 0x040fe20000001808 */
[----:B------:R-:W-:Y:S07]  /*3530*/  LDSM.16.M88.4 R88, [R249+0x10000] ;  /* 0x01000000f958783b */ /* 0x000fee0000000200 */
[C---:B---3--:R-:W-:Y:S08]  /*3540*/  HMMA.16816.F32 R12, R84.reuse, R72, R12 ;  /* 0x00000048540c723c */ /* 0x048ff0000000180c */
        /* <DEDUP_REMOVED lines=15> */
[----:B------:R2:W4:Y:S05]  /*3640*/  LDSM.16.M88.4 R72, [R247+0x10800] ;  /* 0x01080000f748783b */ /* 0x00052a0000000200 */
[----:B------:R-:W4:Y:S02]  /*3650*/  LDSM.16.M88.4 R76, [R246+0x4000] ;  /* 0x00400000f64c783b */ /* 0x000f240000000200 */
[C---:B---3--:R-:W-:Y:S08]  /*3660*/  HMMA.16816.F32 R4, R84.reuse, R88, R4 ;  /* 0x000000585404723c */ /* 0x048ff00000001804 */
[C---:B------:R-:W-:Y:S01]  /*3670*/  HMMA.16816.F32 R8, R84.reuse, R90, R8 ;  /* 0x0000005a5408723c */ /* 0x040fe20000001808 */
[----:B------:R-:W-:Y:S07]  /*3680*/  LDSM.16.M88.4 R88, [R0+0x10000] ;  /* 0x010000000058783b */ /* 0x000fee0000000200 */
[C---:B-1----:R-:W-:Y:S01]  /*3690*/  HMMA.16816.F32 R12, R84.reuse, R68, R12 ;  /* 0x00000044540c723c */ /* 0x042fe2000000180c */
[----:B--2---:R-:W1:Y:S07]  /*36a0*/  S2R R247, SR_TID.X ;  /* 0x0000000000f77919 */ /* 0x004e6e0000002100 */
[----:B------:R-:W-:Y:S01]  /*36b0*/  HMMA.16816.F32 R16, R84, R70, R16 ;  /* 0x000000465410723c */ /* 0x000fe20000001810 */
[----:B------:R2:W3:Y:S05]  /*36c0*/  LDSM.16.M88.4 R68, [R3+0x10800] ;  /* 0x010800000344783b */ /* 0x0004ea0000000200 */
[----:B------:R-:W3:Y:S02]  /*36d0*/  LDSM.16.M88.4 R84, [R2+0x4000] ;  /* 0x004000000254783b */ /* 0x000ee40000000200 */
[C---:B------:R-:W-:Y:S08]  /*36e0*/  HMMA.16816.F32 R4, R92.reuse, R96, R4 ;  /* 0x000000605c04723c */ /* 0x040ff00000001804 */
[C---:B------:R-:W-:Y:S08]  /*36f0*/  HMMA.16816.F32 R8, R92.reuse, R98, R8 ;  /* 0x000000625c08723c */ /* 0x040ff00000001808 */
[C---:B----4-:R-:W-:Y:S01]  /*3700*/  HMMA.16816.F32 R12, R92.reuse, R72, R12 ;  /* 0x000000485c0c723c */ /* 0x050fe2000000180c */
[----:B------:R-:W4:Y:S02]  /*3710*/  LDL R73, [R1+0x4c] ;  /* 0x00004c0001497983 */ /* 0x000f240000100800 */
[C---:B-1----:R-:W-:Y:S01]  /*3720*/  SHF.L.U32 R100, R247.reuse, 0x1, RZ ;  /* 0x00000001f7647819 */ /* 0x042fe200000006ff */
[----:B------:R-:W-:Y:S02]  /*3730*/  IMAD.SHL.U32 R110, R247, 0x20, RZ ;  /* 0x00000020f76e7824 */ /* 0x000fe400078e00ff */
[----:B------:R-:W4:Y:S01]  /*3740*/  LDL R72, [R1+0x48] ;  /* 0x0000480001487983 */ /* 0x000f220000100800 */
[----:B------:R-:W-:Y:S01]  /*3750*/  SHF.R.U32.HI R101, RZ, 0x2, R247 ;  /* 0x00000002ff657819 */ /* 0x000fe200000116f7 */
[----:B------:R-:W-:Y:S03]  /*3760*/  HMMA.16816.F32 R16, R92, R74, R16 ;  /* 0x0000004a5c10723c */ /* 0x000fe60000001810 */
[----:B--2---:R-:W-:Y:S02]  /*3770*/  @P0 LOP3.LUT R3, R100, 0x6, RZ, 0xc0, !PT ;  /* 0x0000000664030812 */ /* 0x004fe400078ec0ff */
[----:B------:R-:W-:Y:S02]  /*3780*/  PLOP3.LUT P0, PT, PT, PT, UP1, 0x80, 0x8 ;  /* 0x000000000008781c */ /* 0x000fe40003f0f018 */
[--C-:B------:R-:W-:Y:S01]  /*3790*/  @P1 LOP3.LUT R3, R3, 0xe0, R101.reuse, 0xf8, !PT ;  /* 0x000000e003031812 */ /* 0x100fe200078ef865 */
[C---:B------:R-:W-:Y:S01]  /*37a0*/  HMMA.16816.F32 R4, R76.reuse, R80, R4 ;  /* 0x000000504c04723c */ /* 0x040fe20000001804 */
[----:B------:R-:W-:Y:S04]  /*37b0*/  PLOP3.LUT P1, PT, PT, PT, UP1, 0x80, 0x8 ;  /* 0x000000000008781c */ /* 0x000fe80003f2f018 */
[----:B------:R-:W-:Y:S03]  /*37c0*/  SHF.L.U32 R247, R247, 0x4, RZ ;  /* 0x00000004f7f77819 */ /* 0x000fe600000006ff */
[C---:B------:R-:W-:Y:S03]  /*37d0*/  HMMA.16816.F32 R8, R76.reuse, R82, R8 ;  /* 0x000000524c08723c */ /* 0x040fe60000001808 */
[----:B------:R-:W-:Y:S05]  /*37e0*/  LOP3.LUT R247, R247, 0x1c0, RZ, 0xc0, !PT ;  /* 0x000001c0f7f77812 */ /* 0x000fea00078ec0ff */
[C---:B---3--:R-:W-:Y:S08]  /*37f0*/  HMMA.16816.F32 R12, R76.reuse, R68, R12 ;  /* 0x000000444c0c723c */ /* 0x048ff0000000180c */
[----:B------:R-:W-:Y:S01]  /*3800*/  HMMA.16816.F32 R16, R76, R70, R16 ;  /* 0x000000464c10723c */ /* 0x000fe20000001810 */
[----:B------:R1:W2:Y:S01]  /*3810*/  LDSM.16.M88.4 R68, [R0+0x10800] ;  /* 0x010800000044783b */ /* 0x0002a20000000200 */
[----:B------:R-:W-:Y:S06]  /*3820*/  IMAD.MOV.U32 R76, RZ, RZ, 0x20 ;  /* 0x00000020ff4c7424 */ /* 0x000fec00078e00ff */
[C---:B------:R-:W-:Y:S08]  /*3830*/  HMMA.16816.F32 R4, R84.reuse, R88, R4 ;  /* 0x000000585404723c */ /* 0x040ff00000001804 */
[C---:B------:R-:W-:Y:S01]  /*3840*/  HMMA.16816.F32 R8, R84.reuse, R90, R8 ;  /* 0x0000005a5408723c */ /* 0x040fe20000001808 */
[----:B-1----:R-:W-:Y:S10]  /*3850*/  IMAD.U32 R0, RZ, RZ, UR36 ;  /* 0x00000024ff007e24 */ /* 0x002ff4000f8e00ff */
[----:B------:R-:W-:Y:S01]  /*3860*/  FMUL.FTZ R6, R6, UR10 ;  /* 0x0000000a06067c20 */ /* 0x000fe20008410000 */
[----:B------:R-:W-:Y:S01]  /*3870*/  FMUL.FTZ R5, R5, UR10 ;  /* 0x0000000a05057c20 */ /* 0x000fe20008410000 */
[----:B------:R-:W-:Y:S01]  /*3880*/  FMUL.FTZ R7, R7, UR10 ;  /* 0x0000000a07077c20 */ /* 0x000fe20008410000 */
[----:B------:R-:W-:Y:S01]  /*3890*/  FMUL.FTZ R4, R4, UR10 ;  /* 0x0000000a04047c20 */ /* 0x000fe20008410000 */
[----:B------:R-:W1:Y:S01]  /*38a0*/  MUFU.TANH R246, R6 ;  /* 0x0000000600f67308 */ /* 0x000e620000002400 */
[----:B------:R-:W-:Y:S02]  /*38b0*/  @P4 LEA R3, R0, R3, 0x6 ;  /* 0x0000000300034211 */ /* 0x000fe400078e30ff */
[----:B------:R-:W-:Y:S01]  /*38c0*/  PLOP3.LUT P4, PT, PT, PT, UP1, 0x80, 0x8 ;  /* 0x000000000008781c */ /* 0x000fe20003f8f018 */
[----:B------:R-:W-:Y:S01]  /*38d0*/  FMUL.FTZ R8, R8, UR10 ;  /* 0x0000000a08087c20 */ /* 0x000fe20008410000 */
[----:B------:R-:W-:Y:S01]  /*38e0*/  @P6 ISETP.GE.AND P6, PT, R3, UR33, PT ;  /* 0x0000002103006c0c */ /* 0x000fe2000bfc6270 */
[----:B------:R-:W-:Y:S01]  /*38f0*/  FMUL.FTZ R11, R11, UR10 ;  /* 0x0000000a0b0b7c20 */ /* 0x000fe20008410000 */
[----:B------:R-:W-:Y:S03]  /*3900*/  FMUL.FTZ R10, R10, UR10 ;  /* 0x0000000a0a0a7c20 */ /* 0x000fe60008410000 */
[----:B------:R-:W-:Y:S01]  /*3910*/  MUFU.TANH R91, R8 ;  /* 0x00000008005b7308 */ /* 0x000fe20000002400 */
[----:B------:R-:W-:Y:S01]  /*3920*/  FMUL.FTZ R9, R9, UR10 ;  /* 0x0000000a09097c20 */ /* 0x000fe20008410000 */
[C---:B--2---:R-:W-:Y:S03]  /*3930*/  HMMA.16816.F32 R12, R84.reuse, R68, R12 ;  /* 0x00000044540c723c */ /* 0x044fe6000000180c */
[----:B------:R-:W-:Y:S05]  /*3940*/  LOP3.LUT R69, R100, 0x38, RZ, 0xc0, !PT ;  /* 0x0000003864457812 */ /* 0x000fea00078ec0ff */
[----:B------:R-:W2:Y:S01]  /*3950*/  MUFU.TANH R90, R5 ;  /* 0x00000005005a7308 */ /* 0x000ea20000002400 */
[----:B------:R-:W-:Y:S01]  /*3960*/  LOP3.LUT R69, R69, 0x20, R101, 0x78, !PT ;  /* 0x0000002045457812 */ /* 0x000fe200078e7865 */
[----:B------:R-:W-:Y:S01]  /*3970*/  HMMA.16816.F32 R16, R84, R70, R16 ;  /* 0x000000465410723c */ /* 0x000fe20000001810 */
[----:B------:R-:W3:Y:S02]  /*3980*/  LDL R70, [R1+0x30] ;  /* 0x0000300001467983 */ /* 0x000ee40000100800 */
[----:B------:R-:W-:Y:S01]  /*3990*/  @P4 VIADD R0, R3, 0x1 ;  /* 0x0000000103004836 */ /* 0x000fe20000000000 */
[----:B-1----:R-:W-:Y:S04]  /*39a0*/  MOV R68, R246 ;  /* 0x000000f600447202 */ /* 0x002fe80000000f00 */
[----:B------:R-:W1:Y:S01]  /*39b0*/  MUFU.TANH R92, R4 ;  /* 0x00000004005c7308 */ /* 0x000e620000002400 */
[----:B------:R-:W-:Y:S02]  /*39c0*/  @P1 FSEL R68, R246, -INF , !P6 ;  /* 0xff800000f6441808 */ /* 0x000fe40007000000 */
[----:B------:R-:W-:Y:S01]  /*39d0*/  PLOP3.LUT P1, PT, PT, PT, UP1, 0x80, 0x8 ;  /* 0x000000000008781c */ /* 0x000fe20003f2f018 */
[----:B------:R-:W-:Y:S01]  /*39e0*/  FMUL.FTZ R15, R15, UR10 ;  /* 0x0000000a0f0f7c20 */ /* 0x000fe20008410000 */
[----:B------:R-:W-:Y:S01]  /*39f0*/  @P5 ISETP.GE.AND P5, PT, R0, UR33, PT ;  /* 0x0000002100005c0c */ /* 0x000fe2000bfa6270 */
[----:B------:R-:W-:Y:S04]  /*3a00*/  FMUL.FTZ R2, R12, UR10 ;  /* 0x0000000a0c027c20 */ /* 0x000fe80008410000 */
[----:B------:R-:W1:Y:S01]  /*3a10*/  MUFU.TANH R97, R7 ;  /* 0x0000000700617308 */ /* 0x000e620000002400 */
[----:B------:R-:W-:Y:S01]  /*3a20*/  PLOP3.LUT P4, PT, PT, PT, UP1, 0x80, 0x8 ;  /* 0x000000000008781c */ /* 0x000fe20003f8f018 */
[----:B------:R-:W-:Y:S01]  /*3a30*/  FMUL.FTZ R14, R14, UR10 ;  /* 0x0000000a0e0e7c20 */ /* 0x000fe20008410000 */
[----:B--2---:R-:W-:Y:S01]  /*3a40*/  MOV R6, R90 ;  /* 0x0000005a00067202 */ /* 0x004fe20000000f00 */
[----:B------:R-:W-:Y:S01]  /*3a50*/  FMUL.FTZ R13, R13, UR10 ;  /* 0x0000000a0d0d7c20 */ /* 0x000fe20008410000 */
[----:B------:R-:W-:Y:S01]  /*3a60*/  FMUL.FTZ R16, R16, UR10 ;  /* 0x0000000a10107c20 */ /* 0x000fe20008410000 */
[----:B------:R-:W-:Y:S01]  /*3a70*/  FMUL.FTZ R17, R17, UR10 ;  /* 0x0000000a11117c20 */ /* 0x000fe20008410000 */
[----:B------:R-:W-:Y:S03]  /*3a80*/  FMUL.FTZ R18, R18, UR10 ;  /* 0x0000000a12127c20 */ /* 0x000fe60008410000 */
[----:B------:R2:W-:Y:S01]  /*3a90*/  MUFU.TANH R95, R15 ;  /* 0x0000000f005f7308 */ /* 0x0005e20000002400 */
[----:B------:R-:W-:Y:S01]  /*3aa0*/  @P1 FSEL R6, R90, -INF , !P5 ;  /* 0xff8000005a061808 */ /* 0x000fe20006800000 */
[----:B-1----:R-:W-:Y:S01]  /*3ab0*/  IMAD.MOV.U32 R8, RZ, RZ, R92 ;  /* 0x000000ffff087224 */ /* 0x002fe200078e005c */
[----:B------:R-:W-:Y:S01]  /*3ac0*/  @P0 FSEL R8, R92, -INF , !P6 ;  /* 0xff8000005c080808 */ /* 0x000fe20007000000 */
[----:B------:R-:W-:Y:S01]  /*3ad0*/  FMUL.FTZ R19, R19, UR10 ;  /* 0x0000000a13137c20 */ /* 0x000fe20008410000 */
[----:B------:R-:W-:Y:S02]  /*3ae0*/  PLOP3.LUT P0, PT, PT, PT, UP1, 0x80, 0x8 ;  /* 0x000000000008781c */ /* 0x000fe40003f0f018 */
[----:B------:R-:W-:Y:S03]  /*3af0*/  PLOP3.LUT P6, PT, PT, PT, UP1, 0x80, 0x8 ;  /* 0x000000000008781c */ /* 0x000fe60003fcf018 */
[----:B------:R1:W-:Y:S01]  /*3b00*/  MUFU.TANH R86, R16 ;  /* 0x0000001000567308 */ /* 0x0003e20000002400 */
[----:B------:R-:W-:Y:S02]  /*3b10*/  PLOP3.LUT P1, PT, PT, PT, UP1, 0x80, 0x8 ;  /* 0x000000000008781c */ /* 0x000fe40003f2f018 */
[----:B------:R-:W-:Y:S02]  /*3b20*/  MOV R12, R97 ;  /* 0x00000061000c7202 */ /* 0x000fe40000000f00 */
[----:B------:R-:W-:Y:S02]  /*3b30*/  @P4 FSEL R12, R97, -INF , !P5 ;  /* 0xff800000610c4808 */ /* 0x000fe40006800000 */
[----:B------:R-:W-:Y:S03]  /*3b40*/  PLOP3.LUT P4, PT, PT, PT, UP1, 0x80, 0x8 ;  /* 0x000000000008781c */ /* 0x000fe60003f8f018 */
[----:B------:R1:W-:Y:S01]  /*3b50*/  MUFU.TANH R85, R17 ;  /* 0x0000001100557308 */ /* 0x0003e20000002400 */
[----:B------:R-:W-:Y:S01]  /*3b60*/  PLOP3.LUT P5, PT, PT, PT, UP1, 0x80, 0x8 ;  /* 0x000000000008781c */ /* 0x000fe20003faf018 */
[----:B--2---:R-:W2:Y:S01]  /*3b70*/  LDL R15, [R1+0x54] ;  /* 0x00005400010f7983 */ /* 0x004ea20000100800 */
[C---:B------:R-:W-:Y:S01]  /*3b80*/  @P0 VIADD R0, R3.reuse, 0x8 ;  /* 0x0000000803000836 */ /* 0x040fe20000000000 */
[----:B------:R-:W-:Y:S06]  /*3b90*/  PLOP3.LUT P0, PT, PT, PT, UP1, 0x80, 0x8 ;  /* 0x000000000008781c */ /* 0x000fec0003f0f018 */
[----:B------:R1:W-:Y:S01]  /*3ba0*/  MUFU.TANH R98, R11 ;  /* 0x0000000b00627308 */ /* 0x0003e20000002400 */
[----:B------:R-:W-:Y:S01]  /*3bb0*/  @P6 ISETP.GE.AND P6, PT, R0, UR33, PT ;  /* 0x0000002100006c0c */ /* 0x000fe2000bfc6270 */
[----:B-1----:R-:W2:Y:S02]  /*3bc0*/  LDL R16, [R1+0x50] ;  /* 0x0000500001107983 */ /* 0x002ea40000100800 */
[----:B------:R-:W-:Y:S01]  /*3bd0*/  @P5 VIADD R0, R3, 0x9 ;  /* 0x0000000903005836 */ /* 0x000fe20000000000 */
[----:B------:R-:W-:Y:S05]  /*3be0*/  PLOP3.LUT P5, PT, PT, PT, UP1, 0x80, 0x8 ;  /* 0x000000000008781c */ /* 0x000fea0003faf018 */
[----:B------:R-:W1:Y:S01]  /*3bf0*/  MUFU.TANH R99, R10 ;  /* 0x0000000a00637308 */ /* 0x000e620000002400 */
[----:B------:R-:W-:Y:S02]  /*3c00*/  LOP3.LUT R17, R110, 0xc00, RZ, 0xc0, !PT ;  /* 0x00000c006e117812 */ /* 0x000fe400078ec0ff */
[----:B------:R-:W4:Y:S02]  /*3c10*/  S2R R110, SR_TID.X ;  /* 0x00000000006e7919 */ /* 0x000f240000002100 */
[----:B------:R-:W-:Y:S02]  /*3c20*/  LOP3.LUT R17, R17, 0x6, R100, 0xf8, !PT ;  /* 0x0000000611117812 */ /* 0x000fe400078ef864 */
[----:B------:R-:W2:Y:S03]  /*3c30*/  LDL R100, [R1+0x20] ;  /* 0x0000200001647983 */ /* 0x000ea60000100800 */
[----:B------:R1:W-:Y:S01]  /*3c40*/  MUFU.TANH R88, R2 ;  /* 0x0000000200587308 */ /* 0x0003e20000002400 */
[----:B------:R-:W-:Y:S01]  /*3c50*/  IMAD.MOV.U32 R11, RZ, RZ, R91 ;  /* 0x000000ffff0b7224 */ /* 0x000fe200078e005b */
[----:B------:R-:W-:Y:S02]  /*3c60*/  @P0 FSEL R11, R91, -INF , !P6 ;  /* 0xff8000005b0b0808 */ /* 0x000fe40007000000 */
[----:B------:R-:W-:Y:S02]  /*3c70*/  PLOP3.LUT P0, PT, PT, PT, UP1, 0x80, 0x8 ;  /* 0x000000000008781c */ /* 0x000fe40003f0f018 */
[----:B------:R-:W-:Y:S04]  /*3c80*/  LOP3.LUT R17, R17, R69, R247, 0xfe, !PT ;  /* 0x0000004511117212 */ /* 0x000fe800078efef7 */
[----:B------:R1:W1:Y:S02]  /*3c90*/  MUFU.TANH R89, R9 ;  /* 0x0000000900597308 */ /* 0x0002640000002400 */
[----:B-1----:R-:W-:Y:S02]  /*3ca0*/  MOV R10, R99 ;  /* 0x00000063000a7202 */ /* 0x002fe40000000f00 */
[----:B------:R-:W-:Y:S02]  /*3cb0*/  @P1 FSEL R10, R99, -INF , !P6 ;  /* 0xff800000630a1808 */ /* 0x000fe40007000000 */
[----:B------:R-:W-:Y:S02]  /*3cc0*/  PLOP3.LUT P6, PT, PT, PT, UP1, 0x80, 0x8 ;  /* 0x000000000008781c */ /* 0x000fe40003fcf018 */
[----:B------:R-:W-:Y:S02]  /*3cd0*/  PLOP3.LUT P1, PT, PT, PT, UP1, 0x80, 0x8 ;  /* 0x000000000008781c */ /* 0x000fe40003f2f018 */
[----:B------:R-:W1:Y:S01]  /*3ce0*/  MUFU.TANH R96, R14 ;  /* 0x0000000e00607308 */ /* 0x000e620000002400 */
[C---:B------:R-:W-:Y:S01]  /*3cf0*/  @P0 VIADD R4, R3.reuse, 0x11 ;  /* 0x0000001103040836 */ /* 0x040fe20000000000 */
[----:B------:R-:W-:Y:S02]  /*3d00*/  @P4 IADD3 R2, PT, PT, R3, 0x10, RZ ;  /* 0x0000001003024810 */ /* 0x000fe40007ffe0ff */
[----:B------:R-:W-:Y:S02]  /*3d10*/  PLOP3.LUT P4, PT, PT, PT, UP1, 0x80, 0x8 ;  /* 0x000000000008781c */ /* 0x000fe40003f8f018 */
[----:B------:R-:W-:Y:S04]  /*3d20*/  PLOP3.LUT P0, PT, PT, PT, UP1, 0x80, 0x8 ;  /* 0x000000000008781c */ /* 0x000fe80003f0f018 */
[----:B------:R-:W4:Y:S01]  /*3d30*/  MUFU.TANH R87, R13 ;  /* 0x0000000d00577308 */ /* 0x000f220000002400 */
[----:B------:R-:W-:Y:S01]  /*3d40*/  @P5 ISETP.GE.AND P5, PT, R4, UR33, PT ;  /* 0x0000002104005c0c */ /* 0x000fe2000bfa6270 */
[----:B------:R-:W-:Y:S01]  /*3d50*/  IMAD.MOV.U32 R9, RZ, RZ, R98 ;  /* 0x000000ffff097224 */ /* 0x000fe200078e0062 */
[----:B------:R-:W-:Y:S02]  /*3d60*/  @P6 ISETP.GE.AND P6, PT, R0, UR33, PT ;  /* 0x0000002100006c0c */ /* 0x000fe4000bfc6270 */
[----:B------:R-:W-:Y:S02]  /*3d70*/  MOV R5, R89 ;  /* 0x0000005900057202 */ /* 0x000fe40000000f00 */
[----:B------:R-:W-:Y:S03]  /*3d80*/  @P1 ISETP.GE.AND P1, PT, R2, UR33, PT ;  /* 0x0000002102001c0c */ /* 0x000fe6000bf26270 */
[----:B------:R-:W4:Y:S01]  /*3d90*/  MUFU.TANH R94, R18 ;  /* 0x00000012005e7308 */ /* 0x000f220000002400 */
[----:B------:R-:W-:Y:S01]  /*3da0*/  @P4 FSEL R5, R89, -INF , !P6 ;  /* 0xff80000059054808 */ /* 0x000fe20007000000 */
[----:B-1----:R-:W-:Y:S01]  /*3db0*/  IMAD.MOV.U32 R7, RZ, RZ, R96 ;  /* 0x000000ffff077224 */ /* 0x002fe200078e0060 */
[----:B------:R-:W-:Y:S02]  /*3dc0*/  @P0 FSEL R9, R98, -INF , !P6 ;  /* 0xff80000062090808 */ /* 0x000fe40007000000 */
[----:B------:R-:W-:Y:S02]  /*3dd0*/  PLOP3.LUT P4, PT, PT, PT, UP1, 0x80, 0x8 ;  /* 0x000000000008781c */ /* 0x000fe40003f8f018 */
[----:B------:R-:W-:Y:S03]  /*3de0*/  PLOP3.LUT P0, PT, PT, PT, UP1, 0x80, 0x8 ;  /* 0x000000000008781c */ /* 0x000fe60003f0f018 */
[----:B------:R-:W1:Y:S01]  /*3df0*/  MUFU.TANH R93, R19 ;  /* 0x00000013005d7308 */ /* 0x000e620000002400 */
[----:B------:R-:W-:Y:S02]  /*3e00*/  MOV R4, R88 ;  /* 0x0000005800047202 */ /* 0x000fe40000000f00 */
[----:B------:R-:W-:Y:S05]  /*3e10*/  LEA R82, R17, UR4, 0x1 ;  /* 0x0000000411527c11 */ /* 0x000fea000f8e08ff */
[----:B------:R-:W-:Y:S02]  /*3e20*/  @P4 FSEL R4, R88, -INF , !P1 ;  /* 0xff80000058044808 */ /* 0x000fe40004800000 */
[----:B------:R-:W-:Y:S02]  /*3e30*/  @P0 FSEL R7, R96, -INF , !P1 ;  /* 0xff80000060070808 */ /* 0x000fe40004800000 */
[----:B------:R-:W-:Y:S02]  /*3e40*/  PLOP3.LUT P4, PT, PT, PT, UP1, 0x80, 0x8 ;  /* 0x000000000008781c */ /* 0x000fe40003f8f018 */
[----:B------:R-:W-:Y:S02]  /*3e50*/  PLOP3.LUT P1, PT, PT, PT, UP1, 0x80, 0x8 ;  /* 0x000000000008781c */ /* 0x000fe40003f2f018 */
[----:B------:R-:W-:Y:S01]  /*3e60*/  PLOP3.LUT P0, PT, PT, PT, UP1, 0x80, 0x8 ;  /* 0x000000000008781c */ /* 0x000fe20003f0f018 */
[C---:B----4-:R-:W-:Y:S01]  /*3e70*/  FMUL.FTZ R2, R73.reuse, 1.4426950216293334961 ;  /* 0x3fb8aa3b49027820 */ /* 0x050fe20000410000 */
        /* <DEDUP_REMOVED lines=9> */
[----:B------:R-:W-:Y:S01]  /*3f10*/  MOV R6, R87 ;  /* 0x0000005700067202 */ /* 0x000fe20000000f00 */
[--C-:B------:R-:W-:Y:S01]  /*3f20*/  FFMA.FTZ R12, R12, UR9, -R0.reuse ;  /* 0x000000090c0c7c23 */ /* 0x100fe20008010800 */
[----:B------:R-:W-:Y:S01]  /*3f30*/  FFMA.FTZ R13, R68, UR9, -R0 ;  /* 0x00000009440d7c23 */ /* 0x000fe20008010800 */
[----:B------:R-:W-:Y:S01]  /*3f40*/  @P4 FSEL R6, R87, -INF , !P5 ;  /* 0xff80000057064808 */ /* 0x000fe20006800000 */
[--C-:B------:R-:W-:Y:S05]  /*3f50*/  FFMA.FTZ R4, R4, UR9, -R2.reuse ;  /* 0x0000000904047c23 */ /* 0x100fea0008010802 */
[----:B------:R1:W-:Y:S01]  /*3f60*/  MUFU.EX2 R106, R12 ;  /* 0x0000000c006a7308 */ /* 0x0003e20000000800 */
[----:B------:R-:W-:Y:S01]  /*3f70*/  PLOP3.LUT P4, PT, PT, PT, UP1, 0x80, 0x8 ;  /* 0x000000000008781c */ /* 0x000fe20003f8f018 */
[--C-:B------:R-:W-:Y:S08]  /*3f80*/  FFMA.FTZ R6, R6, UR9, -R2.reuse ;  /* 0x0000000906067c23 */ /* 0x100ff00008010802 */
[----:B------:R1:W-:Y:S01]  /*3f90*/  MUFU.EX2 R107, R13 ;  /* 0x0000000d006b7308 */ /* 0x0003e20000000800 */
[----:B----4-:R-:W-:Y:S09]  /*3fa0*/  MOV R8, R95 ;  /* 0x0000005f00087202 */ /* 0x010ff20000000f00 */
[----:B------:R4:W-:Y:S01]  /*3fb0*/  MUFU.EX2 R108, R4 ;  /* 0x00000004006c7308 */ /* 0x0009e20000000800 */
[----:B------:R-:W-:Y:S02]  /*3fc0*/  @P1 FSEL R8, R95, -INF , !P5 ;  /* 0xff8000005f081808 */ /* 0x000fe40006800000 */
[----:B------:R-:W-:Y:S07]  /*3fd0*/  PLOP3.LUT P5, PT, PT, PT, UP1, 0x80, 0x8 ;  /* 0x000000000008781c */ /* 0x000fee0003faf018 */
[----:B------:R4:W-:Y:S01]  /*3fe0*/  MUFU.EX2 R250, R6 ;  /* 0x0000000600fa7308 */ /* 0x0009e20000000800 */
[C---:B-1----:R-:W-:Y:S01]  /*3ff0*/  @P0 VIADD R12, R3.reuse, 0x18 ;  /* 0x00000018030c0836 */ /* 0x042fe20000000000 */
[----:B------:R-:W-:Y:S02]  /*4000*/  @P6 IADD3 R3, PT, PT, R3, 0x19, RZ ;  /* 0x0000001903036810 */ /* 0x000fe40007ffe0ff */
[----:B------:R-:W-:Y:S01]  /*4010*/  PLOP3.LUT P1, PT, PT, PT, UP1, 0x80, 0x8 ;  /* 0x000000000008781c */ /* 0x000fe20003f2f018 */
[--C-:B------:R-:W-:Y:S01]  /*4020*/  FFMA.FTZ R13, R11, UR9, -R2.reuse ;  /* 0x000000090b0d7c23 */ /* 0x100fe20008010802 */
[----:B------:R-:W-:Y:S01]  /*4030*/  FFMA.FTZ R11, R5, UR9, -R2 ;  /* 0x00000009050b7c23 */ /* 0x000fe20008010802 */
[--C-:B------:R-:W-:Y:S01]  /*4040*/  FFMA.FTZ R5, R10, UR9, -R0.reuse ;  /* 0x000000090a057c23 */ /* 0x100fe20008010800 */
[----:B------:R-:W-:Y:S02]  /*4050*/  PLOP3.LUT P0, PT, PT, PT, UP1, 0x80, 0x8 ;  /* 0x000000000008781c */ /* 0x000fe40003f0f018 */
[----:B------:R-:W1:Y:S01]  /*4060*/  MUFU.EX2 R249, R14 ;  /* 0x0000000e00f97308 */ /* 0x000e620000000800 */
[----:B------:R-:W-:Y:S01]  /*4070*/  @P4 ISETP.GE.AND P4, PT, R12, UR33, PT ;  /* 0x000000210c004c0c */ /* 0x000fe2000bf86270 */
[--C-:B----4-:R-:W-:Y:S01]  /*4080*/  FFMA.FTZ R4, R7, UR9, -R0.reuse ;  /* 0x0000000907047c23 */ /* 0x110fe20008010800 */
[----:B------:R-:W-:Y:S01]  /*4090*/  @P5 ISETP.GE.AND P6, PT, R3, UR33, PT ;  /* 0x0000002103005c0c */ /* 0x000fe2000bfc6270 */
[----:B------:R-:W-:Y:S06]  /*40a0*/  FFMA.FTZ R3, R9, UR9, -R0 ;  /* 0x0000000909037c23 */ /* 0x000fec0008010800 */
[----:B------:R4:W-:Y:S01]  /*40b0*/  MUFU.EX2 R105, R5 ;  /* 0x0000000500697308 */ /* 0x0009e20000000800 */
[----:B------:R-:W-:Y:S02]  /*40c0*/  PLOP3.LUT P5, PT, PT, PT, UP1, 0x80, 0x8 ;  /* 0x000000000008781c */ /* 0x000fe40003faf018 */
[----:B------:R-:W-:Y:S07]  /*40d0*/  MOV R6, R94 ;  /* 0x0000005e00067202 */ /* 0x000fee0000000f00 */
[----:B------:R1:W-:Y:S01]  /*40e0*/  MUFU.EX2 R104, R3 ;  /* 0x0000000300687308 */ /* 0x0003e20000000800 */
[----:B------:R-:W-:Y:S09]  /*40f0*/  MOV R7, R93 ;  /* 0x0000005d00077202 */ /* 0x000ff20000000f00 */
[----:B------:R3:W-:Y:S10]  /*4100*/  MUFU.EX2 R103, R4 ;  /* 0x0000000400677308 */ /* 0x0007f40000000800 */
[----:B------:R-:W-:Y:S01]  /*4110*/  MUFU.EX2 R251, R13 ;  /* 0x0000000d00fb7308 */ /* 0x000fe20000000800 */
[----:B----4-:R-:W-:Y:S02]  /*4120*/  MOV R5, R86 ;  /* 0x0000005600057202 */ /* 0x010fe40000000f00 */
[----:B------:R-:W-:Y:S07]  /*4130*/  @P1 FSEL R5, R86, -INF , !P4 ;  /* 0xff80000056051808 */ /* 0x000fee0006000000 */
[----:B------:R-:W4:Y:S01]  /*4140*/  MUFU.EX2 R248, R11 ;  /* 0x0000000b00f87308 */ /* 0x000f220000000800 */
[----:B-1----:R-:W-:Y:S01]  /*4150*/  IMAD.MOV.U32 R3, RZ, RZ, R85 ;  /* 0x000000ffff037224 */ /* 0x002fe200078e0055 */
[----:B------:R-:W-:Y:S02]  /*4160*/  @P0 FSEL R3, R85, -INF , !P6 ;  /* 0xff80000055030808 */ /* 0x000fe40007000000 */
[----:B------:R-:W-:Y:S01]  /*4170*/  PLOP3.LUT P0, PT, PT, PT, UP1, 0x80, 0x8 ;  /* 0x000000000008781c */ /* 0x000fe20003f0f018 */
[--C-:B------:R-:W-:Y:S01]  /*4180*/  FFMA.FTZ R5, R5, UR9, -R2.reuse ;  /* 0x0000000905057c23 */ /* 0x100fe20008010802 */
[----:B------:R-:W-:Y:S01]  /*4190*/  @P5 FSEL R6, R94, -INF , !P4 ;  /* 0xff8000005e065808 */ /* 0x000fe20006000000 */
[----:B------:R-:W-:Y:S01]  /*41a0*/  FFMA.FTZ R2, R3, UR9, -R2 ;  /* 0x0000000903027c23 */ /* 0x000fe20008010802 */
[--C-:B------:R-:W-:Y:S02]  /*41b0*/  FFMA.FTZ R3, R8, UR9, -R0.reuse ;  /* 0x0000000908037c23 */ /* 0x100fe40008010800 */
[----:B------:R-:W-:Y:S01]  /*41c0*/  MUFU.EX2 R247, R5 ;  /* 0x0000000500f77308 */ /* 0x000fe20000000800 */
[--C-:B------:R-:W-:Y:S09]  /*41d0*/  FFMA.FTZ R6, R6, UR9, -R0.reuse ;  /* 0x0000000906067c23 */ /* 0x100ff20008010800 */
[----:B------:R1:W2:Y:S01]  /*41e0*/  MUFU.EX2 R102, R3 ;  /* 0x0000000300667308 */ /* 0x0002a20000000800 */
[----:B------:R-:W-:Y:S09]  /*41f0*/  @P0 FSEL R7, R93, -INF , !P6 ;  /* 0xff8000005d070808 */ /* 0x000ff20007000000 */
[----:B------:R4:W-:Y:S01]  /*4200*/  MUFU.EX2 R101, R6 ;  /* 0x0000000600657308 */ /* 0x0009e20000000800 */
[----:B------:R-:W-:Y:S01]  /*4210*/  LOP3.LUT P0, RZ, R110, 0x2, RZ, 0xc0, !PT ;  /* 0x000000026eff7812 */ /* 0x000fe2000780c0ff */
[----:B------:R-:W-:Y:S01]  /*4220*/  FFMA.FTZ R0, R7, UR9, -R0 ;  /* 0x0000000907007c23 */ /* 0x000fe20008010800 */
[----:B------:R-:W-:Y:S02]  /*4230*/  F2FP.F16.F32.PACK_AB R7, R249, R109 ;  /* 0x0000006df907723e */ /* 0x000fe400000000ff */
[C---:B---3--:R-:W-:Y:S05]  /*4240*/  LEA R4, P1, R70.reuse, R244, 0x2 ;  /* 0x000000f446047211 */ /* 0x048fea00078210ff */
[----:B------:R3:W2:Y:S01]  /*4250*/  MUFU.EX2 R244, R2 ;  /* 0x0000000200f47308 */ /* 0x0006a20000000800 */
[----:B-1----:R-:W-:Y:S01]  /*4260*/  LEA R3, R17, UR5, 0x1 ;  /* 0x0000000511037c11 */ /* 0x002fe2000f8e08ff */
[----:B------:R-:W-:Y:S01]  /*4270*/  STS [R82+0x14000], R7 ;  /* 0x0140000752007388 */ /* 0x000fe20000000800 */
[----:B------:R-:W-:Y:S07]  /*4280*/  LEA.HI.X R5, R70, R245, RZ, 0x2, P1 ;  /* 0x000000f546057211 */ /* 0x000fee00008f14ff */
[----:B------:R1:W2:Y:S01]  /*4290*/  MUFU.EX2 R245, R0 ;  /* 0x0000000000f57308 */ /* 0x0002a20000000800 */
[----:B----4-:R-:W-:Y:S02]  /*42a0*/  F2FP.F16.F32.PACK_AB R6, R106, R107 ;  /* 0x0000006b6a06723e */ /* 0x010fe400000000ff */
[C---:B------:R-:W-:Y:S01]  /*42b0*/  IADD3 R81, PT, PT, R3.reuse, 0x20, RZ ;  /* 0x0000002003517810 */ /* 0x040fe20007ffe0ff */
[----:B------:R-:W4:Y:S01]  /*42c0*/  LDG.E R80, desc[UR34][R4.64] ;  /* 0x0000002204507981 */ /* 0x000f22000c1e1900 */
[----:B------:R-:W-:Y:S02]  /*42d0*/  @P3 IADD3 R81, PT, PT, R3, -0x20, RZ ;  /* 0xffffffe003513810 */ /* 0x000fe40007ffe0ff */
[----:B------:R-:W-:Y:S02]  /*42e0*/  SEL R76, R76, 0xffffffe0, !P0 ;  /* 0xffffffe04c4c7807 */ /* 0x000fe40004000000 */
[----:B------:R2:W-:Y:S01]  /*42f0*/  STS [R82+0x14400], R6 ;  /* 0x0144000652007388 */ /* 0x0005e20000000800 */
[----:B---3--:R-:W-:Y:S02]  /*4300*/  F2FP.F16.F32.PACK_AB R2, R248, R251 ;  /* 0x000000fbf802723e */ /* 0x008fe400000000ff */
[----:B-1----:R-:W-:Y:S02]  /*4310*/  F2FP.F16.F32.PACK_AB R0, R104, R105 ;  /* 0x000000696800723e */ /* 0x002fe400000000ff */
[----:B--2---:R-:W-:Y:S02]  /*4320*/  LEA R252, R15, UR4, 0x1 ;  /* 0x000000040ffc7c11 */ /* 0x004fe4000f8e08ff */
[----:B------:R-:W-:Y:S02]  /*4330*/  F2FP.F16.F32.PACK_AB R6, R250, R108 ;  /* 0x0000006cfa06723e */ /* 0x000fe400000000ff */
[----:B------:R-:W-:Y:S01]  /*4340*/  IADD3 R110, PT, PT, R76, R252, RZ ;  /* 0x000000fc4c6e7210 */ /* 0x000fe20007ffe0ff */
[----:B------:R-:W-:Y:S01]  /*4350*/  IMAD.IADD R83, R3, 0x1, R16 ;  /* 0x0000000103537824 */ /* 0x000fe200078e0210 */
[----:B------:R-:W-:Y:S03]  /*4360*/  F2FP.F16.F32.PACK_AB R3, R102, R103 ;  /* 0x000000676603723e */ /* 0x000fe600000000ff */
[----:B------:R-:W-:Y:S01]  /*4370*/  STL [R1], R110 ;  /* 0x0000006e01007387 */ /* 0x000fe20000100800 */
[----:B------:R-:W-:Y:S04]  /*4380*/  IADD3 R84, PT, PT, R16, R81, RZ ;  /* 0x0000005110547210 */ /* 0x000fe80007ffe0ff */
[----:B------:R1:W-:Y:S05]  /*4390*/  STS [R83], R2 ;  /* 0x0000000253007388 */ /* 0x0003ea0000000800 */
[----:B------:R2:W-:Y:S05]  /*43a0*/  STS [R83+0x400], R0 ;  /* 0x0004000053007388 */ /* 0x0005ea0000000800 */
[----:B------:R3:W-:Y:S05]  /*43b0*/  STS [R81+0x400], R3 ;  /* 0x0004000351007388 */ /* 0x0007ea0000000800 */
[----:B------:R-:W-:Y:S01]  /*43c0*/  STS [R81], R6 ;  /* 0x0000000651007388 */ /* 0x000fe20000000800 */
[----:B-1----:R-:W-:Y:S02]  /*43d0*/  F2FP.F16.F32.PACK_AB R2, R244, R247 ;  /* 0x000000f7f402723e */ /* 0x002fe400000000ff */
[----:B--2---:R-:W-:Y:S03]  /*43e0*/  F2FP.F16.F32.PACK_AB R0, R245, R101 ;  /* 0x00000065f500723e */ /* 0x004fe600000000ff */
[----:B------:R1:W-:Y:S05]  /*43f0*/  STS [R84], R2 ;  /* 0x0000000254007388 */ /* 0x0003ea0000000800 */
[----:B------:R2:W-:Y:S05]  /*4400*/  STS [R84+0x400], R0 ;  /* 0x0004000054007388 */ /* 0x0005ea0000000800 */
[----:B------:R-:W2:Y:S05]  /*4410*/  LDSM.16.M88.4 R16, [R252+0x6000] ;  /* 0x00600000fc10783b */ /* 0x000eaa0000000200 */
[----:B---3--:R3:W4:Y:S05]  /*4420*/  LDG.E R3, desc[UR34][R4.64+0x20] ;  /* 0x0000202204037981 */ /* 0x00872a000c1e1900 */
[----:B------:R-:W3:Y:S01]  /*4430*/  LDSM.16.M88.4 R68, [R110+0x6000] ;  /* 0x006000006e44783b */ /* 0x000ee20000000200 */
[----:B-1----:R-:W-:Y:S05]  /*4440*/  IADD3 R2, PT, PT, R252, R100, RZ ;  /* 0x00000064fc027210 */ /* 0x002fea0007ffe0ff */
[----:B------:R-:W1:Y:S01]  /*4450*/  LDSM.16.M88.4 R72, [R2+0x6000] ;  /* 0x006000000248783b */ /* 0x000e620000000200 */
[----:B--2---:R-:W-:Y:S05]  /*4460*/  IMAD.IADD R0, R76, 0x1, R2 ;  /* 0x000000014c007824 */ /* 0x004fea00078e0202 */
[----:B------:R-:W2:Y:S01]  /*4470*/  LDSM.16.M88.4 R76, [R0+0x6000] ;  /* 0x00600000004c783b */ /* 0x000ea20000000200 */
[C---:B---3--:R-:W-:Y:S08]  /*4480*/  HMMA.16816.F32 R4, R16.reuse, R148, RZ ;  /* 0x000000941004723c */ /* 0x048ff000000018ff */
[C---:B------:R-:W-:Y:S08]  /*4490*/  HMMA.16816.F32 R8, R16.reuse, R150, RZ ;  /* 0x000000961008723c */ /* 0x040ff000000018ff */
[C---:B------:R-:W-:Y:S08]  /*44a0*/  HMMA.16816.F32 R12, R16.reuse, R152, RZ ;  /* 0x00000098100c723c */ /* 0x040ff000000018ff */
[----:B------:R-:W-:Y:S08]  /*44b0*/  HMMA.16816.F32 R16, R16, R154, RZ ;  /* 0x0000009a1010723c */ /* 0x000ff000000018ff */
        /* <DEDUP_REMOVED lines=33> */
[----:B--2--5:R2:W5:Y:S07]  /*46d0*/  LDL.LU R110, [R1+0x84] ;  /* 0x00008400016e7983 */ /* 0x02456e0000300800 */
[----:B------:R-:W-:Y:S01]  /*46e0*/  HMMA.16816.F32 R16, R68, R210, R16 ;  /* 0x000000d24410723c */ /* 0x000fe20000001810 */
[----:B------:R-:W3:Y:S07]  /*46f0*/  LDSM.16.M88.4 R68, [R2+0xa000] ;  /* 0x00a000000244783b */ /* 0x000eee0000000200 */
[C---:B-1----:R-:W-:Y:S08]  /*4700*/  HMMA.16816.F32 R4, R72.reuse, R212, R4 ;  /* 0x000000d44804723c */ /* 0x042ff00000001804 */
[C---:B------:R-:W-:Y:S08]  /*4710*/  HMMA.16816.F32 R8, R72.reuse, R214, R8 ;  /* 0x000000d64808723c */ /* 0x040ff00000001808 */
[C---:B------:R-:W-:Y:S08]  /*4720*/  HMMA.16816.F32 R12, R72.reuse, R216, R12 ;  /* 0x000000d8480c723c */ /* 0x040ff0000000180c */
[----:B------:R-:W-:Y:S01]  /*4730*/  HMMA.16816.F32 R16, R72, R218, R16 ;  /* 0x000000da4810723c */ /* 0x000fe20000001810 */
[----:B------:R1:W2:Y:S07]  /*4740*/  LDSM.16.M88.4 R72, [R0+0xa000] ;  /* 0x00a000000048783b */ /* 0x0002ae0000000200 */
[C---:B----4-:R-:W-:Y:S08]  /*4750*/  HMMA.16816.F32 R4, R76.reuse, R220, R4 ;  /* 0x000000dc4c04723c */ /* 0x050ff00000001804 */
[C---:B------:R-:W-:Y:S08]  /*4760*/  HMMA.16816.F32 R8, R76.reuse, R222, R8 ;  /* 0x000000de4c08723c */ /* 0x040ff00000001808 */
[C---:B------:R-:W-:Y:S03]  /*4770*/  HMMA.16816.F32 R12, R76.reuse, R224, R12 ;  /* 0x000000e04c0c723c */ /* 0x040fe6000000180c */
[----:B-1----:R-:W-:Y:S04]  /*4780*/  FFMA.FTZ R0, -R90, R90, 1 ;  /* 0x3f8000005a007423 */ /* 0x002fe8000001015a */
[----:B------:R-:W-:Y:S01]  /*4790*/  FMUL.FTZ R0, R0, UR10 ;  /* 0x0000000a00007c20 */ /* 0x000fe20008410000 */
[----:B------:R-:W-:Y:S08]  /*47a0*/  HMMA.16816.F32 R16, R76, R226, R16 ;  /* 0x000000e24c10723c */ /* 0x000ff00000001810 */
[C---:B---3--:R-:W-:Y:S08]  /*47b0*/  HMMA.16816.F32 R4, R68.reuse, R228, R4 ;  /* 0x000000e44404723c */ /* 0x048ff00000001804 */
[C---:B------:R-:W-:Y:S08]  /*47c0*/  HMMA.16816.F32 R8, R68.reuse, R230, R8 ;  /* 0x000000e64408723c */ /* 0x040ff00000001808 */
[C---:B------:R-:W-:Y:S08]  /*47d0*/  HMMA.16816.F32 R12, R68.reuse, R232, R12 ;  /* 0x000000e8440c723c */ /* 0x040ff0000000180c */
[----:B------:R-:W-:Y:S08]  /*47e0*/  HMMA.16816.F32 R16, R68, R234, R16 ;  /* 0x000000ea4410723c */ /* 0x000ff00000001810 */
[C---:B--2---:R-:W-:Y:S08]  /*47f0*/  HMMA.16816.F32 R4, R72.reuse, R236, R4 ;  /* 0x000000ec4804723c */ /* 0x044ff00000001804 */
[C---:B------:R-:W-:Y:S08]  /*4800*/  HMMA.16816.F32 R8, R72.reuse, R238, R8 ;  /* 0x000000ee4808723c */ /* 0x040ff00000001808 */
[C---:B------:R-:W-:Y:S03]  /*4810*/  HMMA.16816.F32 R12, R72.reuse, R240, R12 ;  /* 0x000000f0480c723c */ /* 0x040fe6000000180c */
[C---:B------:R-:W-:Y:S01]  /*4820*/  FADD.FTZ R2, -R80.reuse, R4 ;  /* 0x0000000450027221 */ /* 0x040fe20000010100 */
[----:B------:R-:W-:Y:S01]  /*4830*/  FADD.FTZ R5, -R80, R5 ;  /* 0x0000000550057221 */ /* 0x000fe20000010100 */
[----:B------:R-:W-:Y:S01]  /*4840*/  FFMA.FTZ R4, -R92, R92, 1 ;  /* 0x3f8000005c047423 */ /* 0x000fe2000001015c */
[----:B------:R-:W-:Y:S01]  /*4850*/  FADD.FTZ R6, -R3, R6 ;  /* 0x0000000603067221 */ /* 0x000fe20000010100 */
[----:B------:R-:W-:Y:S01]  /*4860*/  FMUL.FTZ R2, R109, R2 ;  /* 0x000000026d027220 */ /* 0x000fe20000410000 */
[----:B------:R-:W-:Y:S01]  /*4870*/  HMMA.16816.F32 R16, R72, R242, R16 ;  /* 0x000000f24810723c */ /* 0x000fe20000001810 */
[----:B------:R1:W5:Y:S02]  /*4880*/  LDL.LU R109, [R1+0x80] ;  /* 0x00008000016d7983 */ /* 0x0003640000300800 */
[----:B------:R-:W-:Y:S01]  /*4890*/  FMUL.FTZ R4, R4, UR10 ;  /* 0x0000000a04047c20 */ /* 0x000fe20008410000 */
[----:B------:R-:W-:Y:S01]  /*48a0*/  FMUL.FTZ R5, R249, R5 ;  /* 0x00000005f9057220 */ /* 0x000fe20000410000 */
[C---:B------:R-:W-:Y:S01]  /*48b0*/  FADD.FTZ R8, -R80.reuse, R8 ;  /* 0x0000000850087221 */ /* 0x040fe20000010100 */
[----:B------:R-:W-:Y:S01]  /*48c0*/  FADD.FTZ R9, -R80, R9 ;  /* 0x0000000950097221 */ /* 0x000fe20000010100 */
[----:B------:R-:W-:Y:S01]  /*48d0*/  FMUL.FTZ R4, R2, R4 ;  /* 0x0000000402047220 */ /* 0x000fe20000410000 */
[----:B------:R-:W-:Y:S01]  /*48e0*/  FFMA.FTZ R2, -R91, R91, 1 ;  /* 0x3f8000005b027423 */ /* 0x000fe2000001015b */
[----:B------:R-:W-:Y:S01]  /*48f0*/  FMUL.FTZ R0, R5, R0 ;  /* 0x0000000005007220 */ /* 0x000fe20000410000 */
[----:B------:R-:W-:Y:S01]  /*4900*/  FFMA.FTZ R5, -R89, R89, 1 ;  /* 0x3f80000059057423 */ /* 0x000fe20000010159 */
[----:B------:R-:W-:Y:S01]  /*4910*/  FMUL.FTZ R8, R251, R8 ;  /* 0x00000008fb087220 */ /* 0x000fe20000410000 */
[----:B------:R-:W-:Y:S01]  /*4920*/  FMUL.FTZ R2, R2, UR10 ;  /* 0x0000000a02027c20 */ /* 0x000fe20008410000 */
[----:B------:R-:W-:Y:S01]  /*4930*/  FADD.FTZ R12, -R80, R12 ;  /* 0x0000000c500c7221 */ /* 0x000fe20000010100 */
[----:B------:R-:W-:Y:S01]  /*4940*/  FMUL.FTZ R9, R248, R9 ;  /* 0x00000009f8097220 */ /* 0x000fe20000410000 */
[----:B------:R-:W-:Y:S01]  /*4950*/  FMUL.FTZ R5, R5, UR10 ;  /* 0x0000000a05057c20 */ /* 0x000fe20008410000 */
[----:B------:R-:W-:Y:S01]  /*4960*/  F2FP.F16.F32.PACK_AB R0, R0, R4 ;  /* 0x000000040000723e */ /* 0x000fe200000000ff */
[----:B------:R-:W-:Y:S01]  /*4970*/  FMUL.FTZ R2, R8, R2 ;  /* 0x0000000208027220 */ /* 0x000fe20000410000 */
[C---:B------:R-:W-:Y:S01]  /*4980*/  FADD.FTZ R13, -R80.reuse, R13 ;  /* 0x0000000d500d7221 */ /* 0x040fe20000010100 */
[C---:B------:R-:W-:Y:S01]  /*4990*/  FADD.FTZ R69, -R80.reuse, R16 ;  /* 0x0000001050457221 */ /* 0x040fe20000010100 */
[----:B------:R-:W-:Y:S01]  /*49a0*/  FADD.FTZ R16, -R80, R17 ;  /* 0x0000001150107221 */ /* 0x000fe20000010100 */
[----:B------:R-:W-:Y:S01]  /*49b0*/  FMUL.FTZ R17, R108, R12 ;  /* 0x0000000c6c117220 */ /* 0x000fe20000410000 */
[----:B------:R-:W-:Y:S01]  /*49c0*/  FFMA.FTZ R8, -R88, R88, 1 ;  /* 0x3f80000058087423 */ /* 0x000fe20000010158 */
[----:B------:R-:W-:Y:S01]  /*49d0*/  FFMA.FTZ R4, -R87, R87, 1 ;  /* 0x3f80000057047423 */ /* 0x000fe20000010157 */
[----:B------:R-:W-:Y:S01]  /*49e0*/  FMUL.FTZ R5, R9, R5 ;  /* 0x0000000509057220 */ /* 0x000fe20000410000 */
[----:B------:R-:W-:Y:S01]  /*49f0*/  FFMA.FTZ R12, -R86, R86, 1 ;  /* 0x3f800000560c7423 */ /* 0x000fe20000010156 */
[----:B------:R-:W-:Y:S01]  /*4a00*/  FFMA.FTZ R9, -R85, R85, 1 ;  /* 0x3f80000055097423 */ /* 0x000fe20000010155 */
[----:B------:R-:W-:Y:S01]  /*4a10*/  FMUL.FTZ R68, R250, R13 ;  /* 0x0000000dfa447220 */ /* 0x000fe20000410000 */
[----:B------:R-:W-:Y:S01]  /*4a20*/  FMUL.FTZ R8, R8, UR10 ;  /* 0x0000000a08087c20 */ /* 0x000fe20008410000 */
[----:B------:R-:W-:Y:S01]  /*4a30*/  FMUL.FTZ R4, R4, UR10 ;  /* 0x0000000a04047c20 */ /* 0x000fe20008410000 */
[----:B------:R1:W5:Y:S01]  /*4a40*/  LDL.LU R108, [R1+0x7c] ;  /* 0x00007c00016c7983 */ /* 0x0003620000300800 */
[----:B------:R-:W-:Y:S01]  /*4a50*/  FMUL.FTZ R13, R247, R69 ;  /* 0x00000045f70d7220 */ /* 0x000fe20000410000 */
        /* <DEDUP_REMOVED lines=10> */
[----:B------:R-:W-:Y:S01]  /*4b00*/  FMUL.FTZ R7, R106, R7 ;  /* 0x000000076a077220 */ /* 0x000fe20000410000 */
[C---:B------:R-:W-:Y:S01]  /*4b10*/  FADD.FTZ R10, -R3.reuse, R10 ;  /* 0x0000000a030a7221 */ /* 0x040fe20000010100 */
[----:B------:R1:W5:Y:S01]  /*4b20*/  LDL.LU R106, [R1+0x74] ;  /* 0x00007400016a7983 */ /* 0x0003620000300800 */
[----:B------:R-:W-:Y:S01]  /*4b30*/  F2FP.F16.F32.PACK_AB R4, R4, R8 ;  /* 0x000000080404723e */ /* 0x000fe200000000ff */
[----:B------:R-:W-:Y:S01]  /*4b40*/  FADD.FTZ R18, -R3, R18 ;  /* 0x0000001203127221 */ /* 0x000fe20000010100 */
[----:B------:R-:W-:Y:S01]  /*4b50*/  F2FP.F16.F32.PACK_AB R8, R9, R12 ;  /* 0x0000000c0908723e */ /* 0x000fe200000000ff */
[----:B------:R-:W-:Y:S01]  /*4b60*/  FMUL.FTZ R10, R105, R10 ;  /* 0x0000000a690a7220 */ /* 0x000fe20000410000 */
[C---:B------:R-:W-:Y:S01]  /*4b70*/  FADD.FTZ R12, -R3.reuse, R11 ;  /* 0x0000000b030c7221 */ /* 0x040fe20000010100 */
[----:B------:R1:W5:Y:S01]  /*4b80*/  LDL.LU R105, [R1+0x70] ;  /* 0x0000700001697983 */ /* 0x0003620000300800 */
[C---:B------:R-:W-:Y:S01]  /*4b90*/  FADD.FTZ R9, -R3.reuse, R14 ;  /* 0x0000000e03097221 */ /* 0x040fe20000010100 */
[----:B------:R-:W-:Y:S01]  /*4ba0*/  FADD.FTZ R11, -R3, R15 ;  /* 0x0000000f030b7221 */ /* 0x000fe20000010100 */
[----:B------:R-:W-:Y:S02]  /*4bb0*/  FMUL.FTZ R12, R104, R12 ;  /* 0x0000000c680c7220 */ /* 0x000fe40000410000 */
[----:B------:R2:W-:Y:S01]  /*4bc0*/  STS [R82+0x12000], R0 ;  /* 0x0120000052007388 */ /* 0x0005e20000000800 */
[----:B------:R-:W-:Y:S01]  /*4bd0*/  FMUL.FTZ R9, R103, R9 ;  /* 0x0000000967097220 */ /* 0x000fe20000410000 */
[----:B------:R-:W-:Y:S01]  /*4be0*/  FMUL.FTZ R11, R102, R11 ;  /* 0x0000000b660b7220 */ /* 0x000fe20000410000 */
[----:B------:R-:W-:Y:S02]  /*4bf0*/  F2FP.F16.F32.PACK_AB R5, R5, R2 ;  /* 0x000000020505723e */ /* 0x000fe400000000ff */
[----:B------:R1:W5:Y:S01]  /*4c00*/  LDL.LU R104, [R1+0x6c] ;  /* 0x00006c0001687983 */ /* 0x0003620000300800 */
[----:B------:R-:W-:Y:S01]  /*4c10*/  FFMA.FTZ R2, -R246, R246, 1 ;  /* 0x3f800000f6027423 */ /* 0x000fe200000101f6 */
[----:B------:R-:W-:Y:S01]  /*4c20*/  FADD.FTZ R19, -R3, R19 ;  /* 0x0000001303137221 */ /* 0x000fe20000010100 */
[----:B------:R-:W-:Y:S02]  /*4c30*/  FFMA.FTZ R3, -R96, R96, 1 ;  /* 0x3f80000060037423 */ /* 0x000fe40000010160 */
[----:B------:R1:W5:Y:S01]  /*4c40*/  LDL.LU R103, [R1+0x68] ;  /* 0x0000680001677983 */ /* 0x0003620000300800 */
[----:B------:R-:W-:Y:S01]  /*4c50*/  FMUL.FTZ R2, R2, UR10 ;  /* 0x0000000a02027c20 */ /* 0x000fe20008410000 */
[----:B------:R-:W-:Y:S03]  /*4c60*/  FMUL.FTZ R3, R3, UR10 ;  /* 0x0000000a03037c20 */ /* 0x000fe60008410000 */
[----:B------:R1:W5:Y:S01]  /*4c70*/  LDL.LU R102, [R1+0x64] ;  /* 0x0000640001667983 */ /* 0x0003620000300800 */
[----:B------:R-:W-:Y:S01]  /*4c80*/  FMUL.FTZ R2, R6, R2 ;  /* 0x0000000206027220 */ /* 0x000fe20000410000 */
[----:B------:R-:W-:Y:S01]  /*4c90*/  FFMA.FTZ R6, -R99, R99, 1 ;  /* 0x3f80000063067423 */ /* 0x000fe20000010163 */
[----:B------:R-:W-:Y:S02]  /*4ca0*/  FMUL.FTZ R3, R9, R3 ;  /* 0x0000000309037220 */ /* 0x000fe40000410000 */
[----:B------:R-:W3:Y:S01]  /*4cb0*/  LDL R14, [R1+0x1c] ;  /* 0x00001c00010e7983 */ /* 0x000ee20000100800 */
[----:B------:R-:W-:Y:S01]  /*4cc0*/  FFMA.FTZ R9, -R93, R93, 1 ;  /* 0x3f8000005d097423 */ /* 0x000fe2000001015d */
[----:B------:R-:W-:Y:S03]  /*4cd0*/  FMUL.FTZ R6, R6, UR10 ;  /* 0x0000000a06067c20 */ /* 0x000fe60008410000 */
[----:B------:R-:W4:Y:S01]  /*4ce0*/  LDL R13, [R1+0x24] ;  /* 0x00002400010d7983 */ /* 0x000f220000100800 */
[----:B------:R-:W-:Y:S01]  /*4cf0*/  FMUL.FTZ R9, R9, UR10 ;  /* 0x0000000a09097c20 */ /* 0x000fe20008410000 */
[----:B------:R-:W-:Y:S01]  /*4d00*/  FMUL.FTZ R6, R10, R6 ;  /* 0x000000060a067220 */ /* 0x000fe20000410000 */
[----:B------:R-:W-:Y:S01]  /*4d10*/  FMUL.FTZ R10, R101, R18 ;  /* 0x00000012650a7220 */ /* 0x000fe20000410000 */
[----:B------:R-:W1:Y:S01]  /*4d20*/  S2R R250, SR_TID.X ;  /* 0x0000000000fa7919 */ /* 0x000e620000002100 */
[----:B--2---:R-:W-:Y:S01]  /*4d30*/  FFMA.FTZ R0, -R97, R97, 1 ;  /* 0x3f80000061007423 */ /* 0x004fe20000010161 */
[----:B------:R2:W5:Y:S03]  /*4d40*/  LDL.LU R101, [R1+0x60] ;  /* 0x0000600001657983 */ /* 0x0005660000300800 */
[----:B------:R-:W-:Y:S01]  /*4d50*/  FMUL.FTZ R0, R0, UR10 ;  /* 0x0000000a00007c20 */ /* 0x000fe20008410000 */
[----:B------:R-:W2:Y:S03]  /*4d60*/  S2R R249, SR_TID.X ;  /* 0x0000000000f97919 */ /* 0x000ea60000002100 */
[----:B------:R-:W-:Y:S01]  /*4d70*/  FMUL.FTZ R0, R7, R0 ;  /* 0x0000000007007220 */ /* 0x000fe20000410000 */
[----:B------:R-:W-:Y:S04]  /*4d80*/  FFMA.FTZ R7, -R95, R95, 1 ;  /* 0x3f8000005f077423 */ /* 0x000fe8000001015f */
[----:B------:R-:W-:Y:S01]  /*4d90*/  F2FP.F16.F32.PACK_AB R0, R0, R2 ;  /* 0x000000020000723e */ /* 0x000fe200000000ff */
[----:B------:R-:W-:Y:S01]  /*4da0*/  FFMA.FTZ R2, -R98, R98, 1 ;  /* 0x3f80000062027423 */ /* 0x000fe20000010162 */
[----:B------:R-:W-:Y:S03]  /*4db0*/  FMUL.FTZ R7, R7, UR10 ;  /* 0x0000000a07077c20 */ /* 0x000fe60008410000 */
[----:B------:R2:W-:Y:S01]  /*4dc0*/  STS [R82+0x12400], R0 ;  /* 0x0124000052007388 */ /* 0x0005e20000000800 */
[----:B------:R-:W-:Y:S04]  /*4dd0*/  FMUL.FTZ R2, R2, UR10 ;  /* 0x0000000a02027c20 */ /* 0x000fe80008410000 */
[----:B------:R-:W-:Y:S01]  /*4de0*/  STS [R83+-0x2000], R5 ;  /* 0xffe0000553007388 */ /* 0x000fe20000000800 */
[----:B------:R-:W-:Y:S05]  /*4df0*/  FMUL.FTZ R2, R12, R2 ;  /* 0x000000020c027220 */ /* 0x000fea0000410000 */
[----:B------:R-:W-:Y:S01]  /*4e00*/  F2FP.F16.F32.PACK_AB R2, R2, R6 ;  /* 0x000000060202723e */ /* 0x000fe200000000ff */
[----:B-1----:R-:W-:Y:S01]  /*4e10*/  IMAD.SHL.U32 R248, R250, 0x40, RZ ;  /* 0x00000040faf87824 */ /* 0x002fe200078e00ff */
[----:B------:R-:W-:Y:S03]  /*4e20*/  SHF.R.U32.HI R251, RZ, 0x1, R250 ;  /* 0x00000001fffb7819 */ /* 0x000fe600000116fa */
[----:B------:R1:W-:Y:S01]  /*4e30*/  STS [R83+-0x1c00], R2 ;  /* 0xffe4000253007388 */ /* 0x0003e20000000800 */
[----:B------:R-:W-:Y:S04]  /*4e40*/  LOP3.LUT R248, R248, 0x1c0, RZ, 0xc0, !PT ;  /* 0x000001c0f8f87812 */ /* 0x000fe800078ec0ff */
[----:B------:R-:W-:Y:S01]  /*4e50*/  STS [R81+-0x2000], R4 ;  /* 0xffe0000451007388 */ /* 0x000fe20000000800 */
[----:B--2---:R-:W-:Y:S01]  /*4e60*/  SHF.L.U32 R249, R249, 0x3, RZ ;  /* 0x00000003f9f97819 */ /* 0x004fe200000006ff */
[----:B------:R-:W-:Y:S01]  /*4e70*/  FMUL.FTZ R0, R11, R7 ;  /* 0x000000070b007220 */ /* 0x000fe20000410000 */
[----:B------:R-:W-:Y:S01]  /*4e80*/  FFMA.FTZ R7, -R94, R94, 1 ;  /* 0x3f8000005e077423 */ /* 0x000fe2000001015e */
[----:B------:R-:W-:Y:S01]  /*4e90*/  FMUL.FTZ R11, R245, R19 ;  /* 0x00000013f50b7220 */ /* 0x000fe20000410000 */
[----:B------:R-:W-:Y:S02]  /*4ea0*/  LOP3.LUT R248, R248, 0x38, R249, 0xf8, !PT ;  /* 0x00000038f8f87812 */ /* 0x000fe400078ef8f9 */
[----:B------:R-:W-:Y:S01]  /*4eb0*/  FMUL.FTZ R7, R7, UR10 ;  /* 0x0000000a07077c20 */ /* 0x000fe20008410000 */
[----:B------:R-:W-:Y:S01]  /*4ec0*/  F2FP.F16.F32.PACK_AB R0, R0, R3 ;  /* 0x000000030000723e */ /* 0x000fe200000000ff */
[----:B------:R-:W-:Y:S01]  /*4ed0*/  FMUL.FTZ R3, R11, R9 ;  /* 0x000000090b037220 */ /* 0x000fe20000410000 */
[----:B------:R-:W-:Y:S01]  /*4ee0*/  SHF.L.U32 R249, R250, 0x6, RZ ;  /* 0x00000006faf97819 */ /* 0x000fe200000006ff */
[----:B------:R-:W-:Y:S01]  /*4ef0*/  FMUL.FTZ R6, R10, R7 ;  /* 0x000000070a067220 */ /* 0x000fe20000410000 */
[----:B------:R-:W-:Y:S01]  /*4f00*/  SHF.L.U32 R250, R250, 0x5, RZ ;  /* 0x00000005fafa7819 */ /* 0x000fe200000006ff */
[----:B------:R-:W-:Y:S01]  /*4f10*/  STS [R81+-0x1c00], R0 ;  /* 0xffe4000051007388 */ /* 0x000fe20000000800 */
[----:B------:R-:W-:Y:S02]  /*4f20*/  LOP3.LUT R249, R249, 0x200, RZ, 0xc0, !PT ;  /* 0x00000200f9f97812 */ /* 0x000fe400078ec0ff */
[----:B------:R-:W-:Y:S02]  /*4f30*/  LOP3.LUT R248, R248, 0x8, R251, 0x78, !PT ;  /* 0x00000008f8f87812 */ /* 0x000fe400078e78fb */
[----:B------:R-:W-:Y:S01]  /*4f40*/  STS [R84+-0x2000], R8 ;  /* 0xffe0000854007388 */ /* 0x000fe20000000800 */
[----:B-1----:R-:W-:Y:S05]  /*4f50*/  F2FP.F16.F32.PACK_AB R2, R3, R6 ;  /* 0x000000060302723e */ /* 0x002fea00000000ff */
[----:B------:R1:W-:Y:S01]  /*4f60*/  STS [R84+-0x1c00], R2 ;  /* 0xffe4000254007388 */ /* 0x0003e20000000800 */
[----:B------:R-:W-:Y:S01]  /*4f70*/  BAR.SYNC.DEFER_BLOCKING 0x0 ;  /* 0x0000000000007b1d */ /* 0x000fe20000010000 */
[----:B-1----:R-:W-:Y:S04]  /*4f80*/  LOP3.LUT R2, R249, 0x400, R250, 0xf8, !PT ;  /* 0x00000400f9027812 */ /* 0x002fe800078ef8fa */
[----:B------:R-:W-:Y:S04]  /*4f90*/  LOP3.LUT R2, R2, R248, RZ, 0xfc, !PT ;  /* 0x000000f802027212 */ /* 0x000fe800078efcff */
[----:B------:R-:W-:Y:S02]  /*4fa0*/  LEA R2, R2, UR4, 0x1 ;  /* 0x0000000402027c11 */ /* 0x000fe4000f8e08ff */
[C---:B---3--:R-:W-:Y:S02]  /*4fb0*/  LEA R3, R14.reuse, UR4, 0x1 ;  /* 0x000000040e037c11 */ /* 0x048fe4000f8e08ff */
[----:B------:R-:W-:Y:S02]  /*4fc0*/  LEA R92, R14, UR5, 0x1 ;  /* 0x000000050e5c7c11 */ /* 0x000fe4000f8e08ff */
[----:B----4-:R-:W-:Y:S01]  /*4fd0*/  LEA R0, R13, UR4, 0x1 ;  /* 0x000000040d007c11 */ /* 0x010fe2000f8e08ff */
        /* <DEDUP_REMOVED lines=16> */
[----:B------:R1:W5:Y:S01]  /*50e0*/  LDL.LU R100, [R1+0x58] ;  /* 0x0000580001647983 */ /* 0x0003620000300800 */
[----:B------:R-:W2:Y:S06]  /*50f0*/  S2R R248, SR_TID.X ;  /* 0x0000000000f87919 */ /* 0x000eac0000002100 */
[C---:B------:R-:W-:Y:S01]  /*5100*/  HMMA.16816.F32 R32, R4.reuse, R10, R32 ;  /* 0x0000000a0420723c */ /* 0x040fe20000001820 */
[----:B------:R-:W1:Y:S07]  /*5110*/  LDSM.16.MT88.4 R8, [R0+0xa800] ;  /* 0x00a800000008783b */ /* 0x000e6e0000004200 */
        /* <DEDUP_REMOVED lines=22> */
[----:B------:R-:W2:Y:S01]  /*5280*/  LDSM.16.MT88.4 R84, [R3+0x15800] ;  /* 0x015800000354783b */ /* 0x000ea20000004200 */
[----:B------:R-:W-:Y:S06]  /*5290*/  BAR.SYNC.DEFER_BLOCKING 0x0 ;  /* 0x0000000000007b1d */ /* 0x000fec0000010000 */
[-C--:B-1----:R-:W-:Y:S08]  /*52a0*/  HMMA.16816.F32 R52, R72, R8.reuse, R52 ;  /* 0x000000084834723c */ /* 0x082ff00000001834 */
        /* <DEDUP_REMOVED lines=59> */
.L_x_1038:
        /* <DEDUP_REMOVED lines=357> */
.L_x_1039:
        /* <DEDUP_REMOVED lines=181> */
.L_x_1041:
[----:B------:R-:W2:Y:S01]  /*7800*/  LDCU.64 UR10, c[0x0][0x5c0] ;  /* 0x0000b800ff0a77ac */ /* 0x000ea20008000a00 */
[----:B------:R-:W-:-:S04]  /*7810*/  UIADD3 UR8, UPT, UPT, UR40, UR41, URZ ;  /* 0x0000002928087290 */ /* 0x000fc8000fffe0ff */
[----:B--2---:R-:W-:Y:S02]  /*7820*/  UIMAD.WIDE.U32 UR18, UR8, UR10, URZ ;  /* 0x0000000a081272a5 */ /* 0x004fe4000f8e00ff */
[----:B------:R-:W-:-:S04]  /*7830*/  UIMAD UR8, UR8, UR11, URZ ;  /* 0x0000000b080872a4 */ /* 0x000fc8000f8e02ff */
[----:B------:R-:W-:-:S06]  /*7840*/  UIADD3 UR8, UPT, UPT, UR19, UR8, URZ ;  /* 0x0000000813087290 */ /* 0x000fcc000fffe0ff */
[----:B-1----:R-:W-:Y:S02]  /*7850*/  MOV R0, UR8 ;  /* 0x0000000800007c02 */ /* 0x002fe40008000f00 */
.L_x_1042:
        /* <DEDUP_REMOVED lines=14> */
.L_x_1043:
[----:B------:R-:W1:Y:S01]  /*7940*/  LDCU.64 UR8, c[0x0][0x5c8] ;  /* 0x0000b900ff0877ac */ /* 0x000e620008000a00 */
[----:B------:R-:W-:-:S04]  /*7950*/  UIADD3 UR14, UPT, UPT, UR40, UR41, URZ ;  /* 0x00000029280e7290 */ /* 0x000fc8000fffe0ff */
[----:B-1----:R-:W-:Y:S02]  /*7960*/  UIMAD.WIDE.U32 UR16, UR14, UR8, URZ ;  /* 0x000000080e1072a5 */ /* 0x002fe4000f8e00ff */
[----:B------:R-:W-:-:S04]  /*7970*/  UIMAD UR14, UR14, UR9, URZ ;  /* 0x000000090e0e72a4 */ /* 0x000fc8000f8e02ff */
[----:B------:R-:W-:Y:S01]  /*7980*/  UIADD3 UR14, UPT, UPT, UR17, UR14, URZ ;  /* 0x0000000e110e7290 */ /* 0x000fe2000fffe0ff */
[----:B------:R-:W-:-:S05]  /*7990*/  UMOV UR30, UR16 ;  /* 0x00000010001e7c82 */ /* 0x000fca0008000000 */
[----:B------:R-:W-:-:S07]  /*79a0*/  MOV R26, UR14 ;  /* 0x0000000e001a7c02 */ /* 0x000fce0008000f00 */
.L_x_1044:
        /* <DEDUP_REMOVED lines=8> */
[----:B------:R-:W2:Y:S01]  /*7a30*/  S2R R61, SR_TID.X ;  /* 0x00000000003d7919 */ /* 0x000ea20000002100 */
[----:B------:R-:W-:Y:S01]  /*7a40*/  UIADD3 UR33, UPT, UPT, -UR15, UR33, URZ ;  /* 0x000000210f217290 */ /* 0x000fe2000fffe1ff */
[----:B------:R-:W-:Y:S01]  /*7a50*/  BSSY.RECONVERGENT B0, `(.L_x_1045) ;  /* 0x0000028000007945 */ /* 0x000fe20003800200 */
[----:B------:R-:W-:Y:S01]  /*7a60*/  UIMAD UR14, UR17, UR10, URZ ;  /* 0x0000000a110e72a4 */ /* 0x000fe2000f8e02ff */
[----:B------:R-:W-:Y:S02]  /*7a70*/  IMAD.U32 R2, RZ, RZ, UR40 ;  /* 0x00000028ff027e24 */ /* 0x000fe4000f8e00ff */
[----:B------:R-:W3:Y:S01]  /*7a80*/  LDC.64 R62, c[0x0][0x5e0] ;  /* 0x00017800ff3e7b82 */ /* 0x000ee20000000a00 */
[----:B------:R-:W-:Y:S01]  /*7a90*/  UIMAD UR14, UR16, UR11, UR14 ;  /* 0x0000000b100e72a4 */ /* 0x000fe2000f8e020e */
[----:B------:R-:W-:Y:S01]  /*7aa0*/  IMAD.U32 R3, RZ, RZ, UR41 ;  /* 0x00000029ff037e24 */ /* 0x000fe2000f8e00ff */
[----:B------:R-:W-:-:S02]  /*7ab0*/  LOP3.LUT R2, R2, 0x38, R251, 0xf8, !PT ;  /* 0x0000003802027812 */ /* 0x000fc400078ef8fb */
[----:B------:R-:W-:Y:S02]  /*7ac0*/  ISETP.GE.AND P1, PT, R72, UR33, PT ;  /* 0x0000002148007c0c */ /* 0x000fe4000bf26270 */
[----:B------:R-:W-:Y:S01]  /*7ad0*/  IMAD.U32 R3, RZ, RZ, UR14 ;  /* 0x0000000eff037e24 */ /* 0x000fe2000f8e00ff */
[----:B------:R-:W-:Y:S01]  /*7ae0*/  IADD3 R2, P0, PT, R2, UR18, RZ ;  /* 0x0000001202027c10 */ /* 0x000fe2000ff1e0ff */
[----:B------:R4:W3:Y:S01]  /*7af0*/  LDS.128 R32, [R8+0xd000] ;  /* 0x00d0000008207984 */ /* 0x0008e20000000c00 */
[----:B------:R-:W-:Y:S02]  /*7b00*/  ISETP.GE.AND P2, PT, R4, UR33, PT ;  /* 0x0000002104007c0c */ /* 0x000fe4000bf46270 */
[----:B------:R-:W-:Y:S01]  /*7b10*/  IADD3.X R3, PT, PT, R0, UR41, R3, P0, !PT ;  /* 0x0000002900037c10 */ /* 0x000fe200087fe403 */
[----:B------:R4:W3:Y:S01]  /*7b20*/  LDS.128 R28, [R8+0xf000] ;  /* 0x00f00000081c7984 */ /* 0x0008e20000000c00 */
[----:B------:R-:W-:-:S03]  /*7b30*/  IADD3 R25, P0, PT, R72, 0x20, RZ ;  /* 0x0000002048197810 */ /* 0x000fc60007f1e0ff */
[----:B------:R4:W3:Y:S01]  /*7b40*/  LDS.128 R44, [R8+0x12000] ;  /* 0x01200000082c7984 */ /* 0x0008e20000000c00 */
[----:B-1----:R-:W-:Y:S01]  /*7b50*/  IMAD.WIDE.U32 R4, R6, UR21, R2 ;  /* 0x0000001506047c25 */ /* 0x002fe2000f8e0002 */
[----:B------:R-:W-:Y:S02]  /*7b60*/  IADD3.X R27, PT, PT, RZ, RZ, RZ, P0, !PT ;  /* 0x000000ffff1b7210 */ /* 0x000fe400007fe4ff */
[----:B------:R4:W1:Y:S01]  /*7b70*/  LDS.128 R56, [R8+0x13000] ;  /* 0x0130000008387984 */ /* 0x0008620000000c00 */
[----:B------:R-:W-:-:S03]  /*7b80*/  IMAD R24, R7, UR21, R5 ;  /* 0x0000001507187c24 */ /* 0x000fc6000f8e0205 */
[----:B------:R4:W1:Y:S01]  /*7b90*/  LDS.128 R40, [R8+0x14000] ;  /* 0x0140000008287984 */ /* 0x0008620000000c00 */
[----:B--2---:R-:W-:-:S03]  /*7ba0*/  IMAD.SHL.U32 R61, R61, 0x8, RZ ;  /* 0x000000083d3d7824 */ /* 0x004fc600078e00ff */
[----:B------:R4:W2:Y:S02]  /*7bb0*/  LDS.128 R52, [R8+0x15000] ;  /* 0x0150000008347984 */ /* 0x0008a40000000c00 */
[----:B------:R-:W-:Y:S02]  /*7bc0*/  LOP3.LUT R61, R61, 0x38, RZ, 0xc0, !PT ;  /* 0x000000383d3d7812 */ /* 0x000fe400078ec0ff */
[----:B------:R4:W1:Y:S04]  /*7bd0*/  LDS.128 R36, [R8+0x16000] ;  /* 0x0160000008247984 */ /* 0x0008680000000c00 */
[----:B------:R4:W1:Y:S01]  /*7be0*/  LDS.128 R48, [R8+0x17000] ;  /* 0x0170000008307984 */ /* 0x0008620000000c00 */
[----:B---3--:R-:W-:Y:S05]  /*7bf0*/  @P1 BRA `(.L_x_1046) ;  /* 0x0000000000341947 */ /* 0x008fea0003800000 */
[----:B------:R-:W3:Y:S01]  /*7c00*/  LDS.128 R16, [R8+0xe000] ;  /* 0x00e0000008107984 */ /* 0x000ee20000000c00 */
[----:B------:R-:W5:Y:S01]  /*7c10*/  LDCU.64 UR14, c[0x0][0x560] ;  /* 0x0000ac00ff0e77ac */ /* 0x000f620008000a00 */
[----:B------:R-:W-:Y:S02]  /*7c20*/  MOV R2, R4 ;  /* 0x0000000400027202 */ /* 0x000fe40000000f00 */
[----:B------:R-:W4:Y:S01]  /*7c30*/  LDS.128 R12, [R8+0xc000] ;  /* 0x00c00000080c7984 */ /* 0x000f220000000c00 */
[----:B------:R-:W-:-:S03]  /*7c40*/  MOV R3, R24 ;  /* 0x0000001800037202 */ /* 0x000fc60000000f00 */
[----:B------:R-:W2:Y:S01]  /*7c50*/  LDS.128 R20, [R8+0x10000] ;  /* 0x0100000008147984 */ /* 0x000ea20000000c00 */
[----:B------:R-:W-:-:S04]  /*7c60*/  IMAD.WIDE.U32 R6, R72, UR10, R2 ;  /* 0x0000000a48067c25 */ /* 0x000fc8000f8e0002 */
[----:B------:R-:W-:Y:S01]  /*7c70*/  IMAD R0, R72, UR11, R7 ;  /* 0x0000000b48007c24 */ /* 0x000fe2000f8e0207 */
[----:B-----5:R-:W-:-:S04]  /*7c80*/  LEA R2, P0, R6, UR14, 0x1 ;  /* 0x0000000e06027c11 */ /* 0x020fc8000f8008ff */
[----:B------:R-:W-:-:S05]  /*7c90*/  LEA.HI.X R3, R6, UR15, R0, 0x1, P0 ;  /* 0x0000000f06037c11 */ /* 0x000fca00080f0c00 */
[----:B---3--:R3:W-:Y:S04]  /*7ca0*/  STG.E.128 desc[UR34][R2.64+0x80], R16 ;  /* 0x0000801002007986 */ /* 0x0087e8000c101d22 */
[----:B----4-:R3:W-:Y:S04]  /*7cb0*/  STG.E.128 desc[UR34][R2.64], R12 ;  /* 0x0000000c02007986 */ /* 0x0107e8000c101d22 */
[----:B--2---:R3:W-:Y:S02]  /*7cc0*/  STG.E.128 desc[UR34][R2.64+0x100], R20 ;  /* 0x0001001402007986 */ /* 0x0047e4000c101d22 */
.L_x_1046:
[----:B------:R-:W-:Y:S05]  /*7cd0*/  BSYNC.RECONVERGENT B0 ;  /* 0x0000000000007941 */ /* 0x000fea0003800200 */
.L_x_1045:
[----:B----4-:R-:W4:Y:S01]  /*7ce0*/  LDS.128 R8, [R8+0x11000] ;  /* 0x0110000008087984 */ /* 0x010f220000000c00 */
[----:B------:R-:W-:Y:S04]  /*7cf0*/  BSSY.RECONVERGENT B0, `(.L_x_1047) ;  /* 0x000000e000007945 */ /* 0x000fe80003800200 */
[----:B------:R-:W-:Y:S05]  /*7d00*/  @P2 BRA `(.L_x_1048) ;  /* 0x0000000000302947 */ /* 0x000fea0003800000 */
[----:B------:R-:W5:Y:S01]  /*7d10*/  LDCU.64 UR14, c[0x0][0x560] ;  /* 0x0000ac00ff0e77ac */ /* 0x000f620008000a00 */
[----:B---3--:R-:W-:Y:S01]  /*7d20*/  MOV R2, R4 ;  /* 0x0000000400027202 */ /* 0x008fe20000000f00 */
[----:B------:R-:W-:Y:S01]  /*7d30*/  IMAD R0, R27, UR10, RZ ;  /* 0x0000000a1b007c24 */ /* 0x000fe2000f8e02ff */
        /* <DEDUP_REMOVED lines=9> */
.L_x_1048:
[----:B------:R-:W-:Y:S05]  /*7dd0*/  BSYNC.RECONVERGENT B0 ;  /* 0x0000000000007941 */ /* 0x000fea0003800200 */
.L_x_1047:
[----:B---3--:R-:W-:Y:S01]  /*7de0*/  MOV R2, R61 ;  /* 0x0000003d00027202 */ /* 0x008fe20000000f00 */
        /* <DEDUP_REMOVED lines=10> */
[----:B------:R-:W3:Y:S01]  /*7e90*/  LDCU.64 UR10, c[0x0][0x568] ;  /* 0x0000ad00ff0a77ac */ /* 0x000ee20008000a00 */
[----:B------:R-:W-:Y:S02]  /*7ea0*/  MOV R2, R4 ;  /* 0x0000000400027202 */ /* 0x000fe40000000f00 */
[----:B------:R-:W-:-:S03]  /*7eb0*/  MOV R3, R0 ;  /* 0x0000000000037202 */ /* 0x000fc60000000f00 */
[----:B------:R-:W-:-:S04]  /*7ec0*/  IMAD.WIDE.U32 R6, R72, UR8, R2 ;  /* 0x0000000848067c25 */ /* 0x000fc8000f8e0002 */
[----:B------:R-:W-:Y:S01]  /*7ed0*/  IMAD R3, R72, UR9, R7 ;  /* 0x0000000948037c24 */ /* 0x000fe2000f8e0207 */
[----:B---3--:R-:W-:-:S04]  /*7ee0*/  LEA R2, P0, R6, UR10, 0x1 ;  /* 0x0000000a06027c11 */ /* 0x008fc8000f8008ff */
[----:B------:R-:W-:-:S05]  /*7ef0*/  LEA.HI.X R3, R6, UR11, R3, 0x1, P0 ;  /* 0x0000000b06037c11 */ /* 0x000fca00080f0c03 */
[----:B------:R3:W-:Y:S04]  /*7f00*/  STG.E.128 desc[UR34][R2.64], R44 ;  /* 0x0000002c02007986 */ /* 0x0007e8000c101d22 */
[----:B-1----:R3:W-:Y:S04]  /*7f10*/  STG.E.128 desc[UR34][R2.64+0x80], R40 ;  /* 0x0000802802007986 */ /* 0x0027e8000c101d22 */
[----:B------:R3:W-:Y:S02]  /*7f20*/  STG.E.128 desc[UR34][R2.64+0x100], R36 ;  /* 0x0001002402007986 */ /* 0x0007e4000c101d22 */
.L_x_1050:
[----:B------:R-:W-:Y:S05]  /*7f30*/  BSYNC.RECONVERGENT B0 ;  /* 0x0000000000007941 */ /* 0x000fea0003800200 */
.L_x_1049:
        /* <DEDUP_REMOVED lines=10> */
[----:B-1----:R1:W-:Y:S04]  /*7fe0*/  STG.E.128 desc[UR34][R2.64], R56 ;  /* 0x0000003802007986 */ /* 0x0023e8000c101d22 */
[----:B--2---:R1:W-:Y:S04]  /*7ff0*/  STG.E.128 desc[UR34][R2.64+0x80], R52 ;  /* 0x0000803402007986 */ /* 0x0043e8000c101d22 */
[----:B------:R1:W-:Y:S02]  /*8000*/  STG.E.128 desc[UR34][R2.64+0x100], R48 ;  /* 0x0001003002007986 */ /* 0x0003e4000c101d22 */
.L_x_1037:
[----:B------:R-:W-:Y:S05]  /*8010*/  BSYNC.RECONVERGENT B1 ;  /* 0x0000000000017941 */ /* 0x000fea0003800200 */
.L_x_1015:
[----:B------:R-:W5:Y:S01]  /*8020*/  LDCU UR9, c[0x0][0x438] ;  /* 0x00008700ff0977ac */ /* 0x000f620008000800 */
[----:B------:R-:W2:Y:S01]  /*8030*/  LDCU UR10, c[0x0][0x370] ;  /* 0x00006e00ff0a77ac */ /* 0x000ea20008000800 */
[----:B-----5:R-:W-:-:S04]  /*8040*/  UIADD3 UR9, UPT, UPT, UR9, 0x3f, URZ ;  /* 0x0000003f09097890 */ /* 0x020fc8000fffe0ff */
[----:B------:R-:W-:Y:S02]  /*8050*/  USHF.R.S32.HI UR8, URZ, 0x1f, UR9 ;  /* 0x0000001fff087899 */ /* 0x000fe40008011409 */
[----:B--2---:R-:W-:Y:S02]  /*8060*/  UIADD3 UR36, UPT, UPT, UR10, UR36, URZ ;  /* 0x000000240a247290 */ /* 0x004fe4000fffe0ff */
[----:B------:R-:W-:Y:S01]  /*8070*/  ULEA.HI UR8, UR8, UR9, URZ, 0x6 ;  /* 0x0000000908087291 */ /* 0x000fe2000f8f30ff */
[----:B------:R-:W-:-:S03]  /*8080*/  UMOV UR10, UR20 ;  /* 0x00000014000a7c82 */ /* 0x000fc60008000000 */
[----:B------:R-:W-:-:S04]  /*8090*/  USHF.R.S32.HI UR8, URZ, 0x6, UR8 ;  /* 0x00000006ff087899 */ /* 0x000fc80008011408 */
[----:B------:R-:W-:-:S09]  /*80a0*/  UISETP.GE.AND UP0, UPT, UR36, UR8, UPT ;  /* 0x000000082400728c */ /* 0x000fd2000bf06270 */
[----:B------:R-:W-:Y:S05]  /*80b0*/  BRA.U !UP0, `(.L_x_1051) ;  /* 0xffffff8108947547 */ /* 0x000fea000b83ffff */
[----:B------:R-:W-:Y:S05]  /*80c0*/  EXIT ;  /* 0x000000000000794d */ /* 0x000fea0003800000 */
.L_x_1052:
        /* <DEDUP_REMOVED lines=11> */
.L_x_2170:


//--------------------- .text._ZN5flash44flash_bwd_dq_dk_dv_loop_seqk_parallel_kernelI23Flash_bwd_kernel_traitsILi192ELi64ELi64ELi8ELi4ELi2ELi2ELb1ELb1EN7cutlass6half_tE19Flash_kernel_traitsILi192ELi64ELi64ELi8ES3_EELb1ELb0ELb0ELb1ELb0ELb0ELb0EEEvNS_16Flash_bwd_paramsE --------------------------
	.section	.text._ZN5flash44flash_bwd_dq_dk_dv_loop_seqk_parallel_kernelI23Flash_bwd_kernel_traitsILi192ELi64ELi64ELi8ELi4ELi2ELi2ELb1ELb1EN7cutlass6half_tE19Flash_kernel_traitsILi192ELi64ELi64ELi8ES3_EELb1ELb0ELb0ELb1ELb0ELb0ELb0EEEvNS_16Flash_bwd_paramsE,"ax",@progbits
	.align	128
        .global         _ZN5flash44flash_bwd_dq_dk_dv_loop_seqk_parallel_kernelI23Flash_bwd_kernel_traitsILi192ELi64ELi64ELi8ELi4ELi2ELi2ELb1ELb1EN7cutlass6half_tE19Flash_kernel_traitsILi192ELi64ELi64ELi8ES3_EELb1ELb0ELb0ELb1ELb0ELb0ELb0EEEvNS_16Flash_bwd_paramsE
        .type           _ZN5flash44flash_bwd_dq_dk_dv_loop_seqk_parallel_kernelI23Flash_bwd_kernel_traitsILi192ELi64ELi64ELi8ELi4ELi2ELi2ELb1ELb1EN7cutlass6half_tE19Flash_kernel_traitsILi192ELi64ELi64ELi8ES3_EELb1ELb0ELb0ELb1ELb0ELb0ELb0EEEvNS_16Flash_bwd_paramsE,@function
        .size           _ZN5flash44flash_bwd_dq_dk_dv_loop_seqk_parallel_kernelI23Flash_bwd_kernel_traitsILi192ELi64ELi64ELi8ELi4ELi2ELi2ELb1ELb1EN7cutlass6half_tE19Flash_kernel_traitsILi192ELi64ELi64ELi8ES3_EELb1ELb0ELb0ELb1ELb0ELb0ELb0EEEvNS_16Flash_bwd_paramsE,(.L_x_2171 - _ZN5flash44flash_bwd_dq_dk_dv_loop_seqk_parallel_kernelI23Flash_bwd_kernel_traitsILi192ELi64ELi64ELi8ELi4ELi2ELi2ELb1ELb1EN7cutlass6half_tE19Flash_kernel_traitsILi192ELi64ELi64ELi8ES3_EELb1ELb0ELb0ELb1ELb0ELb0ELb0EEEvNS_16Flash_bwd_paramsE)
        .other          _ZN5flash44flash_bwd_dq_dk_dv_loop_seqk_parallel_kernelI23Flash_bwd_kernel_traitsILi192ELi64ELi64ELi8ELi4ELi2ELi2ELb1ELb1EN7cutlass6half_tE19Flash_kernel_traitsILi192ELi64ELi64ELi8ES3_EELb1ELb0ELb0ELb1ELb0ELb0ELb0EEEvNS_16Flash_bwd_paramsE,@"STO_CUDA_ENTRY STV_DEFAULT"
_ZN5flash44flash_bwd_dq_dk_dv_loop_seqk_parallel_kernelI23Flash_bwd_kernel_traitsILi192ELi64ELi64ELi8ELi4ELi2ELi2ELb1ELb1EN7cutlass6half_tE19Flash_kernel_traitsILi192ELi64ELi64ELi8ES3_EELb1ELb0ELb0ELb1ELb0ELb0ELb0EEEvNS_16Flash_bwd_paramsE:
.text._ZN5flash44flash_bwd_dq_dk_dv_loop_seqk_parallel_kernelI23Flash_bwd_kernel_traitsILi192ELi64ELi64ELi8ELi4ELi2ELi2ELb1ELb1EN7cutlass6half_tE19Flash_kernel_traitsILi192ELi64ELi64ELi8ES3_EELb1ELb0ELb0ELb1ELb0ELb0ELb0EEEvNS_16Flash_bwd_paramsE:
        /* <DEDUP_REMOVED lines=49> */
.L_x_1118:
        /* <DEDUP_REMOVED lines=52> */
.L_x_1053:
        /* <DEDUP_REMOVED lines=34> */
.L_x_1055:
[----:B------:R-:W1:Y:S01]  /*0870*/  LDCU.64 UR16, c[0x0][0x3b8] ;  /* 0x00007700ff1077ac */ /* 0x000e620008000a00 */
[----:B------:R-:W-:-:S04]  /*0880*/  UIADD3 UR8, UPT, UPT, UR37, UR39, URZ ;  /* 0x0000002725087290 */ /* 0x000fc8000fffe0ff */
[----:B-1----:R-:W-:Y:S02]  /*0890*/  UIMAD.WIDE.U32 UR10, UR8, UR16, URZ ;  /* 0x00000010080a72a5 */ /* 0x002fe4000f8e00ff */
[----:B------:R-:W-:-:S04]  /*08a0*/  UIMAD UR8, UR8, UR17, URZ ;  /* 0x00000011080872a4 */ /* 0x000fc8000f8e02ff */
[----:B------:R-:W-:Y:S01]  /*08b0*/  UIADD3 UR8, UPT, UPT, UR11, UR8, URZ ;  /* 0x000000080b087290 */ /* 0x000fe2000fffe0ff */
[----:B------:R-:W-:-:S05]  /*08c0*/  UMOV UR46, UR10 ;  /* 0x0000000a002e7c82 */ /* 0x000fca0008000000 */
[----:B------:R-:W-:Y:S02]  /*08d0*/  MOV R20, UR8 ;  /* 0x0000000800147c02 */ /* 0x000fe40008000f00 */
.L_x_1056:
        /* <DEDUP_REMOVED lines=43> */
.L_x_1057:
[----:B------:R-:W1:Y:S01]  /*0b90*/  LDCU.64 UR14, c[0x0][0x3c0] ;  /* 0x00007800ff0e77ac */ /* 0x000e620008000a00 */
[----:B------:R-:W-:-:S04]  /*0ba0*/  UIADD3 UR8, UPT, UPT, UR37, UR39, URZ ;  /* 0x0000002725087290 */ /* 0x000fc8000fffe0ff */
[----:B-1----:R-:W-:Y:S02]  /*0bb0*/  UIMAD.WIDE.U32 UR50, UR8, UR14, URZ ;  /* 0x0000000e083272a5 */ /* 0x002fe4000f8e00ff */
[----:B------:R-:W-:-:S04]  /*0bc0*/  UIMAD UR8, UR8, UR15, URZ ;  /* 0x0000000f080872a4 */ /* 0x000fc8000f8e02ff */
[----:B------:R-:W-:-:S06]  /*0bd0*/  UIADD3 UR8, UPT, UPT, UR51, UR8, URZ ;  /* 0x0000000833087290 */ /* 0x000fcc000fffe0ff */
[----:B------:R-:W-:-:S07]  /*0be0*/  MOV R16, UR8 ;  /* 0x0000000800107c02 */ /* 0x000fce0008000f00 */
.L_x_1058:
        /* <DEDUP_REMOVED lines=28> */
.L_x_1059:
[----:B------:R-:W-:Y:S02]  /*0db0*/  UIMAD.WIDE.U32 UR10, UR62, UR18, URZ ;  /* 0x000000123e0a72a5 */ /* 0x000fe4000f8e00ff */
[----:B------:R-:W-:-:S04]  /*0dc0*/  UIMAD UR8, UR63, UR18, URZ ;  /* 0x000000123f0872a4 */ /* 0x000fc8000f8e02ff */
[----:B------:R-:W-:-:S12]  /*0dd0*/  UIADD3 UR8, UPT, UPT, UR11, UR8, URZ ;  /* 0x000000080b087290 */ /* 0x000fd8000fffe0ff */
.L_x_1060:
        /* <DEDUP_REMOVED lines=20> */
.L_x_1061:
[----:B------:R-:W1:Y:S01]  /*0f20*/  LDCU UR55, c[0x0][0x434] ;  /* 0x00008680ff3777ac */ /* 0x000e620008000800 */
[----:B------:R-:W-:-:S04]  /*0f30*/  UIMAD UR9, UR25, UR41, UR24 ;  /* 0x00000029190972a4 */ /* 0x000fc8000f8e0218 */
[----:B-1----:R-:W-:Y:S02]  /*0f40*/  UIMAD UR55, UR9, UR55, URZ ;  /* 0x00000037093772a4 */ /* 0x002fe4000f8e02ff */
.L_x_1062:
        /* <DEDUP_REMOVED lines=11> */
.L_x_1063:
[----:B------:R-:W1:Y:S01]  /*1000*/  LDCU UR54, c[0x0][0x444] ;  /* 0x00008880ff3677ac */ /* 0x000e620008000800 */
[----:B------:R-:W-:-:S04]  /*1010*/  UIMAD UR9, UR25, UR41, UR24 ;  /* 0x00000029190972a4 */ /* 0x000fc8000f8e0218 */
[----:B-1----:R-:W-:-:S12]  /*1020*/  UIMAD UR54, UR9, UR54, URZ ;  /* 0x00000036093672a4 */ /* 0x002fd8000f8e02ff */
.L_x_1064:
[----:B------:R-:W1:Y:S01]  /*1030*/  S2R R23, SR_TID.X ;  /* 0x0000000000177919 */ /* 0x000e620000002100 */
[----:B------:R-:W-:Y:S01]  /*1040*/  USHF.R.S32.HI UR9, URZ, 0x1f, UR53 ;  /* 0x0000001fff097899 */ /* 0x000fe20008011435 */
[----:B------:R-:W2:Y:S01]  /*1050*/  LDC.64 R12, c[0x0][0x3b0] ;  /* 0x0000ec00ff0c7b82 */ /* 0x000ea20000000a00 */
[----:B------:R-:W-:Y:S01]  /*1060*/  UIADD3 UR53, UP1, UP0, UR60, UR10, UR53 ;  /* 0x0000000a3c357290 */ /* 0x000fe2000f83e035 */
[----:B------:R-:W-:Y:S01]  /*1070*/  IMAD.MOV.U32 R9, RZ, RZ, RZ ;  /* 0x000000ffff097224 */ /* 0x000fe200078e00ff */
[----:B------:R-:W-:Y:S01]  /*1080*/  ISETP.NE.AND P3, PT, RZ, UR56, PT ;  /* 0x00000038ff007c0c */ /* 0x000fe2000bf65270 */
[----:B------:R-:W-:Y:S01]  /*1090*/  ULEA UR54, UR45, UR54, 0x6 ;  /* 0x000000362d367291 */ /* 0x000fe2000f8e30ff */
[----:B------:R-:W-:Y:S01]  /*10a0*/  BSSY.RECONVERGENT B1, `(.L_x_1054) ;  /* 0x00008bd000017945 */ /* 0x000fe20003800200 */
[----:B------:R-:W-:Y:S02]  /*10b0*/  UIADD3.X UR51, UPT, UPT, UR51, UR8, UR9, UP1, UP0 ;  /* 0x0000000833337290 */ /* 0x000fe40008fe0409 */
[----:B------:R-:W3:Y:S01]  /*10c0*/  LDC.64 R10, c[0x0][0x5f8] ;  /* 0x00017e00ff0a7b82 */ /* 0x000ee20000000a00 */
[----:B------:R-:W-:Y:S01]  /*10d0*/  UISETP.GT.AND UP0, UPT, UR38, URZ, UPT ;  /* 0x000000ff2600728c */ /* 0x000fe2000bf04270 */
        /* <DEDUP_REMOVED lines=22> */
[----:B------:R-:W-:Y:S01]  /*1240*/  IMAD.WIDE.U32 R2, R0, UR24, R2 ;  /* 0x0000001800027c25 */ /* 0x000fe2000f8e0002 */
[----:B-1----:R-:W-:-:S03]  /*1250*/  UIMAD.WIDE UR58, UR54, 0x4, UR58 ;  /* 0x00000004363a78a5 */ /* 0x002fc6000f8e023a */
[----:B------:R-:W-:Y:S01]  /*1260*/  IMAD.U32 R0, RZ, RZ, UR11 ;  /* 0x0000000bff007e24 */ /* 0x000fe2000f8e00ff */
[----:B------:R-:W1:Y:S03]  /*1270*/  LDCU.64 UR10, c[0x0][0x550] ;  /* 0x0000aa00ff0a77ac */ /* 0x000e660008000a00 */
        /* <DEDUP_REMOVED lines=15> */
[C---:B-1----:R-:W-:Y:S01]  /*1370*/  LEA R30, P2, R2.reuse, UR10, 0x1 ;  /* 0x0000000a021e7c11 */ /* 0x042fe2000f8408ff */
        /* <DEDUP_REMOVED lines=12> */
[----:B------:R-:W4:Y:S01]  /*1440*/  LDCU.64 UR52, c[0x0][0x420] ;  /* 0x00008400ff3477ac */ /* 0x000f220008000a00 */
[----:B------:R-:W-:Y:S01]  /*1450*/  IADD3.X R5, PT, PT, R5, UR51, R0, P1, P0 ;  /* 0x0000003305057c10 */ /* 0x000fe20008fe0400 */
[----:B------:R-:W-:Y:S01]  /*1460*/  IMAD R3, R21, R13, R3 ;  /* 0x0000000d15037224 */ /* 0x000fe200078e0203 */
[----:B------:R-:W-:Y:S01]  /*1470*/  IADD3 R0, P0, PT, R11, UR49, RZ ;  /* 0x000000310b007c10 */ /* 0x000fe2000ff1e0ff */
[----:B------:R1:W-:Y:S01]  /*1480*/  STL [R1+0x3c], R29 ;  /* 0x00003c1d01007387 */ /* 0x0003e20000100800 */
[----:B--2---:R-:W-:Y:S01]  /*1490*/  LEA R28, P1, R2, UR8, 0x1 ;  /* 0x00000008021c7c11 */ /* 0x004fe2000f8208ff */
[----:B------:R-:W-:Y:S01]  /*14a0*/  IMAD.SHL.U32 R15, R12, 0x20, RZ ;  /* 0x000000200c0f7824 */ /* 0x000fe200078e00ff */
[----:B------:R-:W-:-:S02]  /*14b0*/  LEA.HI.X.SX32 R4, R4, R5, 0x1, P0 ;  /* 0x0000000504047211 */ /* 0x000fc400000f0eff */
[----:B---3--:R-:W-:Y:S01]  /*14c0*/  LEA R32, P0, R0, UR18, 0x2 ;  /* 0x0000001200207c11 */ /* 0x008fe2000f8010ff */
[----:B------:R1:W-:Y:S01]  /*14d0*/  STL [R1+0x38], R28 ;  /* 0x0000381c01007387 */ /* 0x0003e20000100800 */
[----:B------:R-:W-:Y:S01]  /*14e0*/  LEA.HI.X R27, R2, UR9, R3, 0x1, P1 ;  /* 0x00000009021b7c11 */ /* 0x000fe200088f0c03 */
[----:B------:R-:W-:Y:S01]  /*14f0*/  UMOV UR18, UR58 ;  /* 0x0000003a00127c82 */ /* 0x000fe20008000000 */
[----:B------:R-:W-:Y:S01]  /*1500*/  LEA.HI.X R33, R0, UR19, R4, 0x2, P0 ;  /* 0x0000001300217c11 */ /* 0x000fe200080f1404 */
[----:B------:R-:W-:Y:S01]  /*1510*/  UMOV UR19, UR59 ;  /* 0x0000003b00137c82 */ /* 0x000fe20008000000 */
[----:B------:R-:W-:Y:S01]  /*1520*/  IADD3 R13, P0, PT, R21, 0x20, RZ ;  /* 0x00000020150d7810 */ /* 0x000fe20007f1e0ff */
[----:B------:R1:W-:Y:S01]  /*1530*/  STL [R1+0x2c], R27 ;  /* 0x00002c1b01007387 */ /* 0x0003e20000100800 */
[C---:B------:R-:W-:Y:S01]  /*1540*/  LOP3.LUT R12, R8.reuse, 0x80, RZ, 0xfc, !PT ;  /* 0x00000080080c7812 */ /* 0x040fe200078efcff */
[----:B----4-:R-:W-:Y:S01]  /*1550*/  UIMAD.WIDE UR52, UR55, 0x4, UR52 ;  /* 0x00000004373478a5 */ /* 0x010fe2000f8e0234 */
[----:B------:R-:W-:Y:S01]  /*1560*/  LOP3.LUT R11, R8, 0x40, RZ, 0xfc, !PT ;  /* 0x00000040080b7812 */ /* 0x000fe200078efcff */
[----:B------:R1:W-:Y:S01]  /*1570*/  STL.64 [R1+0x30], R32 ;  /* 0x0000302001007387 */ /* 0x0003e20000100a00 */
[----:B------:R-:W-:Y:S01]  /*1580*/  IMAD.X R17, RZ, RZ, RZ, P0 ;  /* 0x000000ffff117224 */ /* 0x000fe200000e06ff */
[----:B------:R-:W-:Y:S08]  /*1590*/  BRA.U UP0, `(.L_x_1065) ;  /* 0x0000000900147547 */ /* 0x000ff0000b800000 */
        /* <DEDUP_REMOVED lines=13> */
.L_x_1066:
[----:B------:R-:W2:Y:S01]  /*1670*/  LDCU.64 UR10, c[0x0][0x5c0] ;  /* 0x0000b800ff0a77ac */ /* 0x000ea20008000a00 */
[----:B------:R-:W-:-:S04]  /*1680*/  UIADD3 UR8, UPT, UPT, UR37, UR39, URZ ;  /* 0x0000002725087290 */ /* 0x000fc8000fffe0ff */
[----:B--2---:R-:W-:Y:S02]  /*1690*/  UIMAD.WIDE.U32 UR18, UR8, UR10, URZ ;  /* 0x0000000a081272a5 */ /* 0x004fe4000f8e00ff */
[----:B------:R-:W-:-:S04]  /*16a0*/  UIMAD UR8, UR8, UR11, URZ ;  /* 0x0000000b080872a4 */ /* 0x000fc8000f8e02ff */
[----:B------:R-:W-:-:S06]  /*16b0*/  UIADD3 UR8, UPT, UPT, UR19, UR8, URZ ;  /* 0x0000000813087290 */ /* 0x000fcc000fffe0ff */
[----:B------:R-:W-:Y:S02]  /*16c0*/  MOV R0, UR8 ;  /* 0x0000000800007c02 */ /* 0x000fe40008000f00 */
.L_x_1067:
        /* <DEDUP_REMOVED lines=13> */
.L_x_1068:
[----:B------:R-:W2:Y:S01]  /*17a0*/  LDCU.64 UR8, c[0x0][0x5c8] ;  /* 0x0000b900ff0877ac */ /* 0x000ea20008000a00 */
[----:B------:R-:W-:-:S04]  /*17b0*/  UIADD3 UR37, UPT, UPT, UR37, UR39, URZ ;  /* 0x0000002725257290 */ /* 0x000fc8000fffe0ff */
[----:B--2---:R-:W-:Y:S02]  /*17c0*/  UIMAD.WIDE.U32 UR16, UR37, UR8, URZ ;  /* 0x00000008251072a5 */ /* 0x004fe4000f8e00ff */
[----:B------:R-:W-:-:S04]  /*17d0*/  UIMAD UR37, UR37, UR9, URZ ;  /* 0x00000009252572a4 */ /* 0x000fc8000f8e02ff */
[----:B------:R-:W-:-:S06]  /*17e0*/  UIADD3 UR37, UPT, UPT, UR17, UR37, URZ ;  /* 0x0000002511257290 */ /* 0x000fcc000fffe0ff */
[----:B------:R-:W-:-:S07]  /*17f0*/  MOV R10, UR37 ;  /* 0x00000025000a7c02 */ /* 0x000fce0008000f00 */
.L_x_1069:
        /* <DEDUP_REMOVED lines=30> */
.L_x_1071:
[----:B------:R-:W-:Y:S05]  /*19e0*/  BSYNC.RECONVERGENT B0 ;  /* 0x0000000000007941 */ /* 0x000fea0003800200 */
.L_x_1070:
[----:B------:R-:W-:Y:S04]  /*19f0*/  BSSY.RECONVERGENT B0, `(.L_x_1072) ;  /* 0x0000011000007945 */ /* 0x000fe80003800200 */
[----:B------:R-:W-:Y:S05]  /*1a00*/  @P4 BRA `(.L_x_1073) ;  /* 0x00000000003c4947 */ /* 0x000fea0003800000 */
[----:B------:R-:W3:Y:S01]  /*1a10*/  LDCU UR17, c[0x0][0x440] ;  /* 0x00008800ff1177ac */ /* 0x000ee20008000800 */
[----:B--2---:R-:W-:Y:S02]  /*1a20*/  IMAD R2, R17, UR10, RZ ;  /* 0x0000000a11027c24 */ /* 0x004fe4000f8e02ff */
[----:B------:R-:W-:Y:S01]  /*1a30*/  IMAD.MOV.U32 R5, RZ, RZ, R0 ;  /* 0x000000ffff057224 */ /* 0x000fe200078e0000 */
[----:B------:R-:W2:Y:S01]  /*1a40*/  LDCU.64 UR14, c[0x0][0x560] ;  /* 0x0000ac00ff0e77ac */ /* 0x000ea20008000a00 */
        /* <DEDUP_REMOVED lines=8> */
[----:B------:R3:W-:Y:S04]  /*1ad0*/  @!P2 STG.E.128 desc[UR34][R2.64], RZ ;  /* 0x000000ff0200a986 */ /* 0x0007e8000c101d22 */
[----:B------:R3:W-:Y:S04]  /*1ae0*/  @!P1 STG.E.128 desc[UR34][R2.64+0x80], RZ ;  /* 0x000080ff02009986 */ /* 0x0007e8000c101d22 */
[----:B------:R3:W-:Y:S02]  /*1af0*/  @!P0 STG.E.128 desc[UR34][R2.64+0x100], RZ ;  /* 0x000100ff02008986 */ /* 0x0007e4000c101d22 */
.L_x_1073:
[----:B------:R-:W-:Y:S05]  /*1b00*/  BSYNC.RECONVERGENT B0 ;  /* 0x0000000000007941 */ /* 0x000fea0003800200 */
.L_x_1072:
        /* <DEDUP_REMOVED lines=27> */
.L_x_1075:
[----:B------:R-:W-:Y:S05]  /*1cc0*/  BSYNC.RECONVERGENT B0 ;  /* 0x0000000000007941 */ /* 0x000fea0003800200 */
.L_x_1074:
        /* <DEDUP_REMOVED lines=10> */
[----:B--2---:R-:W-:-:S04]  /*1d70*/  LEA R2, P2, R4, UR10, 0x1 ;  /* 0x0000000a04027c11 */ /* 0x004fc8000f8408ff */
[----:B------:R-:W-:-:S05]  /*1d80*/  LEA.HI.X R3, R4, UR11, R0, 0x1, P2 ;  /* 0x0000000b04037c11 */ /* 0x000fca00090f0c00 */
[----:B------:R4:W-:Y:S04]  /*1d90*/  @!P1 STG.E.128 desc[UR34][R2.64], RZ ;  /* 0x000000ff02009986 */ /* 0x0009e8000c101d22 */
[----:B------:R4:W-:Y:S01]  /*1da0*/  @!P0 STG.E.128 desc[UR34][R2.64+0x80], RZ ;  /* 0x000080ff02008986 */ /* 0x0009e2000c101d22 */
[----:B------:R-:W-:-:S13]  /*1db0*/  ISETP.GE.AND P0, PT, R12, UR14, PT ;  /* 0x0000000e0c007c0c */ /* 0x000fda000bf06270 */
[----:B------:R-:W-:Y:S05]  /*1dc0*/  @P0 BRA `(.L_x_1076) ;  /* 0x0000007c00a80947 */ /* 0x000fea0003800000 */
[----:B------:R2:W-:Y:S01]  /*1dd0*/  STG.E.128 desc[UR34][R2.64+0x100], RZ ;  /* 0x000100ff02007986 */ /* 0x0005e2000c101d22 */
[----:B------:R-:W-:Y:S05]  /*1de0*/  BRA `(.L_x_1076) ;  /* 0x0000007c00a07947 */ /* 0x000fea0003800000 */
.L_x_1065:
[----:B------:R-:W-:Y:S01]  /*1df0*/  IMAD.U32 R2, RZ, RZ, UR14 ;  /* 0x0000000eff027e24 */ /* 0x000fe2000f8e00ff */
[----:B------:R-:W-:Y:S01]  /*1e00*/  UIMAD UR10, UR44, UR14, URZ ;  /* 0x0000000e2c0a72a4 */ /* 0x000fe2000f8e02ff */
[----:B------:R-:W-:Y:S01]  /*1e10*/  LOP3.LUT R6, R24, 0x1f8, RZ, 0xc0, !PT ;  /* 0x000001f818067812 */ /* 0x000fe200078ec0ff */
[----:B------:R-:W2:Y:S01]  /*1e20*/  LDCU.64 UR8, c[0x0][0x3d8] ;  /* 0x00007b00ff0877ac */ /* 0x000ea20008000a00 */
        /* <DEDUP_REMOVED lines=9> */
[----:B--2---:R-:W-:Y:S02]  /*1ec0*/  IMAD R0, R19, UR8, RZ ;  /* 0x0000000813007c24 */ /* 0x004fe4000f8e02ff */
[----:B------:R-:W-:-:S04]  /*1ed0*/  IMAD.WIDE.U32 R4, R14, UR8, R2 ;  /* 0x000000080e047c25 */ /* 0x000fc8000f8e0002 */
[----:B------:R-:W-:Y:S01]  /*1ee0*/  IMAD R10, R14, UR9, R0 ;  /* 0x000000090e0a7c24 */ /* 0x000fe2000f8e0200 */
[----:B------:R-:W-:-:S03]  /*1ef0*/  LOP3.LUT R0, R6, 0x1e00, R24, 0xf8, !PT ;  /* 0x00001e0006007812 */ /* 0x000fc600078ef818 */
[----:B------:R-:W-:Y:S01]  /*1f00*/  IMAD.IADD R10, R5, 0x1, R10 ;  /* 0x00000001050a7824 */ /* 0x000fe200078e020a */
[----:B------:R-:W-:Y:S01]  /*1f10*/  LEA R0, R0, UR6, 0x1 ;  /* 0x0000000600007c11 */ /* 0x000fe2000f8e08ff */
        /* <DEDUP_REMOVED lines=28> */
.L_x_1079:
[----:B------:R3:W-:Y:S01]  /*20e0*/  STS.128 [R0+0x16000], RZ ;  /* 0x016000ff00007388 */ /* 0x0007e20000000c00 */
[----:B------:R-:W-:Y:S05]  /*20f0*/  BRA `(.L_x_1080) ;  /* 0x00000000000c7947 */ /* 0x000fea0003800000 */
.L_x_1078:
[----:B------:R2:W-:Y:S04]  /*2100*/  STS.128 [R0+0x12000], RZ ;  /* 0x012000ff00007388 */ /* 0x0005e80000000c00 */
[----:B------:R2:W-:Y:S04]  /*2110*/  STS.128 [R0+0x14000], RZ ;  /* 0x014000ff00007388 */ /* 0x0005e80000000c00 */
[----:B------:R2:W-:Y:S02]  /*2120*/  STS.128 [R0+0x16000], RZ ;  /* 0x016000ff00007388 */ /* 0x0005e40000000c00 */
.L_x_1080:
[----:B------:R-:W-:Y:S05]  /*2130*/  BSYNC.RECONVERGENT B0 ;  /* 0x0000000000007941 */ /* 0x000fea0003800200 */
.L_x_1077:
[----:B------:R-:W-:Y:S01]  /*2140*/  ISETP.GE.AND P5, PT, R22, UR10, PT ;  /* 0x0000000a16007c0c */ /* 0x000fe2000bfa6270 */
[----:B------:R-:W-:-:S12]  /*2150*/  BSSY.RECONVERGENT B0, `(.L_x_1081) ;  /* 0x0000022000007945 */ /* 0x000fd80003800200 */
[----:B------:R1:W-:Y:S04]  /*2160*/  @P5 STS.128 [R0+0x13000], RZ ;  /* 0x013000ff00005388 */ /* 0x0003e80000000c00 */
[----:B------:R1:W-:Y:S04]  /*2170*/  @P5 STS.128 [R0+0x15000], RZ ;  /* 0x015000ff00005388 */ /* 0x0003e80000000c00 */
[----:B------:R1:W-:Y:S01]  /*2180*/  @P5 STS.128 [R0+0x17000], RZ ;  /* 0x017000ff00005388 */ /* 0x0003e20000000c00 */
[----:B------:R-:W-:Y:S05]  /*2190*/  @P5 BRA `(.L_x_1082) ;  /* 0x0000000000745947 */ /* 0x000fea0003800000 */
[----:B------:R-:W5:Y:S01]  /*21a0*/  LDCU UR10, c[0x0][0x440] ;  /* 0x00008800ff0a77ac */ /* 0x000f620008000800 */
[----:B--2-4-:R-:W-:Y:S02]  /*21b0*/  IMAD R2, R17, UR14, RZ ;  /* 0x0000000e11027c24 */ /* 0x014fe4000f8e02ff */
[----:B------:R-:W-:Y:S01]  /*21c0*/  IMAD.MOV.U32 R5, RZ, RZ, R10 ;  /* 0x000000ffff057224 */ /* 0x000fe200078e000a */
[----:B------:R-:W2:Y:S01]  /*21d0*/  LDCU.64 UR8, c[0x0][0x390] ;  /* 0x00007200ff0877ac */ /* 0x000ea20008000a00 */
[C---:B------:R-:W-:Y:S02]  /*21e0*/  IMAD R2, R13.reuse, UR15, R2 ;  /* 0x0000000f0d027c24 */ /* 0x040fe4000f8e0202 */
[----:B------:R-:W-:-:S04]  /*21f0*/  IMAD.WIDE.U32 R4, R13, UR14, R4 ;  /* 0x0000000e0d047c25 */ /* 0x000fc8000f8e0004 */
[----:B------:R-:W-:Y:S01]  /*2200*/  IMAD.IADD R3, R5, 0x1, R2 ;  /* 0x0000000105037824 */ /* 0x000fe200078e0202 */
[----:B-----5:R-:W-:Y:S02]  /*2210*/  ISETP.GE.AND P1, PT, R8, UR10, PT ;  /* 0x0000000a08007c0c */ /* 0x020fe4000bf26270 */
        /* <DEDUP_REMOVED lines=20> */
.L_x_1083:
[----:B------:R4:W-:Y:S02]  /*2360*/  STS.128 [R0+0x17000], RZ ;  /* 0x017000ff00007388 */ /* 0x0009e40000000c00 */
.L_x_1082:
[----:B------:R-:W-:Y:S05]  /*2370*/  BSYNC.RECONVERGENT B0 ;  /* 0x0000000000007941 */ /* 0x000fea0003800200 */
.L_x_1081:
        /* <DEDUP_REMOVED lines=10> */
[----:B--2-4-:R-:W-:Y:S01]  /*2420*/  @!P0 MOV R2, R30 ;  /* 0x0000001e00028202 */ /* 0x014fe20000000f00 */
        /* <DEDUP_REMOVED lines=13> */
[----:B--2---:R-:W-:Y:S02]  /*2500*/  MOV R2, R30 ;  /* 0x0000001e00027202 */ /* 0x004fe40000000f00 */
[----:B------:R-:W-:-:S05]  /*2510*/  MOV R3, R29 ;  /* 0x0000001d00037202 */ /* 0x000fca0000000f00 */
[----:B------:R-:W-:Y:S01]  /*2520*/  @!PT LDS RZ, [RZ] ;  /* 0x00000000fffff984 */ /* 0x000fe20000000800 */
[----:B------:R-:W-:Y:S01]  /*2530*/  @!PT LDS RZ, [RZ] ;  /* 0x00000000fffff984 */ /* 0x000fe20000000800 */
[----:B------:R-:W-:Y:S01]  /*2540*/  @!PT LDS RZ, [RZ] ;  /* 0x00000000fffff984 */ /* 0x000fe20000000800 */
[----:B------:R2:W-:Y:S01]  /*2550*/  LDGSTS.E.BYPASS.LTC128B.128 [R0+0xa000], desc[UR34][R2.64+0x100] ;  /* 0x0a00010002007fae */ /* 0x0005e2000b981a22 */
[----:B------:R-:W-:Y:S05]  /*2560*/  BRA `(.L_x_1087) ;  /* 0x0000000000147947 */ /* 0x000fea0003800000 */
.L_x_1086:
[----:B------:R4:W-:Y:S01]  /*2570*/  STS.128 [R0+0xa000], RZ ;  /* 0x00a000ff00007388 */ /* 0x0009e20000000c00 */
[----:B------:R-:W-:Y:S05]  /*2580*/  BRA `(.L_x_1087) ;  /* 0x00000000000c7947 */ /* 0x000fea0003800000 */
.L_x_1085:
[----:B------:R1:W-:Y:S04]  /*2590*/  STS.128 [R0+0x6000], RZ ;  /* 0x006000ff00007388 */ /* 0x0003e80000000c00 */
[----:B------:R1:W-:Y:S04]  /*25a0*/  STS.128 [R0+0x8000], RZ ;  /* 0x008000ff00007388 */ /* 0x0003e80000000c00 */
[----:B------:R1:W-:Y:S02]  /*25b0*/  STS.128 [R0+0xa000], RZ ;  /* 0x00a000ff00007388 */ /* 0x0003e40000000c00 */
.L_x_1087:
[----:B------:R-:W-:Y:S05]  /*25c0*/  BSYNC.RECONVERGENT B0 ;  /* 0x0000000000007941 */ /* 0x000fea0003800200 */
.L_x_1084:
[----:B------:R-:W-:Y:S01]  /*25d0*/  ISETP.GE.AND P3, PT, R22, UR9, PT ;  /* 0x0000000916007c0c */ /* 0x000fe2000bf66270 */
[----:B------:R-:W-:-:S12]  /*25e0*/  BSSY.RECONVERGENT B0, `(.L_x_1088) ;  /* 0x000001f000007945 */ /* 0x000fd80003800200 */
[----:B------:R1:W-:Y:S04]  /*25f0*/  @P3 STS.128 [R0+0x7000], RZ ;  /* 0x007000ff00003388 */ /* 0x0003e80000000c00 */
[----:B------:R1:W-:Y:S04]  /*2600*/  @P3 STS.128 [R0+0x9000], RZ ;  /* 0x009000ff00003388 */ /* 0x0003e80000000c00 */
[----:B------:R1:W-:Y:S01]  /*2610*/  @P3 STS.128 [R0+0xb000], RZ ;  /* 0x00b000ff00003388 */ /* 0x0003e20000000c00 */
[----:B------:R-:W-:Y:S05]  /*2620*/  @P3 BRA `(.L_x_1089) ;  /* 0x0000000000683947 */ /* 0x000fea0003800000 */
[----:B------:R-:W5:Y:S01]  /*2630*/  LDCU UR8, c[0x0][0x440] ;  /* 0x00008800ff0877ac */ /* 0x000f620008000800 */
[----:B--2-4-:R-:W-:Y:S02]  /*2640*/  IMAD.U32 R2, RZ, RZ, UR48 ;  /* 0x00000030ff027e24 */ /* 0x014fe4000f8e00ff */
        /* <DEDUP_REMOVED lines=23> */
.L_x_1090:
[----:B------:R4:W-:Y:S02]  /*27c0*/  STS.128 [R0+0xb000], RZ ;  /* 0x00b000ff00007388 */ /* 0x0009e40000000c00 */
.L_x_1089:
[----:B------:R-:W-:Y:S05]  /*27d0*/  BSYNC.RECONVERGENT B0 ;  /* 0x0000000000007941 */ /* 0x000fea0003800200 */
.L_x_1088:
[----:B------:R-:W-:Y:S04]  /*27e0*/  BSSY.RECONVERGENT B0, `(.L_x_1091) ;  /* 0x0000021000007945 */ /* 0x000fe80003800200 */
[----:B------:R-:W-:Y:S05]  /*27f0*/  @P4 BRA `(.L_x_1092) ;  /* 0x0000000000704947 */ /* 0x000fea0003800000 */
[----:B------:R-:W5:Y:S02]  /*2800*/  LDCU UR8, c[0x0][0x440] ;  /* 0x00008800ff0877ac */ /* 0x000f640008000800 */
[----:B-----5:R-:W-:Y:S02]  /*2810*/  ISETP.GE.AND P1, PT, R8, UR8, PT ;  /* 0x0000000808007c0c */ /* 0x020fe4000bf26270 */
[----:B------:R-:W-:-:S11]  /*2820*/  ISETP.GE.AND P0, PT, R11, UR8, PT ;  /* 0x000000080b007c0c */ /* 0x000fd6000bf06270 */
[----:B--2---:R-:W-:Y:S02]  /*2830*/  @!P1 IMAD.MOV.U32 R4, RZ, RZ, R28 ;  /* 0x000000ffff049224 */ /* 0x004fe400078e001c */
        /* <DEDUP_REMOVED lines=22> */
.L_x_1093:
[----:B------:R4:W-:Y:S01]  /*29a0*/  STS.128 [R0+0x4000], RZ ;  /* 0x004000ff00007388 */ /* 0x0009e20000000c00 */
[----:B------:R-:W-:Y:S05]  /*29b0*/  BRA `(.L_x_1094) ;  /* 0x00000000000c7947 */ /* 0x000fea0003800000 */
.L_x_1092:
[----:B------:R1:W-:Y:S04]  /*29c0*/  STS.128 [R0], RZ ;  /* 0x000000ff00007388 */ /* 0x0003e80000000c00 */
[----:B------:R1:W-:Y:S04]  /*29d0*/  STS.128 [R0+0x2000], RZ ;  /* 0x002000ff00007388 */ /* 0x0003e80000000c00 */
[----:B------:R1:W-:Y:S02]  /*29e0*/  STS.128 [R0+0x4000], RZ ;  /* 0x004000ff00007388 */ /* 0x0003e40000000c00 */
.L_x_1094:
[----:B------:R-:W-:Y:S05]  /*29f0*/  BSYNC.RECONVERGENT B0 ;  /* 0x0000000000007941 */ /* 0x000fea0003800200 */
.L_x_1091:
[----:B------:R1:W-:Y:S01]  /*2a00*/  @P3 STS.128 [R0+0x1000], RZ ;  /* 0x001000ff00003388 */ /* 0x0003e20000000c00 */
[----:B------:R-:W-:Y:S03]  /*2a10*/  BSSY.RECONVERGENT B0, `(.L_x_1095) ;  /* 0x000001b000007945 */ /* 0x000fe60003800200 */
[----:B------:R1:W-:Y:S04]  /*2a20*/  @P3 STS.128 [R0+0x3000], RZ ;  /* 0x003000ff00003388 */ /* 0x0003e80000000c00 */
[----:B------:R1:W-:Y:S01]  /*2a30*/  @P3 STS.128 [R0+0x5000], RZ ;  /* 0x005000ff00003388 */ /* 0x0003e20000000c00 */
[----:B------:R-:W-:Y:S05]  /*2a40*/  @P3 BRA `(.L_x_1096) ;  /* 0x00000000005c3947 */ /* 0x000fea0003800000 */
[----:B------:R-:W5:Y:S01]  /*2a50*/  LDCU UR8, c[0x0][0x440] ;  /* 0x00008800ff0877ac */ /* 0x000f620008000800 */
[----:B--2-4-:R-:W-:-:S04]  /*2a60*/  LEA R2, P2, R15, R28, 0x1 ;  /* 0x0000001c0f027211 */ /* 0x014fc800078408ff */
        /* <DEDUP_REMOVED lines=20> */
.L_x_1097:
[----:B------:R4:W-:Y:S02]  /*2bb0*/  STS.128 [R0+0x5000], RZ ;  /* 0x005000ff00007388 */ /* 0x0009e40000000c00 */
.L_x_1096:
[----:B------:R-:W-:Y:S05]  /*2bc0*/  BSYNC.RECONVERGENT B0 ;  /* 0x0000000000007941 */ /* 0x000fea0003800200 */
.L_x_1095:
[--C-:B------:R-:W-:Y:S01]  /*2bd0*/  SHF.R.U32.HI R16, RZ, 0x1, R23.reuse ;  /* 0x00000001ff107819 */ /* 0x100fe20000011617 */
[----:B--2---:R-:W-:Y:S01]  /*2be0*/  IMAD.MOV.U32 R4, RZ, RZ, 0x7f800000 ;  /* 0x7f800000ff047424 */ /* 0x004fe200078e00ff */
        /* <DEDUP_REMOVED lines=10> */
[----:B------:R-:W2:Y:S03]  /*2c90*/  LDCU.64 UR8, c[0x0][0x3d0] ;  /* 0x00007a00ff0877ac */ /* 0x000ea60008000a00 */
[----:B------:R-:W-:-:S05]  /*2ca0*/  IMAD.WIDE.U32 R2, R18, R2, UR52 ;  /* 0x0000003412027e25 */ /* 0x000fca000f8e0002 */
[----:B------:R-:W4:Y:S04]  /*2cb0*/  @!P1 LDG.E R5, desc[UR34][R2.64] ;  /* 0x0000002202059981 */ /* 0x000f28000c1e1900 */
[----:B------:R5:W3:Y:S01]  /*2cc0*/  @!P0 LDG.E R4, desc[UR34][R2.64+0x20] ;  /* 0x0000202202048981 */ /* 0x000ae2000c1e1900 */
[----:B------:R-:W-:Y:S01]  /*2cd0*/  UIMAD UR10, UR31, UR17, UR10 ;  /* 0x000000111f0a72a4 */ /* 0x000fe2000f8e020a */
[----:B------:R-:W-:Y:S01]  /*2ce0*/  BSSY.RECONVERGENT B0, `(.L_x_1098) ;  /* 0x000002c000007945 */ /* 0x000fe20003800200 */
[----:B-----5:R-:W-:-:S05]  /*2cf0*/  MOV R2, UR16 ;  /* 0x0000001000027c02 */ /* 0x020fca0008000f00 */
[----:B------:R-:W-:-:S03]  /*2d00*/  IMAD.WIDE.U32 R2, R2, UR31, R8 ;  /* 0x0000001f02027c25 */ /* 0x000fc6000f8e0008 */
[----:B------:R-:W-:-:S04]  /*2d10*/  IADD3 R2, P0, PT, R2, UR46, RZ ;  /* 0x0000002e02027c10 */ /* 0x000fc8000ff1e0ff */
[----:B------:R-:W-:Y:S01]  /*2d20*/  IADD3.X R3, PT, PT, R20, UR10, R3, P0, !PT ;  /* 0x0000000a14037c10 */ /* 0x000fe200087fe403 */
[----:B---3--:R2:W-:Y:S04]  /*2d30*/  STL [R1+0x48], R4 ;  /* 0x0000480401007387 */ /* 0x0085e80000100800 */
[----:B----4-:R3:W-:Y:S01]  /*2d40*/  STL [R1+0x4c], R5 ;  /* 0x00004c0501007387 */ /* 0x0107e20000100800 */
[----:B--2---:R-:W-:-:S04]  /*2d50*/  IMAD R4, R19, UR8, RZ ;  /* 0x0000000813047c24 */ /* 0x004fc8000f8e02ff */
[C---:B------:R-:W-:Y:S02]  /*2d60*/  IMAD R10, R14.reuse, UR9, R4 ;  /* 0x000000090e0a7c24 */ /* 0x040fe4000f8e0204 */
[----:B---3--:R-:W-:-:S04]  /*2d70*/  IMAD.WIDE.U32 R4, R14, UR8, R2 ;  /* 0x000000080e047c25 */ /* 0x008fc8000f8e0002 */
[----:B------:R-:W-:Y:S01]  /*2d80*/  IMAD.IADD R10, R5, 0x1, R10 ;  /* 0x00000001050a7824 */ /* 0x000fe200078e020a */
        /* <DEDUP_REMOVED lines=28> */
.L_x_1100:
[----:B------:R4:W-:Y:S01]  /*2f50*/  STS.128 [R0+0x10000], RZ ;  /* 0x010000ff00007388 */ /* 0x0009e20000000c00 */
[----:B------:R-:W-:Y:S05]  /*2f60*/  BRA `(.L_x_1101) ;  /* 0x00000000000c7947 */ /* 0x000fea0003800000 */
.L_x_1099:
[----:B------:R2:W-:Y:S04]  /*2f70*/  STS.128 [R0+0xc000], RZ ;  /* 0x00c000ff00007388 */ /* 0x0005e80000000c00 */
[----:B------:R2:W-:Y:S04]  /*2f80*/  STS.128 [R0+0xe000], RZ ;  /* 0x00e000ff00007388 */ /* 0x0005e80000000c00 */
[----:B------:R2:W-:Y:S02]  /*2f90*/  STS.128 [R0+0x10000], RZ ;  /* 0x010000ff00007388 */ /* 0x0005e40000000c00 */
.L_x_1101:
[----:B------:R-:W-:Y:S05]  /*2fa0*/  BSYNC.RECONVERGENT B0 ;  /* 0x0000000000007941 */ /* 0x000fea0003800200 */
.L_x_1098:
[----:B------:R1:W-:Y:S01]  /*2fb0*/  @P5 STS.128 [R0+0xd000], RZ ;  /* 0x00d000ff00005388 */ /* 0x0003e20000000c00 */
[----:B------:R-:W-:Y:S03]  /*2fc0*/  BSSY.RECONVERGENT B0, `(.L_x_1102) ;  /* 0x0000021000007945 */ /* 0x000fe60003800200 */
[----:B------:R1:W-:Y:S04]  /*2fd0*/  @P5 STS.128 [R0+0xf000], RZ ;  /* 0x00f000ff00005388 */ /* 0x0003e80000000c00 */
[----:B------:R1:W-:Y:S01]  /*2fe0*/  @P5 STS.128 [R0+0x11000], RZ ;  /* 0x011000ff00005388 */ /* 0x0003e20000000c00 */
[----:B------:R-:W-:Y:S05]  /*2ff0*/  @P5 BRA `(.L_x_1103) ;  /* 0x0000000000745947 */ /* 0x000fea0003800000 */
[----:B------:R-:W5:Y:S01]  /*3000*/  LDCU UR10, c[0x0][0x440] ;  /* 0x00008800ff0a77ac */ /* 0x000f620008000800 */
[----:B--23--:R-:W-:Y:S02]  /*3010*/  IMAD R2, R17, UR16, RZ ;  /* 0x0000001011027c24 */ /* 0x00cfe4000f8e02ff */
        /* <DEDUP_REMOVED lines=26> */
.L_x_1104:
[----:B------:R3:W-:Y:S02]  /*31c0*/  STS.128 [R0+0x11000], RZ ;  /* 0x011000ff00007388 */ /* 0x0007e40000000c00 */
.L_x_1103:
[----:B------:R-:W-:Y:S05]  /*31d0*/  BSYNC.RECONVERGENT B0 ;  /* 0x0000000000007941 */ /* 0x000fea0003800200 */
.L_x_1102:
[----:B------:R-:W5:Y:S01]  /*31e0*/  LDCU.64 UR10, c[0x0][0x538] ;  /* 0x0000a700ff0a77ac */ /* 0x000f620008000a00 */
[----:B------:R-:W0:Y:S01]  /*31f0*/  LDGDEPBAR ;  /* 0x00000000000079af */ /* 0x000e220000000000 */
[----:B------:R-:W2:Y:S01]  /*3200*/  LDC.64 R12, c[0x0][0x528] ;  /* 0x00014a00ff0c7b82 */ /* 0x000ea20000000a00 */
[----:B-----5:R-:W-:-:S04]  /*3210*/  UISETP.NE.U32.AND UP0, UPT, UR10, URZ, UPT ;  /* 0x000000ff0a00728c */ /* 0x020fc8000bf05070 */
[----:B------:R-:W-:Y:S01]  /*3220*/  UISETP.NE.AND.EX UP0, UPT, UR11, URZ, UPT, UP0 ;  /* 0x000000ff0b00728c */ /* 0x000fe2000bf05300 */
[----:B------:R-:W-:-:S04]  /*3230*/  DEPBAR.LE SB0, 0x1 ;  /* 0x000080400000791a */ /* 0x000fc80000000000 */
[----:B------:R-:W-:Y:S01]  /*3240*/  BAR.SYNC.DEFER_BLOCKING 0x0 ;  /* 0x0000000000007b1d */ /* 0x000fe20000010000 */
[----:B------:R-:W-:-:S05]  /*3250*/  PLOP3.LUT P0, PT, PT, PT, UP0, 0x80, 0x8 ;  /* 0x000000000008781c */ /* 0x000fca0003f0f008 */
[----:B------:R-:W5:Y:S01]  /*3260*/  @UP0 LDCU.64 UR8, c[0x0][0x540] ;  /* 0x0000a800ff0807ac */ /* 0x000f620008000a00 */
[----:B------:R-:W-:Y:S01]  /*3270*/  @UP0 UMOV UR14, UR24 ;  /* 0x00000018000e0c82 */ /* 0x000fe20008000000 */
[----:B------:R-:W-:Y:S02]  /*3280*/  @UP0 UMOV UR15, URZ ;  /* 0x000000ff000f0c82 */ /* 0x000fe40008000000 */
[----:B-----5:R-:W-:Y:S01]  /*3290*/  @UP0 UIMAD.WIDE.U32 UR14, UR25, UR8, UR14 ;  /* 0x00000008190e02a5 */ /* 0x020fe2000f8e000e */
[----:B--2---:R-:W2:Y:S03]  /*32a0*/  LDG.E.64 R8, desc[UR34][R12.64+0x8] ;  /* 0x000008220c087981 */ /* 0x004ea6000c1e1b00 */
[----:B------:R-:W-:Y:S02]  /*32b0*/  @UP0 UIMAD UR9, UR25, UR9, UR15 ;  /* 0x00000009190902a4 */ /* 0x000fe4000f8e020f */
[----:B------:R-:W-:-:S04]  /*32c0*/  @UP0 ULEA UR10, UP1, UR14, UR10, 0x2 ;  /* 0x0000000a0e0a0291 */ /* 0x000fc8000f8210ff */
[----:B------:R-:W-:Y:S02]  /*32d0*/  @UP0 ULEA.HI.X UR11, UR14, UR11, UR9, 0x2, UP1 ;  /* 0x0000000b0e0b0291 */ /* 0x000fe400088f1409 */
[----:B---3--:R-:W-:Y:S01]  /*32e0*/  IMAD.U32 R2, RZ, RZ, UR10 ;  /* 0x0000000aff027e24 */ /* 0x008fe2000f8e00ff */
[----:B------:R-:W3:Y:S01]  /*32f0*/  S2R R17, SR_TID.X ;  /* 0x0000000000117919 */ /* 0x000ee20000002100 */
[----:B-1--4-:R-:W-:Y:S02]  /*3300*/  IMAD.U32 R0, RZ, RZ, UR30 ;  /* 0x0000001eff007e24 */ /* 0x012fe4000f8e00ff */
[C---:B------:R-:W-:Y:S01]  /*3310*/  IMAD.SHL.U32 R6, R23.reuse, 0x20, RZ ;  /* 0x0000002017067824 */ /* 0x040fe200078e00ff */
[----:B------:R-:W1:Y:S01]  /*3320*/  @UP0 LDCU UR10, c[0x0][0x458] ;  /* 0x00008b00ff0a07ac */ /* 0x000e620008000800 */
[----:B------:R-:W-:Y:S01]  /*3330*/  IMAD.U32 R3, RZ, RZ, UR11 ;  /* 0x0000000bff037e24 */ /* 0x000fe2000f8e00ff */
[----:B------:R-:W4:Y:S01]  /*3340*/  LDG.E.64 R12, desc[UR34][R12.64] ;  /* 0x000000220c0c7981 */ /* 0x000f22000c1e1b00 */
[C---:B------:R-:W-:Y:S01]  /*3350*/  IMAD.SHL.U32 R14, R23.reuse, 0x10, RZ ;  /* 0x00000010170e7824 */ /* 0x040fe200078e00ff */
[----:B------:R-:W-:Y:S01]  /*3360*/  LOP3.LUT R5, R6, 0x200, RZ, 0xc0, !PT ;  /* 0x0000020006057812 */ /* 0x000fe200078ec0ff */
[----:B------:R-:W-:Y:S01]  /*3370*/  IMAD.SHL.U32 R4, R23, 0x2, RZ ;  /* 0x0000000217047824 */ /* 0x000fe200078e00ff */
[----:B------:R5:W4:Y:S01]  /*3380*/  @P0 LDG.E R11, desc[UR34][R2.64] ;  /* 0x00000022020b0981 */ /* 0x000b22000c1e1900 */
[----:B------:R-:W-:Y:S01]  /*3390*/  UIMAD UR41, UR25, UR41, UR24 ;  /* 0x00000029192972a4 */ /* 0x000fe2000f8e0218 */
[----:B------:R-:W-:-:S02]  /*33a0*/  LOP3.LUT R5, R5, 0x3800, R14, 0xf8, !PT ;  /* 0x0000380005057812 */ /* 0x000fc400078ef80e */
[C---:B------:R-:W-:Y:S02]  /*33b0*/  LOP3.LUT P3, RZ, R23.reuse, 0x4, RZ, 0xc0, !PT ;  /* 0x0000000417ff7812 */ /* 0x040fe4000786c0ff */
[----:B------:R-:W-:Y:S02]  /*33c0*/  LOP3.LUT P4, RZ, R23, 0x2, RZ, 0xc0, !PT ;  /* 0x0000000217ff7812 */ /* 0x000fe4000788c0ff */
[----:B------:R-:W-:Y:S02]  /*33d0*/  CS2R R142, SRZ ;  /* 0x00000000008e7805 */ /* 0x000fe4000001ff00 */
[----:B------:R-:W-:Y:S02]  /*33e0*/  LOP3.LUT R4, R4, 0x6, RZ, 0xc0, !PT ;  /* 0x0000000604047812 */ /* 0x000fe400078ec0ff */
[----:B------:R-:W-:Y:S02]  /*33f0*/  CS2R R140, SRZ ;  /* 0x00000000008c7805 */ /* 0x000fe4000001ff00 */
[----:B------:R-:W-:-:S02]  /*3400*/  CS2R R146, SRZ ;  /* 0x0000000000927805 */ /* 0x000fc4000001ff00 */
[----:B------:R-:W-:Y:S02]  /*3410*/  CS2R R144, SRZ ;  /* 0x0000000000907805 */ /* 0x000fe4000001ff00 */
[----:B------:R-:W-:Y:S02]  /*3420*/  CS2R R138, SRZ ;  /* 0x00000000008a7805 */ /* 0x000fe4000001ff00 */
[----:B------:R-:W-:Y:S02]  /*3430*/  CS2R R136, SRZ ;  /* 0x0000000000887805 */ /* 0x000fe4000001ff00 */
[----:B------:R-:W-:Y:S01]  /*3440*/  CS2R R134, SRZ ;  /* 0x0000000000867805 */ /* 0x000fe2000001ff00 */
[----:B---3--:R-:W-:Y:S01]  /*3450*/  IMAD.SHL.U32 R19, R17, 0x2, RZ ;  /* 0x0000000211137824 */ /* 0x008fe200078e00ff */
        /* <DEDUP_REMOVED lines=8> */
[----:B------:R-:W-:Y:S01]  /*34e0*/  CS2R R116, SRZ ;  /* 0x0000000000747805 */ /* 0x000fe2000001ff00 */
[----:B-----5:R-:W-:Y:S01]  /*34f0*/  VIADD R2, R18, UR36 ;  /* 0x0000002412027c36 */ /* 0x020fe20008000000 */
[----:B------:R-:W-:Y:S02]  /*3500*/  LOP3.LUT R3, R25, 0x3, RZ, 0xc0, !PT ;  /* 0x0000000319037812 */ /* 0x000fe400078ec0ff */
[----:B------:R-:W-:Y:S02]  /*3510*/  CS2R R110, SRZ ;  /* 0x00000000006e7805 */ /* 0x000fe4000001ff00 */
[----:B------:R-:W-:Y:S01]  /*3520*/  CS2R R108, SRZ ;  /* 0x00000000006c7805 */ /* 0x000fe2000001ff00 */
[C---:B------:R-:W-:Y:S01]  /*3530*/  IMAD R7, R0.reuse, 0x40, R2 ;  /* 0x0000004000077824 */ /* 0x040fe200078e0202 */
[----:B------:R-:W-:Y:S01]  /*3540*/  CS2R R114, SRZ ;  /* 0x0000000000727805 */ /* 0x000fe2000001ff00 */
[----:B------:R-:W-:Y:S01]  /*3550*/  IMAD R2, R0, 0x4, R3 ;  /* 0x0000000400027824 */ /* 0x000fe200078e0203 */
[----:B------:R-:W-:Y:S01]  /*3560*/  CS2R R112, SRZ ;  /* 0x0000000000707805 */ /* 0x000fe2000001ff00 */
[----:B------:R-:W-:Y:S01]  /*3570*/  IMAD.SHL.U32 R0, R23, 0x40, RZ ;  /* 0x0000004017007824 */ /* 0x000fe200078e00ff */
[----:B------:R-:W-:-:S02]  /*3580*/  CS2R R106, SRZ ;  /* 0x00000000006a7805 */ /* 0x000fc4000001ff00 */
[----:B------:R-:W-:Y:S02]  /*3590*/  CS2R R104, SRZ ;  /* 0x0000000000687805 */ /* 0x000fe4000001ff00 */
[----:B------:R-:W-:Y:S02]  /*35a0*/  CS2R R102, SRZ ;  /* 0x0000000000667805 */ /* 0x000fe4000001ff00 */
[----:B------:R-:W-:Y:S02]  /*35b0*/  CS2R R100, SRZ ;  /* 0x0000000000647805 */ /* 0x000fe4000001ff00 */
[----:B------:R-:W-:Y:S02]  /*35c0*/  LOP3.LUT R10, R0, 0x200, RZ, 0xc0, !PT ;  /* 0x00000200000a7812 */ /* 0x000fe400078ec0ff */
[----:B------:R-:W-:Y:S02]  /*35d0*/  CS2R R62, SRZ ;  /* 0x00000000003e7805 */ /* 0x000fe4000001ff00 */
[----:B------:R-:W-:-:S02]  /*35e0*/  LOP3.LUT R14, R19, 0x20, RZ, 0xc0, !PT ;  /* 0x00000020130e7812 */ /* 0x000fc400078ec0ff */
[----:B------:R-:W-:Y:S02]  /*35f0*/  CS2R R60, SRZ ;  /* 0x00000000003c7805 */ /* 0x000fe4000001ff00 */
[----:B------:R-:W-:Y:S02]  /*3600*/  LOP3.LUT R6, R10, 0xc00, R6, 0xf8, !PT ;  /* 0x00000c000a067812 */ /* 0x000fe400078ef806 */
[----:B------:R-:W-:Y:S02]  /*3610*/  CS2R R66, SRZ ;  /* 0x0000000000427805 */ /* 0x000fe4000001ff00 */
[----:B------:R-:W-:Y:S02]  /*3620*/  SHF.R.U32.HI R10, RZ, 0x3, R17 ;  /* 0x00000003ff0a7819 */ /* 0x000fe40000011611 */
[----:B------:R-:W-:Y:S02]  /*3630*/  CS2R R64, SRZ ;  /* 0x0000000000407805 */ /* 0x000fe4000001ff00 */
[----:B------:R-:W-:-:S02]  /*3640*/  LOP3.LUT R3, R4, 0xe0, R15, 0xf8, !PT ;  /* 0x000000e004037812 */ /* 0x000fc400078ef80f */
[----:B------:R-:W-:Y:S02]  /*3650*/  CS2R R58, SRZ ;  /* 0x00000000003a7805 */ /* 0x000fe4000001ff00 */
[----:B------:R-:W-:Y:S01]  /*3660*/  LOP3.LUT R14, R14, 0x18, R10, 0xf8, !PT ;  /* 0x000000180e0e7812 */ /* 0x000fe200078ef80a */
[----:B------:R3:W-:Y:S01]  /*3670*/  STL [R1+0x50], R2 ;  /* 0x0000500201007387 */ /* 0x0007e20000100800 */
[----:B------:R-:W-:Y:S01]  /*3680*/  LOP3.LUT R4, R0, 0x1c0, RZ, 0xc0, !PT ;  /* 0x000001c000047812 */ /* 0x000fe200078ec0ff */
[----:B-1----:R-:W4:Y:S01]  /*3690*/  @P0 MUFU.RCP R10, UR10 ;  /* 0x0000000a000a0d08 */ /* 0x002f220008001000 */
[----:B------:R-:W-:Y:S02]  /*36a0*/  USHF.L.U32 UR41, UR41, 0x5, URZ ;  /* 0x0000000529297899 */ /* 0x000fe400080006ff */
[----:B------:R-:W-:Y:S02]  /*36b0*/  LOP3.LUT R0, R4, 0x38, R24, 0xf8, !PT ;  /* 0x0000003804007812 */ /* 0x000fe400078ef818 */
[----:B------:R-:W-:Y:S01]  /*36c0*/  CS2R R56, SRZ ;  /* 0x0000000000387805 */ /* 0x000fe2000001ff00 */
[----:B------:R-:W-:Y:S01]  /*36d0*/  USHF.R.S32.HI UR15, URZ, 0x1f, UR41 ;  /* 0x0000001fff0f7899 */ /* 0x000fe20008011429 */
        /* <DEDUP_REMOVED lines=15> */
[----:B------:R-:W-:Y:S01]  /*37d0*/  UMOV UR8, URZ ;  /* 0x000000ff00087c82 */ /* 0x000fe20008000000 */
[----:B------:R-:W1:Y:S01]  /*37e0*/  LDCU UR9, c[0x0][0x440] ;  /* 0x00008800ff0977ac */ /* 0x000e620008000800 */
[----:B---3--:R-:W-:Y:S01]  /*37f0*/  IMAD.U32 R2, RZ, RZ, UR38 ;  /* 0x00000026ff027e24 */ /* 0x008fe2000f8e00ff */
[----:B------:R-:W-:Y:S01]  /*3800*/  SHF.R.U32.HI R18, RZ, 0x2, R17 ;  /* 0x00000002ff127819 */ /* 0x000fe20000011611 */
[----:B------:R-:W3:Y:S03]  /*3810*/  LDCU UR10, c[0x0][0x3e0] ;  /* 0x00007c00ff0a77ac */ /* 0x000ee60008000800 */
[----:B------:R-:W-:-:S02]  /*3820*/  IADD3 R4, PT, PT, R2, UR31, R3 ;  /* 0x0000001f02047c10 */ /* 0x000fc4000fffe003 */
[C---:B------:R-:W-:Y:S01]  /*3830*/  LOP3.LUT R3, R0.reuse, 0x8, R23, 0x78, !PT ;  /* 0x0000000800037812 */ /* 0x040fe200078e7817 */
[----:B------:R-:W1:Y:S01]  /*3840*/  LDCU UR14, c[0x0][0x45c] ;  /* 0x00008b80ff0e77ac */ /* 0x000e620008000800 */
[----:B------:R-:W-:Y:S02]  /*3850*/  LOP3.LUT R2, R0, 0x8, R16, 0x78, !PT ;  /* 0x0000000800027812 */ /* 0x000fe400078e7810 */
[----:B------:R-:W-:Y:S01]  /*3860*/  LOP3.LUT R0, R5, R3, RZ, 0xfc, !PT ;  /* 0x0000000305007212 */ /* 0x000fe200078efcff */
[----:B------:R-:W1:Y:S01]  /*3870*/  LDCU.U8 UR11, c[0x0][0x4f8] ;  /* 0x00009f00ff0b77ac */ /* 0x000e620008000000 */
[----:B------:R-:W-:Y:S01]  /*3880*/  IADD3 R3, PT, PT, R7, -0x59, -R4 ;  /* 0xffffffa707037810 */ /* 0x000fe20007ffe804 */
[C---:B------:R-:W-:Y:S01]  /*3890*/  IMAD.SHL.U32 R4, R17.reuse, 0x10, RZ ;  /* 0x0000001011047824 */ /* 0x040fe200078e00ff */
[----:B------:R-:W-:Y:S01]  /*38a0*/  LEA R15, R0, UR6, 0x1 ;  /* 0x00000006000f7c11 */ /* 0x000fe2000f8e08ff */
[----:B------:R-:W-:Y:S01]  /*38b0*/  IMAD.SHL.U32 R16, R17, 0x20, RZ ;  /* 0x0000002011107824 */ /* 0x000fe200078e00ff */
[----:B------:R-:W-:Y:S01]  /*38c0*/  LOP3.LUT R252, R6, R2, RZ, 0xfc, !PT ;  /* 0x0000000206fc7212 */ /* 0x000fe200078efcff */
[----:B------:R5:W-:Y:S01]  /*38d0*/  STL [R1+0x28], R3 ;  /* 0x0000280301007387 */ /* 0x000be20000100800 */
[----:B------:R-:W-:Y:S01]  /*38e0*/  LOP3.LUT R5, R4, 0x1c0, RZ, 0xc0, !PT ;  /* 0x000001c004057812 */ /* 0x000fe200078ec0ff */
[----:B------:R-:W-:Y:S01]  /*38f0*/  VIADD R4, R15, 0x12000 ;  /* 0x000120000f047836 */ /* 0x000fe20000000000 */
[----:B------:R-:W-:Y:S01]  /*3900*/  LOP3.LUT R2, R19, 0x38, RZ, 0xc0, !PT ;  /* 0x0000003813027812 */ /* 0x000fe200078ec0ff */
[----:B------:R-:W-:Y:S01]  /*3910*/  VIADD R232, R15, 0x12040 ;  /* 0x000120400fe87836 */ /* 0x000fe20000000000 */
[----:B------:R-:W1:Y:S01]  /*3920*/  LDSM.16.M88.4 R148, [R15+0x12000] ;  /* 0x012000000f94783b */ /* 0x000e620000000200 */
[----:B------:R-:W-:Y:S01]  /*3930*/  @P3 VIADD R232, R4, 0xffffffc0 ;  /* 0xffffffc004e83836 */ /* 0x000fe20000000000 */
[----:B------:R-:W-:Y:S01]  /*3940*/  LOP3.LUT R2, R2, 0x20, R18, 0x78, !PT ;  /* 0x0000002002027812 */ /* 0x000fe200078e7812 */
[----:B------:R-:W-:Y:S01]  /*3950*/  IMAD.SHL.U32 R4, R17, 0x40, RZ ;  /* 0x0000004011047824 */ /* 0x000fe200078e00ff */
[----:B------:R-:W-:Y:S01]  /*3960*/  STL [R1+0xc], R15 ;  /* 0x00000c0f01007387 */ /* 0x000fe20000100800 */
[----:B------:R-:W-:-:S03]  /*3970*/  IMAD.MOV.U32 R6, RZ, RZ, 0x20 ;  /* 0x00000020ff067424 */ /* 0x000fc600078e00ff */
[----:B------:R-:W1:Y:S01]  /*3980*/  LDSM.16.M88.4 R164, [R232] ;  /* 0x00000000e8a4783b */ /* 0x000e620000000200 */
[----:B------:R-:W-:-:S03]  /*3990*/  LEA R252, R252, UR6, 0x1 ;  /* 0x00000006fcfc7c11 */ /* 0x000fc6000f8e08ff */
[----:B------:R-:W1:Y:S04]  /*39a0*/  LDSM.16.M88.4 R168, [R232+0x800] ;  /* 0x00080000e8a8783b */ /* 0x000e680000000200 */
[----:B------:R-:W1:Y:S01]  /*39b0*/  LDSM.16.M88.4 R196, [R232+0x2000] ;  /* 0x00200000e8c4783b */ /* 0x000e620000000200 */
[----:B-----5:R-:W-:-:S03]  /*39c0*/  LOP3.LUT R3, R16, 0xc00, RZ, 0xc0, !PT ;  /* 0x00000c0010037812 */ /* 0x020fc600078ec0ff */
[----:B------:R-:W1:Y:S01]  /*39d0*/  LDSM.16.M88.4 R200, [R232+0x2800] ;  /* 0x00280000e8c8783b */ /* 0x000e620000000200 */
[----:B------:R-:W-:-:S03]  /*39e0*/  LOP3.LUT R3, R3, 0x6, R19, 0xf8, !PT ;  /* 0x0000000603037812 */ /* 0x000fc600078ef813 */
[----:B------:R-:W1:Y:S01]  /*39f0*/  LDSM.16.M88.4 R228, [R232+0x4000] ;  /* 0x00400000e8e4783b */ /* 0x000e620000000200 */
[----:B------:R-:W-:-:S03]  /*3a00*/  LOP3.LUT R2, R3, R2, R5, 0xfe, !PT ;  /* 0x0000000203027212 */ /* 0x000fc600078efe05 */
[----:B------:R-:W1:Y:S01]  /*3a10*/  LDSM.16.M88.4 R152, [R15+0x12800] ;  /* 0x012800000f98783b */ /* 0x000e620000000200 */
[----:B------:R-:W-:Y:S01]  /*3a20*/  LOP3.LUT R2, R14, 0x1c0, R4, 0xf8, !PT ;  /* 0x000001c00e027812 */ /* 0x000fe200078ef804 */
[----:B------:R-:W-:Y:S02]  /*3a30*/  IMAD.MOV.U32 R5, RZ, RZ, 0x40 ;  /* 0x00000040ff057424 */ /* 0x000fe400078e00ff */
[----:B------:R-:W-:Y:S01]  /*3a40*/  IMAD.MOV.U32 R3, RZ, RZ, 0x40 ;  /* 0x00000040ff037424 */ /* 0x000fe200078e00ff */
[----:B------:R-:W1:Y:S04]  /*3a50*/  LDSM.16.M88.4 R180, [R15+0x14000] ;  /* 0x014000000fb4783b */ /* 0x000e680000000200 */
[----:B------:R-:W1:Y:S01]  /*3a60*/  LDSM.16.M88.4 R184, [R15+0x14800] ;  /* 0x014800000fb8783b */ /* 0x000e620000000200 */
[----:B------:R-:W-:-:S03]  /*3a70*/  SEL R3, R3, 0xffffffc0, !P3 ;  /* 0xffffffc003037807 */ /* 0x000fc60005800000 */
[----:B------:R-:W1:Y:S04]  /*3a80*/  LDSM.16.M88.4 R212, [R15+0x16000] ;  /* 0x016000000fd4783b */ /* 0x000e680000000200 */
[----:B------:R-:W1:Y:S01]  /*3a90*/  LDSM.16.M88.4 R216, [R15+0x16800] ;  /* 0x016800000fd8783b */ /* 0x000e620000000200 */
[----:B------:R-:W-:Y:S01]  /*3aa0*/  UIADD3 UR31, UPT, UPT, UR31, 0x40, URZ ;  /* 0x000000401f1f7890 */ /* 0x000fe2000fffe0ff */
[----:B------:R-:W-:Y:S02]  /*3ab0*/  CS2R R24, SRZ ;  /* 0x0000000000187805 */ /* 0x000fe4000001ff00 */
[----:B------:R-:W-:Y:S01]  /*3ac0*/  CS2R R22, SRZ ;  /* 0x0000000000167805 */ /* 0x000fe2000001ff00 */
[----:B------:R-:W-:Y:S01]  /*3ad0*/  UISETP.GE.AND UP1, UPT, UR31, UR36, UPT ;  /* 0x000000241f00728c */ /* 0x000fe2000bf26270 */
[----:B--2---:R-:W-:Y:S01]  /*3ae0*/  IADD3 R7, P2, P1, R8, UR41, R26 ;  /* 0x0000002908077c10 */ /* 0x004fe2000f95e01a */
[----:B----4-:R-:W-:-:S05]  /*3af0*/  @P0 FMUL.FTZ R0, R11, R10 ;  /* 0x0000000a0b000220 */ /* 0x010fca0000410000 */
[----:B------:R-:W-:Y:S02]  /*3b00*/  @P0 R2UR UR16, R0 ;  /* 0x00000000001002ca */ /* 0x000fe400000e0000 */
[----:B------:R-:W-:Y:S02]  /*3b10*/  IADD3.X R0, PT, PT, R9, UR15, RZ, P2, P1 ;  /* 0x0000000f09007c10 */ /* 0x000fe400097e24ff */
[----:B------:R-:W-:Y:S01]  /*3b20*/  R2UR UR56, R12 ;  /* 0x000000000c3872ca */ /* 0x000fe200000e0000 */
[C---:B------:R-:W-:Y:S01]  /*3b30*/  IMAD.SHL.U32 R12, R17.reuse, 0x8, RZ ;  /* 0x00000008110c7824 */ /* 0x040fe200078e00ff */
[----:B------:R-:W-:Y:S01]  /*3b40*/  LOP3.LUT P0, RZ, R17, 0x2, RZ, 0xc0, !PT ;  /* 0x0000000211ff7812 */ /* 0x000fe2000780c0ff */
[----:B------:R2:W-:Y:S01]  /*3b50*/  STL [R1+0x64], R0 ;  /* 0x0000640001007387 */ /* 0x0005e20000100800 */
[----:B------:R-:W-:Y:S02]  /*3b60*/  LOP3.LUT R8, R4, 0x1c0, RZ, 0xc0, !PT ;  /* 0x000001c004087812 */ /* 0x000fe400078ec0ff */
[----:B------:R-:W-:Y:S01]  /*3b70*/  SHF.R.U32.HI R10, RZ, 0x1, R17 ;  /* 0x00000001ff0a7819 */ /* 0x000fe20000011611 */
[----:B------:R-:W-:Y:S01]  /*3b80*/  IMAD.MOV.U32 R9, RZ, RZ, 0x10 ;  /* 0x00000010ff097424 */ /* 0x000fe200078e00ff */
[----:B------:R-:W-:Y:S01]  /*3b90*/  LOP3.LUT R2, R2, 0x38, R12, 0x78, !PT ;  /* 0x0000003802027812 */ /* 0x000fe200078e780c */
[----:B------:R-:W4:Y:S03]  /*3ba0*/  LDCU UR15, c[0x0][0x590] ;  /* 0x0000b200ff0f77ac */ /* 0x000f260008000800 */
[----:B------:R-:W-:Y:S01]  /*3bb0*/  LOP3.LUT R2, R2, 0x200, R4, 0xf8, !PT ;  /* 0x0000020002027812 */ /* 0x000fe200078ef804 */
[----:B--2---:R-:W-:-:S05]  /*3bc0*/  IMAD.MOV.U32 R0, RZ, RZ, 0x20 ;  /* 0x00000020ff007424 */ /* 0x004fca00078e00ff */
[----:B------:R-:W-:Y:S01]  /*3bd0*/  SEL R0, R0, 0xffffffe0, !P4 ;  /* 0xffffffe000007807 */ /* 0x000fe20006000000 */
[----:B------:R2:W-:Y:S04]  /*3be0*/  STL [R1+0x24], R2 ;  /* 0x0000240201007387 */ /* 0x0005e80000100800 */
[----:B------:R-:W-:-:S05]  /*3bf0*/  IMAD.IADD R11, R0, 0x1, R15 ;  /* 0x00000001000b7824 */ /* 0x000fca00078e020f */
[----:B------:R-:W-:Y:S04]  /*3c00*/  STL [R1+0x10], R11 ;  /* 0x0000100b01007387 */ /* 0x000fe80000100800 */
[----:B------:R-:W1:Y:S04]  /*3c10*/  LDSM.16.M88.4 R156, [R11+0x12000] ;  /* 0x012000000b9c783b */ /* 0x000e680000000200 */
[----:B------:R-:W1:Y:S04]  /*3c20*/  LDSM.16.M88.4 R160, [R11+0x12800] ;  /* 0x012800000ba0783b */ /* 0x000e680000000200 */
[----:B------:R-:W1:Y:S04]  /*3c30*/  LDSM.16.M88.4 R188, [R11+0x14000] ;  /* 0x014000000bbc783b */ /* 0x000e680000000200 */
[----:B------:R-:W1:Y:S04]  /*3c40*/  LDSM.16.M88.4 R192, [R11+0x14800] ;  /* 0x014800000bc0783b */ /* 0x000e680000000200 */
[----:B------:R-:W1:Y:S04]  /*3c50*/  LDSM.16.M88.4 R220, [R11+0x16000] ;  /* 0x016000000bdc783b */ /* 0x000e680000000200 */
[----:B------:R5:W1:Y:S01]  /*3c60*/  LDSM.16.M88.4 R224, [R11+0x16800] ;  /* 0x016800000be0783b */ /* 0x000a620000000200 */
[----:B------:R-:W-:-:S04]  /*3c70*/  LOP3.LUT P1, RZ, R17, 0x4, RZ, 0xc0, !PT ;  /* 0x0000000411ff7812 */ /* 0x000fc8000782c0ff */
[----:B--2---:R-:W-:Y:S02]  /*3c80*/  SEL R2, R5, 0xffffffc0, !P1 ;  /* 0xffffffc005027807 */ /* 0x004fe40004800000 */
[----:B------:R-:W-:Y:S02]  /*3c90*/  SEL R2, R9, 0xfffffff0, !P1 ;  /* 0xfffffff009027807 */ /* 0x000fe40004800000 */
[----:B------:R-:W-:Y:S01]  /*3ca0*/  LOP3.LUT R2, R8, 0x38, R12, 0xf8, !PT ;  /* 0x0000003808027812 */ /* 0x000fe200078ef80c */
[----:B------:R-:W-:Y:S02]  /*3cb0*/  IMAD.IADD R240, R0, 0x1, R232 ;  /* 0x0000000100f07824 */ /* 0x000fe400078e02e8 */
[----:B------:R-:W2:Y:S04]  /*3cc0*/  LDSM.16.M88.4 R232, [R232+0x4800] ;  /* 0x00480000e8e8783b */ /* 0x000ea80000000200 */
[----:B------:R-:W1:Y:S04]  /*3cd0*/  LDSM.16.M88.4 R172, [R240] ;  /* 0x00000000f0ac783b */ /* 0x000e680000000200 */
[----:B------:R-:W1:Y:S01]  /*3ce0*/  LDSM.16.M88.4 R176, [R240+0x800] ;  /* 0x00080000f0b0783b */ /* 0x000e620000000200 */
[----:B-----5:R-:W-:-:S03]  /*3cf0*/  LOP3.LUT R11, R4, 0x200, RZ, 0xc0, !PT ;  /* 0x00000200040b7812 */ /* 0x020fc600078ec0ff */
[----:B------:R-:W1:Y:S01]  /*3d00*/  LDSM.16.M88.4 R204, [R240+0x2000] ;  /* 0x00200000f0cc783b */ /* 0x000e620000000200 */
[----:B------:R-:W-:-:S03]  /*3d10*/  SEL R4, R6, 0xffffffe0, !P0 ;  /* 0xffffffe006047807 */ /* 0x000fc60004000000 */
[----:B------:R-:W1:Y:S04]  /*3d20*/  LDSM.16.M88.4 R208, [R240+0x2800] ;  /* 0x00280000f0d0783b */ /* 0x000e680000000200 */
[----:B------:R5:W-:Y:S01]  /*3d30*/  STL [R1+0x1c], R4 ;  /* 0x00001c0401007387 */ /* 0x000be20000100800 */
[----:B------:R-:W-:Y:S02]  /*3d40*/  LOP3.LUT R5, R11, 0xc00, R16, 0xf8, !PT ;  /* 0x00000c000b057812 */ /* 0x000fe400078ef810 */
[----:B------:R-:W-:Y:S01]  /*3d50*/  LOP3.LUT R6, R2, 0x8, R10, 0x78, !PT ;  /* 0x0000000802067812 */ /* 0x000fe200078e780a */
[----:B------:R-:W1:Y:S04]  /*3d60*/  LDSM.16.M88.4 R236, [R240+0x4000] ;  /* 0x00400000f0ec783b */ /* 0x000e680000000200 */
[----:B------:R-:W1:Y:S01]  /*3d70*/  LDSM.16.M88.4 R240, [R240+0x4800] ;  /* 0x00480000f0f0783b */ /* 0x000e620000000200 */
[----:B-----5:R-:W-:-:S04]  /*3d80*/  LOP3.LUT R4, R10, 0x10, RZ, 0xc0, !PT ;  /* 0x000000100a047812 */ /* 0x020fc800078ec0ff */
[----:B------:R-:W-:-:S04]  /*3d90*/  LOP3.LUT R4, R4, 0x8, R17, 0xf8, !PT ;  /* 0x0000000804047812 */ /* 0x000fc800078ef811 */
[----:B------:R-:W-:Y:S02]  /*3da0*/  LOP3.LUT R4, R4, R2, RZ, 0x3c, !PT ;  /* 0x0000000204047212 */ /* 0x000fe400078e3cff */
[----:B------:R-:W-:Y:S02]  /*3db0*/  LOP3.LUT R2, R5, R6, RZ, 0xfc, !PT ;  /* 0x0000000605027212 */ /* 0x000fe400078efcff */
[----:B------:R-:W-:Y:S01]  /*3dc0*/  LOP3.LUT R4, R4, 0x200, R16, 0xf8, !PT ;  /* 0x0000020004047812 */ /* 0x000fe200078ef810 */
[----:B------:R-:W-:-:S04]  /*3dd0*/  IMAD.WIDE.U32 R6, R7, -0x2daee0ad, RZ ;  /* 0xd2511f5307067825 */ /* 0x000fc800078e00ff */
[----:B------:R5:W-:Y:S01]  /*3de0*/  STL [R1+0x20], R4 ;  /* 0x0000200401007387 */ /* 0x000be20000100800 */
[----:B------:R-:W-:-:S03]  /*3df0*/  IMAD.IADD R5, R0, 0x1, R252 ;  /* 0x0000000100057824 */ /* 0x000fc600078e02fc */
[----:B------:R3:W-:Y:S04]  /*3e00*/  STL [R1+0x60], R2 ;  /* 0x0000600201007387 */ /* 0x0007e80000100800 */
[----:B------:R1:W-:Y:S01]  /*3e10*/  STL.64 [R1+0x58], R6 ;  /* 0x0000580601007387 */ /* 0x0003e20000100a00 */
[----:B-----5:R-:W-:Y:S02]  /*3e20*/  IMAD.IADD R4, R15, 0x1, R3 ;  /* 0x000000010f047824 */ /* 0x020fe400078e0203 */
[----:B---3--:R-:W-:Y:S02]  /*3e30*/  IMAD.IADD R2, R3, 0x1, R252 ;  /* 0x0000000103027824 */ /* 0x008fe400078e02fc */
[C---:B------:R-:W-:Y:S01]  /*3e40*/  IMAD.IADD R3, R0.reuse, 0x1, R4 ;  /* 0x0000000100037824 */ /* 0x040fe200078e0204 */
[----:B------:R3:W-:Y:S01]  /*3e50*/  STL [R1+0x14], R4 ;  /* 0x0000140401007387 */ /* 0x0007e20000100800 */
[----:B------:R-:W-:-:S03]  /*3e60*/  IMAD.IADD R0, R0, 0x1, R2 ;  /* 0x0000000100007824 */ /* 0x000fc600078e0202 */
[----:B------:R3:W-:Y:S04]  /*3e70*/  STL [R1+0x4], R5 ;  /* 0x0000040501007387 */ /* 0x0007e80000100800 */
[----:B------:R3:W-:Y:S04]  /*3e80*/  STL [R1], R2 ;  /* 0x0000000201007387 */ /* 0x0007e80000100800 */
[----:B------:R3:W-:Y:S04]  /*3e90*/  STL [R1+0x18], R3 ;  /* 0x0000180301007387 */ /* 0x0007e80000100800 */
[----:B------:R3:W-:Y:S01]  /*3ea0*/  STL [R1+0x8], R0 ;  /* 0x0000080001007387 */ /* 0x0007e20000100800 */
[----:B------:R-:W-:-:S02]  /*3eb0*/  R2UR UR57, R13 ;  /* 0x000000000d3972ca */ /* 0x000fc400000e0000 */
[----:B------:R-:W-:Y:S02]  /*3ec0*/  CS2R R26, SRZ ;  /* 0x00000000001a7805 */ /* 0x000fe4000001ff00 */
[----:B------:R-:W-:Y:S01]  /*3ed0*/  LOP3.LUT P2, RZ, R17, 0x8, RZ, 0xc0, !PT ;  /* 0x0000000811ff7812 */ /* 0x000fe2000784c0ff */
[----:B------:R-:W-:Y:S01]  /*3ee0*/  @UP0 UMOV UR8, UR16 ;  /* 0x0000001000080c82 */ /* 0x000fe20008000000 */
[----:B----4-:R-:W-:Y:S02]  /*3ef0*/  USHF.L.U32 UR15, UR15, 0x6, URZ ;  /* 0x000000060f0f7899 */ /* 0x010fe400080006ff */
[----:B------:R-:W-:Y:S02]  /*3f00*/  UIADD3 UR55, UPT, UPT, UR56, -0x61c88647, URZ ;  /* 0x9e3779b938377890 */ /* 0x000fe4000fffe0ff */
[----:B------:R-:W-:Y:S02]  /*3f10*/  UIADD3 UR51, UPT, UPT, UR56, 0x3c6ef372, URZ ;  /* 0x3c6ef37238337890 */ /* 0x000fe4000fffe0ff */
[----:B------:R-:W-:-:S02]  /*3f20*/  UIADD3 UR49, UPT, UPT, UR56, -0x255992d5, URZ ;  /* 0xdaa66d2b38317890 */ /* 0x000fc4000fffe0ff */
[----:B------:R-:W-:Y:S02]  /*3f30*/  UIADD3 UR44, UPT, UPT, UR56, 0x78dde6e4, URZ ;  /* 0x78dde6e4382c7890 */ /* 0x000fe4000fffe0ff */
[----:B------:R-:W-:Y:S02]  /*3f40*/  UIADD3 UR54, UPT, UPT, UR57, -0x4498517b, URZ ;  /* 0xbb67ae8539367890 */ /* 0x000fe4000fffe0ff */
[----:B------:R-:W-:Y:S02]  /*3f50*/  UIADD3 UR50, UPT, UPT, UR57, 0x76cf5d0a, URZ ;  /* 0x76cf5d0a39327890 */ /* 0x000fe4000fffe0ff */
[----:B------:R-:W-:Y:S02]  /*3f60*/  UIADD3 UR46, UPT, UPT, UR57, 0x32370b8f, URZ ;  /* 0x32370b8f392e7890 */ /* 0x000fe4000fffe0ff */
[----:B------:R-:W-:Y:S02]  /*3f70*/  UIADD3 UR41, UPT, UPT, UR57, -0x126145ec, URZ ;  /* 0xed9eba1439297890 */ /* 0x000fe4000fffe0ff */
[----:B------:R-:W-:-:S02]  /*3f80*/  UIADD3 UR38, UPT, UPT, UR56, 0x1715609d, URZ ;  /* 0x1715609d38267890 */ /* 0x000fc4000fffe0ff */
[----:B------:R-:W-:Y:S02]  /*3f90*/  UIADD3 UR31, UPT, UPT, UR57, -0x56f99767, URZ ;  /* 0xa9066899391f7890 */ /* 0x000fe4000fffe0ff */
[----:B------:R-:W-:Y:S02]  /*3fa0*/  UIADD3 UR30, UPT, UPT, UR56, -0x4ab325aa, URZ ;  /* 0xb54cda56381e7890 */ /* 0x000fe4000fffe0ff */
[----:B-123--:R-:W-:-:S12]  /*3fb0*/  UIADD3 UR25, UPT, UPT, UR57, 0x646e171e, URZ ;  /* 0x646e171e39197890 */ /* 0x00efd8000fffe0ff */
.L_x_1107:
        /* <DEDUP_REMOVED lines=11> */
[----:B-----5:R-:W5:Y:S04]  /*4070*/  LDL.LU R3, [R1] ;  /* 0x0000000001037983 */ /* 0x020f680000300800 */
[----:B------:R-:W5:Y:S04]  /*4080*/  LDL R2, [R1+0x14] ;  /* 0x0000140001027983 */ /* 0x000f680000100800 */
[----:B-1----:R-:W5:Y:S01]  /*4090*/  LDL.LU R0, [R1+0x8] ;  /* 0x0000080001007983 */ /* 0x002f620000300800 */
[----:B------:R-:W-:Y:S03]  /*40a0*/  @UP2 UIADD3 UR17, UP0, UPT, UR52, -0x100, URZ ;  /* 0xffffff0034112890 */ /* 0x000fe6000ff1e0ff */
[----:B------:R-:W5:Y:S01]  /*40b0*/  LDL R248, [R1+0x18] ;  /* 0x0000180001f87983 */ /* 0x000f620000100800 */
[----:B------:R-:W-:Y:S02]  /*40c0*/  @UP2 UIADD3.X UR16, UPT, UPT, UR53, -0x1, URZ, UP0, !UPT ;  /* 0xffffffff35102890 */ /* 0x000fe400087fe4ff */
[----:B------:R-:W-:Y:S01]  /*40d0*/  @UP2 UIADD3 UR18, UP0, UPT, UR18, -0x100, URZ ;  /* 0xffffff0012122890 */ /* 0x000fe2000ff1e0ff */
[----:B------:R-:W0:Y:S03]  /*40e0*/  LDGDEPBAR ;  /* 0x00000000000079af */ /* 0x000e260000000000 */
[----:B------:R-:W-:Y:S01]  /*40f0*/  @UP2 UIADD3.X UR19, UPT, UPT, UR19, -0x1, URZ, UP0, !UPT ;  /* 0xffffffff13132890 */ /* 0x000fe200087fe4ff */
[----:B------:R-:W1:Y:S01]  /*4100*/  S2R R251, SR_TID.X ;  /* 0x0000000000fb7919 */ /* 0x000e620000002100 */
[----:B------:R-:W-:Y:S04]  /*4110*/  DEPBAR.LE SB0, 0x0 ;  /* 0x000080000000791a */ /* 0x000fe80000000000 */
[----:B------:R-:W-:Y:S01]  /*4120*/  BAR.SYNC.DEFER_BLOCKING 0x0 ;  /* 0x0000000000007b1d */ /* 0x000fe20000010000 */
[----:B-1----:R-:W-:Y:S05]  /*4130*/  SHF.R.U32.HI R251, RZ, 0x7, R251 ;  /* 0x00000007fffb7819 */ /* 0x002fea00000116fb */
        /* <DEDUP_REMOVED lines=11> */
[----:B------:R-:W2:Y:S01]  /*41f0*/  LDSM.16.M88.4 R92, [R2+0xc800] ;  /* 0x00c80000025c783b */ /* 0x000ea20000000200 */
[----:B------:R-:W-:Y:S07]  /*4200*/  HMMA.16816.F32 R16, R16, R70, RZ ;  /* 0x000000461010723c */ /* 0x000fee00000018ff */
[----:B------:R-:W-:Y:S01]  /*4210*/  LDSM.16.M88.4 R68, [R0] ;  /* 0x000000000044783b */ /* 0x000fe20000000200 */
[C---:B---3--:R-:W-:Y:S07]  /*4220*/  HMMA.16816.F32 R4, R72.reuse, R76, R4 ;  /* 0x0000004c4804723c */ /* 0x048fee0000001804 */
[----:B------:R-:W-:Y:S01]  /*4230*/  LDSM.16.M88.4 R96, [R248+0xc800] ;  /* 0x00c80000f860783b */ /* 0x000fe20000000200 */
[C---:B------:R-:W-:Y:S07]  /*4240*/  HMMA.16816.F32 R8, R72.reuse, R78, R8 ;  /* 0x0000004e4808723c */ /* 0x040fee0000001808 */
[----:B------:R-:W3:Y:S01]  /*4250*/  LDSM.16.M88.4 R76, [R248+0xc000] ;  /* 0x00c00000f84c783b */ /* 0x000ee20000000200 */
[C---:B----4-:R-:W-:Y:S08]  /*4260*/  HMMA.16816.F32 R12, R72.reuse, R80, R12 ;  /* 0x00000050480c723c */ /* 0x050ff0000000180c */
[----:B------:R-:W-:Y:S01]  /*4270*/  HMMA.16816.F32 R16, R72, R82, R16 ;  /* 0x000000524810723c */ /* 0x000fe20000001810 */
[----:B------:R-:W-:Y:S07]  /*4280*/  LDSM.16.M88.4 R72, [R252+0x2000] ;  /* 0x00200000fc48783b */ /* 0x000fee0000000200 */
[C---:B-1----:R-:W-:Y:S01]  /*4290*/  HMMA.16816.F32 R4, R84.reuse, R88, R4 ;  /* 0x000000585404723c */ /* 0x042fe20000001804 */
[----:B------:R-:W1:Y:S07]  /*42a0*/  LDSM.16.M88.4 R80, [R249+0xe000] ;  /* 0x00e00000f950783b */ /* 0x000e6e0000000200 */
[C---:B------:R-:W-:Y:S01]  /*42b0*/  HMMA.16816.F32 R8, R84.reuse, R90, R8 ;  /* 0x0000005a5408723c */ /* 0x040fe20000001808 */
[----:B------:R-:W4:Y:S07]  /*42c0*/  LDSM.16.M88.4 R88, [R249+0xe800] ;  /* 0x00e80000f958783b */ /* 0x000f2e0000000200 */
[C---:B--2---:R-:W-:Y:S08]  /*42d0*/  HMMA.16816.F32 R12, R84.reuse, R92, R12 ;  /* 0x0000005c540c723c */ /* 0x044ff0000000180c */
[----:B------:R-:W-:Y:S01]  /*42e0*/  HMMA.16816.F32 R16, R84, R94, R16 ;  /* 0x0000005e5410723c */ /* 0x000fe20000001810 */
[----:B------:R-:W-:Y:S07]  /*42f0*/  LDSM.16.M88.4 R84, [R246+0xe000] ;  /* 0x00e00000f654783b */ /* 0x000fee0000000200 */
[C---:B---3--:R-:W-:Y:S01]  /*4300*/  HMMA.16816.F32 R4, R68.reuse, R76, R4 ;  /* 0x0000004c4404723c */ /* 0x048fe20000001804 */
[----:B------:R-:W-:Y:S07]  /*4310*/  LDSM.16.M88.4 R92, [R246+0xe800] ;  /* 0x00e80000f65c783b */ /* 0x000fee0000000200 */
[C---:B------:R-:W-:Y:S01]  /*4320*/  HMMA.16816.F32 R8, R68.reuse, R78, R8 ;  /* 0x0000004e4408723c */ /* 0x040fe20000001808 */
[----:B------:R-:W2:Y:S07]  /*4330*/  LDSM.16.M88.4 R76, [R247+0x2000] ;  /* 0x00200000f74c783b */ /* 0x000eae0000000200 */
[C---:B------:R-:W-:Y:S08]  /*4340*/  HMMA.16816.F32 R12, R68.reuse, R96, R12 ;  /* 0x00000060440c723c */ /* 0x040ff0000000180c */
[----:B------:R-:W-:Y:S01]  /*4350*/  HMMA.16816.F32 R16, R68, R98, R16 ;  /* 0x000000624410723c */ /* 0x000fe20000001810 */
[----:B------:R-:W-:Y:S07]  /*4360*/  LDSM.16.M88.4 R68, [R3+0x2000] ;  /* 0x002000000344783b */ /* 0x000fee0000000200 */
[C---:B-1----:R-:W-:Y:S01]  /*4370*/  HMMA.16816.F32 R4, R72.reuse, R80, R4 ;  /* 0x000000504804723c */ /* 0x042fe20000001804 */
[----:B------:R-:W-:Y:S07]  /*4380*/  LDSM.16.M88.4 R96, [R2+0xe800] ;  /* 0x00e800000260783b */ /* 0x000fee0000000200 */
[C---:B------:R-:W-:Y:S01]  /*4390*/  HMMA.16816.F32 R8, R72.reuse, R82, R8 ;  /* 0x000000524808723c */ /* 0x040fe20000001808 */
[----:B------:R-:W1:Y:S07]  /*43a0*/  LDSM.16.M88.4 R80, [R2+0xe000] ;  /* 0x00e000000250783b */ /* 0x000e6e0000000200 */
[C---:B----4-:R-:W-:Y:S08]  /*43b0*/  HMMA.16816.F32 R12, R72.reuse, R88, R12 ;  /* 0x00000058480c723c */ /* 0x050ff0000000180c */
[----:B------:R-:W-:Y:S01]  /*43c0*/  HMMA.16816.F32 R16, R72, R90, R16 ;  /* 0x0000005a4810723c */ /* 0x000fe20000001810 */
[----:B------:R-:W-:Y:S07]  /*43d0*/  LDSM.16.M88.4 R72, [R0+0x2000] ;  /* 0x002000000048783b */ /* 0x000fee0000000200 */
[C---:B--2---:R-:W-:Y:S01]  /*43e0*/  HMMA.16816.F32 R4, R76.reuse, R84, R4 ;  /* 0x000000544c04723c */ /* 0x044fe20000001804 */
        /* <DEDUP_REMOVED lines=10> */
[C---:B------:R-:W-:Y:S08]  /*4490*/  HMMA.16816.F32 R12, R68.reuse, R96, R12 ;  /* 0x00000060440c723c */ /* 0x040ff0000000180c */
[----:B------:R-:W-:Y:S01]  /*44a0*/  HMMA.16816.F32 R16, R68, R98, R16 ;  /* 0x000000624410723c */ /* 0x000fe20000001810 */
[----:B------:R-:W3:Y:S07]  /*44b0*/  LDSM.16.M88.4 R68, [R249+0x10800] ;  /* 0x01080000f944783b */ /* 0x000eee0000000200 */
[C---:B--2---:R-:W-:Y:S01]  /*44c0*/  HMMA.16816.F32 R4, R72.reuse, R84, R4 ;  /* 0x000000544804723c */ /* 0x044fe20000001804 */
[----:B------:R-:W-:Y:S07]  /*44d0*/  LDSM.16.M88.4 R96, [R2+0x10800] ;  /* 0x010800000260783b */ /* 0x000fee0000000200 */
[C---:B------:R-:W-:Y:S01]  /*44e0*/  HMMA.16816.F32 R8, R72.reuse, R86, R8 ;  /* 0x000000564808723c */ /* 0x040fe20000001808 */
[----:B------:R-:W2:Y:S07]  /*44f0*/  LDSM.16.M88.4 R84, [R247+0x4000] ;  /* 0x00400000f754783b */ /* 0x000eae0000000200 */
[C---:B------:R-:W-:Y:S08]  /*4500*/  HMMA.16816.F32 R12, R72.reuse, R88, R12 ;  /* 0x00000058480c723c */ /* 0x040ff0000000180c */
[----:B------:R-:W-:Y:S01]  /*4510*/  HMMA.16816.F32 R16, R72, R90, R16 ;  /* 0x0000005a4810723c */ /* 0x000fe20000001810 */
[----:B------:R4:W5:Y:S07]  /*4520*/  LDSM.16.M88.4 R72, [R246+0x10800] ;  /* 0x01080000f648783b */ /* 0x00096e0000000200 */
[C---:B-1----:R-:W-:Y:S01]  /*4530*/  HMMA.16816.F32 R4, R76.reuse, R80, R4 ;  /* 0x000000504c04723c */ /* 0x042fe20000001804 */
[----:B------:R-:W-:Y:S07]  /*4540*/  LDSM.16.M88.4 R88, [R2+0x10000] ;  /* 0x010000000258783b */ /* 0x000fee0000000200 */
[C---:B------:R-:W-:Y:S01]  /*4550*/  HMMA.16816.F32 R8, R76.reuse, R82, R8 ;  /* 0x000000524c08723c */ /* 0x040fe20000001808 */
[----:B------:R1:W5:Y:S07]  /*4560*/  LDSM.16.M88.4 R80, [R3+0x4000] ;  /* 0x004000000350783b */ /* 0x00036e0000000200 */
[C---:B---3--:R-:W-:Y:S01]  /*4570*/  HMMA.16816.F32 R12, R76.reuse, R68, R12 ;  /* 0x000000444c0c723c */ /* 0x048fe2000000180c */
[----:B----4-:R-:W3:Y:S07]  /*4580*/  S2R R246, SR_TID.X ;  /* 0x0000000000f67919 */ /* 0x010eee0000002100 */
[----:B------:R-:W-:Y:S01]  /*4590*/  HMMA.16816.F32 R16, R76, R70, R16 ;  /* 0x000000464c10723c */ /* 0x000fe20000001810 */
[----:B------:R4:W-:Y:S07]  /*45a0*/  LDSM.16.M88.4 R68, [R0+0x4000] ;  /* 0x004000000044783b */ /* 0x0009ee0000000200 */
[C---:B--2---:R-:W-:Y:S01]  /*45b0*/  HMMA.16816.F32 R4, R84.reuse, R92, R4 ;  /* 0x0000005c5404723c */ /* 0x044fe20000001804 */
[----:B-1----:R-:W2:Y:S04]  /*45c0*/  LDL R3, [R1+0x44] ;  /* 0x0000440001037983 */ /* 0x002ea80000100800 */
[----:B------:R-:W2:Y:S03]  /*45d0*/  LDL.LU R250, [R1+0x50] ;  /* 0x0000500001fa7983 */ /* 0x000ea60000300800 */
[C---:B------:R-:W-:Y:S01]  /*45e0*/  HMMA.16816.F32 R8, R84.reuse, R94, R8 ;  /* 0x0000005e5408723c */ /* 0x040fe20000001808 */
[----:B------:R-:W2:Y:S04]  /*45f0*/  LDL R92, [R1+0x28] ;  /* 0x00002800015c7983 */ /* 0x000ea80000100800 */
[----:B------:R-:W2:Y:S03]  /*4600*/  LDL.64 R94, [R1+0x58] ;  /* 0x00005800015e7983 */ /* 0x000ea60000100a00 */
[C---:B-----5:R-:W-:Y:S01]  /*4610*/  HMMA.16816.F32 R12, R84.reuse, R72, R12 ;  /* 0x00000048540c723c */ /* 0x060fe2000000180c */
[----:B----4-:R-:W-:Y:S02]  /*4620*/  IMAD.U32 R0, RZ, RZ, UR40 ;  /* 0x00000028ff007e24 */ /* 0x010fe4000f8e00ff */
[----:B------:R-:W4:Y:S01]  /*4630*/  LDL R93, [R1+0x64] ;  /* 0x00006400015d7983 */ /* 0x000f220000100800 */
[----:B---3--:R-:W-:Y:S01]  /*4640*/  IMAD.SHL.U32 R247, R246, 0x2, RZ ;  /* 0x00000002f6f77824 */ /* 0x008fe200078e00ff */
[----:B------:R-:W-:Y:S02]  /*4650*/  SHF.R.U32.HI R249, RZ, 0x2, R246 ;  /* 0x00000002fff97819 */ /* 0x000fe400000116f6 */
[----:B------:R-:W1:Y:S01]  /*4660*/  LDSM.16.M88.4 R76, [R248+0x10000] ;  /* 0x01000000f84c783b */ /* 0x000e620000000200 */
[----:B------:R-:W-:Y:S03]  /*4670*/  HMMA.16816.F32 R16, R84, R74, R16 ;  /* 0x0000004a5410723c */ /* 0x000fe60000001810 */
[----:B------:R-:W-:Y:S02]  /*4680*/  @P0 LOP3.LUT R2, R247, 0x6, RZ, 0xc0, !PT ;  /* 0x00000006f7020812 */ /* 0x000fe400078ec0ff */
[----:B------:R-:W-:Y:S02]  /*4690*/  PLOP3.LUT P0, PT, PT, PT, UP1, 0x80, 0x8 ;  /* 0x000000000008781c */ /* 0x000fe40003f0f018 */
[----:B------:R-:W-:Y:S01]  /*46a0*/  @P3 LOP3.LUT R2, R2, 0xe0, R249, 0xf8, !PT ;  /* 0x000000e002023812 */ /* 0x000fe200078ef8f9 */
[C---:B------:R-:W-:Y:S05]  /*46b0*/  HMMA.16816.F32 R4, R80.reuse, R88, R4 ;  /* 0x000000585004723c */ /* 0x040fea0000001804 */
[----:B------:R-:W-:Y:S01]  /*46c0*/  @P4 IMAD R0, R0, 0x40, R2 ;  /* 0x0000004000004824 */ /* 0x000fe200078e0202 */
[----:B------:R-:W-:Y:S01]  /*46d0*/  PLOP3.LUT P4, PT, PT, PT, UP1, 0x80, 0x8 ;  /* 0x000000000008781c */ /* 0x000fe20003f8f018 */
[----:B------:R-:W-:Y:S01]  /*46e0*/  IMAD.U32 R2, RZ, RZ, UR40 ;  /* 0x00000028ff027e24 */ /* 0x000fe2000f8e00ff */
[C---:B------:R-:W-:Y:S03]  /*46f0*/  HMMA.16816.F32 R8, R80.reuse, R90, R8 ;  /* 0x0000005a5008723c */ /* 0x040fe60000001808 */
[----:B------:R-:W-:Y:S01]  /*4700*/  @P6 VIADD R74, R0, 0x9 ;  /* 0x00000009004a6836 */ /* 0x000fe20000000000 */
[----:B------:R-:W-:Y:S01]  /*4710*/  PLOP3.LUT P6, PT, PT, PT, UP1, 0x80, 0x8 ;  /* 0x000000000008781c */ /* 0x000fe20003fcf018 */
[----:B------:R-:W-:Y:S01]  /*4720*/  IMAD R2, R2, 0x2, R251 ;  /* 0x0000000202027824 */ /* 0x000fe200078e02fb */
[C---:B------:R-:W-:Y:S02]  /*4730*/  @P5 ISETP.GE.AND P5, PT, R0.reuse, UR36, PT ;  /* 0x0000002400005c0c */ /* 0x040fe4000bfa6270 */
[C---:B------:R-:W-:Y:S03]  /*4740*/  HMMA.16816.F32 R12, R80.reuse, R96, R12 ;  /* 0x00000060500c723c */ /* 0x040fe6000000180c */
[----:B------:R-:W-:Y:S01]  /*4750*/  @P4 VIADD R75, R0, 0x8 ;  /* 0x00000008004b4836 */ /* 0x000fe20000000000 */
[----:B------:R-:W-:Y:S04]  /*4760*/  PLOP3.LUT P4, PT, PT, PT, UP1, 0x80, 0x8 ;  /* 0x000000000008781c */ /* 0x000fe80003f8f018 */
[----:B------:R-:W-:Y:S03]  /*4770*/  HMMA.16816.F32 R16, R80, R98, R16 ;  /* 0x000000625010723c */ /* 0x000fe60000001810 */
[----:B------:R-:W-:Y:S05]  /*4780*/  @P6 ISETP.GE.AND P6, PT, R74, UR36, PT ;  /* 0x000000244a006c0c */ /* 0x000fea000bfc6270 */
[C---:B-1----:R-:W-:Y:S05]  /*4790*/  HMMA.16816.F32 R4, R68.reuse, R76, R4 ;  /* 0x0000004c4404723c */ /* 0x042fea0000001804 */
[----:B------:R-:W-:Y:S01]  /*47a0*/  @P0 VIADD R76, R0, 0x1 ;  /* 0x00000001004c0836 */ /* 0x000fe20000000000 */
[----:B------:R-:W-:Y:S02]  /*47b0*/  PLOP3.LUT P0, PT, PT, PT, UP1, 0x80, 0x8 ;  /* 0x000000000008781c */ /* 0x000fe40003f0f018 */
[C---:B------:R-:W-:Y:S03]  /*47c0*/  HMMA.16816.F32 R8, R68.reuse, R78, R8 ;  /* 0x0000004e4408723c */ /* 0x040fe60000001808 */
[----:B------:R-:W-:Y:S02]  /*47d0*/  @P4 ISETP.GE.AND P4, PT, R75, UR36, PT ;  /* 0x000000244b004c0c */ /* 0x000fe4000bf86270 */
[C---:B--2---:R-:W-:Y:S01]  /*47e0*/  LEA R82, P3, R3.reuse, R244, 0x2 ;  /* 0x000000f403527211 */ /* 0x044fe200078610ff */
[----:B------:R-:W-:Y:S03]  /*47f0*/  VIADD R250, R250, 0xfffffffc ;  /* 0xfffffffcfafa7836 */ /* 0x000fe60000000000 */
[----:B------:R-:W-:Y:S02]  /*4800*/  LEA.HI.X R83, R3, R245, RZ, 0x2, P3 ;  /* 0x000000f503537211 */ /* 0x000fe400018f14ff */
[----:B------:R-:W-:Y:S01]  /*4810*/  PLOP3.LUT P3, PT, PT, PT, UP1, 0x80, 0x8 ;  /* 0x000000000008781c */ /* 0x000fe20003f6f018 */
[C---:B------:R-:W-:Y:S01]  /*4820*/  VIADD R3, R92.reuse, 0x19 ;  /* 0x000000195c037836 */ /* 0x040fe20000000000 */
[----:B------:R1:W-:Y:S01]  /*4830*/  STL [R1+0x50], R250 ;  /* 0x000050fa01007387 */ /* 0x0003e20000100800 */
[----:B------:R-:W-:Y:S01]  /*4840*/  VIADD R72, R92, 0x21 ;  /* 0x000000215c487836 */ /* 0x000fe20000000000 */
[----:B------:R-:W-:Y:S02]  /*4850*/  LOP3.LUT R80, R2, UR57, R95, 0x96, !PT ;  /* 0x0000003902507c12 */ /* 0x000fe4000f8e965f */
[----:B------:R-:W2:Y:S01]  /*4860*/  LDL R91, [R1+0x4c] ;  /* 0x00004c00015b7983 */ /* 0x000ea20000100800 */
[----:B------:R-:W-:Y:S02]  /*4870*/  IABS R3, R3 ;  /* 0x0000000300037213 */ /* 0x000fe40000000000 */
[----:B------:R-:W-:Y:S01]  /*4880*/  IABS R72, R72 ;  /* 0x0000004800487213 */ /* 0x000fe20000000000 */
[----:B------:R-:W-:Y:S01]  /*4890*/  IMAD.WIDE.U32 R80, R80, -0x326172a9, RZ ;  /* 0xcd9e8d5750507825 */ /* 0x000fe200078e00ff */
[----:B------:R-:W3:Y:S02]  /*48a0*/  LDL R90, [R1+0x48] ;  /* 0x00004800015a7983 */ /* 0x000ee40000100800 */
[----:B------:R-:W-:Y:S01]  /*48b0*/  @P3 ISETP.GE.AND P3, PT, R76, UR36, PT ;  /* 0x000000244c003c0c */ /* 0x000fe2000bf66270 */
[----:B------:R-:W-:Y:S02]  /*48c0*/  IMAD.MOV.U32 R86, RZ, RZ, R3 ;  /* 0x000000ffff567224 */ /* 0x000fe400078e0003 */
[----:B------:R-:W-:Y:S03]  /*48d0*/  IMAD.WIDE.U32 R2, R250, -0x326172a9, RZ ;  /* 0xcd9e8d57fa027825 */ /* 0x000fe600078e00ff */
[----:B------:R-:W-:Y:S02]  /*48e0*/  I2FP.F32.S32 R86, R86 ;  /* 0x0000005600567245 */ /* 0x000fe40000201400 */
[----:B------:R-:W-:Y:S01]  /*48f0*/  LOP3.LUT R81, R2, UR55, R81, 0x96, !PT ;  /* 0x0000003702517c12 */ /* 0x000fe2000f8e9651 */
[----:B------:R-:W-:Y:S01]  /*4900*/  IMAD.MOV.U32 R2, RZ, RZ, R72 ;  /* 0x000000ffff027224 */ /* 0x000fe200078e0048 */
[----:B----4-:R-:W-:Y:S01]  /*4910*/  LOP3.LUT R73, R93, UR56, R3, 0x96, !PT ;  /* 0x000000385d497c12 */ /* 0x010fe2000f8e9603 */
[----:B------:R-:W-:Y:S01]  /*4920*/  FFMA.FTZ R4, R86, -UR8, R4 ;  /* 0x8000000856047c23 */ /* 0x000fe20008010004 */
[----:B------:R-:W-:Y:S02]  /*4930*/  VIADD R72, R92, 0x20 ;  /* 0x000000205c487836 */ /* 0x000fe40000000000 */
[----:B------:R-:W-:Y:S01]  /*4940*/  FFMA.FTZ R10, R86, -UR8, R10 ;  /* 0x80000008560a7c23 */ /* 0x000fe2000801000a */
[----:B------:R-:W-:Y:S01]  /*4950*/  I2FP.F32.S32 R2, R2 ;  /* 0x0000000200027245 */ /* 0x000fe20000201400 */
[----:B------:R-:W-:Y:S01]  /*4960*/  VIADD R3, R92, 0x18 ;  /* 0x000000185c037836 */ /* 0x000fe20000000000 */
[----:B------:R-:W-:Y:S01]  /*4970*/  @P0 FSEL R4, R4, -INF , !P5 ;  /* 0xff80000004040808 */ /* 0x000fe20006800000 */
[----:B------:R-:W-:Y:S01]  /*4980*/  IMAD.WIDE.U32 R88, R73, -0x2daee0ad, RZ ;  /* 0xd2511f5349587825 */ /* 0x000fe200078e00ff */
[----:B------:R-:W-:Y:S01]  /*4990*/  PLOP3.LUT P0, PT, PT, PT, UP1, 0x80, 0x8 ;  /* 0x000000000008781c */ /* 0x000fe20003f0f018 */
[----:B-1----:R-:W1:Y:S02]  /*49a0*/  S2R R250, SR_TID.X ;  /* 0x0000000000fa7919 */ /* 0x002e640000002100 */
[----:B------:R-:W-:Y:S01]  /*49b0*/  FFMA.FTZ R6, R2, -UR8, R6 ;  /* 0x8000000802067c23 */ /* 0x000fe20008010006 */
[----:B------:R-:W-:Y:S02]  /*49c0*/  IABS R2, R72 ;  /* 0x0000004800027213 */ /* 0x000fe40000000000 */
[----:B------:R-:W-:Y:S01]  /*49d0*/  IABS R3, R3 ;  /* 0x0000000300037213 */ /* 0x000fe20000000000 */
[----:B------:R4:W5:Y:S01]  /*49e0*/  LDSM.16.M88.4 R72, [R248+0x10800] ;  /* 0x01080000f848783b */ /* 0x0009620000000200 */
[----:B------:R-:W-:Y:S02]  /*49f0*/  LOP3.LUT R76, R94, UR54, R89, 0x96, !PT ;  /* 0x000000365e4c7c12 */ /* 0x000fe4000f8e9659 */
[----:B------:R-:W-:Y:S01]  /*4a00*/  I2FP.F32.S32 R2, R2 ;  /* 0x0000000200027245 */ /* 0x000fe20000201400 */
[----:B------:R-:W-:Y:S02]  /*4a10*/  IMAD.MOV.U32 R78, RZ, RZ, R3 ;  /* 0x000000ffff4e7224 */ /* 0x000fe400078e0003 */
[----:B------:R-:W-:Y:S01]  /*4a20*/  VIADD R3, R92, 0x11 ;  /* 0x000000115c037836 */ /* 0x000fe20000000000 */
[----:B------:R-:W-:Y:S01]  /*4a30*/  @P0 FSEL R6, R6, -INF , !P5 ;  /* 0xff80000006060808 */ /* 0x000fe20006800000 */
[----:B------:R-:W-:Y:S01]  /*4a40*/  IMAD.WIDE.U32 R76, R76, -0x326172a9, RZ ;  /* 0xcd9e8d574c4c7825 */ /* 0x000fe200078e00ff */
[----:B------:R-:W-:Y:S02]  /*4a50*/  PLOP3.LUT P5, PT, PT, PT, UP1, 0x80, 0x8 ;  /* 0x000000000008781c */ /* 0x000fe40003faf018 */
[----:B------:R-:W-:Y:S01]  /*4a60*/  I2FP.F32.S32 R78, R78 ;  /* 0x0000004e004e7245 */ /* 0x000fe20000201400 */
[----:B------:R-:W-:Y:S01]  /*4a70*/  FFMA.FTZ R7, R2, -UR8, R7 ;  /* 0x8000000802077c23 */ /* 0x000fe20008010007 */
[----:B------:R-:W-:Y:S02]  /*4a80*/  PLOP3.LUT P0, PT, PT, PT, UP1, 0x80, 0x8 ;  /* 0x000000000008781c */ /* 0x000fe40003f0f018 */
[----:B------:R-:W-:Y:S01]  /*4a90*/  IABS R2, R3 ;  /* 0x0000000300027213 */ /* 0x000fe20000000000 */
[----:B------:R-:W-:Y:S01]  /*4aa0*/  FFMA.FTZ R5, R78, -UR8, R5 ;  /* 0x800000084e057c23 */ /* 0x000fe20008010005 */
[----:B------:R-:W-:Y:S01]  /*4ab0*/  VIADD R3, R92, 0x10 ;  /* 0x000000105c037836 */ /* 0x000fe20000000000 */
[----:B------:R-:W-:Y:S01]  /*4ac0*/  LOP3.LUT R84, R80, UR51, R77, 0x96, !PT ;  /* 0x0000003350547c12 */ /* 0x000fe2000f8e964d */
[----:B------:R-:W-:Y:S01]  /*4ad0*/  FFMA.FTZ R11, R78, -UR8, R11 ;  /* 0x800000084e0b7c23 */ /* 0x000fe2000801000b */
[----:B------:R-:W-:Y:S02]  /*4ae0*/  IMAD.MOV.U32 R87, RZ, RZ, R2 ;  /* 0x000000ffff577224 */ /* 0x000fe400078e0002 */
[----:B------:R-:W-:Y:S01]  /*4af0*/  @P5 FSEL R5, R5, -INF , !P3 ;  /* 0xff80000005055808 */ /* 0x000fe20005800000 */
[----:B------:R-:W-:Y:S01]  /*4b00*/  IMAD.WIDE.U32 R84, R84, -0x2daee0ad, RZ ;  /* 0xd2511f5354547825 */ /* 0x000fe200078e00ff */
[----:B------:R-:W-:Y:S02]  /*4b10*/  IABS R77, R3 ;  /* 0x00000003004d7213 */ /* 0x000fe40000000000 */
[----:B------:R-:W-:Y:S01]  /*4b20*/  PLOP3.LUT P5, PT, PT, PT, UP1, 0x80, 0x8 ;  /* 0x000000000008781c */ /* 0x000fe20003faf018 */
[----:B------:R-:W-:Y:S01]  /*4b30*/  IMAD.WIDE.U32 R2, R81, -0x2daee0ad, RZ ;  /* 0xd2511f5351027825 */ /* 0x000fe200078e00ff */
[----:B------:R-:W-:Y:S02]  /*4b40*/  @P0 FSEL R7, R7, -INF , !P3 ;  /* 0xff80000007070808 */ /* 0x000fe40005800000 */
[----:B------:R-:W-:Y:S01]  /*4b50*/  I2FP.F32.S32 R87, R87 ;  /* 0x0000005700577245 */ /* 0x000fe20000201400 */
[C---:B----4-:R-:W-:Y:S01]  /*4b60*/  IMAD.SHL.U32 R248, R246.reuse, 0x20, RZ ;  /* 0x00000020f6f87824 */ /* 0x050fe200078e00ff */
[----:B------:R-:W-:Y:S01]  /*4b70*/  PLOP3.LUT P0, PT, PT, PT, UP1, 0x80, 0x8 ;  /* 0x000000000008781c */ /* 0x000fe20003f0f018 */
[----:B------:R-:W-:Y:S01]  /*4b80*/  IMAD.SHL.U32 R246, R246, 0x10, RZ ;  /* 0x00000010f6f67824 */ /* 0x000fe200078e00ff */
[----:B------:R-:W-:Y:S01]  /*4b90*/  LOP3.LUT R80, R2, UR46, R85, 0x96, !PT ;  /* 0x0000002e02507c12 */ /* 0x000fe2000f8e9655 */
[----:B------:R-:W-:Y:S01]  /*4ba0*/  FFMA.FTZ R8, R87, -UR8, R8 ;  /* 0x8000000857087c23 */ /* 0x000fe20008010008 */
[----:B------:R-:W-:Y:S02]  /*4bb0*/  I2FP.F32.S32 R85, R77 ;  /* 0x0000004d00557245 */ /* 0x000fe40000201400 */
[----:B------:R-:W-:Y:S01]  /*4bc0*/  PLOP3.LUT P3, PT, PT, PT, UP1, 0x80, 0x8 ;  /* 0x000000000008781c */ /* 0x000fe20003f6f018 */
[----:B------:R-:W-:Y:S01]  /*4bd0*/  IMAD.WIDE.U32 R80, R80, -0x326172a9, RZ ;  /* 0xcd9e8d5750507825 */ /* 0x000fe200078e00ff */
[C---:B-----5:R-:W-:Y:S03]  /*4be0*/  HMMA.16816.F32 R12, R68.reuse, R72, R12 ;  /* 0x00000048440c723c */ /* 0x060fe6000000180c */
[----:B------:R-:W-:Y:S01]  /*4bf0*/  LOP3.LUT R3, R88, UR50, R3, 0x96, !PT ;  /* 0x0000003258037c12 */ /* 0x000fe2000f8e9603 */
[----:B------:R-:W-:Y:S01]  /*4c00*/  FFMA.FTZ R9, R85, -UR8, R9 ;  /* 0x8000000855097c23 */ /* 0x000fe20008010009 */
[----:B------:R-:W-:Y:S02]  /*4c10*/  @P5 FSEL R8, R8, -INF , !P4 ;  /* 0xff80000008085808 */ /* 0x000fe40006000000 */
[----:B------:R-:W-:Y:S01]  /*4c20*/  PLOP3.LUT P5, PT, PT, PT, UP1, 0x80, 0x8 ;  /* 0x000000000008781c */ /* 0x000fe20003faf018 */
[----:B------:R-:W-:Y:S03]  /*4c30*/  HMMA.16816.F32 R16, R68, R74, R16 ;  /* 0x0000004a4410723c */ /* 0x000fe60000001810 */
[----:B------:R-:W-:Y:S01]  /*4c40*/  IMAD.WIDE.U32 R2, R3, -0x326172a9, RZ ;  /* 0xcd9e8d5703027825 */ /* 0x000fe200078e00ff */
[----:B------:R-:W-:Y:S02]  /*4c50*/  @P0 FSEL R9, R9, -INF , !P6 ;  /* 0xff80000009090808 */ /* 0x000fe40007000000 */
[----:B------:R-:W-:Y:S01]  /*4c60*/  PLOP3.LUT P0, PT, PT, PT, UP1, 0x80, 0x8 ;  /* 0x000000000008781c */ /* 0x000fe20003f0f018 */
[----:B------:R-:W-:Y:S01]  /*4c70*/  VIADD R68, R92, 0x1 ;  /* 0x000000015c447836 */ /* 0x000fe20000000000 */
[----:B------:R-:W-:Y:S01]  /*4c80*/  LOP3.LUT R78, R2, UR44, R81, 0x96, !PT ;  /* 0x0000002c024e7c12 */ /* 0x000fe2000f8e9651 */
[----:B------:R-:W-:Y:S01]  /*4c90*/  VIADD R2, R92, 0x9 ;  /* 0x000000095c027836 */ /* 0x000fe20000000000 */
[----:B------:R-:W-:Y:S01]  /*4ca0*/  @P3 FSEL R10, R10, -INF , !P4 ;  /* 0xff8000000a0a3808 */ /* 0x000fe20006000000 */
[----:B------:R-:W-:Y:S01]  /*4cb0*/  FFMA.FTZ R14, R87, -UR8, R14 ;  /* 0x80000008570e7c23 */ /* 0x000fe2000801000e */
[----:B------:R-:W-:Y:S01]  /*4cc0*/  PLOP3.LUT P4, PT, PT, PT, UP1, 0x80, 0x8 ;  /* 0x000000000008781c */ /* 0x000fe20003f8f018 */
[----:B------:R-:W-:Y:S01]  /*4cd0*/  IMAD.WIDE.U32 R78, R78, -0x2daee0ad, RZ ;  /* 0xd2511f534e4e7825 */ /* 0x000fe200078e00ff */
[----:B------:R-:W-:Y:S02]  /*4ce0*/  IABS R2, R2 ;  /* 0x0000000200027213 */ /* 0x000fe40000000000 */
[----:B------:R-:W-:Y:S01]  /*4cf0*/  @P5 FSEL R11, R11, -INF , !P6 ;  /* 0xff8000000b0b5808 */ /* 0x000fe20007000000 */
[----:B------:R-:W-:Y:S01]  /*4d00*/  FFMA.FTZ R15, R85, -UR8, R15 ;  /* 0x80000008550f7c23 */ /* 0x000fe2000801000f */
[----:B------:R-:W-:Y:S01]  /*4d10*/  PLOP3.LUT P5, PT, PT, PT, UP1, 0x80, 0x8 ;  /* 0x000000000008781c */ /* 0x000fe20003faf018 */
[----:B------:R-:W-:Y:S01]  /*4d20*/  IMAD.MOV.U32 R81, RZ, RZ, R2 ;  /* 0x000000ffff517224 */ /* 0x000fe200078e0002 */
[----:B------:R-:W-:Y:S01]  /*4d30*/  PLOP3.LUT P3, PT, PT, PT, UP1, 0x80, 0x8 ;  /* 0x000000000008781c */ /* 0x000fe20003f6f018 */
[C---:B------:R-:W-:Y:S01]  /*4d40*/  @P0 VIADD R86, R0.reuse, 0x18 ;  /* 0x0000001800560836 */ /* 0x040fe20000000000 */
[----:B------:R-:W-:Y:S02]  /*4d50*/  PLOP3.LUT P0, PT, PT, PT, UP1, 0x80, 0x8 ;  /* 0x000000000008781c */ /* 0x000fe40003f0f018 */
[----:B------:R-:W-:Y:S01]  /*4d60*/  I2FP.F32.S32 R81, R81 ;  /* 0x0000005100517245 */ /* 0x000fe20000201400 */
[----:B------:R-:W-:Y:S01]  /*4d70*/  @P4 VIADD R72, R0, 0x10 ;  /* 0x0000001000484836 */ /* 0x000fe20000000000 */
[----:B------:R-:W-:Y:S02]  /*4d80*/  PLOP3.LUT P6, PT, PT, PT, UP1, 0x80, 0x8 ;  /* 0x000000000008781c */ /* 0x000fe40003fcf018 */
[----:B------:R-:W-:Y:S01]  /*4d90*/  LOP3.LUT R3, R76, UR49, R3, 0x96, !PT ;  /* 0x000000314c037c12 */ /* 0x000fe2000f8e9603 */
[C---:B------:R-:W-:Y:S01]  /*4da0*/  FFMA.FTZ R12, R81.reuse, -UR8, R12 ;  /* 0x80000008510c7c23 */ /* 0x040fe2000801000c */
[----:B------:R-:W-:Y:S01]  /*4db0*/  PLOP3.LUT P4, PT, PT, PT, UP1, 0x80, 0x8 ;  /* 0x000000000008781c */ /* 0x000fe20003f8f018 */
[----:B------:R-:W-:Y:S01]  /*4dc0*/  FFMA.FTZ R18, R81, -UR8, R18 ;  /* 0x8000000851127c23 */ /* 0x000fe20008010012 */
[----:B------:R-:W-:Y:S01]  /*4dd0*/  @P5 ISETP.GE.AND P5, PT, R72, UR36, PT ;  /* 0x0000002448005c0c */ /* 0x000fe2000bfa6270 */
[----:B------:R-:W-:Y:S01]  /*4de0*/  @P3 VIADD R73, R0, 0x11 ;  /* 0x0000001100493836 */ /* 0x000fe20000000000 */
[----:B------:R-:W-:Y:S01]  /*4df0*/  IABS R68, R68 ;  /* 0x0000004400447213 */ /* 0x000fe20000000000 */
[----:B------:R-:W-:Y:S01]  /*4e00*/  IMAD.WIDE.U32 R2, R3, -0x2daee0ad, RZ ;  /* 0xd2511f5303027825 */ /* 0x000fe200078e00ff */
[----:B------:R-:W-:Y:S02]  /*4e10*/  @P0 FSEL R12, R12, -INF , !P5 ;  /* 0xff8000000c0c0808 */ /* 0x000fe40006800000 */
[----:B------:R-:W-:Y:S01]  /*4e20*/  PLOP3.LUT P0, PT, PT, PT, UP1, 0x80, 0x8 ;  /* 0x000000000008781c */ /* 0x000fe20003f0f018 */
[----:B------:R-:W-:Y:S01]  /*4e30*/  @P6 VIADD R88, R0, 0x19 ;  /* 0x0000001900586836 */ /* 0x000fe20000000000 */
[----:B------:R-:W-:Y:S01]  /*4e40*/  LOP3.LUT R2, R2, UR31, R79, 0x96, !PT ;  /* 0x0000001f02027c12 */ /* 0x000fe2000f8e964f */
[----:B------:R-:W-:Y:S01]  /*4e50*/  VIADD R0, R92, 0x8 ;  /* 0x000000085c007836 */ /* 0x000fe20000000000 */
[----:B------:R-:W-:Y:S02]  /*4e60*/  LOP3.LUT R76, R84, UR41, R3, 0x96, !PT ;  /* 0x00000029544c7c12 */ /* 0x000fe4000f8e9603 */
[----:B------:R-:W-:Y:S01]  /*4e70*/  @P4 ISETP.GE.AND P4, PT, R73, UR36, PT ;  /* 0x0000002449004c0c */ /* 0x000fe2000bf86270 */
[----:B------:R-:W-:Y:S01]  /*4e80*/  IMAD.WIDE.U32 R2, R2, -0x326172a9, RZ ;  /* 0xcd9e8d5702027825 */ /* 0x000fe200078e00ff */
[----:B------:R-:W-:Y:S02]  /*4e90*/  IABS R0, R0 ;  /* 0x0000000000007213 */ /* 0x000fe40000000000 */
[----:B------:R-:W-:Y:S01]  /*4ea0*/  I2FP.F32.S32 R68, R68 ;  /* 0x0000004400447245 */ /* 0x000fe20000201400 */
[----:B------:R-:W-:Y:S01]  /*4eb0*/  IMAD.WIDE.U32 R76, R76, -0x326172a9, RZ ;  /* 0xcd9e8d574c4c7825 */ /* 0x000fe200078e00ff */
[----:B------:R-:W-:Y:S02]  /*4ec0*/  I2FP.F32.S32 R0, R0 ;  /* 0x0000000000007245 */ /* 0x000fe40000201400 */
[----:B------:R-:W-:Y:S01]  /*4ed0*/  @P0 FSEL R14, R14, -INF , !P5 ;  /* 0xff8000000e0e0808 */ /* 0x000fe20006800000 */
[----:B------:R-:W-:Y:S01]  /*4ee0*/  FFMA.FTZ R16, R68, -UR8, R16 ;  /* 0x8000000844107c23 */ /* 0x000fe20008010010 */
[----:B------:R-:W-:Y:S01]  /*4ef0*/  PLOP3.LUT P5, PT, PT, PT, UP1, 0x80, 0x8 ;  /* 0x000000000008781c */ /* 0x000fe20003faf018 */
[C---:B------:R-:W-:Y:S01]  /*4f00*/  FFMA.FTZ R13, R0.reuse, -UR8, R13 ;  /* 0x80000008000d7c23 */ /* 0x040fe2000801000d */
[----:B------:R-:W-:Y:S01]  /*4f10*/  PLOP3.LUT P0, PT, PT, PT, UP1, 0x80, 0x8 ;  /* 0x000000000008781c */ /* 0x000fe20003f0f018 */
[----:B------:R-:W-:Y:S01]  /*4f20*/  FFMA.FTZ R19, R0, -UR8, R19 ;  /* 0x8000000800137c23 */ /* 0x000fe20008010013 */
[----:B------:R-:W-:Y:S02]  /*4f30*/  LOP3.LUT R72, R80, UR38, R77, 0x96, !PT ;  /* 0x0000002650487c12 */ /* 0x000fe4000f8e964d */
[----:B------:R-:W-:Y:S02]  /*4f40*/  LOP3.LUT R76, R76, UR30, R3, 0x96, !PT ;  /* 0x0000001e4c4c7c12 */ /* 0x000fe4000f8e9603 */
[----:B------:R-:W-:Y:S01]  /*4f50*/  PRMT R77, R2, 0x7770, RZ ;  /* 0x00007770024d7816 */ /* 0x000fe200000000ff */
[----:B------:R-:W-:Y:S01]  /*4f60*/  IMAD.WIDE.U32 R72, R72, -0x2daee0ad, RZ ;  /* 0xd2511f5348487825 */ /* 0x000fe200078e00ff */
[C---:B------:R-:W-:Y:S02]  /*4f70*/  PRMT R79, R2.reuse, 0x7771, RZ ;  /* 0x00007771024f7816 */ /* 0x040fe400000000ff */
[C---:B------:R-:W-:Y:S02]  /*4f80*/  PRMT R84, R2.reuse, 0x7772, RZ ;  /* 0x0000777202547816 */ /* 0x040fe400000000ff */
[----:B------:R-:W-:Y:S02]  /*4f90*/  PRMT R80, R2, 0x7773, RZ ;  /* 0x0000777302507816 */ /* 0x000fe400000000ff */
[----:B------:R-:W-:Y:S02]  /*4fa0*/  @P5 FSEL R13, R13, -INF , !P4 ;  /* 0xff8000000d0d5808 */ /* 0x000fe40006000000 */
[----:B------:R-:W-:Y:S02]  /*4fb0*/  @P0 FSEL R15, R15, -INF , !P4 ;  /* 0xff8000000f0f0808 */ /* 0x000fe40006000000 */
[----:B------:R-:W-:Y:S02]  /*4fc0*/  IABS R2, R92 ;  /* 0x0000005c00027213 */ /* 0x000fe40000000000 */
[C---:B------:R-:W-:Y:S02]  /*4fd0*/  LOP3.LUT R70, R76.reuse, 0xff, RZ, 0xc0, !PT ;  /* 0x000000ff4c467812 */ /* 0x040fe400078ec0ff */
[----:B------:R-:W-:Y:S02]  /*4fe0*/  I2FP.F32.S32 R71, R2 ;  /* 0x0000000200477245 */ /* 0x000fe40000201400 */
[----:B------:R-:W-:Y:S02]  /*4ff0*/  LOP3.LUT R68, R76, 0xffff, RZ, 0xc0, !PT ;  /* 0x0000ffff4c447812 */ /* 0x000fe400078ec0ff */
[----:B------:R-:W-:Y:S01]  /*5000*/  PLOP3.LUT P3, PT, PT, PT, UP1, 0x80, 0x8 ;  /* 0x000000000008781c */ /* 0x000fe20003f6f018 */
[----:B------:R-:W-:Y:S01]  /*5010*/  FFMA.FTZ R17, R71, -UR8, R17 ;  /* 0x8000000847117c23 */ /* 0x000fe20008010011 */
[----:B------:R-:W-:Y:S02]  /*5020*/  PLOP3.LUT P5, PT, PT, PT, UP1, 0x80, 0x8 ;  /* 0x000000000008781c */ /* 0x000fe40003faf018 */
[----:B------:R-:W-:Y:S02]  /*5030*/  PLOP3.LUT P0, PT, PT, PT, UP1, 0x80, 0x8 ;  /* 0x000000000008781c */ /* 0x000fe40003f0f018 */
[----:B------:R-:W-:Y:S02]  /*5040*/  PLOP3.LUT P6, PT, PT, PT, UP1, 0x80, 0x8 ;  /* 0x000000000008781c */ /* 0x000fe40003fcf018 */
[----:B------:R-:W-:Y:S02]  /*5050*/  SHF.R.U32.HI R68, RZ, 0x8, R68 ;  /* 0x00000008ff447819 */ /* 0x000fe40000011644 */
[----:B------:R-:W-:Y:S02]  /*5060*/  LOP3.LUT R3, R78, UR25, R73, 0x96, !PT ;  /* 0x000000194e037c12 */ /* 0x000fe4000f8e9649 */
[----:B------:R-:W-:Y:S02]  /*5070*/  LOP3.LUT R78, R247, 0x38, RZ, 0xc0, !PT ;  /* 0x00000038f74e7812 */ /* 0x000fe400078ec0ff */
[----:B------:R-:W-:Y:S02]  /*5080*/  @P3 ISETP.GE.AND P3, PT, R86, UR36, PT ;  /* 0x0000002456003c0c */ /* 0x000fe4000bf66270 */
[----:B------:R-:W-:Y:S02]  /*5090*/  LOP3.LUT R71, R248, 0xc00, RZ, 0xc0, !PT ;  /* 0x00000c00f8477812 */ /* 0x000fe400078ec0ff */
[----:B------:R-:W-:Y:S02]  /*50a0*/  @P5 FSEL R16, R16, -INF , !P3 ;  /* 0xff80000010105808 */ /* 0x000fe40005800000 */
[----:B------:R-:W-:Y:S02]  /*50b0*/  @P0 FSEL R18, R18, -INF , !P3 ;  /* 0xff80000012120808 */ /* 0x000fe40005800000 */
[----:B------:R-:W-:Y:S02]  /*50c0*/  PLOP3.LUT P3, PT, PT, PT, UP1, 0x80, 0x8 ;  /* 0x000000000008781c */ /* 0x000fe40003f6f018 */
[----:B------:R-:W-:Y:S02]  /*50d0*/  PLOP3.LUT P0, PT, PT, PT, UP1, 0x80, 0x8 ;  /* 0x000000000008781c */ /* 0x000fe40003f0f018 */
[----:B------:R-:W-:Y:S02]  /*50e0*/  @P6 ISETP.GE.AND P6, PT, R88, UR36, PT ;  /* 0x0000002458006c0c */ /* 0x000fe4000bfc6270 */
[----:B------:R-:W-:Y:S02]  /*50f0*/  LOP3.LUT R78, R78, 0x20, R249, 0x78, !PT ;  /* 0x000000204e4e7812 */ /* 0x000fe400078e78f9 */
[----:B------:R-:W-:Y:S02]  /*5100*/  LOP3.LUT R246, R246, 0x1c0, RZ, 0xc0, !PT ;  /* 0x000001c0f6f67812 */ /* 0x000fe400078ec0ff */
[----:B------:R-:W-:Y:S02]  /*5110*/  LOP3.LUT R71, R71, 0x6, R247, 0xf8, !PT ;  /* 0x0000000647477812 */ /* 0x000fe400078ef8f7 */
[C---:B------:R-:W-:Y:S02]  /*5120*/  PRMT R73, R72.reuse, 0x7770, RZ ;  /* 0x0000777048497816 */ /* 0x040fe400000000ff */
[----:B------:R-:W-:Y:S02]  /*5130*/  @P3 FSEL R19, R19, -INF , !P6 ;  /* 0xff80000013133808 */ /* 0x000fe40007000000 */
[----:B------:R-:W-:Y:S02]  /*5140*/  ISETP.LE.U32.AND P3, PT, R77, UR11, PT ;  /* 0x0000000b4d007c0c */ /* 0x000fe4000bf63070 */
[----:B------:R-:W-:Y:S02]  /*5150*/  @P0 FSEL R17, R17, -INF , !P6 ;  /* 0xff80000011110808 */ /* 0x000fe40007000000 */
[----:B------:R-:W-:Y:S02]  /*5160*/  ISETP.GT.U32.AND P6, PT, R79, UR11, PT ;  /* 0x0000000b4f007c0c */ /* 0x000fe4000bfc4070 */
[----:B------:R-:W-:Y:S01]  /*5170*/  LOP3.LUT R71, R71, R78, R246, 0xfe, !PT ;  /* 0x0000004e47477212 */ /* 0x000fe200078efef6 */
[----:B------:R-:W-:Y:S01]  /*5180*/  IMAD.MOV.U32 R246, RZ, RZ, 0x40 ;  /* 0x00000040fff67424 */ /* 0x000fe200078e00ff */
[C---:B------:R-:W-:Y:S02]  /*5190*/  PRMT R75, R72.reuse, 0x7771, RZ ;  /* 0x00007771484b7816 */ /* 0x040fe400000000ff */
[----:B------:R-:W-:Y:S02]  /*51a0*/  LEA R99, R71, UR4, 0x1 ;  /* 0x0000000447637c11 */ /* 0x000fe4000f8e08ff */
[C---:B------:R-:W-:Y:S02]  /*51b0*/  PRMT R74, R72.reuse, 0x7772, RZ ;  /* 0x00007772484a7816 */ /* 0x040fe400000000ff */
[----:B------:R-:W-:Y:S02]  /*51c0*/  PRMT R72, R72, 0x7773, RZ ;  /* 0x0000777348487816 */ /* 0x000fe400000000ff */
[----:B------:R-:W-:Y:S02]  /*51d0*/  SEL R246, R246, 0xffffffc0, !P1 ;  /* 0xffffffc0f6f67807 */ /* 0x000fe40004800000 */
[----:B-1----:R-:W-:Y:S01]  /*51e0*/  SHF.R.U32.HI R251, RZ, 0x1, R250 ;  /* 0x00000001fffb7819 */ /* 0x002fe200000116fa */
[C---:B--2---:R-:W-:Y:S01]  /*51f0*/  FMUL.FTZ R69, R91.reuse, 1.4426950216293334961 ;  /* 0x3fb8aa3b5b457820 */ /* 0x044fe20000410000 */
[----:B------:R-:W-:Y:S04]  /*5200*/  FSETP.NEU.FTZ.AND P4, PT, R91, -INF , PT ;  /* 0xff8000005b00780b */ /* 0x000fe80003f9d000 */
[----:B------:R-:W-:Y:S01]  /*5210*/  FSEL R2, R69, RZ, P4 ;  /* 0x000000ff45027208 */ /* 0x000fe20002000000 */
[----:B---3--:R-:W-:Y:S01]  /*5220*/  FMUL.FTZ R0, R90, 1.4426950216293334961 ;  /* 0x3fb8aa3b5a007820 */ /* 0x008fe20000410000 */
[----:B------:R-:W-:Y:S02]  /*5230*/  ISETP.LE.U32.AND P4, PT, R70, UR11, PT ;  /* 0x0000000b46007c0c */ /* 0x000fe4000bf83070 */
[----:B------:R-:W2:Y:S01]  /*5240*/  LDL R70, [R1+0x60] ;  /* 0x0000600001467983 */ /* 0x000ea20000100800 */
[--C-:B------:R-:W-:Y:S01]  /*5250*/  FFMA.FTZ R4, R4, UR14, -R2.reuse ;  /* 0x0000000e04047c23 */ /* 0x100fe20008010802 */
[----:B------:R-:W-:Y:S01]  /*5260*/  PRMT R69, R76, 0x7632, R69 ;  /* 0x000076324c457816 */ /* 0x000fe20000000045 */
[----:B------:R-:W-:Y:S01]  /*5270*/  FFMA.FTZ R95, R5, UR14, -R2 ;  /* 0x0000000e055f7c23 */ /* 0x000fe20008010802 */
[----:B------:R-:W-:Y:S01]  /*5280*/  SHF.R.U32.HI R76, RZ, 0x18, R76 ;  /* 0x00000018ff4c7819 */ /* 0x000fe2000001164c */
[----:B------:R-:W1:Y:S01]  /*5290*/  MUFU.EX2 R96, R4 ;  /* 0x0000000400607308 */ /* 0x000e620000000800 */
[----:B------:R-:W-:Y:S01]  /*52a0*/  FSETP.NEU.FTZ.AND P5, PT, R90, -INF , PT ;  /* 0xff8000005a00780b */ /* 0x000fe20003fbd000 */
[--C-:B------:R-:W-:Y:S01]  /*52b0*/  FFMA.FTZ R8, R8, UR14, -R2.reuse ;  /* 0x0000000e08087c23 */ /* 0x100fe20008010802 */
[----:B------:R-:W-:Y:S07]  /*52c0*/  LOP3.LUT R5, R69, 0xff, RZ, 0xc0, !PT ;  /* 0x000000ff45057812 */ /* 0x000fee00078ec0ff */
[----:B------:R-:W-:Y:S01]  /*52d0*/  MUFU.EX2 R95, R95 ;  /* 0x0000005f005f7308 */ /* 0x000fe20000000800 */
[----:B------:R-:W-:Y:S01]  /*52e0*/  FSEL R0, R0, RZ, P5 ;  /* 0x000000ff00007208 */ /* 0x000fe20002800000 */
[----:B------:R-:W-:Y:S01]  /*52f0*/  FFMA.FTZ R9, R9, UR14, -R2 ;  /* 0x0000000e09097c23 */ /* 0x000fe20008010802 */
[----:B------:R-:W-:Y:S07]  /*5300*/  ISETP.LE.U32.AND P0, PT, R5, UR11, PT ;  /* 0x0000000b05007c0c */ /* 0x000fee000bf03070 */
[----:B------:R-:W3:Y:S01]  /*5310*/  MUFU.EX2 R92, R8 ;  /* 0x00000008005c7308 */ /* 0x000ee20000000800 */
[----:B------:R-:W-:Y:S01]  /*5320*/  LOP3.LUT R5, R3, 0xff, RZ, 0xc0, !PT ;  /* 0x000000ff03057812 */ /* 0x000fe200078ec0ff */
[--C-:B------:R-:W-:Y:S01]  /*5330*/  FFMA.FTZ R7, R7, UR14, -R0.reuse ;  /* 0x0000000e07077c23 */ /* 0x100fe20008010800 */
[--C-:B------:R-:W-:Y:S01]  /*5340*/  FFMA.FTZ R10, R10, UR14, -R0.reuse ;  /* 0x0000000e0a0a7c23 */ /* 0x100fe20008010800 */
[--C-:B------:R-:W-:Y:S01]  /*5350*/  FFMA.FTZ R6, R6, UR14, -R0.reuse ;  /* 0x0000000e06067c23 */ /* 0x100fe20008010800 */
[--C-:B------:R-:W-:Y:S01]  /*5360*/  FFMA.FTZ R14, R14, UR14, -R0.reuse ;  /* 0x0000000e0e0e7c23 */ /* 0x100fe20008010800 */
[----:B-1----:R-:W-:Y:S01]  /*5370*/  @!P4 FADD.FTZ R96, -R96, -RZ ;  /* 0x800000ff6060c221 */ /* 0x002fe20000010100 */
[----:B------:R-:W-:Y:S03]  /*5380*/  ISETP.LE.U32.AND P4, PT, R76, UR11, PT ;  /* 0x0000000b4c007c0c */ /* 0x000fe6000bf83070 */
[----:B------:R-:W1:Y:S01]  /*5390*/  MUFU.EX2 R97, R7 ;  /* 0x0000000700617308 */ /* 0x000e620000000800 */
[----:B------:R-:W4:Y:S01]  /*53a0*/  LDL R76, [R1+0x1c] ;  /* 0x00001c00014c7983 */ /* 0x000f220000100800 */
[----:B------:R-:W-:Y:S01]  /*53b0*/  LOP3.LUT R4, R68, 0xffff, RZ, 0xc0, !PT ;  /* 0x0000ffff44047812 */ /* 0x000fe200078ec0ff */
[--C-:B------:R-:W-:Y:S07]  /*53c0*/  FFMA.FTZ R11, R11, UR14, -R0.reuse ;  /* 0x0000000e0b0b7c23 */ /* 0x100fee0008010800 */
[----:B------:R-:W-:Y:S01]  /*53d0*/  MUFU.EX2 R94, R10 ;  /* 0x0000000a005e7308 */ /* 0x000fe20000000800 */
[--C-:B------:R-:W-:Y:S01]  /*53e0*/  FFMA.FTZ R18, R18, UR14, -R0.reuse ;  /* 0x0000000e12127c23 */ /* 0x100fe20008010800 */
[----:B------:R-:W-:Y:S01]  /*53f0*/  ISETP.LE.U32.AND P5, PT, R4, UR11, PT ;  /* 0x0000000b04007c0c */ /* 0x000fe2000bfa3070 */
[----:B---3--:R-:W-:Y:S01]  /*5400*/  @!P3 FADD.FTZ R92, -R92, -RZ ;  /* 0x800000ff5c5cb221 */ /* 0x008fe20000010100 */
[----:B------:R-:W-:Y:S06]  /*5410*/  LOP3.LUT R4, R3, 0xffff, RZ, 0xc0, !PT ;  /* 0x0000ffff03047812 */ /* 0x000fec00078ec0ff */
[----:B------:R-:W3:Y:S01]  /*5420*/  MUFU.EX2 R98, R6 ;  /* 0x0000000600627308 */ /* 0x000ee20000000800 */
[--C-:B------:R-:W-:Y:S01]  /*5430*/  FFMA.FTZ R15, R15, UR14, -R0.reuse ;  /* 0x0000000e0f0f7c23 */ /* 0x100fe20008010800 */
[----:B------:R-:W-:Y:S01]  /*5440*/  FFMA.FTZ R0, R19, UR14, -R0 ;  /* 0x0000000e13007c23 */ /* 0x000fe20008010800 */
[----:B------:R-:W-:Y:S07]  /*5450*/  SHF.R.U32.HI R4, RZ, 0x8, R4 ;  /* 0x00000008ff047819 */ /* 0x000fee0000011604 */
[----:B------:R-:W-:Y:S01]  /*5460*/  MUFU.EX2 R91, R14 ;  /* 0x0000000e005b7308 */ /* 0x000fe20000000800 */
[----:B-1----:R-:W-:Y:S01]  /*5470*/  @!P4 FADD.FTZ R97, -R97, -RZ ;  /* 0x800000ff6161c221 */ /* 0x002fe20000010100 */
[----:B------:R-:W-:Y:S01]  /*5480*/  ISETP.LE.U32.AND P4, PT, R5, UR11, PT ;  /* 0x0000000b05007c0c */ /* 0x000fe2000bf83070 */
[--C-:B------:R-:W-:Y:S01]  /*5490*/  FFMA.FTZ R12, R12, UR14, -R2.reuse ;  /* 0x0000000e0c0c7c23 */ /* 0x100fe20008010802 */
[----:B------:R-:W-:Y:S06]  /*54a0*/  LOP3.LUT R4, R4, 0xffff, RZ, 0xc0, !PT ;  /* 0x0000ffff04047812 */ /* 0x000fec00078ec0ff */
[----:B------:R-:W1:Y:S01]  /*54b0*/  MUFU.EX2 R90, R9 ;  /* 0x00000009005a7308 */ /* 0x000e620000000800 */
[----:B------:R-:W-:Y:S01]  /*54c0*/  @!P5 FADD.FTZ R95, -R95, -RZ ;  /* 0x800000ff5f5fd221 */ /* 0x000fe20000010100 */
[----:B------:R-:W-:Y:S01]  /*54d0*/  ISETP.GT.U32.AND P5, PT, R84, UR11, PT ;  /* 0x0000000b54007c0c */ /* 0x000fe2000bfa4070 */
[--C-:B------:R-:W-:Y:S01]  /*54e0*/  FFMA.FTZ R13, R13, UR14, -R2.reuse ;  /* 0x0000000e0d0d7c23 */ /* 0x100fe20008010802 */
[----:B------:R-:W-:Y:S01]  /*54f0*/  PRMT R5, R3, 0x7632, R5 ;  /* 0x0000763203057816 */ /* 0x000fe20000000005 */
[----:B---3--:R-:W-:Y:S01]  /*5500*/  @!P0 FADD.FTZ R98, -R98, -RZ ;  /* 0x800000ff62628221 */ /* 0x008fe20000010100 */
[----:B------:R-:W-:Y:S04]  /*5510*/  ISETP.LE.U32.AND P3, PT, R4, UR11, PT ;  /* 0x0000000b04007c0c */ /* 0x000fe8000bf63070 */
[----:B------:R-:W3:Y:S01]  /*5520*/  MUFU.EX2 R93, R11 ;  /* 0x0000000b005d7308 */ /* 0x000ee20000000800 */
[----:B------:R-:W-:Y:S01]  /*5530*/  LOP3.LUT R4, R5, 0xff, RZ, 0xc0, !PT ;  /* 0x000000ff05047812 */ /* 0x000fe200078ec0ff */
[--C-:B------:R-:W-:Y:S01]  /*5540*/  FFMA.FTZ R16, R16, UR14, -R2.reuse ;  /* 0x0000000e10107c23 */ /* 0x100fe20008010802 */
[----:B------:R-:W-:Y:S07]  /*5550*/  SHF.R.U32.HI R3, RZ, 0x18, R3 ;  /* 0x00000018ff037819 */ /* 0x000fee0000011603 */
[----:B------:R5:W-:Y:S01]  /*5560*/  MUFU.EX2 R85, R0 ;  /* 0x0000000000557308 */ /* 0x000be20000000800 */
[----:B------:R-:W-:Y:S01]  /*5570*/  ISETP.GT.U32.AND P0, PT, R80, UR11, PT ;  /* 0x0000000b50007c0c */ /* 0x000fe2000bf04070 */
[----:B------:R-:W-:Y:S01]  /*5580*/  FFMA.FTZ R2, R17, UR14, -R2 ;  /* 0x0000000e11027c23 */ /* 0x000fe20008010802 */
[----:B-1----:R-:W-:Y:S01]  /*5590*/  @P6 FADD.FTZ R90, -R90, -RZ ;  /* 0x800000ff5a5a6221 */ /* 0x002fe20000010100 */
[----:B------:R-:W-:Y:S01]  /*55a0*/  @P5 FADD.FTZ R94, -R94, -RZ ;  /* 0x800000ff5e5e5221 */ /* 0x000fe20000010100 */
[----:B------:R-:W-:Y:S05]  /*55b0*/  ISETP.LE.U32.AND P5, PT, R4, UR11, PT ;  /* 0x0000000b04007c0c */ /* 0x000fea000bfa3070 */
[----:B------:R-:W1:Y:S01]  /*55c0*/  MUFU.EX2 R88, R12 ;  /* 0x0000000c00587308 */ /* 0x000e620000000800 */
[----:B------:R-:W-:Y:S02]  /*55d0*/  F2FP.RELU.F16.F32.PACK_AB R6, R95, R96 ;  /* 0x000000605f06723e */ /* 0x000fe400000008ff */
[----:B------:R-:W-:Y:S07]  /*55e0*/  F2FP.RELU.F16.F32.PACK_AB R5, R97, R98 ;  /* 0x000000626105723e */ /* 0x000fee00000008ff */
[----:B------:R-:W1:Y:S01]  /*55f0*/  MUFU.EX2 R87, R13 ;  /* 0x0000000d00577308 */ /* 0x000e620000000800 */
[----:B------:R-:W-:Y:S01]  /*5600*/  F2FP.RELU.F16.F32.PACK_AB R4, R90, R92 ;  /* 0x0000005c5a04723e */ /* 0x000fe200000008ff */
[----:B------:R-:W-:Y:S01]  /*5610*/  STS [R99+0x14000], R6 ;  /* 0x0140000663007388 */ /* 0x000fe20000000800 */
[----:B------:R-:W-:Y:S01]  /*5620*/  ISETP.LE.U32.AND P6, PT, R73, UR11, PT ;  /* 0x0000000b49007c0c */ /* 0x000fe2000bfc3070 */
[----:B---3--:R-:W-:Y:S06]  /*5630*/  @P0 FADD.FTZ R93, -R93, -RZ ;  /* 0x800000ff5d5d0221 */ /* 0x008fec0000010100 */
[----:B------:R-:W3:Y:S01]  /*5640*/  MUFU.EX2 R89, R15 ;  /* 0x0000000f00597308 */ /* 0x000ee20000000800 */
[----:B------:R3:W-:Y:S01]  /*5650*/  STS [R99+0x14400], R5 ;  /* 0x0144000563007388 */ /* 0x0007e20000000800 */
[----:B------:R-:W-:Y:S01]  /*5660*/  ISETP.GT.U32.AND P0, PT, R75, UR11, PT ;  /* 0x0000000b4b007c0c */ /* 0x000fe2000bf04070 */
[----:B------:R-:W-:Y:S01]  /*5670*/  @!P5 FADD.FTZ R91, -R91, -RZ ;  /* 0x800000ff5b5bd221 */ /* 0x000fe20000010100 */
[----:B------:R-:W-:Y:S06]  /*5680*/  ISETP.LE.U32.AND P5, PT, R3, UR11, PT ;  /* 0x0000000b03007c0c */ /* 0x000fec000bfa3070 */
[----:B------:R-:W3:Y:S01]  /*5690*/  MUFU.EX2 R81, R2 ;  /* 0x0000000200517308 */ /* 0x000ee20000000800 */
[----:B------:R-:W-:Y:S01]  /*56a0*/  LEA R3, R71, UR5, 0x1 ;  /* 0x0000000547037c11 */ /* 0x000fe2000f8e08ff */
[----:B------:R-:W-:Y:S01]  /*56b0*/  IMAD.MOV.U32 R71, RZ, RZ, 0x10 ;  /* 0x00000010ff477424 */ /* 0x000fe200078e00ff */
[----:B-----5:R-:W-:Y:S07]  /*56c0*/  F2FP.RELU.F16.F32.PACK_AB R0, R93, R94 ;  /* 0x0000005e5d00723e */ /* 0x020fee00000008ff */
[----:B------:R-:W5:Y:S01]  /*56d0*/  MUFU.EX2 R84, R16 ;  /* 0x0000001000547308 */ /* 0x000f620000000800 */
[----:B-1----:R-:W-:Y:S01]  /*56e0*/  @!P4 FADD.FTZ R88, -R88, -RZ ;  /* 0x800000ff5858c221 */ /* 0x002fe20000010100 */
[----:B------:R-:W-:Y:S01]  /*56f0*/  @!P3 FADD.FTZ R87, -R87, -RZ ;  /* 0x800000ff5757b221 */ /* 0x000fe20000010100 */
[----:B------:R-:W-:Y:S07]  /*5700*/  SEL R71, R71, 0xfffffff0, !P1 ;  /* 0xfffffff047477807 */ /* 0x000fee0004800000 */
[----:B------:R-:W1:Y:S01]  /*5710*/  MUFU.EX2 R86, R18 ;  /* 0x0000001200567308 */ /* 0x000e620000000800 */
[----:B------:R-:W-:Y:S01]  /*5720*/  ISETP.GT.U32.AND P4, PT, R74, UR11, PT ;  /* 0x0000000b4a007c0c */ /* 0x000fe2000bf84070 */
[C---:B------:R-:W-:Y:S01]  /*5730*/  VIADD R80, R3.reuse, 0x20 ;  /* 0x0000002003507836 */ /* 0x040fe20000000000 */
[----:B------:R-:W-:Y:S01]  /*5740*/  ISETP.GT.U32.AND P3, PT, R72, UR11, PT ;  /* 0x0000000b48007c0c */ /* 0x000fe2000bf64070 */
[----:B------:R-:W-:Y:S02]  /*5750*/  IMAD.IADD R244, R3, 0x1, R71 ;  /* 0x0000000103f47824 */ /* 0x000fe400078e0247 */
[----:B---3--:R-:W-:Y:S01]  /*5760*/  @!P5 FADD.FTZ R89, -R89, -RZ ;  /* 0x800000ff5959d221 */ /* 0x008fe20000010100 */
[----:B------:R-:W-:Y:S01]  /*5770*/  @P0 FADD.FTZ R81, -R81, -RZ ;  /* 0x800000ff51510221 */ /* 0x000fe20000010100 */
[----:B------:R-:W-:Y:S01]  /*5780*/  @P2 VIADD R80, R3, 0xffffffe0 ;  /* 0xffffffe003502836 */ /* 0x000fe20000000000 */
[----:B------:R-:W3:Y:S01]  /*5790*/  LDG.E R2, desc[UR34][R82.64] ;  /* 0x0000002252027981 */ /* 0x000ee2000c1e1900 */
[----:B------:R-:W-:Y:S01]  /*57a0*/  FSETP.GE.FTZ.AND P0, PT, R95, RZ, PT ;  /* 0x000000ff5f00720b */ /* 0x000fe20003f16000 */
[----:B-----5:R-:W-:Y:S01]  /*57b0*/  @!P6 FADD.FTZ R84, -R84, -RZ ;  /* 0x800000ff5454e221 */ /* 0x020fe20000010100 */
[----:B------:R-:W-:Y:S01]  /*57c0*/  IMAD.IADD R245, R71, 0x1, R80 ;  /* 0x0000000147f57824 */ /* 0x000fe200078e0250 */
[----:B------:R5:W-:Y:S01]  /*57d0*/  STS [R244], R4 ;  /* 0x00000004f4007388 */ /* 0x000be20000000800 */
[----:B------:R-:W-:Y:S01]  /*57e0*/  F2FP.RELU.F16.F32.PACK_AB R5, R87, R88 ;  /* 0x000000585705723e */ /* 0x000fe200000008ff */
[----:B-1----:R-:W-:Y:S01]  /*57f0*/  @P4 FADD.FTZ R86, -R86, -RZ ;  /* 0x800000ff56564221 */ /* 0x002fe20000010100 */
[----:B------:R-:W-:Y:S01]  /*5800*/  F2FP.RELU.F16.F32.PACK_AB R3, R81, R84 ;  /* 0x000000545103723e */ /* 0x000fe200000008ff */
[----:B------:R1:W-:Y:S01]  /*5810*/  STS [R244+0x400], R0 ;  /* 0x00040000f4007388 */ /* 0x0003e20000000800 */
[----:B------:R-:W-:Y:S01]  /*5820*/  @P3 FADD.FTZ R85, -R85, -RZ ;  /* 0x800000ff55553221 */ /* 0x000fe20000010100 */
[----:B------:R-:W-:Y:S02]  /*5830*/  FSETP.GE.FTZ.AND P3, PT, R96, RZ, PT ;  /* 0x000000ff6000720b */ /* 0x000fe40003f76000 */
[----:B------:R-:W-:Y:S01]  /*5840*/  STS [R80], R5 ;  /* 0x0000000550007388 */ /* 0x000fe20000000800 */
[----:B------:R-:W-:Y:S02]  /*5850*/  FSETP.GE.FTZ.AND P4, PT, R90, RZ, PT ;  /* 0x000000ff5a00720b */ /* 0x000fe40003f96000 */
[----:B------:R-:W-:Y:S02]  /*5860*/  FSETP.GE.FTZ.AND P5, PT, R92, RZ, PT ;  /* 0x000000ff5c00720b */ /* 0x000fe40003fb6000 */
[----:B-----5:R-:W-:Y:S02]  /*5870*/  F2FP.RELU.F16.F32.PACK_AB R4, R89, R91 ;  /* 0x0000005b5904723e */ /* 0x020fe400000008ff */
[----:B-1----:R-:W-:Y:S03]  /*5880*/  F2FP.RELU.F16.F32.PACK_AB R0, R85, R86 ;  /* 0x000000565500723e */ /* 0x002fe600000008ff */
[----:B------:R-:W-:Y:S04]  /*5890*/  STS [R80+0x400], R4 ;  /* 0x0004000450007388 */ /* 0x000fe80000000800 */
[----:B------:R1:W-:Y:S04]  /*58a0*/  STS [R245+0x400], R0 ;  /* 0x00040000f5007388 */ /* 0x0003e80000000800 */
[----:B------:R5:W-:Y:S04]  /*58b0*/  STS [R245], R3 ;  /* 0x00000003f5007388 */ /* 0x000be80000000800 */
[----:B-1----:R-:W3:Y:S01]  /*58c0*/  LDG.E R0, desc[UR34][R82.64+0x20] ;  /* 0x0000202252007981 */ /* 0x002ee2000c1e1900 */
[----:B--2---:R-:W-:Y:S05]  /*58d0*/  LEA R252, R70, UR4, 0x1 ;  /* 0x0000000446fc7c11 */ /* 0x004fea000f8e08ff */
[----:B------:R-:W1:Y:S01]  /*58e0*/  LDSM.16.M88.4 R16, [R252+0x6000] ;  /* 0x00600000fc10783b */ /* 0x000e620000000200 */
[--C-:B------:R-:W-:Y:S07]  /*58f0*/  IMAD.IADD R247, R246, 0x1, R252.reuse ;  /* 0x00000001f6f77824 */ /* 0x100fee00078e02fc */
[----:B------:R-:W-:Y:S01]  /*5900*/  LDSM.16.M88.4 R72, [R247+0x6000] ;  /* 0x00600000f748783b */ /* 0x000fe20000000200 */
[C---:B----4-:R-:W-:Y:S02]  /*5910*/  IMAD.IADD R248, R76.reuse, 0x1, R252 ;  /* 0x000000014cf87824 */ /* 0x050fe400078e02fc */
[----:B-----5:R-:W-:Y:S05]  /*5920*/  IMAD.IADD R3, R76, 0x1, R247 ;  /* 0x000000014c037824 */ /* 0x020fea00078e02f7 */
[----:B------:R-:W2:Y:S08]  /*5930*/  LDSM.16.M88.4 R68, [R248+0x6000] ;  /* 0x00600000f844783b */ /* 0x000eb00000000200 */
[----:B------:R-:W4:Y:S08]  /*5940*/  LDSM.16.M88.4 R76, [R3+0x6000] ;  /* 0x00600000034c783b */ /* 0x000f300000000200 */
[----:B------:R-:W-:Y:S01]  /*5950*/  STL [R1+0x4], R248 ;  /* 0x000004f801007387 */ /* 0x000fe20000100800 */
[C---:B-1----:R-:W-:Y:S03]  /*5960*/  HMMA.16816.F32 R4, R16.reuse, R148, RZ ;  /* 0x000000941004723c */ /* 0x042fe600000018ff */
[----:B------:R-:W-:Y:S04]  /*5970*/  STL [R1], R247 ;  /* 0x000000f701007387 */ /* 0x000fe80000100800 */
[----:B------:R-:W-:Y:S01]  /*5980*/  STL [R1+0x8], R3 ;  /* 0x0000080301007387 */ /* 0x000fe20000100800 */
[C---:B------:R-:W-:Y:S03]  /*5990*/  HMMA.16816.F32 R8, R16.reuse, R150, RZ ;  /* 0x000000961008723c */ /* 0x040fe600000018ff */
[----:B------:R-:W5:Y:S04]  /*59a0*/  LDL R83, [R1+0x20] ;  /* 0x0000200001537983 */ /* 0x000f680000100800 */
[----:B------:R-:W5:Y:S01]  /*59b0*/  LDL R82, [R1+0x24] ;  /* 0x0000240001527983 */ /* 0x000f620000100800 */
[C---:B------:R-:W-:Y:S08]  /*59c0*/  HMMA.16816.F32 R12, R16.reuse, R152, RZ ;  /* 0x00000098100c723c */ /* 0x040ff000000018ff */
[----:B------:R-:W-:Y:S08]  /*59d0*/  HMMA.16816.F32 R16, R16, R154, RZ ;  /* 0x0000009a1010723c */ /* 0x000ff000000018ff */
[C---:B--2---:R-:W-:Y:S08]  /*59e0*/  HMMA.16816.F32 R4, R68.reuse, R156, R4 ;  /* 0x0000009c4404723c */ /* 0x044ff00000001804 */
        /* <DEDUP_REMOVED lines=9> */
[C---:B----4-:R-:W-:Y:S08]  /*5a80*/  HMMA.16816.F32 R4, R76.reuse, R172, R4 ;  /* 0x000000ac4c04723c */ /* 0x050ff00000001804 */
[C---:B------:R-:W-:Y:S08]  /*5a90*/  HMMA.16816.F32 R8, R76.reuse, R174, R8 ;  /* 0x000000ae4c08723c */ /* 0x040ff00000001808 */
[C---:B------:R-:W-:Y:S08]  /*5aa0*/  HMMA.16816.F32 R12, R76.reuse, R176, R12 ;  /* 0x000000b04c0c723c */ /* 0x040ff0000000180c */
[----:B------:R-:W-:Y:S01]  /*5ab0*/  HMMA.16816.F32 R16, R76, R178, R16 ;  /* 0x000000b24c10723c */ /* 0x000fe20000001810 */
[----:B------:R-:W4:Y:S07]  /*5ac0*/  LDSM.16.M88.4 R76, [R247+0x8000] ;  /* 0x00800000f74c783b */ /* 0x000f2e0000000200 */
        /* <DEDUP_REMOVED lines=14> */
[----:B------:R4:W3:Y:S07]  /*5bb0*/  LDSM.16.M88.4 R76, [R248+0xa000] ;  /* 0x00a00000f84c783b */ /* 0x0008ee0000000200 */
[C---:B-1----:R-:W-:Y:S08]  /*5bc0*/  HMMA.16816.F32 R4, R68.reuse, R204, R4 ;  /* 0x000000cc4404723c */ /* 0x042ff00000001804 */
[C---:B------:R-:W-:Y:S08]  /*5bd0*/  HMMA.16816.F32 R8, R68.reuse, R206, R8 ;  /* 0x000000ce4408723c */ /* 0x040ff00000001808 */
[C---:B------:R-:W-:Y:S01]  /*5be0*/  HMMA.16816.F32 R12, R68.reuse, R208, R12 ;  /* 0x000000d0440c723c */ /* 0x040fe2000000180c */
[----:B----4-:R-:W1:Y:S07]  /*5bf0*/  S2R R248, SR_TID.X ;  /* 0x0000000000f87919 */ /* 0x010e6e0000002100 */
[----:B------:R-:W-:Y:S01]  /*5c00*/  HMMA.16816.F32 R16, R68, R210, R16 ;  /* 0x000000d24410723c */ /* 0x000fe20000001810 */
[----:B------:R-:W4:Y:S07]  /*5c10*/  LDSM.16.M88.4 R68, [R247+0xa000] ;  /* 0x00a00000f744783b */ /* 0x000f2e0000000200 */
[C---:B--2---:R-:W-:Y:S08]  /*5c20*/  HMMA.16816.F32 R4, R72.reuse, R212, R4 ;  /* 0x000000d44804723c */ /* 0x044ff00000001804 */
[C---:B------:R-:W-:Y:S08]  /*5c30*/  HMMA.16816.F32 R8, R72.reuse, R214, R8 ;  /* 0x000000d64808723c */ /* 0x040ff00000001808 */
[C---:B------:R-:W-:Y:S03]  /*5c40*/  HMMA.16816.F32 R12, R72.reuse, R216, R12 ;  /* 0x000000d8480c723c */ /* 0x040fe6000000180c */
[----:B-1----:R-:W-:Y:S02]  /*5c50*/  IMAD.SHL.U32 R249, R248, 0x8, RZ ;  /* 0x00000008f8f97824 */ /* 0x002fe400078e00ff */
[----:B------:R-:W-:Y:S03]  /*5c60*/  IMAD.SHL.U32 R248, R250, 0x40, RZ ;  /* 0x00000040faf87824 */ /* 0x000fe600078e00ff */
[----:B------:R-:W-:Y:S01]  /*5c70*/  HMMA.16816.F32 R16, R72, R218, R16 ;  /* 0x000000da4810723c */ /* 0x000fe20000001810 */
[----:B------:R-:W1:Y:S02]  /*5c80*/  LDSM.16.M88.4 R72, [R3+0xa000] ;  /* 0x00a000000348783b */ /* 0x000e640000000200 */
[----:B------:R-:W-:Y:S04]  /*5c90*/  LOP3.LUT R248, R248, 0x1c0, RZ, 0xc0, !PT ;  /* 0x000001c0f8f87812 */ /* 0x000fe800078ec0ff */
[----:B------:R-:W-:Y:S01]  /*5ca0*/  LOP3.LUT R248, R248, 0x38, R249, 0xf8, !PT ;  /* 0x00000038f8f87812 */ /* 0x000fe200078ef8f9 */
[C---:B---3--:R-:W-:Y:S05]  /*5cb0*/  HMMA.16816.F32 R4, R76.reuse, R220, R4 ;  /* 0x000000dc4c04723c */ /* 0x048fea0000001804 */
[----:B------:R-:W-:Y:S01]  /*5cc0*/  IMAD.SHL.U32 R249, R250, 0x40, RZ ;  /* 0x00000040faf97824 */ /* 0x000fe200078e00ff */
[----:B------:R-:W-:Y:S01]  /*5cd0*/  LOP3.LUT R248, R248, 0x8, R251, 0x78, !PT ;  /* 0x00000008f8f87812 */ /* 0x000fe200078e78fb */
[----:B------:R-:W-:Y:S01]  /*5ce0*/  IMAD.SHL.U32 R250, R250, 0x20, RZ ;  /* 0x00000020fafa7824 */ /* 0x000fe200078e00ff */
[C---:B------:R-:W-:Y:S03]  /*5cf0*/  HMMA.16816.F32 R8, R76.reuse, R222, R8 ;  /* 0x000000de4c08723c */ /* 0x040fe60000001808 */
[----:B------:R-:W-:Y:S05]  /*5d00*/  LOP3.LUT R249, R249, 0x200, RZ, 0xc0, !PT ;  /* 0x00000200f9f97812 */ /* 0x000fea00078ec0ff */
        /* <DEDUP_REMOVED lines=72> */
[----:B------:R2:W-:Y:S01]  /*6190*/  STS [R244+-0x1c00], R3 ;  /* 0xffe40003f4007388 */ /* 0x0005e20000000800 */
[----:B------:R-:W-:Y:S02]  /*61a0*/  FSEL R6, R6, R0, P3 ;  /* 0x0000000006067208 */ /* 0x000fe40001800000 */
[----:B------:R-:W-:Y:S01]  /*61b0*/  F2FP.F16.F32.PACK_AB R5, R5, R84 ;  /* 0x000000540505723e */ /* 0x000fe200000000ff */
[----:B------:R-:W-:Y:S01]  /*61c0*/  STS [R80+-0x2000], R4 ;  /* 0xffe0000450007388 */ /* 0x000fe20000000800 */
[----:B-----5:R-:W-:Y:S01]  /*61d0*/  LEA R92, R83, UR5, 0x1 ;  /* 0x00000005535c7c11 */ /* 0x020fe2000f8e08ff */
[----:B------:R-:W-:Y:S01]  /*61e0*/  @P0 FADD.FTZ R0, -R0, R19 ;  /* 0x0000001300000221 */ /* 0x000fe20000010100 */
[----:B------:R-:W-:Y:S03]  /*61f0*/  FMUL.FTZ R86, R86, R6 ;  /* 0x0000000656567220 */ /* 0x000fe60000410000 */
[----:B------:R-:W-:Y:S01]  /*6200*/  FMUL.FTZ R0, R85, R0 ;  /* 0x0000000055007220 */ /* 0x000fe20000410000 */
[----:B-1----:R-:W-:Y:S01]  /*6210*/  F2FP.F16.F32.PACK_AB R2, R89, R91 ;  /* 0x0000005b5902723e */ /* 0x002fe200000000ff */
[----:B------:R-:W-:Y:S04]  /*6220*/  IMAD.IADD R92, R246, 0x1, R92 ;  /* 0x00000001f65c7824 */ /* 0x000fe800078e025c */
[----:B------:R1:W-:Y:S04]  /*6230*/  STS [R80+-0x1c00], R2 ;  /* 0xffe4000250007388 */ /* 0x0003e80000000800 */
[----:B------:R-:W-:Y:S01]  /*6240*/  STS [R245+-0x2000], R5 ;  /* 0xffe00005f5007388 */ /* 0x000fe20000000800 */
[----:B--2---:R-:W-:Y:S02]  /*6250*/  LEA R3, R83, UR4, 0x1 ;  /* 0x0000000453037c11 */ /* 0x004fe4000f8e08ff */
[----:B-1----:R-:W-:Y:S02]  /*6260*/  F2FP.F16.F32.PACK_AB R2, R0, R86 ;  /* 0x000000560002723e */ /* 0x002fe400000000ff */
[----:B------:R-:W-:Y:S03]  /*6270*/  LEA R0, R82, UR4, 0x1 ;  /* 0x0000000452007c11 */ /* 0x000fe6000f8e08ff */
[----:B------:R1:W-:Y:S01]  /*6280*/  STS [R245+-0x1c00], R2 ;  /* 0xffe40002f5007388 */ /* 0x0003e20000000800 */
[----:B------:R-:W-:Y:S01]  /*6290*/  BAR.SYNC.DEFER_BLOCKING 0x0 ;  /* 0x0000000000007b1d */ /* 0x000fe20000010000 */
[----:B-1----:R-:W-:Y:S05]  /*62a0*/  LOP3.LUT R2, R249, 0x400, R250, 0xf8, !PT ;  /* 0x00000400f9027812 */ /* 0x002fea00078ef8fa */
[----:B------:R-:W-:Y:S01]  /*62b0*/  LDSM.16.MT88.4 R4, [R3+0x14000] ;  /* 0x014000000304783b */ /* 0x000fe20000004200 */
[----:B------:R-:W-:Y:S04]  /*62c0*/  LOP3.LUT R2, R2, R248, RZ, 0xfc, !PT ;  /* 0x000000f802027212 */ /* 0x000fe800078efcff */
[----:B------:R-:W-:Y:S03]  /*62d0*/  LEA R2, R2, UR4, 0x1 ;  /* 0x0000000402027c11 */ /* 0x000fe6000f8e08ff */
        /* <DEDUP_REMOVED lines=10> */
[----:B------:R-:W5:Y:S01]  /*6380*/  LDSM.16.MT88.4 R84, [R0+0x8800] ;  /* 0x008800000054783b */ /* 0x000f620000004200 */
[C---:B------:R-:W-:Y:S07]  /*6390*/  HMMA.16816.F32 R32, R4.reuse, R10, R32 ;  /* 0x0000000a0420723c */ /* 0x040fee0000001820 */
[----:B------:R-:W5:Y:S01]  /*63a0*/  LDSM.16.MT88.4 R8, [R0+0xa800] ;  /* 0x00a800000008783b */ /* 0x000f620000004200 */
        /* <DEDUP_REMOVED lines=21> */
[-C--:B-----5:R-:W-:Y:S08]  /*6500*/  HMMA.16816.F32 R36, R72, R84.reuse, R36 ;  /* 0x000000544824723c */ /* 0x0a0ff00000001824 */
        /* <DEDUP_REMOVED lines=111> */
.L_x_1105:
        /* <DEDUP_REMOVED lines=331> */
[----:B------:R-:W3:Y:S01]  /*80b0*/  LDL.LU R244, [R1+0x38] ;  /* 0x0000380001f47983 */ /* 0x000ee20000300800 */
[C---:B------:R-:W-:Y:S04]  /*80c0*/  LOP3.LUT R0, R251.reuse, 0x40, RZ, 0xfc, !PT ;  /* 0x00000040fb007812 */ /* 0x040fe800078efcff */
[----:B------:R-:W-:Y:S01]  /*80d0*/  BAR.SYNC.DEFER_BLOCKING 0x0 ;  /* 0x0000000000007b1d */ /* 0x000fe20000010000 */
[----:B------:R-:W-:Y:S02]  /*80e0*/  IADD3 R2, P0, PT, RZ, -UR33, RZ ;  /* 0x80000021ff027c10 */ /* 0x000fe4000ff1e0ff */
[----:B------:R-:W-:Y:S02]  /*80f0*/  ISETP.GE.AND P4, PT, R0, UR9, PT ;  /* 0x0000000900007c0c */ /* 0x000fe4000bf86270 */
[----:B------:R-:W-:Y:S02]  /*8100*/  LOP3.LUT R4, R250, 0x1f8, RZ, 0xc0, !PT ;  /* 0x000001f8fa047812 */ /* 0x000fe400078ec0ff */
[----:B------:R-:W-:Y:S02]  /*8110*/  LOP3.LUT R5, R251, 0x80, RZ, 0xfc, !PT ;  /* 0x00000080fb057812 */ /* 0x000fe400078efcff */
[----:B------:R-:W-:Y:S02]  /*8120*/  LOP3.LUT R4, R4, 0x38, R249, 0x78, !PT ;  /* 0x0000003804047812 */ /* 0x000fe400078e78f9 */
[----:B------:R-:W-:Y:S02]  /*8130*/  ISETP.GE.AND P3, PT, R5, UR9, PT ;  /* 0x0000000905007c0c */ /* 0x000fe4000bf66270 */
[----:B------:R-:W-:Y:S01]  /*8140*/  LOP3.LUT R4, R4, 0x1e00, R250, 0xf8, !PT ;  /* 0x00001e0004047812 */ /* 0x000fe200078ef8fa */
[----:B------:R-:W4:Y:S01]  /*8150*/  LDC R11, c[0x0][0x3b4] ;  /* 0x0000ed00ff0b7b82 */ /* 0x000f220000000800 */
[----:B-1----:R-:W-:Y:S04]  /*8160*/  IMAD.SHL.U32 R3, R10, 0x40, RZ ;  /* 0x000000400a037824 */ /* 0x002fe800078e00ff */
[----:B------:R-:W-:Y:S05]  /*8170*/  IMAD.X R0, RZ, RZ, ~R3, P0 ;  /* 0x000000ffff007224 */ /* 0x000fea00000e0e03 */
[----:B------:R-:W-:Y:S02]  /*8180*/  SHF.R.S64 R3, R2, 0x1f, R0 ;  /* 0x0000001f02037819 */ /* 0x000fe40000001000 */
[C---:B------:R-:W-:Y:S01]  /*8190*/  LEA R2, P0, R10.reuse, RZ, 0x6 ;  /* 0x000000ff0a027211 */ /* 0x040fe200078030ff */
[----:B----4-:R-:W-:Y:S01]  /*81a0*/  IMAD.SHL.U32 R7, R11, 0x40, RZ ;  /* 0x000000400b077824 */ /* 0x010fe200078e00ff */
[----:B---3--:R-:W-:Y:S02]  /*81b0*/  IADD3 R244, P6, PT, R3, R244, RZ ;  /* 0x000000f403f47210 */ /* 0x008fe40007fde0ff */
[----:B------:R-:W-:Y:S02]  /*81c0*/  LEA.HI.X R3, R10, RZ, RZ, 0x6, P0 ;  /* 0x000000ff0a037211 */ /* 0x000fe400000f34ff */
[----:B--2---:R-:W-:Y:S01]  /*81d0*/  LEA.HI.X.SX32 R245, R0, R245, 0x1, P6 ;  /* 0x000000f500f57211 */ /* 0x004fe200030f0eff */
[----:B------:R1:W-:Y:S01]  /*81e0*/  STL [R1+0x38], R244 ;  /* 0x000038f401007387 */ /* 0x0003e20000100800 */
[----:B------:R-:W-:Y:S01]  /*81f0*/  LEA R0, R4, UR4, 0x1 ;  /* 0x0000000404007c11 */ /* 0x000fe2000f8e08ff */
[--C-:B------:R-:W-:Y:S01]  /*8200*/  @!P5 IMAD.MOV.U32 R4, RZ, RZ, R244.reuse ;  /* 0x000000ffff04d224 */ /* 0x100fe200078e00f4 */
[----:B------:R-:W-:Y:S01]  /*8210*/  @!P5 IADD3 R6, P0, PT, R244, R2, RZ ;  /* 0x00000002f406d210 */ /* 0x000fe20007f1e0ff */
[----:B------:R1:W-:Y:S01]  /*8220*/  STL [R1+0x2c], R245 ;  /* 0x00002cf501007387 */ /* 0x0003e20000100800 */
[----:B------:R-:W-:Y:S02]  /*8230*/  @!P5 IMAD.MOV.U32 R5, RZ, RZ, R245 ;  /* 0x000000ffff05d224 */ /* 0x000fe400078e00f5 */
[--C-:B------:R-:W-:Y:S01]  /*8240*/  @!P4 IMAD.MOV.U32 R8, RZ, RZ, R244.reuse ;  /* 0x000000ffff08c224 */ /* 0x100fe200078e00f4 */
[----:B------:R-:W-:Y:S01]  /*8250*/  @!P5 IADD3.X R7, PT, PT, R245, R3, R7, P0, !PT ;  /* 0x00000003f507d210 */ /* 0x000fe200007fe407 */
[----:B------:R-:W-:Y:S01]  /*8260*/  @!P4 IMAD.MOV.U32 R9, RZ, RZ, R245 ;  /* 0x000000ffff09c224 */ /* 0x000fe200078e00f5 */
[----:B------:R-:W-:Y:S01]  /*8270*/  @!PT LDS RZ, [RZ] ;  /* 0x00000000fffff984 */ /* 0x000fe20000000800 */
[----:B------:R-:W-:Y:S01]  /*8280*/  @!PT LDS RZ, [RZ] ;  /* 0x00000000fffff984 */ /* 0x000fe20000000800 */
[----:B------:R-:W-:Y:S01]  /*8290*/  @!PT LDS RZ, [RZ] ;  /* 0x00000000fffff984 */ /* 0x000fe20000000800 */
[----:B------:R2:W-:Y:S01]  /*82a0*/  @!P5 LDGSTS.E.BYPASS.LTC128B.128 [R0], desc[UR34][R4.64] ;  /* 0x000000000400dfae */ /* 0x0005e2000b981a22 */
[CC--:B------:R-:W-:Y:S03]  /*82b0*/  @!P3 LEA R2, P0, R10.reuse, R244.reuse, 0x6 ;  /* 0x000000f40a02b211 */ /* 0x0c0fe600078030ff */
[----:B------:R1:W-:Y:S01]  /*82c0*/  @P5 STS.128 [R0], RZ ;  /* 0x000000ff00005388 */ /* 0x0003e20000000c00 */
[CCC-:B------:R-:W-:Y:S03]  /*82d0*/  @!P3 LEA.HI.X R3, R10.reuse, R245.reuse, R11.reuse, 0x6, P0 ;  /* 0x000000f50a03b211 */ /* 0x1c0fe600000f340b */
        /* <DEDUP_REMOVED lines=30> */
.L_x_1106:
[----:B-1----:R-:W2:Y:S01]  /*84c0*/  LDL.LU R0, [R1+0x28] ;  /* 0x0000280001007983 */ /* 0x002ea20000300800 */
[----:B------:R-:W-:Y:S02]  /*84d0*/  UISETP.GT.AND UP0, UPT, UR45, URZ, UPT ;  /* 0x000000ff2d00728c */ /* 0x000fe4000bf04270 */
[----:B------:R-:W-:Y:S07]  /*84e0*/  UIADD3 UR16, UPT, UPT, UR45, -0x1, URZ ;  /* 0xffffffff2d107890 */ /* 0x000fee000fffe0ff */
[----:B------:R-:W-:Y:S01]  /*84f0*/  UMOV UR45, UR16 ;  /* 0x00000010002d7c82 */ /* 0x000fe20008000000 */
[----:B--2---:R-:W-:Y:S05]  /*8500*/  IADD3 R0, PT, PT, R0, -0x40, RZ ;  /* 0xffffffc000007810 */ /* 0x004fea0007ffe0ff */
[----:B------:R1:W-:Y:S01]  /*8510*/  STL [R1+0x28], R0 ;  /* 0x0000280001007387 */ /* 0x0003e20000100800 */
[----:B------:R-:W-:Y:S05]  /*8520*/  BRA.U UP0, `(.L_x_1107) ;  /* 0xffffffb900a47547 */ /* 0x000fea000b83ffff */
[----:B------:R-:W2:Y:S01]  /*8530*/  LDCU UR9, c[0x0][0x4fc] ;  /* 0x00009f80ff0977ac */ /* 0x000ea20008000800 */
[----:B------:R-:W3:Y:S01]  /*8540*/  S2R R79, SR_TID.X ;  /* 0x00000000004f7919 */ /* 0x000ee20000002100 */
[----:B------:R-:W-:Y:S01]  /*8550*/  LOP3.LUT P0, RZ, R249, 0x10, RZ, 0xc0, !PT ;  /* 0x00000010f9ff7812 */ /* 0x000fe2000780c0ff */
[----:B------:R-:W4:Y:S01]  /*8560*/  LDCU UR8, c[0x0][0x500] ;  /* 0x0000a000ff0877ac */ /* 0x000f220008000800 */
[----:B------:R-:W-:Y:S01]  /*8570*/  UISETP.NE.AND UP0, UPT, UR39, -0x1, UPT ;  /* 0xffffffff2700788c */ /* 0x000fe2000bf05270 */
[----:B------:R-:W-:Y:S01]  /*8580*/  UMOV UR25, UR7 ;  /* 0x0000000700197c82 */ /* 0x000fe20008000000 */
[----:B--2---:R-:W-:Y:S01]  /*8590*/  FMUL.FTZ R4, R61, UR9 ;  /* 0x000000093d047c20 */ /* 0x004fe20008410000 */
[----:B-1---5:R-:W-:Y:S01]  /*85a0*/  FMUL.FTZ R0, R36, UR9 ;  /* 0x0000000924007c20 */ /* 0x022fe20008410000 */
        /* <DEDUP_REMOVED lines=13> */
[----:B---3--:R-:W-:Y:S01]  /*8680*/  SHF.L.U32 R79, R79, 0x4, RZ ;  /* 0x000000044f4f7819 */ /* 0x008fe200000006ff */
[----:B------:R-:W-:Y:S01]  /*8690*/  FMUL.FTZ R17, R39, UR9 ;  /* 0x0000000927117c20 */ /* 0x000fe20008410000 */
[----:B------:R-:W-:Y:S01]  /*86a0*/  F2FP.F16.F32.PACK_AB R16, R16, R2 ;  /* 0x000000021010723e */ /* 0x000fe200000000ff */
[----:B----4-:R-:W-:Y:S01]  /*86b0*/  FMUL.FTZ R100, R100, UR8 ;  /* 0x0000000864647c20 */ /* 0x010fe20008410000 */
        /* <DEDUP_REMOVED lines=202> */
.L_x_1108:
[----:B------:R-:W2:Y:S01]  /*9360*/  LDCU.64 UR10, c[0x0][0x5c0] ;  /* 0x0000b800ff0a77ac */ /* 0x000ea20008000a00 */
[----:B------:R-:W-:-:S04]  /*9370*/  UIADD3 UR8, UPT, UPT, UR37, UR39, URZ ;  /* 0x0000002725087290 */ /* 0x000fc8000fffe0ff */
[----:B--2---:R-:W-:Y:S02]  /*9380*/  UIMAD.WIDE.U32 UR18, UR8, UR10, URZ ;  /* 0x0000000a081272a5 */ /* 0x004fe4000f8e00ff */
[----:B------:R-:W-:-:S04]  /*9390*/  UIMAD UR8, UR8, UR11, URZ ;  /* 0x0000000b080872a4 */ /* 0x000fc8000f8e02ff */
[----:B------:R-:W-:-:S06]  /*93a0*/  UIADD3 UR8, UPT, UPT, UR19, UR8, URZ ;  /* 0x0000000813087290 */ /* 0x000fcc000fffe0ff */
[----:B-1----:R-:W-:Y:S02]  /*93b0*/  MOV R4, UR8 ;  /* 0x0000000800047c02 */ /* 0x002fe40008000f00 */
.L_x_1109:
        /* <DEDUP_REMOVED lines=12> */
.L_x_1110:
[----:B------:R-:W1:Y:S01]  /*9480*/  LDCU.64 UR8, c[0x0][0x5c8] ;  /* 0x0000b900ff0877ac */ /* 0x000e620008000a00 */
[----:B------:R-:W-:-:S04]  /*9490*/  UIADD3 UR14, UPT, UPT, UR37, UR39, URZ ;  /* 0x00000027250e7290 */ /* 0x000fc8000fffe0ff */
[----:B-1----:R-:W-:Y:S02]  /*94a0*/  UIMAD.WIDE.U32 UR30, UR14, UR8, URZ ;  /* 0x000000080e1e72a5 */ /* 0x002fe4000f8e00ff */
[----:B------:R-:W-:-:S04]  /*94b0*/  UIMAD UR14, UR14, UR9, URZ ;  /* 0x000000090e0e72a4 */ /* 0x000fc8000f8e02ff */
[----:B------:R-:W-:-:S06]  /*94c0*/  UIADD3 UR14, UPT, UPT, UR31, UR14, URZ ;  /* 0x0000000e1f0e7290 */ /* 0x000fcc000fffe0ff */
[----:B------:R-:W-:-:S07]  /*94d0*/  MOV R23, UR14 ;  /* 0x0000000e00177c02 */ /* 0x000fce0008000f00 */
.L_x_1111:
[----:B------:R-:W-:Y:S01]  /*94e0*/  BAR.SYNC.DEFER_BLOCKING 0x0 ;  /* 0x0000000000007b1d */ /* 0x000fe20000010000 */
[----:B------:R-:W-:Y:S01]  /*94f0*/  LOP3.LUT R0, R250, 0x1f8, RZ, 0xc0, !PT ;  /* 0x000001f8fa007812 */ /* 0x000fe200078ec0ff */
[----:B------:R-:W-:Y:S01]  /*9500*/  USHF.L.U32 UR16, UR40, 0x6, URZ ;  /* 0x0000000628107899 */ /* 0x000fe200080006ff */
[----:B------:R-:W-:Y:S01]  /*9510*/  VIADD R8, R61, 0x20 ;  /* 0x000000203d087836 */ /* 0x000fe20000000000 */
[----:B------:R-:W-:Y:S01]  /*9520*/  USHF.L.U32 UR14, UR40, 0x6, URZ ;  /* 0x00000006280e7899 */ /* 0x000fe200080006ff */
[----:B------:R-:W-:-:S03]  /*9530*/  LOP3.LUT R0, R0, 0x38, R249, 0x78, !PT ;  /* 0x0000003800007812 */ /* 0x000fc600078e78f9 */
[----:B------:R-:W1:Y:S01]  /*9540*/  LDC.64 R6, c[0x0][0x5d8] ;  /* 0x00017600ff067b82 */ /* 0x000e620000000a00 */
[----:B------:R-:W-:Y:S01]  /*9550*/  UIMAD.WIDE.U32 UR38, UR16, UR10, URZ ;  /* 0x0000000a102672a5 */ /* 0x000fe2000f8e00ff */
[----:B------:R-:W-:Y:S01]  /*9560*/  BSSY.RECONVERGENT B0, `(.L_x_1112) ;  /* 0x0000031000007945 */ /* 0x000fe20003800200 */
[--C-:B------:R-:W-:Y:S01]  /*9570*/  LOP3.LUT R0, R0, 0x1e00, R250.reuse, 0xf8, !PT ;  /* 0x00001e0000007812 */ /* 0x100fe200078ef8fa */
[----:B------:R-:W-:Y:S01]  /*9580*/  USHF.R.S32.HI UR17, URZ, 0x1f, UR16 ;  /* 0x0000001fff117899 */ /* 0x000fe20008011410 */
[----:B------:R-:W-:Y:S01]  /*9590*/  LOP3.LUT R60, R251, 0x80, RZ, 0xfc, !PT ;  /* 0x00000080fb3c7812 */ /* 0x000fe200078efcff */
[----:B------:R-:W-:Y:S01]  /*95a0*/  UIADD3 UR36, UPT, UPT, -UR14, UR36, URZ ;  /* 0x000000240e247290 */ /* 0x000fe2000fffe1ff */
[----:B------:R-:W-:Y:S01]  /*95b0*/  LEA R0, R0, UR4, 0x1 ;  /* 0x0000000400007c11 */ /* 0x000fe2000f8e08ff */
[----:B------:R-:W-:Y:S01]  /*95c0*/  UIMAD UR15, UR17, UR10, URZ ;  /* 0x0000000a110f72a4 */ /* 0x000fe2000f8e02ff */
[----:B------:R-:W-:Y:S01]  /*95d0*/  IMAD.U32 R2, RZ, RZ, UR38 ;  /* 0x00000026ff027e24 */ /* 0x000fe2000f8e00ff */
[----:B------:R-:W2:Y:S01]  /*95e0*/  LDC.64 R58, c[0x0][0x5e0] ;  /* 0x00017800ff3a7b82 */ /* 0x000ea20000000a00 */
[----:B------:R-:W-:Y:S01]  /*95f0*/  IMAD.U32 R3, RZ, RZ, UR39 ;  /* 0x00000027ff037e24 */ /* 0x000fe2000f8e00ff */
[----:B------:R-:W-:Y:S01]  /*9600*/  UIMAD UR15, UR16, UR11, UR15 ;  /* 0x0000000b100f72a4 */ /* 0x000fe2000f8e020f */
[----:B------:R-:W-:Y:S01]  /*9610*/  ISETP.GE.AND P3, PT, R61, UR36, PT ;  /* 0x000000243d007c0c */ /* 0x000fe2000bf66270 */
[----:B------:R-:W-:Y:S01]  /*9620*/  IMAD.U32 R56, RZ, RZ, UR8 ;  /* 0x00000008ff387e24 */ /* 0x000fe2000f8e00ff */
[----:B------:R-:W-:-:S02]  /*9630*/  LOP3.LUT R2, R2, 0x38, R250, 0xf8, !PT ;  /* 0x0000003802027812 */ /* 0x000fc400078ef8fa */
[----:B------:R-:W-:Y:S01]  /*9640*/  ISETP.GE.AND P5, PT, R8, UR36, PT ;  /* 0x0000002408007c0c */ /* 0x000fe2000bfa6270 */
[----:B------:R3:W4:Y:S01]  /*9650*/  LDS.128 R28, [R0+0xd000] ;  /* 0x00d00000001c7984 */ /* 0x0007220000000c00 */
[----:B------:R-:W-:Y:S01]  /*9660*/  IMAD.U32 R3, RZ, RZ, UR15 ;  /* 0x0000000fff037e24 */ /* 0x000fe2000f8e00ff */
[----:B------:R-:W-:Y:S02]  /*9670*/  IADD3 R2, P0, PT, R2, UR18, RZ ;  /* 0x0000001202027c10 */ /* 0x000fe4000ff1e0ff */
[----:B------:R3:W2:Y:S01]  /*9680*/  LDS.128 R24, [R0+0xf000] ;  /* 0x00f0000000187984 */ /* 0x0006a20000000c00 */
[----:B------:R-:W-:Y:S02]  /*9690*/  LOP3.LUT R57, R251, 0x40, RZ, 0xfc, !PT ;  /* 0x00000040fb397812 */ /* 0x000fe400078efcff */
[----:B------:R-:W-:Y:S01]  /*96a0*/  IADD3.X R3, PT, PT, R4, UR39, R3, P0, !PT ;  /* 0x0000002704037c10 */ /* 0x000fe200087fe403 */
[----:B------:R3:W2:Y:S01]  /*96b0*/  LDS.128 R40, [R0+0x12000] ;  /* 0x0120000000287984 */ /* 0x0006a20000000c00 */
[----:B------:R-:W-:-:S03]  /*96c0*/  IADD3 R21, P0, PT, R61, 0x20, RZ ;  /* 0x000000203d157810 */ /* 0x000fc60007f1e0ff */
[----:B------:R3:W2:Y:S01]  /*96d0*/  LDS.128 R52, [R0+0x13000] ;  /* 0x0130000000347984 */ /* 0x0006a20000000c00 */
[----:B-1----:R-:W-:-:S03]  /*96e0*/  IMAD.WIDE.U32 R4, R6, UR21, R2 ;  /* 0x0000001506047c25 */ /* 0x002fc6000f8e0002 */
[----:B------:R3:W1:Y:S01]  /*96f0*/  LDS.128 R36, [R0+0x14000] ;  /* 0x0140000000247984 */ /* 0x0006620000000c00 */
[----:B------:R-:W-:Y:S02]  /*9700*/  IMAD R20, R7, UR21, R5 ;  /* 0x0000001507147c24 */ /* 0x000fe4000f8e0205 */
[----:B------:R-:W-:Y:S01]  /*9710*/  IMAD.X R22, RZ, RZ, RZ, P0 ;  /* 0x000000ffff167224 */ /* 0x000fe200000e06ff */
[----:B------:R3:W1:Y:S04]  /*9720*/  LDS.128 R48, [R0+0x15000] ;  /* 0x0150000000307984 */ /* 0x0006680000000c00 */
[----:B------:R3:W1:Y:S04]  /*9730*/  LDS.128 R32, [R0+0x16000] ;  /* 0x0160000000207984 */ /* 0x0006680000000c00 */
[----:B------:R3:W1:Y:S01]  /*9740*/  LDS.128 R44, [R0+0x17000] ;  /* 0x01700000002c7984 */ /* 0x0006620000000c00 */
[----:B----4-:R-:W-:Y:S05]  /*9750*/  @P3 BRA `(.L_x_1113) ;  /* 0x0000000000443947 */ /* 0x010fea0003800000 */
[----:B------:R-:W4:Y:S01]  /*9760*/  LDCU UR18, c[0x0][0x440] ;  /* 0x00008800ff1277ac */ /* 0x000f220008000800 */
[----:B------:R-:W5:Y:S01]  /*9770*/  LDS.128 R16, [R0+0xe000] ;  /* 0x00e0000000107984 */ /* 0x000f620000000c00 */
[----:B------:R-:W-:Y:S01]  /*9780*/  IMAD.MOV.U32 R2, RZ, RZ, R4 ;  /* 0x000000ffff027224 */ /* 0x000fe200078e0004 */
[----:B------:R-:W2:Y:S02]  /*9790*/  LDCU.64 UR14, c[0x0][0x560] ;  /* 0x0000ac00ff0e77ac */ /* 0x000ea40008000a00 */
[----:B------:R-:W3:Y:S01]  /*97a0*/  LDS.128 R12, [R0+0x10000] ;  /* 0x01000000000c7984 */ /* 0x000ee20000000c00 */
[----:B------:R-:W-:Y:S02]  /*97b0*/  IMAD.MOV.U32 R3, RZ, RZ, R20 ;  /* 0x000000ffff037224 */ /* 0x000fe400078e0014 */
[----:B------:R-:W-:-:S04]  /*97c0*/  IMAD.WIDE.U32 R6, R61, UR10, R2 ;  /* 0x0000000a3d067c25 */ /* 0x000fc8000f8e0002 */
[----:B------:R-:W-:Y:S01]  /*97d0*/  IMAD R3, R61, UR11, R7 ;  /* 0x0000000b3d037c24 */ /* 0x000fe2000f8e0207 */
[----:B----4-:R-:W-:Y:S02]  /*97e0*/  ISETP.GE.AND P2, PT, R251, UR18, PT ;  /* 0x00000012fb007c0c */ /* 0x010fe4000bf46270 */
[----:B------:R-:W-:Y:S02]  /*97f0*/  ISETP.GE.AND P1, PT, R57, UR18, PT ;  /* 0x0000001239007c0c */ /* 0x000fe4000bf26270 */
[----:B------:R-:W-:Y:S02]  /*9800*/  ISETP.GE.AND P0, PT, R60, UR18, PT ;  /* 0x000000123c007c0c */ /* 0x000fe4000bf06270 */
[----:B--2---:R-:W-:-:S04]  /*9810*/  LEA R2, P4, R6, UR14, 0x1 ;  /* 0x0000000e06027c11 */ /* 0x004fc8000f8808ff */
[----:B------:R-:W-:-:S03]  /*9820*/  LEA.HI.X R3, R6, UR15, R3, 0x1, P4 ;  /* 0x0000000f06037c11 */ /* 0x000fc6000a0f0c03 */
[----:B------:R-:W2:Y:S04]  /*9830*/  @!P2 LDS.128 R8, [R0+0xc000] ;  /* 0x00c000000008a984 */ /* 0x000ea80000000c00 */
[----:B-----5:R4:W-:Y:S04]  /*9840*/  @!P1 STG.E.128 desc[UR34][R2.64+0x80], R16 ;  /* 0x0000801002009986 */ /* 0x0209e8000c101d22 */
[----:B---3--:R4:W-:Y:S04]  /*9850*/  @!P0 STG.E.128 desc[UR34][R2.64+0x100], R12 ;  /* 0x0001000c02008986 */ /* 0x0089e8000c101d22 */
[----:B--2---:R4:W-:Y:S02]  /*9860*/  @!P2 STG.E.128 desc[UR34][R2.64], R8 ;  /* 0x000000080200a986 */ /* 0x0049e4000c101d22 */
.L_x_1113:
[----:B------:R-:W-:Y:S05]  /*9870*/  BSYNC.RECONVERGENT B0 ;  /* 0x0000000000007941 */ /* 0x000fea0003800200 */
.L_x_1112:
[----:B----4-:R4:W1:Y:S01]  /*9880*/  LDS.128 R8, [R0+0x11000] ;  /* 0x0110000000087984 */ /* 0x0108620000000c00 */
[----:B------:R-:W-:Y:S04]  /*9890*/  BSSY.RECONVERGENT B0, `(.L_x_1114) ;  /* 0x0000012000007945 */ /* 0x000fe80003800200 */
[----:B------:R-:W-:Y:S05]  /*98a0*/  @P5 BRA `(.L_x_1115) ;  /* 0x0000000000405947 */ /* 0x000fea0003800000 */
[----:B------:R-:W5:Y:S01]  /*98b0*/  LDCU UR18, c[0x0][0x440] ;  /* 0x00008800ff1277ac */ /* 0x000f620008000800 */
[----:B------:R-:W-:Y:S01]  /*98c0*/  MOV R3, R20 ;  /* 0x0000001400037202 */ /* 0x000fe20000000f00 */
[----:B---34-:R-:W-:Y:S01]  /*98d0*/  IMAD R0, R22, UR10, RZ ;  /* 0x0000000a16007c24 */ /* 0x018fe2000f8e02ff */
[----:B------:R-:W3:Y:S01]  /*98e0*/  LDCU.64 UR14, c[0x0][0x560] ;  /* 0x0000ac00ff0e77ac */ /* 0x000ee20008000a00 */
[----:B------:R-:W-:Y:S02]  /*98f0*/  IMAD.MOV.U32 R2, RZ, RZ, R4 ;  /* 0x000000ffff027224 */ /* 0x000fe400078e0004 */
[C---:B------:R-:W-:Y:S02]  /*9900*/  IMAD R0, R21.reuse, UR11, R0 ;  /* 0x0000000b15007c24 */ /* 0x040fe4000f8e0200 */
[----:B------:R-:W-:-:S04]  /*9910*/  IMAD.WIDE.U32 R4, R21, UR10, R2 ;  /* 0x0000000a15047c25 */ /* 0x000fc8000f8e0002 */
[----:B------:R-:W-:Y:S01]  /*9920*/  IMAD.IADD R0, R0, 0x1, R5 ;  /* 0x0000000100007824 */ /* 0x000fe200078e0205 */
[----:B-----5:R-:W-:Y:S02]  /*9930*/  ISETP.GE.AND P2, PT, R251, UR18, PT ;  /* 0x00000012fb007c0c */ /* 0x020fe4000bf46270 */
[----:B------:R-:W-:Y:S02]  /*9940*/  ISETP.GE.AND P1, PT, R57, UR18, PT ;  /* 0x0000001239007c0c */ /* 0x000fe4000bf26270 */
[----:B------:R-:W-:Y:S02]  /*9950*/  ISETP.GE.AND P0, PT, R60, UR18, PT ;  /* 0x000000123c007c0c */ /* 0x000fe4000bf06270 */
[----:B---3--:R-:W-:-:S04]  /*9960*/  LEA R2, P4, R4, UR14, 0x1 ;  /* 0x0000000e04027c11 */ /* 0x008fc8000f8808ff */
[----:B------:R-:W-:-:S05]  /*9970*/  LEA.HI.X R3, R4, UR15, R0, 0x1, P4 ;  /* 0x0000000f04037c11 */ /* 0x000fca000a0f0c00 */
[----:B------:R3:W-:Y:S04]  /*9980*/  @!P2 STG.E.128 desc[UR34][R2.64], R28 ;  /* 0x0000001c0200a986 */ /* 0x0007e8000c101d22 */
[----:B--2---:R3:W-:Y:S04]  /*9990*/  @!P1 STG.E.128 desc[UR34][R2.64+0x80], R24 ;  /* 0x0000801802009986 */ /* 0x0047e8000c101d22 */
[----:B-1----:R3:W-:Y:S02]  /*99a0*/  @!P0 STG.E.128 desc[UR34][R2.64+0x100], R8 ;  /* 0x0001000802008986 */ /* 0x0027e4000c101d22 */
.L_x_1115:
[----:B------:R-:W-:Y:S05]  /*99b0*/  BSYNC.RECONVERGENT B0 ;  /* 0x0000000000007941 */ /* 0x000fea0003800200 */
.L_x_1114:
        /* <DEDUP_REMOVED lines=8> */
[----:B--2---:R-:W-:-:S04]  /*9a40*/  IMAD.WIDE.U32 R4, R58, UR21, R2 ;  /* 0x000000153a047c25 */ /* 0x004fc8000f8e0002 */
[----:B----4-:R-:W-:Y:S01]  /*9a50*/  IMAD R0, R59, UR21, R5 ;  /* 0x000000153b007c24 */ /* 0x010fe2000f8e0205 */
        /* <DEDUP_REMOVED lines=15> */
.L_x_1117:
[----:B------:R-:W-:Y:S05]  /*9b50*/  BSYNC.RECONVERGENT B0 ;  /* 0x0000000000007941 */ /* 0x000fea0003800200 */
.L_x_1116:
        /* <DEDUP_REMOVED lines=14> */
[----:B------:R3:W-:Y:S04]  /*9c40*/  @!P2 STG.E.128 desc[UR34][R2.64], R52 ;  /* 0x000000340200a986 */ /* 0x0007e8000c101d22 */
[----:B-1----:R3:W-:Y:S04]  /*9c50*/  @!P1 STG.E.128 desc[UR34][R2.64+0x80], R48 ;  /* 0x0000803002009986 */ /* 0x0027e8000c101d22 */
[----:B------:R3:W-:Y:S02]  /*9c60*/  @!P0 STG.E.128 desc[UR34][R2.64+0x100], R44 ;  /* 0x0001002c02008986 */ /* 0x0007e4000c101d22 */
.L_x_1076:
[----:B------:R-:W-:Y:S05]  /*9c70*/  BSYNC.RECONVERGENT B1 ;  /* 0x0000000000017941 */ /* 0x000fea0003800200 */
.L_x_1054:
        /* <DEDUP_REMOVED lines=11> */
.L_x_1119:
        /* <DEDUP_REMOVED lines=13> */
.L_x_2171:


//--------------------- .text._ZN5flash44flash_bwd_dq_dk_dv_loop_seqk_parallel_kernelI23Flash_bwd_kernel_traitsILi192ELi64ELi64ELi8ELi4ELi2ELi2ELb1ELb1EN7cutlass6half_tE19Flash_kernel_traitsILi192ELi64ELi64ELi8ES3_EELb0ELb0ELb0ELb1ELb0ELb0ELb1EEEvNS_16Flash_bwd_paramsE --------------------------
	.section	.text._ZN5flash44flash_bwd_dq_dk_dv_loop_seqk_parallel_kernelI23Flash_bwd_kernel_traitsILi192ELi64ELi64ELi8ELi4ELi2ELi2ELb1ELb1EN7cutlass6half_tE19Flash_kernel_traitsILi192ELi64ELi64ELi8ES3_EELb0ELb0ELb0ELb1ELb0ELb0ELb1EEEvNS_16Flash_bwd_paramsE,"ax",@progbits
	.align	128
        .global         _ZN5flash44flash_bwd_dq_dk_dv_loop_seqk_parallel_kernelI23Flash_bwd_kernel_traitsILi192ELi64ELi64ELi8ELi4ELi2ELi2ELb1ELb1EN7cutlass6half_tE19Flash_kernel_traitsILi192ELi64ELi64ELi8ES3_EELb0ELb0ELb0ELb1ELb0ELb0ELb1EEEvNS_16Flash_bwd_paramsE
        .type           _ZN5flash44flash_bwd_dq_dk_dv_loop_seqk_parallel_kernelI23Flash_bwd_kernel_traitsILi192ELi64ELi64ELi8ELi4ELi2ELi2ELb1ELb1EN7cutlass6half_tE19Flash_kernel_traitsILi192ELi64ELi64ELi8ES3_EELb0ELb0ELb0ELb1ELb0ELb0ELb1EEEvNS_16Flash_bwd_paramsE,@function
        .size           _ZN5flash44flash_bwd_dq_dk_dv_loop_seqk_parallel_kernelI23Flash_bwd_kernel_traitsILi192ELi64ELi64ELi8ELi4ELi2ELi2ELb1ELb1EN7cutlass6half_tE19Flash_kernel_traitsILi192ELi64ELi64ELi8ES3_EELb0ELb0ELb0ELb1ELb0ELb0ELb1EEEvNS_16Flash_bwd_paramsE,(.L_x_2172 - _ZN5flash44flash_bwd_dq_dk_dv_loop_seqk_parallel_kernelI23Flash_bwd_kernel_traitsILi192ELi64ELi64ELi8ELi4ELi2ELi2ELb1ELb1EN7cutlass6half_tE19Flash_kernel_traitsILi192ELi64ELi64ELi8ES3_EELb0ELb0ELb0ELb1ELb0ELb0ELb1EEEvNS_16Flash_bwd_paramsE)
        .other          _ZN5flash44flash_bwd_dq_dk_dv_loop_seqk_parallel_kernelI23Flash_bwd_kernel_traitsILi192ELi64ELi64ELi8ELi4ELi2ELi2ELb1ELb1EN7cutlass6half_tE19Flash_kernel_traitsILi192ELi64ELi64ELi8ES3_EELb0ELb0ELb0ELb1ELb0ELb0ELb1EEEvNS_16Flash_bwd_paramsE,@"STO_CUDA_ENTRY STV_DEFAULT"
_ZN5flash44flash_bwd_dq_dk_dv_loop_seqk_parallel_kernelI23Flash_bwd_kernel_traitsILi192ELi64ELi64ELi8ELi4ELi2ELi2ELb1ELb1EN7cutlass6half_tE19Flash_kernel_traitsILi192ELi64ELi64ELi8ES3_EELb0ELb0ELb0ELb1ELb0ELb0ELb1EEEvNS_16Flash_bwd_paramsE:
.text._ZN5flash44flash_bwd_dq_dk_dv_loop_seqk_parallel_kernelI23Flash_bwd_kernel_traitsILi192ELi64ELi64ELi8ELi4ELi2ELi2ELb1ELb1EN7cutlass6half_tE19Flash_kernel_traitsILi192ELi64ELi64ELi8ES3_EELb0ELb0ELb0ELb1ELb0ELb0ELb1EEEvNS_16Flash_bwd_paramsE:
        /* <DEDUP_REMOVED lines=50> */
.L_x_1185:
        /* <DEDUP_REMOVED lines=52> */
.L_x_1120:
        /* <DEDUP_REMOVED lines=33> */
.L_x_1122:
[----:B------:R-:W1:Y:S01]  /*0870*/  LDCU.64 UR16, c[0x0][0x3b8] ;  /* 0x00007700ff1077ac */ /* 0x000e620008000a00 */
[----:B------:R-:W-:-:S04]  /*0880*/  UIADD3 UR8, UPT, UPT, UR38, UR40, URZ ;  /* 0x0000002826087290 */ /* 0x000fc8000fffe0ff */
[----:B-1----:R-:W-:Y:S02]  /*0890*/  UIMAD.WIDE.U32 UR46, UR8, UR16, URZ ;  /* 0x00000010082e72a5 */ /* 0x002fe4000f8e00ff */
[----:B------:R-:W-:-:S04]  /*08a0*/  UIMAD UR8, UR8, UR17, URZ ;  /* 0x00000011080872a4 */ /* 0x000fc8000f8e02ff */
[----:B------:R-:W-:-:S06]  /*08b0*/  UIADD3 UR8, UPT, UPT, UR47, UR8, URZ ;  /* 0x000000082f087290 */ /* 0x000fcc000fffe0ff */
[----:B------:R-:W-:Y:S02]  /*08c0*/  MOV R20, UR8 ;  /* 0x0000000800147c02 */ /* 0x000fe40008000f00 */
.L_x_1123:
        /* <DEDUP_REMOVED lines=44> */
.L_x_1124:
[----:B------:R-:W1:Y:S01]  /*0b90*/  LDCU.64 UR14, c[0x0][0x3c0] ;  /* 0x00007800ff0e77ac */ /* 0x000e620008000a00 */
[----:B------:R-:W-:-:S04]  /*0ba0*/  UIADD3 UR8, UPT, UPT, UR38, UR40, URZ ;  /* 0x0000002826087290 */ /* 0x000fc8000fffe0ff */
[----:B-1----:R-:W-:Y:S02]  /*0bb0*/  UIMAD.WIDE.U32 UR10, UR8, UR14, URZ ;  /* 0x0000000e080a72a5 */ /* 0x002fe4000f8e00ff */
[----:B------:R-:W-:-:S04]  /*0bc0*/  UIMAD UR8, UR8, UR15, URZ ;  /* 0x0000000f080872a4 */ /* 0x000fc8000f8e02ff */
[----:B------:R-:W-:Y:S01]  /*0bd0*/  UIADD3 UR8, UPT, UPT, UR11, UR8, URZ ;  /* 0x000000080b087290 */ /* 0x000fe2000fffe0ff */
[----:B------:R-:W-:-:S05]  /*0be0*/  UMOV UR50, UR10 ;  /* 0x0000000a00327c82 */ /* 0x000fca0008000000 */
[----:B------:R-:W-:-:S07]  /*0bf0*/  MOV R18, UR8 ;  /* 0x0000000800127c02 */ /* 0x000fce0008000f00 */
.L_x_1125:
        /* <DEDUP_REMOVED lines=27> */
.L_x_1126:
[----:B------:R-:W-:Y:S02]  /*0db0*/  UIMAD.WIDE.U32 UR54, UR64, UR18, URZ ;  /* 0x00000012403672a5 */ /* 0x000fe4000f8e00ff */
[----:B------:R-:W-:-:S04]  /*0dc0*/  UIMAD UR8, UR65, UR18, URZ ;  /* 0x00000012410872a4 */ /* 0x000fc8000f8e02ff */
[----:B------:R-:W-:-:S12]  /*0dd0*/  UIADD3 UR8, UPT, UPT, UR55, UR8, URZ ;  /* 0x0000000837087290 */ /* 0x000fd8000fffe0ff */
.L_x_1127:
        /* <DEDUP_REMOVED lines=21> */
.L_x_1128:
[----:B------:R-:W1:Y:S01]  /*0f30*/  LDCU UR56, c[0x0][0x434] ;  /* 0x00008680ff3877ac */ /* 0x000e620008000800 */
[----:B------:R-:W-:-:S04]  /*0f40*/  UIMAD UR10, UR25, UR19, UR26 ;  /* 0x00000013190a72a4 */ /* 0x000fc8000f8e021a */
[----:B-1----:R-:W-:Y:S02]  /*0f50*/  UIMAD UR56, UR10, UR56, URZ ;  /* 0x000000380a3872a4 */ /* 0x002fe4000f8e02ff */
.L_x_1129:
        /* <DEDUP_REMOVED lines=11> */
.L_x_1130:
[----:B------:R-:W1:Y:S01]  /*1010*/  LDCU UR55, c[0x0][0x444] ;  /* 0x00008880ff3777ac */ /* 0x000e620008000800 */
[----:B------:R-:W-:-:S04]  /*1020*/  UIMAD UR10, UR25, UR19, UR26 ;  /* 0x00000013190a72a4 */ /* 0x000fc8000f8e021a */
[----:B-1----:R-:W-:-:S12]  /*1030*/  UIMAD UR55, UR10, UR55, URZ ;  /* 0x000000370a3772a4 */ /* 0x002fd8000f8e02ff */
.L_x_1131:
        /* <DEDUP_REMOVED lines=99> */
.L_x_1133:
[----:B------:R-:W1:Y:S01]  /*1670*/  LDCU.64 UR10, c[0x0][0x5c0] ;  /* 0x0000b800ff0a77ac */ /* 0x000e620008000a00 */
[----:B------:R-:W-:-:S04]  /*1680*/  UIADD3 UR8, UPT, UPT, UR38, UR40, URZ ;  /* 0x0000002826087290 */ /* 0x000fc8000fffe0ff */
[----:B-1----:R-:W-:Y:S02]  /*1690*/  UIMAD.WIDE.U32 UR18, UR8, UR10, URZ ;  /* 0x0000000a081272a5 */ /* 0x002fe4000f8e00ff */
[----:B------:R-:W-:-:S04]  /*16a0*/  UIMAD UR8, UR8, UR11, URZ ;  /* 0x0000000b080872a4 */ /* 0x000fc8000f8e02ff */
[----:B------:R-:W-:-:S06]  /*16b0*/  UIADD3 UR8, UPT, UPT, UR19, UR8, URZ ;  /* 0x0000000813087290 */ /* 0x000fcc000fffe0ff */
[----:B------:R-:W-:Y:S02]  /*16c0*/  MOV R0, UR8 ;  /* 0x0000000800007c02 */ /* 0x000fe40008000f00 */
.L_x_1134:
        /* <DEDUP_REMOVED lines=13> */
.L_x_1135:
[----:B------:R-:W1:Y:S01]  /*17a0*/  LDCU.64 UR8, c[0x0][0x5c8] ;  /* 0x0000b900ff0877ac */ /* 0x000e620008000a00 */
[----:B------:R-:W-:-:S04]  /*17b0*/  UIADD3 UR38, UPT, UPT, UR38, UR40, URZ ;  /* 0x0000002826267290 */ /* 0x000fc8000fffe0ff */
[----:B-1----:R-:W-:Y:S02]  /*17c0*/  UIMAD.WIDE.U32 UR16, UR38, UR8, URZ ;  /* 0x00000008261072a5 */ /* 0x002fe4000f8e00ff */
[----:B------:R-:W-:-:S04]  /*17d0*/  UIMAD UR38, UR38, UR9, URZ ;  /* 0x00000009262672a4 */ /* 0x000fc8000f8e02ff */
[----:B------:R-:W-:-:S06]  /*17e0*/  UIADD3 UR38, UPT, UPT, UR17, UR38, URZ ;  /* 0x0000002611267290 */ /* 0x000fcc000fffe0ff */
[----:B------:R-:W-:-:S07]  /*17f0*/  MOV R10, UR38 ;  /* 0x00000026000a7c02 */ /* 0x000fce0008000f00 */
.L_x_1136:
        /* <DEDUP_REMOVED lines=30> */
.L_x_1138:
[----:B------:R-:W-:Y:S05]  /*19e0*/  BSYNC.RECONVERGENT B0 ;  /* 0x0000000000007941 */ /* 0x000fea0003800200 */
.L_x_1137:
        /* <DEDUP_REMOVED lines=17> */
.L_x_1140:
[----:B------:R-:W-:Y:S05]  /*1b00*/  BSYNC.RECONVERGENT B0 ;  /* 0x0000000000007941 */ /* 0x000fea0003800200 */
.L_x_1139:
        /* <DEDUP_REMOVED lines=27> */
.L_x_1142:
[----:B------:R-:W-:Y:S05]  /*1cc0*/  BSYNC.RECONVERGENT B0 ;  /* 0x0000000000007941 */ /* 0x000fea0003800200 */
.L_x_1141:
        /* <DEDUP_REMOVED lines=18> */
.L_x_1132:
        /* <DEDUP_REMOVED lines=47> */
.L_x_1146:
[----:B------:R2:W-:Y:S01]  /*20e0*/  STS.128 [R0+0x16000], RZ ;  /* 0x016000ff00007388 */ /* 0x0005e20000000c00 */
[----:B------:R-:W-:Y:S05]  /*20f0*/  BRA `(.L_x_1147) ;  /* 0x00000000000c7947 */ /* 0x000fea0003800000 */
.L_x_1145:
[----:B------:R1:W-:Y:S04]  /*2100*/  STS.128 [R0+0x12000], RZ ;  /* 0x012000ff00007388 */ /* 0x0003e80000000c00 */
[----:B------:R1:W-:Y:S04]  /*2110*/  STS.128 [R0+0x14000], RZ ;  /* 0x014000ff00007388 */ /* 0x0003e80000000c00 */
[----:B------:R1:W-:Y:S02]  /*2120*/  STS.128 [R0+0x16000], RZ ;  /* 0x016000ff00007388 */ /* 0x0003e40000000c00 */
.L_x_1147:
[----:B------:R-:W-:Y:S05]  /*2130*/  BSYNC.RECONVERGENT B0 ;  /* 0x0000000000007941 */ /* 0x000fea0003800200 */
.L_x_1144:
        /* <DEDUP_REMOVED lines=34> */
.L_x_1150:
[----:B------:R4:W-:Y:S02]  /*2360*/  STS.128 [R0+0x17000], RZ ;  /* 0x017000ff00007388 */ /* 0x0009e40000000c00 */
.L_x_1149:
[----:B------:R-:W-:Y:S05]  /*2370*/  BSYNC.RECONVERGENT B0 ;  /* 0x0000000000007941 */ /* 0x000fea0003800200 */
.L_x_1148:
        /* <DEDUP_REMOVED lines=31> */
.L_x_1153:
[----:B------:R4:W-:Y:S01]  /*2570*/  STS.128 [R0+0xa000], RZ ;  /* 0x00a000ff00007388 */ /* 0x0009e20000000c00 */
[----:B------:R-:W-:Y:S05]  /*2580*/  BRA `(.L_x_1154) ;  /* 0x00000000000c7947 */ /* 0x000fea0003800000 */
.L_x_1152:
[----:B------:R1:W-:Y:S04]  /*2590*/  STS.128 [R0+0x6000], RZ ;  /* 0x006000ff00007388 */ /* 0x0003e80000000c00 */
[----:B------:R1:W-:Y:S04]  /*25a0*/  STS.128 [R0+0x8000], RZ ;  /* 0x008000ff00007388 */ /* 0x0003e80000000c00 */
[----:B------:R1:W-:Y:S02]  /*25b0*/  STS.128 [R0+0xa000], RZ ;  /* 0x00a000ff00007388 */ /* 0x0003e40000000c00 */
.L_x_1154:
[----:B------:R-:W-:Y:S05]  /*25c0*/  BSYNC.RECONVERGENT B0 ;  /* 0x0000000000007941 */ /* 0x000fea0003800200 */
.L_x_1151:
        /* <DEDUP_REMOVED lines=31> */
.L_x_1157:
[----:B------:R4:W-:Y:S02]  /*27c0*/  STS.128 [R0+0xb000], RZ ;  /* 0x00b000ff00007388 */ /* 0x0009e40000000c00 */
.L_x_1156:
[----:B------:R-:W-:Y:S05]  /*27d0*/  BSYNC.RECONVERGENT B0 ;  /* 0x0000000000007941 */ /* 0x000fea0003800200 */
.L_x_1155:
        /* <DEDUP_REMOVED lines=28> */
.L_x_1160:
[----:B------:R4:W-:Y:S01]  /*29a0*/  STS.128 [R0+0x4000], RZ ;  /* 0x004000ff00007388 */ /* 0x0009e20000000c00 */
[----:B------:R-:W-:Y:S05]  /*29b0*/  BRA `(.L_x_1161) ;  /* 0x00000000000c7947 */ /* 0x000fea0003800000 */
.L_x_1159:
[----:B------:R1:W-:Y:S04]  /*29c0*/  STS.128 [R0], RZ ;  /* 0x000000ff00007388 */ /* 0x0003e80000000c00 */
[----:B------:R1:W-:Y:S04]  /*29d0*/  STS.128 [R0+0x2000], RZ ;  /* 0x002000ff00007388 */ /* 0x0003e80000000c00 */
[----:B------:R1:W-:Y:S02]  /*29e0*/  STS.128 [R0+0x4000], RZ ;  /* 0x004000ff00007388 */ /* 0x0003e40000000c00 */
.L_x_1161:
[----:B------:R-:W-:Y:S05]  /*29f0*/  BSYNC.RECONVERGENT B0 ;  /* 0x0000000000007941 */ /* 0x000fea0003800200 */
.L_x_1158:
        /* <DEDUP_REMOVED lines=27> */
.L_x_1164:
[----:B------:R4:W-:Y:S02]  /*2bb0*/  STS.128 [R0+0x5000], RZ ;  /* 0x005000ff00007388 */ /* 0x0009e40000000c00 */
.L_x_1163:
[----:B------:R-:W-:Y:S05]  /*2bc0*/  BSYNC.RECONVERGENT B0 ;  /* 0x0000000000007941 */ /* 0x000fea0003800200 */
.L_x_1162:
        /* <DEDUP_REMOVED lines=56> */
.L_x_1167:
[----:B------:R4:W-:Y:S01]  /*2f50*/  STS.128 [R0+0x10000], RZ ;  /* 0x010000ff00007388 */ /* 0x0009e20000000c00 */
[----:B------:R-:W-:Y:S05]  /*2f60*/  BRA `(.L_x_1168) ;  /* 0x00000000000c7947 */ /* 0x000fea0003800000 */
.L_x_1166:
[----:B------:R1:W-:Y:S04]  /*2f70*/  STS.128 [R0+0xc000], RZ ;  /* 0x00c000ff00007388 */ /* 0x0003e80000000c00 */
[----:B------:R1:W-:Y:S04]  /*2f80*/  STS.128 [R0+0xe000], RZ ;  /* 0x00e000ff00007388 */ /* 0x0003e80000000c00 */
[----:B------:R1:W-:Y:S02]  /*2f90*/  STS.128 [R0+0x10000], RZ ;  /* 0x010000ff00007388 */ /* 0x0003e40000000c00 */
.L_x_1168:
[----:B------:R-:W-:Y:S05]  /*2fa0*/  BSYNC.RECONVERGENT B0 ;  /* 0x0000000000007941 */ /* 0x000fea0003800200 */
.L_x_1165:
        /* <DEDUP_REMOVED lines=33> */
.L_x_1171:
[----:B------:R2:W-:Y:S02]  /*31c0*/  STS.128 [R0+0x11000], RZ ;  /* 0x011000ff00007388 */ /* 0x0005e40000000c00 */
.L_x_1170:
[----:B------:R-:W-:Y:S05]  /*31d0*/  BSYNC.RECONVERGENT B0 ;  /* 0x0000000000007941 */ /* 0x000fea0003800200 */
.L_x_1169:
[----:B------:R-:W5:Y:S01]  /*31e0*/  LDCU.64 UR10, c[0x0][0x538] ;  /* 0x0000a700ff0a77ac */ /* 0x000f620008000a00 */
[----:B------:R-:W0:Y:S01]  /*31f0*/  LDGDEPBAR ;  /* 0x00000000000079af */ /* 0x000e220000000000 */
[----:B------:R-:W3:Y:S01]  /*3200*/  S2R R14, SR_TID.X ;  /* 0x00000000000e7919 */ /* 0x000ee20000002100 */
[C---:B------:R-:W-:Y:S02]  /*3210*/  IMAD.SHL.U32 R10, R23.reuse, 0x20, RZ ;  /* 0x00000020170a7824 */ /* 0x040fe400078e00ff */
[----:B-12-4-:R-:W-:Y:S02]  /*3220*/  IMAD.U32 R0, RZ, RZ, UR29 ;  /* 0x0000001dff007e24 */ /* 0x016fe4000f8e00ff */
[C---:B------:R-:W-:Y:S02]  /*3230*/  IMAD.SHL.U32 R5, R23.reuse, 0x10, RZ ;  /* 0x0000001017057824 */ /* 0x040fe400078e00ff */
[C---:B------:R-:W-:Y:S02]  /*3240*/  IMAD.SHL.U32 R7, R23.reuse, 0x2, RZ ;  /* 0x0000000217077824 */ /* 0x040fe400078e00ff */
[C---:B------:R-:W-:Y:S01]  /*3250*/  IMAD.SHL.U32 R4, R23.reuse, 0x40, RZ ;  /* 0x0000004017047824 */ /* 0x040fe200078e00ff */
[----:B------:R-:W-:Y:S01]  /*3260*/  LOP3.LUT P5, RZ, R23, 0x2, RZ, 0xc0, !PT ;  /* 0x0000000217ff7812 */ /* 0x000fe200078ac0ff */
[----:B------:R-:W1:Y:S01]  /*3270*/  LDCU UR16, c[0x0][0x590] ;  /* 0x0000b200ff1077ac */ /* 0x000e620008000800 */
[----:B-----5:R-:W-:-:S04]  /*3280*/  UISETP.NE.U32.AND UP0, UPT, UR10, URZ, UPT ;  /* 0x000000ff0a00728c */ /* 0x020fc8000bf05070 */
[----:B------:R-:W-:Y:S01]  /*3290*/  UISETP.NE.AND.EX UP0, UPT, UR11, URZ, UPT, UP0 ;  /* 0x000000ff0b00728c */ /* 0x000fe2000bf05300 */
[----:B------:R-:W-:-:S05]  /*32a0*/  DEPBAR.LE SB0, 0x1 ;  /* 0x000080400000791a */ /* 0x000fca0000000000 */
[----:B------:R-:W-:-:S05]  /*32b0*/  PLOP3.LUT P4, PT, PT, PT, UP0, 0x80, 0x8 ;  /* 0x000000000008781c */ /* 0x000fca0003f8f008 */
[----:B------:R-:W2:Y:S01]  /*32c0*/  @UP0 LDCU.64 UR8, c[0x0][0x540] ;  /* 0x0000a800ff0807ac */ /* 0x000ea20008000a00 */
[----:B------:R-:W-:Y:S01]  /*32d0*/  @UP0 UMOV UR14, UR26 ;  /* 0x0000001a000e0c82 */ /* 0x000fe20008000000 */
[----:B------:R-:W-:Y:S02]  /*32e0*/  @UP0 UMOV UR15, URZ ;  /* 0x000000ff000f0c82 */ /* 0x000fe40008000000 */
[----:B--2---:R-:W-:Y:S01]  /*32f0*/  @UP0 UIMAD.WIDE.U32 UR14, UR25, UR8, UR14 ;  /* 0x00000008190e02a5 */ /* 0x004fe2000f8e000e */
[----:B------:R-:W2:Y:S03]  /*3300*/  @UP0 LDCU UR8, c[0x0][0x458] ;  /* 0x00008b00ff0807ac */ /* 0x000ea60008000800 */
[----:B------:R-:W-:Y:S02]  /*3310*/  @UP0 UIMAD UR9, UR25, UR9, UR15 ;  /* 0x00000009190902a4 */ /* 0x000fe4000f8e020f */
[----:B------:R-:W-:-:S04]  /*3320*/  @UP0 ULEA UR10, UP1, UR14, UR10, 0x2 ;  /* 0x0000000a0e0a0291 */ /* 0x000fc8000f8210ff */
[----:B------:R-:W-:Y:S02]  /*3330*/  @UP0 ULEA.HI.X UR11, UR14, UR11, UR9, 0x2, UP1 ;  /* 0x0000000b0e0b0291 */ /* 0x000fe400088f1409 */
[----:B------:R-:W-:Y:S01]  /*3340*/  IMAD.U32 R2, RZ, RZ, UR10 ;  /* 0x0000000aff027e24 */ /* 0x000fe2000f8e00ff */
[----:B------:R-:W-:Y:S03]  /*3350*/  BAR.SYNC.DEFER_BLOCKING 0x0 ;  /* 0x0000000000007b1d */ /* 0x000fe60000010000 */
[----:B------:R-:W-:Y:S01]  /*3360*/  IMAD.U32 R3, RZ, RZ, UR11 ;  /* 0x0000000bff037e24 */ /* 0x000fe2000f8e00ff */
[----:B------:R-:W-:Y:S01]  /*3370*/  LOP3.LUT R6, R10, 0x200, RZ, 0xc0, !PT ;  /* 0x000002000a067812 */ /* 0x000fe200078ec0ff */
[C---:B---3--:R-:W-:Y:S02]  /*3380*/  IMAD.SHL.U32 R12, R14.reuse, 0x20, RZ ;  /* 0x000000200e0c7824 */ /* 0x048fe400078e00ff */
[----:B------:R-:W-:Y:S01]  /*3390*/  IMAD.SHL.U32 R13, R14, 0x2, RZ ;  /* 0x000000020e0d7824 */ /* 0x000fe200078e00ff */
[----:B------:R-:W-:-:S02]  /*33a0*/  SHF.R.U32.HI R16, RZ, 0x2, R14 ;  /* 0x00000002ff107819 */ /* 0x000fc4000001160e */
[----:B------:R-:W-:Y:S01]  /*33b0*/  LOP3.LUT P6, RZ, R23, 0x4, RZ, 0xc0, !PT ;  /* 0x0000000417ff7812 */ /* 0x000fe200078cc0ff */
[----:B------:R-:W-:Y:S01]  /*33c0*/  UIADD3 UR15, UPT, UPT, UR32, 0x40, URZ ;  /* 0x00000040200f7890 */ /* 0x000fe2000fffe0ff */
        /* <DEDUP_REMOVED lines=12> */
[----:B------:R3:W4:Y:S01]  /*3490*/  @P4 LDG.E R9, desc[UR36][R2.64] ;  /* 0x0000002402094981 */ /* 0x000722000c1e1900 */
[----:B------:R-:W-:Y:S02]  /*34a0*/  LOP3.LUT R6, R6, 0x3800, R5, 0xf8, !PT ;  /* 0x0000380006067812 */ /* 0x000fe400078ef805 */
[----:B------:R-:W-:Y:S02]  /*34b0*/  CS2R R122, SRZ ;  /* 0x00000000007a7805 */ /* 0x000fe4000001ff00 */
[----:B------:R-:W-:Y:S02]  /*34c0*/  LOP3.LUT R5, R7, 0x6, RZ, 0xc0, !PT ;  /* 0x0000000607057812 */ /* 0x000fe400078ec0ff */
[----:B------:R-:W-:Y:S01]  /*34d0*/  CS2R R120, SRZ ;  /* 0x0000000000787805 */ /* 0x000fe2000001ff00 */
[----:B--2---:R-:W4:Y:S01]  /*34e0*/  @P4 MUFU.RCP R7, UR8 ;  /* 0x0000000800074d08 */ /* 0x004f220008001000 */
[----:B------:R-:W-:-:S02]  /*34f0*/  CS2R R118, SRZ ;  /* 0x0000000000767805 */ /* 0x000fc4000001ff00 */
[----:B------:R-:W-:Y:S02]  /*3500*/  LOP3.LUT R5, R5, 0xe0, R15, 0xf8, !PT ;  /* 0x000000e005057812 */ /* 0x000fe400078ef80f */
        /* <DEDUP_REMOVED lines=16> */
[----:B------:R-:W-:Y:S01]  /*3610*/  CS2R R52, SRZ ;  /* 0x0000000000347805 */ /* 0x000fe2000001ff00 */
[----:B---3--:R-:W-:Y:S01]  /*3620*/  VIADD R2, R18, UR35 ;  /* 0x0000002312027c36 */ /* 0x008fe20008000000 */
[----:B------:R-:W-:-:S02]  /*3630*/  LOP3.LUT R3, R4, 0x1c0, RZ, 0xc0, !PT ;  /* 0x000001c004037812 */ /* 0x000fc400078ec0ff */
[----:B------:R-:W-:Y:S02]  /*3640*/  CS2R R46, SRZ ;  /* 0x00000000002e7805 */ /* 0x000fe4000001ff00 */
[----:B------:R-:W-:Y:S01]  /*3650*/  LOP3.LUT R4, R4, 0x200, RZ, 0xc0, !PT ;  /* 0x0000020004047812 */ /* 0x000fe200078ec0ff */
[----:B------:R-:W-:Y:S01]  /*3660*/  IMAD R8, R0, 0x40, R2 ;  /* 0x0000004000087824 */ /* 0x000fe200078e0202 */
[C---:B------:R-:W-:Y:S02]  /*3670*/  LOP3.LUT P1, R0, R14.reuse, 0x2, RZ, 0xc0, !PT ;  /* 0x000000020e007812 */ /* 0x040fe4000782c0ff */
[----:B------:R-:W-:Y:S02]  /*3680*/  CS2R R44, SRZ ;  /* 0x00000000002c7805 */ /* 0x000fe4000001ff00 */
[----:B------:R-:W-:Y:S02]  /*3690*/  LOP3.LUT P2, R2, R14, 0x4, RZ, 0xc0, !PT ;  /* 0x000000040e027812 */ /* 0x000fe4000784c0ff */
[----:B------:R-:W-:-:S02]  /*36a0*/  CS2R R50, SRZ ;  /* 0x0000000000327805 */ /* 0x000fc4000001ff00 */
[----:B------:R-:W-:Y:S01]  /*36b0*/  ISETP.NE.AND P0, PT, R0, RZ, PT ;  /* 0x000000ff0000720c */ /* 0x000fe20003f05270 */
[----:B------:R-:W-:Y:S01]  /*36c0*/  IMAD.U32 R0, RZ, RZ, UR32 ;  /* 0x00000020ff007e24 */ /* 0x000fe2000f8e00ff */
[----:B------:R-:W-:Y:S02]  /*36d0*/  ISETP.NE.AND P3, PT, R2, RZ, PT ;  /* 0x000000ff0200720c */ /* 0x000fe40003f65270 */
[----:B------:R-:W-:Y:S02]  /*36e0*/  CS2R R48, SRZ ;  /* 0x0000000000307805 */ /* 0x000fe4000001ff00 */
[----:B------:R-:W-:Y:S02]  /*36f0*/  LOP3.LUT R3, R3, 0x38, R24, 0xf8, !PT ;  /* 0x0000003803037812 */ /* 0x000fe400078ef818 */
[----:B------:R-:W-:Y:S02]  /*3700*/  CS2R R42, SRZ ;  /* 0x00000000002a7805 */ /* 0x000fe4000001ff00 */
[----:B------:R-:W-:-:S02]  /*3710*/  IADD3 R2, PT, PT, R5, UR39, R0 ;  /* 0x0000002705027c10 */ /* 0x000fc4000fffe000 */
[----:B------:R-:W-:Y:S02]  /*3720*/  CS2R R40, SRZ ;  /* 0x0000000000287805 */ /* 0x000fe4000001ff00 */
[----:B------:R-:W-:Y:S02]  /*3730*/  LOP3.LUT R10, R4, 0xc00, R10, 0xf8, !PT ;  /* 0x00000c00040a7812 */ /* 0x000fe400078ef80a */
[----:B------:R-:W-:Y:S02]  /*3740*/  CS2R R38, SRZ ;  /* 0x0000000000267805 */ /* 0x000fe4000001ff00 */
[C---:B------:R-:W-:Y:S02]  /*3750*/  LOP3.LUT R4, R3.reuse, 0x8, R23, 0x78, !PT ;  /* 0x0000000803047812 */ /* 0x040fe400078e7817 */
[----:B------:R-:W-:Y:S02]  /*3760*/  CS2R R36, SRZ ;  /* 0x0000000000247805 */ /* 0x000fe4000001ff00 */
[----:B------:R-:W-:Y:S01]  /*3770*/  IADD3 R2, PT, PT, R8, -0x59, -R2 ;  /* 0xffffffa708027810 */ /* 0x000fe20007ffe802 */
[----:B------:R-:W-:Y:S01]  /*3780*/  IMAD.MOV.U32 R8, RZ, RZ, 0x10 ;  /* 0x00000010ff087424 */ /* 0x000fe200078e00ff */
[----:B------:R-:W-:Y:S01]  /*3790*/  LOP3.LUT R0, R6, R4, RZ, 0xfc, !PT ;  /* 0x0000000406007212 */ /* 0x000fe200078efcff */
[----:B------:R-:W-:Y:S01]  /*37a0*/  IMAD.SHL.U32 R6, R14, 0x10, RZ ;  /* 0x000000100e067824 */ /* 0x000fe200078e00ff */
[----:B------:R-:W-:Y:S01]  /*37b0*/  LOP3.LUT R5, R3, 0x8, R17, 0x78, !PT ;  /* 0x0000000803057812 */ /* 0x000fe200078e7811 */
[----:B------:R2:W-:Y:S01]  /*37c0*/  STL [R1+0x30], R2 ;  /* 0x0000300201007387 */ /* 0x0005e20000100800 */
[----:B------:R-:W-:-:S02]  /*37d0*/  LOP3.LUT R3, R13, 0x38, RZ, 0xc0, !PT ;  /* 0x000000380d037812 */ /* 0x000fc400078ec0ff */
[----:B------:R-:W-:Y:S02]  /*37e0*/  CS2R R30, SRZ ;  /* 0x00000000001e7805 */ /* 0x000fe4000001ff00 */
[----:B------:R-:W-:Y:S02]  /*37f0*/  LEA R11, R0, UR6, 0x1 ;  /* 0x00000006000b7c11 */ /* 0x000fe4000f8e08ff */
[----:B------:R-:W-:Y:S02]  /*3800*/  CS2R R28, SRZ ;  /* 0x00000000001c7805 */ /* 0x000fe4000001ff00 */
[----:B------:R-:W-:Y:S01]  /*3810*/  LOP3.LUT R15, R6, 0x1c0, RZ, 0xc0, !PT ;  /* 0x000001c0060f7812 */ /* 0x000fe200078ec0ff */
[----:B------:R-:W-:Y:S01]  /*3820*/  IMAD.MOV.U32 R6, RZ, RZ, 0x40 ;  /* 0x00000040ff067424 */ /* 0x000fe200078e00ff */
[----:B------:R-:W-:Y:S01]  /*3830*/  LOP3.LUT R0, R3, 0x20, R16, 0x78, !PT ;  /* 0x0000002003007812 */ /* 0x000fe200078e7810 */
[----:B------:R-:W-:Y:S01]  /*3840*/  STL [R1], R11 ;  /* 0x0000000b01007387 */ /* 0x000fe20000100800 */
[C---:B------:R-:W-:Y:S01]  /*3850*/  VIADD R3, R11.reuse, 0x12000 ;  /* 0x000120000b037836 */ /* 0x040fe20000000000 */
[----:B------:R-:W-:Y:S01]  /*3860*/  LOP3.LUT R10, R10, R5, RZ, 0xfc, !PT ;  /* 0x000000050a0a7212 */ /* 0x000fe200078efcff */
[----:B------:R-:W-:Y:S01]  /*3870*/  IMAD.MOV.U32 R5, RZ, RZ, 0x20 ;  /* 0x00000020ff057424 */ /* 0x000fe200078e00ff */
[----:B------:R-:W-:Y:S01]  /*3880*/  SEL R16, R6, 0xffffffc0, !P2 ;  /* 0xffffffc006107807 */ /* 0x000fe20005000000 */
[----:B------:R-:W-:Y:S01]  /*3890*/  VIADD R232, R11, 0x12040 ;  /* 0x000120400be87836 */ /* 0x000fe20000000000 */
[----:B------:R-:W-:Y:S01]  /*38a0*/  SEL R6, R8, 0xfffffff0, !P2 ;  /* 0xfffffff008067807 */ /* 0x000fe20005000000 */
[----:B------:R-:W-:Y:S01]  /*38b0*/  @P6 VIADD R232, R3, 0xffffffc0 ;  /* 0xffffffc003e86836 */ /* 0x000fe20000000000 */
[----:B------:R-:W3:Y:S01]  /*38c0*/  LDSM.16.M88.4 R148, [R11+0x12000] ;  /* 0x012000000b94783b */ /* 0x000ee20000000200 */
[----:B------:R-:W-:Y:S01]  /*38d0*/  IMAD.MOV.U32 R3, RZ, RZ, 0x40 ;  /* 0x00000040ff037424 */ /* 0x000fe200078e00ff */
[----:B------:R-:W-:-:S02]  /*38e0*/  LEA R252, R10, UR6, 0x1 ;  /* 0x000000060afc7c11 */ /* 0x000fc4000f8e08ff */
[----:B------:R-:W-:Y:S01]  /*38f0*/  CS2R R34, SRZ ;  /* 0x0000000000227805 */ /* 0x000fe2000001ff00 */
[----:B------:R-:W1:Y:S01]  /*3900*/  LDSM.16.M88.4 R164, [R232] ;  /* 0x00000000e8a4783b */ /* 0x000e620000000200 */
[----:B------:R-:W-:Y:S02]  /*3910*/  CS2R R32, SRZ ;  /* 0x0000000000207805 */ /* 0x000fe4000001ff00 */
[----:B------:R-:W-:Y:S02]  /*3920*/  SEL R3, R3, 0xffffffc0, !P6 ;  /* 0xffffffc003037807 */ /* 0x000fe40007000000 */
[----:B------:R-:W-:Y:S01]  /*3930*/  CS2R R26, SRZ ;  /* 0x00000000001a7805 */ /* 0x000fe2000001ff00 */
[----:B------:R-:W3:Y:S01]  /*3940*/  LDSM.16.M88.4 R168, [R232+0x800] ;  /* 0x00080000e8a8783b */ /* 0x000ee20000000200 */
[----:B--2---:R-:W-:Y:S02]  /*3950*/  LOP3.LUT R2, R12, 0xc00, RZ, 0xc0, !PT ;  /* 0x00000c000c027812 */ /* 0x004fe400078ec0ff */
[----:B------:R-:W-:-:S02]  /*3960*/  CS2R R24, SRZ ;  /* 0x0000000000187805 */ /* 0x000fc4000001ff00 */
[----:B------:R-:W-:Y:S01]  /*3970*/  CS2R R22, SRZ ;  /* 0x0000000000167805 */ /* 0x000fe2000001ff00 */
[----:B------:R-:W2:Y:S01]  /*3980*/  LDSM.16.M88.4 R196, [R232+0x2000] ;  /* 0x00200000e8c4783b */ /* 0x000ea20000000200 */
[----:B------:R-:W-:Y:S02]  /*3990*/  LOP3.LUT R2, R2, 0x6, R13, 0xf8, !PT ;  /* 0x0000000602027812 */ /* 0x000fe400078ef80d */
[----:B------:R-:W-:Y:S01]  /*39a0*/  CS2R R20, SRZ ;  /* 0x0000000000147805 */ /* 0x000fe2000001ff00 */
[----:B------:R-:W-:Y:S01]  /*39b0*/  UMOV UR8, URZ ;  /* 0x000000ff00087c82 */ /* 0x000fe20008000000 */
[----:B------:R-:W2:Y:S01]  /*39c0*/  LDSM.16.M88.4 R200, [R232+0x2800] ;  /* 0x00280000e8c8783b */ /* 0x000ea20000000200 */
[----:B------:R-:W-:Y:S01]  /*39d0*/  LOP3.LUT R0, R2, R0, R15, 0xfe, !PT ;  /* 0x0000000002007212 */ /* 0x000fe200078efe0f */
[----:B------:R-:W-:Y:S01]  /*39e0*/  IMAD.MOV.U32 R0, RZ, RZ, 0x20 ;  /* 0x00000020ff007424 */ /* 0x000fe200078e00ff */
[----:B------:R-:W-:Y:S01]  /*39f0*/  LOP3.LUT R2, R13, 0x20, RZ, 0xc0, !PT ;  /* 0x000000200d027812 */ /* 0x000fe200078ec0ff */
[----:B------:R-:W-:Y:S01]  /*3a00*/  IMAD.SHL.U32 R15, R14, 0x8, RZ ;  /* 0x000000080e0f7824 */ /* 0x000fe200078e00ff */
[----:B------:R-:W2:Y:S01]  /*3a10*/  LDSM.16.M88.4 R228, [R232+0x4000] ;  /* 0x00400000e8e4783b */ /* 0x000ea20000000200 */
[----:B------:R-:W-:Y:S01]  /*3a20*/  UISETP.GE.AND UP1, UPT, UR15, UR35, UPT ;  /* 0x000000230f00728c */ /* 0x000fe2000bf26270 */
[----:B------:R-:W-:Y:S01]  /*3a30*/  SEL R0, R0, 0xffffffe0, !P5 ;  /* 0xffffffe000007807 */ /* 0x000fe20006800000 */
[----:B------:R-:W1:Y:S01]  /*3a40*/  LDCU UR9, c[0x0][0x440] ;  /* 0x00008800ff0977ac */ /* 0x000e620008000800 */
[----:B------:R-:W2:Y:S03]  /*3a50*/  LDSM.16.M88.4 R152, [R11+0x12800] ;  /* 0x012800000b98783b */ /* 0x000ea60000000200 */
[----:B------:R-:W-:Y:S01]  /*3a60*/  IMAD.IADD R240, R0, 0x1, R232 ;  /* 0x0000000100f07824 */ /* 0x000fe200078e02e8 */
[----:B------:R-:W2:Y:S01]  /*3a70*/  LDSM.16.M88.4 R180, [R11+0x14000] ;  /* 0x014000000bb4783b */ /* 0x000ea20000000200 */
[----:B------:R-:W2:Y:S03]  /*3a80*/  LDCU UR10, c[0x0][0x3e0] ;  /* 0x00007c00ff0a77ac */ /* 0x000ea60008000800 */
[----:B------:R-:W2:Y:S01]  /*3a90*/  LDSM.16.M88.4 R172, [R240] ;  /* 0x00000000f0ac783b */ /* 0x000ea20000000200 */
[----:B------:R-:W2:Y:S03]  /*3aa0*/  LDCU UR14, c[0x0][0x50c] ;  /* 0x0000a180ff0e77ac */ /* 0x000ea60008000800 */
[----:B------:R-:W2:Y:S01]  /*3ab0*/  LDSM.16.M88.4 R176, [R240+0x800] ;  /* 0x00080000f0b0783b */ /* 0x000ea20000000200 */
[----:B------:R-:W2:Y:S03]  /*3ac0*/  LDCU UR11, c[0x0][0x45c] ;  /* 0x00008b80ff0b77ac */ /* 0x000ea60008000800 */
[----:B------:R-:W2:Y:S01]  /*3ad0*/  LDSM.16.M88.4 R204, [R240+0x2000] ;  /* 0x00200000f0cc783b */ /* 0x000ea20000000200 */
[----:B-1----:R-:W-:-:S03]  /*3ae0*/  USHF.L.U32 UR15, UR16, 0x6, URZ ;  /* 0x00000006100f7899 */ /* 0x002fc600080006ff */
[----:B------:R-:W1:Y:S04]  /*3af0*/  LDSM.16.M88.4 R208, [R240+0x2800] ;  /* 0x00280000f0d0783b */ /* 0x000e680000000200 */
[----:B------:R-:W1:Y:S04]  /*3b00*/  LDSM.16.M88.4 R236, [R240+0x4000] ;  /* 0x00400000f0ec783b */ /* 0x000e680000000200 */
[----:B------:R-:W1:Y:S04]  /*3b10*/  LDSM.16.M88.4 R184, [R11+0x14800] ;  /* 0x014800000bb8783b */ /* 0x000e680000000200 */
[----:B------:R-:W1:Y:S04]  /*3b20*/  LDSM.16.M88.4 R212, [R11+0x16000] ;  /* 0x016000000bd4783b */ /* 0x000e680000000200 */
[----:B------:R-:W1:Y:S04]  /*3b30*/  LDSM.16.M88.4 R216, [R11+0x16800] ;  /* 0x016800000bd8783b */ /* 0x000e680000000200 */
[----:B------:R-:W1:Y:S04]  /*3b40*/  LDSM.16.M88.4 R232, [R232+0x4800] ;  /* 0x00480000e8e8783b */ /* 0x000e680000000200 */
[----:B------:R-:W1:Y:S01]  /*3b50*/  LDSM.16.M88.4 R240, [R240+0x4800] ;  /* 0x00480000f0f0783b */ /* 0x000e620000000200 */
[----:B----4-:R-:W-:Y:S01]  /*3b60*/  @P4 FMUL.FTZ R4, R9, R7 ;  /* 0x0000000709044220 */ /* 0x010fe20000410000 */
[----:B------:R-:W-:-:S02]  /*3b70*/  SHF.R.U32.HI R7, RZ, 0x3, R14 ;  /* 0x00000003ff077819 */ /* 0x000fc4000001160e */
[----:B------:R-:W-:Y:S02]  /*3b80*/  SHF.R.U32.HI R9, RZ, 0x1, R14 ;  /* 0x00000001ff097819 */ /* 0x000fe4000001160e */
[----:B------:R-:W-:Y:S01]  /*3b90*/  @P4 R2UR UR17, R4 ;  /* 0x00000000041142ca */ /* 0x000fe200000e0000 */
[----:B------:R-:W-:Y:S01]  /*3ba0*/  IMAD.SHL.U32 R4, R14, 0x40, RZ ;  /* 0x000000400e047824 */ /* 0x000fe200078e00ff */
[----:B------:R-:W-:Y:S01]  /*3bb0*/  LOP3.LUT R2, R2, 0x18, R7, 0xf8, !PT ;  /* 0x0000001802027812 */ /* 0x000fe200078ef807 */
[----:B------:R-:W-:Y:S01]  /*3bc0*/  IMAD.IADD R7, R11, 0x1, R0 ;  /* 0x000000010b077824 */ /* 0x000fe200078e0200 */
[----:B------:R-:W-:Y:S02]  /*3bd0*/  LOP3.LUT P4, RZ, R14, 0x8, RZ, 0xc0, !PT ;  /* 0x000000080eff7812 */ /* 0x000fe4000788c0ff */
[----:B------:R-:W-:Y:S02]  /*3be0*/  LOP3.LUT R2, R2, 0x1c0, R4, 0xf8, !PT ;  /* 0x000001c002027812 */ /* 0x000fe400078ef804 */
[----:B------:R-:W-:Y:S01]  /*3bf0*/  STL [R1+0x4], R7 ;  /* 0x0000040701007387 */ /* 0x000fe20000100800 */
[----:B------:R-:W-:-:S02]  /*3c00*/  LOP3.LUT R13, R4, 0x200, RZ, 0xc0, !PT ;  /* 0x00000200040d7812 */ /* 0x000fc400078ec0ff */
[----:B------:R-:W-:Y:S01]  /*3c10*/  LOP3.LUT R2, R2, 0x38, R15, 0x78, !PT ;  /* 0x0000003802027812 */ /* 0x000fe200078e780f */
[----:B------:R-:W4:Y:S01]  /*3c20*/  LDSM.16.M88.4 R156, [R7+0x12000] ;  /* 0x01200000079c783b */ /* 0x000f220000000200 */
[----:B------:R-:W-:Y:S02]  /*3c30*/  @UP0 UMOV UR8, UR17 ;  /* 0x0000001100080c82 */ /* 0x000fe40008000000 */
[----:B------:R-:W-:Y:S01]  /*3c40*/  LOP3.LUT R2, R2, 0x200, R4, 0xf8, !PT ;  /* 0x0000020002027812 */ /* 0x000fe200078ef804 */
[----:B------:R-:W1:Y:S04]  /*3c50*/  LDSM.16.M88.4 R160, [R7+0x12800] ;  /* 0x0128000007a0783b */ /* 0x000e680000000200 */
[----:B------:R-:W1:Y:S04]  /*3c60*/  LDSM.16.M88.4 R188, [R7+0x14000] ;  /* 0x0140000007bc783b */ /* 0x000e680000000200 */
[----:B------:R-:W1:Y:S04]  /*3c70*/  LDSM.16.M88.4 R192, [R7+0x14800] ;  /* 0x0148000007c0783b */ /* 0x000e680000000200 */
[----:B------:R-:W1:Y:S04]  /*3c80*/  LDSM.16.M88.4 R220, [R7+0x16000] ;  /* 0x0160000007dc783b */ /* 0x000e680000000200 */
[----:B------:R5:W1:Y:S04]  /*3c90*/  LDSM.16.M88.4 R224, [R7+0x16800] ;  /* 0x0168000007e0783b */ /* 0x000a680000000200 */
[----:B------:R3:W-:Y:S04]  /*3ca0*/  STL [R1+0x2c], R2 ;  /* 0x00002c0201007387 */ /* 0x0007e80000100800 */
[----:B------:R-:W-:Y:S04]  /*3cb0*/  STL [R1+0x28], R16 ;  /* 0x0000281001007387 */ /* 0x000fe80000100800 */
[----:B------:R2:W-:Y:S01]  /*3cc0*/  STL [R1+0x5c], R6 ;  /* 0x00005c0601007387 */ /* 0x0005e20000100800 */
[----:B-----5:R-:W-:-:S02]  /*3cd0*/  LOP3.LUT R7, R4, 0x1c0, RZ, 0xc0, !PT ;  /* 0x000001c004077812 */ /* 0x020fc400078ec0ff */
[----:B------:R-:W-:Y:S02]  /*3ce0*/  LOP3.LUT R4, R9, 0x10, RZ, 0xc0, !PT ;  /* 0x0000001009047812 */ /* 0x000fe400078ec0ff */
[----:B---3--:R-:W-:Y:S02]  /*3cf0*/  LOP3.LUT R2, R7, 0x38, R15, 0xf8, !PT ;  /* 0x0000003807027812 */ /* 0x008fe400078ef80f */
[C---:B------:R-:W-:Y:S02]  /*3d00*/  SEL R7, R5.reuse, 0xffffffe0, !P1 ;  /* 0xffffffe005077807 */ /* 0x040fe40004800000 */
[----:B------:R-:W-:Y:S02]  /*3d10*/  LOP3.LUT R4, R4, 0x8, R14, 0xf8, !PT ;  /* 0x0000000804047812 */ /* 0x000fe400078ef80e */
[----:B------:R-:W-:Y:S01]  /*3d20*/  SEL R5, R5, 0xffffffe0, !P0 ;  /* 0xffffffe005057807 */ /* 0x000fe20004000000 */
[----:B------:R3:W-:Y:S01]  /*3d30*/  STL [R1+0x20], R7 ;  /* 0x0000200701007387 */ /* 0x0007e20000100800 */
[----:B------:R-:W-:-:S02]  /*3d40*/  LOP3.LUT R4, R4, R2, RZ, 0x3c, !PT ;  /* 0x0000000204047212 */ /* 0x000fc400078e3cff */
[--C-:B--2---:R-:W-:Y:S01]  /*3d50*/  LOP3.LUT R6, R13, 0xc00, R12.reuse, 0xf8, !PT ;  /* 0x00000c000d067812 */ /* 0x104fe200078ef80c */
[----:B------:R2:W-:Y:S01]  /*3d60*/  STL [R1+0x1c], R5 ;  /* 0x00001c0501007387 */ /* 0x0005e20000100800 */
[----:B---3--:R-:W-:Y:S02]  /*3d70*/  LOP3.LUT R7, R2, 0x8, R9, 0x78, !PT ;  /* 0x0000000802077812 */ /* 0x008fe400078e7809 */
[----:B------:R-:W-:Y:S01]  /*3d80*/  LOP3.LUT R2, R4, 0x200, R12, 0xf8, !PT ;  /* 0x0000020004027812 */ /* 0x000fe200078ef80c */
[----:B------:R-:W-:Y:S01]  /*3d90*/  IMAD.IADD R4, R11, 0x1, R3 ;  /* 0x000000010b047824 */ /* 0x000fe200078e0203 */
[----:B--2---:R-:W-:-:S03]  /*3da0*/  LOP3.LUT R5, R6, R7, RZ, 0xfc, !PT ;  /* 0x0000000706057212 */ /* 0x004fc600078efcff */
[----:B------:R2:W-:Y:S04]  /*3db0*/  STL [R1+0x24], R2 ;  /* 0x0000240201007387 */ /* 0x0005e80000100800 */
[----:B------:R3:W-:Y:S04]  /*3dc0*/  STL [R1+0x60], R5 ;  /* 0x0000600501007387 */ /* 0x0007e80000100800 */
[----:B------:R1:W-:Y:S01]  /*3dd0*/  STL [R1+0x8], R4 ;  /* 0x0000080401007387 */ /* 0x0003e20000100800 */
[----:B--2---:R-:W-:Y:S02]  /*3de0*/  IMAD.IADD R2, R3, 0x1, R252 ;  /* 0x0000000103027824 */ /* 0x004fe400078e02fc */
[----:B------:R-:W-:-:S02]  /*3df0*/  IMAD.IADD R3, R0, 0x1, R4 ;  /* 0x0000000100037824 */ /* 0x000fc400078e0204 */
[C---:B---3--:R-:W-:Y:S02]  /*3e00*/  IMAD.IADD R5, R0.reuse, 0x1, R252 ;  /* 0x0000000100057824 */ /* 0x048fe400078e02fc */
[----:B------:R-:W-:-:S03]  /*3e10*/  IMAD.IADD R0, R0, 0x1, R2 ;  /* 0x0000000100007824 */ /* 0x000fc600078e0202 */
[----:B------:R2:W-:Y:S04]  /*3e20*/  STL [R1+0x14], R5 ;  /* 0x0000140501007387 */ /* 0x0005e80000100800 */
[----:B------:R2:W-:Y:S04]  /*3e30*/  STL [R1+0x10], R2 ;  /* 0x0000100201007387 */ /* 0x0005e80000100800 */
[----:B------:R2:W-:Y:S04]  /*3e40*/  STL [R1+0xc], R3 ;  /* 0x00000c0301007387 */ /* 0x0005e80000100800 */
[----:B-1--4-:R2:W-:Y:S02]  /*3e50*/  STL [R1+0x18], R0 ;  /* 0x0000180001007387 */ /* 0x0125e40000100800 */
.L_x_1174:
[----:B---3--:R-:W3:Y:S01]  /*3e60*/  LDL R249, [R1] ;  /* 0x0000000001f97983 */ /* 0x008ee20000100800 */
[----:B------:R-:W-:Y:S01]  /*3e70*/  PLOP3.LUT P2, PT, PT, PT, UP1, 0x80, 0x8 ;  /* 0x000000000008781c */ /* 0x000fe20003f4f018 */
[----:B-1----:R-:W-:Y:S01]  /*3e80*/  IMAD.U32 R245, RZ, RZ, UR19 ;  /* 0x00000013fff57e24 */ /* 0x002fe2000f8e00ff */
[----:B------:R-:W-:Y:S02]  /*3e90*/  PLOP3.LUT P1, PT, PT, PT, UP1, 0x80, 0x8 ;  /* 0x000000000008781c */ /* 0x000fe40003f2f018 */
[----:B------:R-:W4:Y:S01]  /*3ea0*/  LDL R248, [R1+0x14] ;  /* 0x0000140001f87983 */ /* 0x000f220000100800 */
[----:B------:R-:W-:Y:S01]  /*3eb0*/  PLOP3.LUT P0, PT, PT, PT, UP1, 0x80, 0x8 ;  /* 0x000000000008781c */ /* 0x000fe20003f0f018 */
[----:B------:R-:W-:Y:S01]  /*3ec0*/  UISETP.NE.AND UP2, UPT, UR45, URZ, UPT ;  /* 0x000000ff2d00728c */ /* 0x000fe2000bf45270 */
[----:B------:R-:W-:Y:S02]  /*3ed0*/  PLOP3.LUT P6, PT, PT, PT, UP1, 0x80, 0x8 ;  /* 0x000000000008781c */ /* 0x000fe40003fcf018 */
[----:B------:R-:W4:Y:S01]  /*3ee0*/  LDL R247, [R1+0x4] ;  /* 0x0000040001f77983 */ /* 0x000f220000100800 */
[----:B------:R-:W-:Y:S02]  /*3ef0*/  PLOP3.LUT P5, PT, PT, PT, UP1, 0x80, 0x8 ;  /* 0x000000000008781c */ /* 0x000fe40003faf018 */
[----:B------:R-:W-:Y:S02]  /*3f00*/  MOV R244, UR18 ;  /* 0x0000001200f47c02 */ /* 0x000fe40008000f00 */
[----:B------:R-:W4:Y:S05]  /*3f10*/  LDL R246, [R1+0x10] ;  /* 0x0000100001f67983 */ /* 0x000f2a0000100800 */
[----:B--2---:R-:W2:Y:S01]  /*3f20*/  LDL R3, [R1+0x8] ;  /* 0x0000080001037983 */ /* 0x004ea20000100800 */
        /* <DEDUP_REMOVED lines=15> */
[----:B------:R1:W-:Y:S05]  /*4020*/  STL [R1+0x70], R102 ;  /* 0x0000706601007387 */ /* 0x0003ea0000100800 */
[----:B------:R-:W-:Y:S05]  /*4030*/  STL [R1+0x6c], R101 ;  /* 0x00006c6501007387 */ /* 0x000fea0000100800 */
[----:B------:R1:W-:Y:S05]  /*4040*/  STL [R1+0x68], R100 ;  /* 0x0000686401007387 */ /* 0x0003ea0000100800 */
[----:B-1----:R-:W2:Y:S01]  /*4050*/  LDL R102, [R1+0x30] ;  /* 0x0000300001667983 */ /* 0x002ea20000100800 */
[----:B------:R-:W1:Y:S01]  /*4060*/  S2R R100, SR_TID.X ;  /* 0x0000000000647919 */ /* 0x000e620000002100 */
[----:B------:R-:W-:Y:S04]  /*4070*/  DEPBAR.LE SB0, 0x0 ;  /* 0x000080000000791a */ /* 0x000fe80000000000 */
[----:B------:R-:W-:Y:S06]  /*4080*/  BAR.SYNC.DEFER_BLOCKING 0x0 ;  /* 0x0000000000007b1d */ /* 0x000fec0000010000 */
[----:B------:R-:W-:Y:S05]  /*4090*/  LDSM.16.M88.4 R16, [R252] ;  /* 0x00000000fc10783b */ /* 0x000fea0000000200 */
[----:B---3--:R-:W3:Y:S05]  /*40a0*/  LDSM.16.M88.4 R8, [R249+0xc000] ;  /* 0x00c00000f908783b */ /* 0x008eea0000000200 */
[----:B------:R-:W1:Y:S05]  /*40b0*/  LDSM.16.M88.4 R68, [R249+0xc800] ;  /* 0x00c80000f944783b */ /* 0x000e6a0000000200 */
[----:B----4-:R-:W-:Y:S05]  /*40c0*/  LDSM.16.M88.4 R72, [R248] ;  /* 0x00000000f848783b */ /* 0x010fea0000000200 */
[----:B------:R-:W4:Y:S05]  /*40d0*/  LDSM.16.M88.4 R76, [R247+0xc000] ;  /* 0x00c00000f74c783b */ /* 0x000f2a0000000200 */
[----:B------:R-:W4:Y:S05]  /*40e0*/  LDSM.16.M88.4 R80, [R247+0xc800] ;  /* 0x00c80000f750783b */ /* 0x000f2a0000000200 */
[----:B------:R-:W-:Y:S05]  /*40f0*/  LDSM.16.M88.4 R84, [R246] ;  /* 0x00000000f654783b */ /* 0x000fea0000000200 */
[----:B--2---:R-:W2:Y:S05]  /*4100*/  LDSM.16.M88.4 R88, [R3+0xc000] ;  /* 0x00c000000358783b */ /* 0x004eaa0000000200 */
[----:B------:R-:W-:Y:S01]  /*4110*/  LDSM.16.M88.4 R92, [R0] ;  /* 0x00000000005c783b */ /* 0x000fe20000000200 */
[C---:B---3--:R-:W-:Y:S04]  /*4120*/  HMMA.16816.F32 R4, R16.reuse, R8, RZ ;  /* 0x000000081004723c */ /* 0x048fe800000018ff */
[----:B------:R-:W-:Y:S04]  /*4130*/  LDSM.16.M88.4 R96, [R2+0xc000] ;  /* 0x00c000000260783b */ /* 0x000fe80000000200 */
[C---:B------:R-:W-:Y:S08]  /*4140*/  HMMA.16816.F32 R8, R16.reuse, R10, RZ ;  /* 0x0000000a1008723c */ /* 0x040ff000000018ff */
[C---:B-1----:R-:W-:Y:S08]  /*4150*/  HMMA.16816.F32 R12, R16.reuse, R68, RZ ;  /* 0x00000044100c723c */ /* 0x042ff000000018ff */
        /* <DEDUP_REMOVED lines=36> */
[----:B------:R3:W2:Y:S02]  /*43a0*/  LDSM.16.M88.4 R84, [R252+0x4000] ;  /* 0x00400000fc54783b */ /* 0x0006a40000000200 */
[C---:B------:R-:W-:Y:S08]  /*43b0*/  HMMA.16816.F32 R4, R92.reuse, R96, R4 ;  /* 0x000000605c04723c */ /* 0x040ff00000001804 */
[C---:B------:R-:W-:Y:S01]  /*43c0*/  HMMA.16816.F32 R8, R92.reuse, R98, R8 ;  /* 0x000000625c08723c */ /* 0x040fe20000001808 */
[----:B------:R-:W-:Y:S07]  /*43d0*/  LDSM.16.M88.4 R96, [R247+0x10000] ;  /* 0x01000000f760783b */ /* 0x000fee0000000200 */
[C---:B-1----:R-:W-:Y:S03]  /*43e0*/  HMMA.16816.F32 R12, R92.reuse, R68, R12 ;  /* 0x000000445c0c723c */ /* 0x042fe6000000180c */
[C---:B---3--:R-:W-:Y:S05]  /*43f0*/  SHF.L.U32 R252, R100.reuse, 0x1, RZ ;  /* 0x0000000164fc7819 */ /* 0x048fea00000006ff */
        /* <DEDUP_REMOVED lines=15> */
[----:B------:R1:W4:Y:S05]  /*44f0*/  LDSM.16.M88.4 R68, [R3+0x10800] ;  /* 0x010800000344783b */ /* 0x00032a0000000200 */
[----:B------:R1:W4:Y:S02]  /*4500*/  LDSM.16.M88.4 R84, [R0+0x4000] ;  /* 0x004000000054783b */ /* 0x0003240000000200 */
[C---:B---3--:R-:W-:Y:S08]  /*4510*/  HMMA.16816.F32 R4, R92.reuse, R96, R4 ;  /* 0x000000605c04723c */ /* 0x048ff00000001804 */
[C---:B------:R-:W-:Y:S03]  /*4520*/  HMMA.16816.F32 R8, R92.reuse, R98, R8 ;  /* 0x000000625c08723c */ /* 0x040fe60000001808 */
[----:B------:R-:W-:Y:S02]  /*4530*/  SHF.R.U32.HI R98, RZ, 0x2, R100 ;  /* 0x00000002ff627819 */ /* 0x000fe40000011664 */
[C---:B------:R-:W-:Y:S02]  /*4540*/  SHF.L.U32 R99, R100.reuse, 0x5, RZ ;  /* 0x0000000564637819 */ /* 0x040fe400000006ff */
[----:B------:R-:W-:Y:S01]  /*4550*/  SHF.L.U32 R100, R100, 0x4, RZ ;  /* 0x0000000464647819 */ /* 0x000fe200000006ff */
[C---:B--2---:R-:W-:Y:S01]  /*4560*/  HMMA.16816.F32 R12, R92.reuse, R72, R12 ;  /* 0x000000485c0c723c */ /* 0x044fe2000000180c */
[----:B-1----:R-:W-:Y:S02]  /*4570*/  IMAD.U32 R3, RZ, RZ, UR41 ;  /* 0x00000029ff037e24 */ /* 0x002fe4000f8e00ff */
[----:B------:R-:W-:Y:S02]  /*4580*/  LOP3.LUT R100, R100, 0x1c0, RZ, 0xc0, !PT ;  /* 0x000001c064647812 */ /* 0x000fe400078ec0ff */
[----:B------:R-:W-:Y:S02]  /*4590*/  @P2 LOP3.LUT R0, R252, 0x6, RZ, 0xc0, !PT ;  /* 0x00000006fc002812 */ /* 0x000fe400078ec0ff */
[----:B------:R-:W-:Y:S01]  /*45a0*/  PLOP3.LUT P2, PT, PT, PT, UP1, 0x80, 0x8 ;  /* 0x000000000008781c */ /* 0x000fe20003f4f018 */
[----:B------:R-:W-:Y:S01]  /*45b0*/  HMMA.16816.F32 R16, R92, R74, R16 ;  /* 0x0000004a5c10723c */ /* 0x000fe20000001810 */
[----:B------:R-:W2:Y:S02]  /*45c0*/  LDL R75, [R1+0x58] ;  /* 0x00005800014b7983 */ /* 0x000ea40000100800 */
[----:B------:R-:W-:Y:S03]  /*45d0*/  @P1 LOP3.LUT R0, R0, 0xe0, R98, 0xf8, !PT ;  /* 0x000000e000001812 */ /* 0x000fe600078ef862 */
[----:B------:R-:W3:Y:S01]  /*45e0*/  LDL R74, [R1+0x54] ;  /* 0x00005400014a7983 */ /* 0x000ee20000100800 */
[----:B------:R-:W-:Y:S01]  /*45f0*/  PLOP3.LUT P1, PT, PT, PT, UP1, 0x80, 0x8 ;  /* 0x000000000008781c */ /* 0x000fe20003f2f018 */
[C---:B----4-:R-:W-:Y:S05]  /*4600*/  HMMA.16816.F32 R4, R76.reuse, R80, R4 ;  /* 0x000000504c04723c */ /* 0x050fea0000001804 */
[----:B------:R-:W-:Y:S01]  /*4610*/  @P0 LEA R3, R3, R0, 0x6 ;  /* 0x0000000003030211 */ /* 0x000fe200078e30ff */
[----:B------:R-:W-:Y:S01]  /*4620*/  VIADD R0, R102, 0x19 ;  /* 0x0000001966007836 */ /* 0x000fe20000000000 */
[----:B------:R-:W-:Y:S01]  /*4630*/  PLOP3.LUT P0, PT, PT, PT, UP1, 0x80, 0x8 ;  /* 0x000000000008781c */ /* 0x000fe20003f0f018 */
[C---:B------:R-:W-:Y:S03]  /*4640*/  HMMA.16816.F32 R8, R76.reuse, R82, R8 ;  /* 0x000000524c08723c */ /* 0x040fe60000001808 */
[C---:B------:R-:W-:Y:S02]  /*4650*/  @P6 IADD3 R72, PT, PT, R3.reuse, 0x1, RZ ;  /* 0x0000000103486810 */ /* 0x040fe40007ffe0ff */
[----:B------:R-:W-:Y:S02]  /*4660*/  IABS R0, R0 ;  /* 0x0000000000007213 */ /* 0x000fe40000000000 */
[----:B------:R-:W-:Y:S01]  /*4670*/  PLOP3.LUT P6, PT, PT, PT, UP1, 0x80, 0x8 ;  /* 0x000000000008781c */ /* 0x000fe20003fcf018 */
[C---:B------:R-:W-:Y:S03]  /*4680*/  HMMA.16816.F32 R12, R76.reuse, R68, R12 ;  /* 0x000000444c0c723c */ /* 0x040fe6000000180c */
[----:B------:R-:W-:Y:S02]  /*4690*/  I2FP.F32.S32 R0, R0 ;  /* 0x0000000000007245 */ /* 0x000fe40000201400 */
[----:B------:R-:W-:Y:S03]  /*46a0*/  @P2 ISETP.GE.AND P2, PT, R3, UR35, PT ;  /* 0x0000002303002c0c */ /* 0x000fe6000bf46270 */
[----:B------:R-:W-:Y:S01]  /*46b0*/  HMMA.16816.F32 R16, R76, R70, R16 ;  /* 0x000000464c10723c */ /* 0x000fe20000001810 */
[----:B------:R1:W4:Y:S03]  /*46c0*/  LDSM.16.M88.4 R68, [R2+0x10800] ;  /* 0x010800000244783b */ /* 0x0003260000000200 */
[----:B------:R-:W-:Y:S02]  /*46d0*/  @P6 ISETP.GE.AND P6, PT, R72, UR35, PT ;  /* 0x0000002348006c0c */ /* 0x000fe4000bfc6270 */
[----:B------:R-:W3:Y:S02]  /*46e0*/  LDL R76, [R1+0x20] ;  /* 0x00002000014c7983 */ /* 0x000ee40000100800 */
[C---:B------:R-:W-:Y:S08]  /*46f0*/  HMMA.16816.F32 R4, R84.reuse, R88, R4 ;  /* 0x000000585404723c */ /* 0x040ff00000001804 */
[C---:B------:R-:W-:Y:S03]  /*4700*/  HMMA.16816.F32 R8, R84.reuse, R90, R8 ;  /* 0x0000005a5408723c */ /* 0x040fe60000001808 */
[----:B-1----:R-:W-:Y:S08]  /*4710*/  IADD3 R2, PT, PT, R102, 0x21, RZ ;  /* 0x0000002166027810 */ /* 0x002ff00007ffe0ff */
[----:B------:R-:W-:Y:S01]  /*4720*/  FMUL.FTZ R4, R4, UR14 ;  /* 0x0000000e04047c20 */ /* 0x000fe20008410000 */
[----:B------:R-:W-:Y:S01]  /*4730*/  FMUL.FTZ R6, R6, UR14 ;  /* 0x0000000e06067c20 */ /* 0x000fe20008410000 */
[----:B------:R-:W-:Y:S01]  /*4740*/  FMUL.FTZ R73, R5, UR14 ;  /* 0x0000000e05497c20 */ /* 0x000fe20008410000 */
[----:B------:R-:W-:Y:S01]  /*4750*/  IABS R2, R2 ;  /* 0x0000000200027213 */ /* 0x000fe20000000000 */
[----:B------:R-:W1:Y:S01]  /*4760*/  MUFU.TANH R96, R4 ;  /* 0x0000000400607308 */ /* 0x000e620000002400 */
[----:B------:R-:W-:Y:S02]  /*4770*/  FMUL.FTZ R7, R7, UR14 ;  /* 0x0000000e07077c20 */ /* 0x000fe40008410000 */
[----:B------:R-:W-:Y:S01]  /*4780*/  I2FP.F32.S32 R2, R2 ;  /* 0x0000000200027245 */ /* 0x000fe20000201400 */
[----:B------:R-:W-:Y:S01]  /*4790*/  FMUL.FTZ R8, R8, UR14 ;  /* 0x0000000e08087c20 */ /* 0x000fe20008410000 */
[----:B------:R-:W-:Y:S01]  /*47a0*/  FMUL.FTZ R11, R11, UR14 ;  /* 0x0000000e0b0b7c20 */ /* 0x000fe20008410000 */
[----:B------:R-:W-:Y:S01]  /*47b0*/  FMUL.FTZ R10, R10, UR14 ;  /* 0x0000000e0a0a7c20 */ /* 0x000fe20008410000 */
[----:B------:R-:W-:Y:S03]  /*47c0*/  FMUL.FTZ R9, R9, UR14 ;  /* 0x0000000e09097c20 */ /* 0x000fe60008410000 */
[----:B------:R-:W1:Y:S01]  /*47d0*/  MUFU.TANH R109, R6 ;  /* 0x00000006006d7308 */ /* 0x000e620000002400 */
[C---:B----4-:R-:W-:Y:S09]  /*47e0*/  HMMA.16816.F32 R12, R84.reuse, R68, R12 ;  /* 0x00000044540c723c */ /* 0x050ff2000000180c */
[----:B------:R-:W4:Y:S01]  /*47f0*/  MUFU.TANH R93, R73 ;  /* 0x00000049005d7308 */ /* 0x000f220000002400 */
[----:B------:R-:W-:Y:S03]  /*4800*/  HMMA.16816.F32 R16, R84, R70, R16 ;  /* 0x000000465410723c */ /* 0x000fe60000001810 */
[----:B-1----:R-:W-:Y:S01]  /*4810*/  FFMA.FTZ R5, R0, -UR8, R96 ;  /* 0x8000000800057c23 */ /* 0x002fe20008010060 */
[----:B------:R-:W-:Y:S01]  /*4820*/  @P5 VIADD R4, R3, 0x8 ;  /* 0x0000000803045836 */ /* 0x000fe20000000000 */
[----:B------:R-:W-:Y:S04]  /*4830*/  PLOP3.LUT P5, PT, PT, PT, UP1, 0x80, 0x8 ;  /* 0x000000000008781c */ /* 0x000fe80003faf018 */
[----:B------:R1:W1:Y:S01]  /*4840*/  MUFU.TANH R108, R7 ;  /* 0x00000007006c7308 */ /* 0x0002620000002400 */
[----:B------:R-:W-:Y:S01]  /*4850*/  @P0 FSEL R5, R5, -INF , !P2 ;  /* 0xff80000005050808 */ /* 0x000fe20005000000 */
[----:B------:R-:W-:Y:S01]  /*4860*/  FFMA.FTZ R72, R2, -UR8, R109 ;  /* 0x8000000802487c23 */ /* 0x000fe2000801006d */
[----:B------:R-:W-:Y:S01]  /*4870*/  PLOP3.LUT P0, PT, PT, PT, UP1, 0x80, 0x8 ;  /* 0x000000000008781c */ /* 0x000fe20003f0f018 */
[----:B------:R-:W-:Y:S02]  /*4880*/  VIADD R2, R102, 0x20 ;  /* 0x0000002066027836 */ /* 0x000fe40000000000 */
[----:B------:R-:W-:Y:S01]  /*4890*/  FMUL.FTZ R12, R12, UR14 ;  /* 0x0000000e0c0c7c20 */ /* 0x000fe20008410000 */
[----:B------:R-:W-:Y:S03]  /*48a0*/  @P1 VIADD R6, R3, 0x9 ;  /* 0x0000000903061836 */ /* 0x000fe60000000000 */
[----:B------:R-:W-:Y:S01]  /*48b0*/  MUFU.TANH R91, R8 ;  /* 0x00000008005b7308 */ /* 0x000fe20000002400 */
[----:B------:R-:W-:Y:S01]  /*48c0*/  PLOP3.LUT P1, PT, PT, PT, UP1, 0x80, 0x8 ;  /* 0x000000000008781c */ /* 0x000fe20003f2f018 */
[----:B------:R-:W-:Y:S01]  /*48d0*/  FMUL.FTZ R14, R14, UR14 ;  /* 0x0000000e0e0e7c20 */ /* 0x000fe20008410000 */
[----:B------:R-:W-:Y:S01]  /*48e0*/  IABS R2, R2 ;  /* 0x0000000200027213 */ /* 0x000fe20000000000 */
[----:B------:R-:W-:Y:S01]  /*48f0*/  FMUL.FTZ R15, R15, UR14 ;  /* 0x0000000e0f0f7c20 */ /* 0x000fe20008410000 */
[----:B------:R-:W-:Y:S01]  /*4900*/  @P5 ISETP.GE.AND P5, PT, R4, UR35, PT ;  /* 0x0000002304005c0c */ /* 0x000fe2000bfa6270 */
[----:B------:R-:W-:Y:S01]  /*4910*/  FMUL.FTZ R18, R18, UR14 ;  /* 0x0000000e12127c20 */ /* 0x000fe20008410000 */
[----:B------:R-:W-:Y:S03]  /*4920*/  IADD3 R4, PT, PT, R102, 0x18, RZ ;  /* 0x0000001866047810 */ /* 0x000fe60007ffe0ff */
[----:B------:R-:W1:Y:S01]  /*4930*/  MUFU.TANH R250, R11 ;  /* 0x0000000b00fa7308 */ /* 0x000e620000002400 */
[----:B------:R-:W-:Y:S01]  /*4940*/  @P0 FSEL R72, R72, -INF , !P2 ;  /* 0xff80000048480808 */ /* 0x000fe20005000000 */
[----:B------:R-:W-:Y:S01]  /*4950*/  FMUL.FTZ R17, R17, UR14 ;  /* 0x0000000e11117c20 */ /* 0x000fe20008410000 */
[----:B------:R-:W-:Y:S01]  /*4960*/  IABS R4, R4 ;  /* 0x0000000400047213 */ /* 0x000fe20000000000 */
[----:B------:R-:W-:Y:S01]  /*4970*/  FMUL.FTZ R19, R19, UR14 ;  /* 0x0000000e13137c20 */ /* 0x000fe20008410000 */
[----:B------:R-:W-:Y:S01]  /*4980*/  PLOP3.LUT P0, PT, PT, PT, UP1, 0x80, 0x8 ;  /* 0x000000000008781c */ /* 0x000fe20003f0f018 */
[----:B------:R-:W-:Y:S01]  /*4990*/  FMUL.FTZ R16, R16, UR14 ;  /* 0x0000000e10107c20 */ /* 0x000fe20008410000 */
[----:B------:R-:W-:Y:S03]  /*49a0*/  I2FP.F32.S32 R4, R4 ;  /* 0x0000000400047245 */ /* 0x000fe60000201400 */
[----:B------:R-:W1:Y:S01]  /*49b0*/  MUFU.TANH R101, R10 ;  /* 0x0000000a00657308 */ /* 0x000e620000002400 */
[----:B------:R-:W-:Y:S02]  /*49c0*/  PLOP3.LUT P2, PT, PT, PT, UP1, 0x80, 0x8 ;  /* 0x000000000008781c */ /* 0x000fe40003f4f018 */
[----:B------:R-:W-:Y:S01]  /*49d0*/  I2FP.F32.S32 R2, R2 ;  /* 0x0000000200027245 */ /* 0x000fe20000201400 */
[----:B----4-:R-:W-:Y:S01]  /*49e0*/  FFMA.FTZ R69, R4, -UR8, R93 ;  /* 0x8000000804457c23 */ /* 0x010fe2000801005d */
[----:B-1----:R-:W-:Y:S02]  /*49f0*/  IADD3 R7, PT, PT, R102, 0x11, RZ ;  /* 0x0000001166077810 */ /* 0x002fe40007ffe0ff */
[----:B------:R-:W-:Y:S01]  /*4a00*/  @P1 ISETP.GE.AND P1, PT, R6, UR35, PT ;  /* 0x0000002306001c0c */ /* 0x000fe2000bf26270 */
[----:B------:R-:W-:Y:S01]  /*4a10*/  FFMA.FTZ R68, R2, -UR8, R108 ;  /* 0x8000000802447c23 */ /* 0x000fe2000801006c */
[----:B------:R-:W-:Y:S01]  /*4a20*/  IABS R7, R7 ;  /* 0x0000000700077213 */ /* 0x000fe20000000000 */
[----:B------:R-:W1:Y:S01]  /*4a30*/  MUFU.TANH R90, R9 ;  /* 0x00000009005a7308 */ /* 0x000e620000002400 */
[----:B------:R-:W-:Y:S01]  /*4a40*/  @P0 FSEL R69, R69, -INF , !P6 ;  /* 0xff80000045450808 */ /* 0x000fe20007000000 */
[----:B------:R-:W-:Y:S01]  /*4a50*/  VIADD R2, R102, 0x10 ;  /* 0x0000001066027836 */ /* 0x000fe20000000000 */
[----:B------:R-:W-:Y:S01]  /*4a60*/  PLOP3.LUT P0, PT, PT, PT, UP1, 0x80, 0x8 ;  /* 0x000000000008781c */ /* 0x000fe20003f0f018 */
[----:B------:R-:W-:Y:S01]  /*4a70*/  FFMA.FTZ R4, R4, -UR8, R250 ;  /* 0x8000000804047c23 */ /* 0x000fe200080100fa */
[----:B------:R-:W-:Y:S02]  /*4a80*/  I2FP.F32.S32 R7, R7 ;  /* 0x0000000700077245 */ /* 0x000fe40000201400 */
[----:B------:R-:W-:Y:S01]  /*4a90*/  @P2 FSEL R68, R68, -INF , !P6 ;  /* 0xff80000044442808 */ /* 0x000fe20007000000 */
[----:B------:R-:W-:Y:S01]  /*4aa0*/  FFMA.FTZ R10, R0, -UR8, R101 ;  /* 0x80000008000a7c23 */ /* 0x000fe20008010065 */
[----:B------:R-:W-:Y:S01]  /*4ab0*/  PLOP3.LUT P2, PT, PT, PT, UP1, 0x80, 0x8 ;  /* 0x000000000008781c */ /* 0x000fe20003f4f018 */
[----:B------:R-:W-:Y:S01]  /*4ac0*/  FFMA.FTZ R11, R7, -UR8, R91 ;  /* 0x80000008070b7c23 */ /* 0x000fe2000801005b */
[----:B------:R-:W-:Y:S01]  /*4ad0*/  IABS R2, R2 ;  /* 0x0000000200027213 */ /* 0x000fe20000000000 */
[----:B------:R-:W-:Y:S01]  /*4ae0*/  MUFU.TANH R89, R12 ;  /* 0x0000000c00597308 */ /* 0x000fe20000002400 */
[----:B------:R-:W-:Y:S01]  /*4af0*/  PLOP3.LUT P6, PT, PT, PT, UP1, 0x80, 0x8 ;  /* 0x000000000008781c */ /* 0x000fe20003fcf018 */
[----:B------:R-:W-:Y:S01]  /*4b00*/  VIADD R0, R102, 0x9 ;  /* 0x0000000966007836 */ /* 0x000fe20000000000 */
[----:B------:R-:W-:Y:S01]  /*4b10*/  MOV R70, R2 ;  /* 0x0000000200467202 */ /* 0x000fe20000000f00 */
[----:B------:R-:W-:Y:S01]  /*4b20*/  FMUL.FTZ R2, R13, UR14 ;  /* 0x0000000e0d027c20 */ /* 0x000fe20008410000 */
[----:B------:R-:W-:Y:S02]  /*4b30*/  @P0 FSEL R11, R11, -INF , !P5 ;  /* 0xff8000000b0b0808 */ /* 0x000fe40006800000 */
[----:B------:R-:W-:Y:S03]  /*4b40*/  I2FP.F32.S32 R70, R70 ;  /* 0x0000004600467245 */ /* 0x000fe60000201400 */
[----:B------:R-:W4:Y:S01]  /*4b50*/  MUFU.TANH R97, R14 ;  /* 0x0000000e00617308 */ /* 0x000f220000002400 */
[----:B------:R-:W-:Y:S02]  /*4b60*/  PLOP3.LUT P0, PT, PT, PT, UP1, 0x80, 0x8 ;  /* 0x000000000008781c */ /* 0x000fe40003f0f018 */
[----:B------:R-:W-:Y:S01]  /*4b70*/  @P2 FSEL R10, R10, -INF , !P5 ;  /* 0xff8000000a0a2808 */ /* 0x000fe20006800000 */
[----:B-1----:R-:W-:Y:S01]  /*4b80*/  FFMA.FTZ R9, R70, -UR8, R90 ;  /* 0x8000000846097c23 */ /* 0x002fe2000801005a */
[----:B------:R-:W-:Y:S02]  /*4b90*/  PLOP3.LUT P5, PT, PT, PT, UP1, 0x80, 0x8 ;  /* 0x000000000008781c */ /* 0x000fe40003faf018 */
[----:B------:R-:W-:Y:S03]  /*4ba0*/  IABS R0, R0 ;  /* 0x0000000000007213 */ /* 0x000fe60000000000 */
[----:B------:R1:W-:Y:S01]  /*4bb0*/  MUFU.TANH R88, R2 ;  /* 0x0000000200587308 */ /* 0x0003e20000002400 */
[----:B------:R-:W-:Y:S02]  /*4bc0*/  @P6 FSEL R9, R9, -INF , !P1 ;  /* 0xff80000009096808 */ /* 0x000fe40004800000 */
[----:B------:R-:W-:Y:S02]  /*4bd0*/  PLOP3.LUT P6, PT, PT, PT, UP1, 0x80, 0x8 ;  /* 0x000000000008781c */ /* 0x000fe40003fcf018 */
[----:B------:R-:W-:Y:S02]  /*4be0*/  MOV R13, R0 ;  /* 0x00000000000d7202 */ /* 0x000fe40000000f00 */
[----:B------:R-:W-:Y:S03]  /*4bf0*/  @P0 FSEL R4, R4, -INF , !P1 ;  /* 0xff80000004040808 */ /* 0x000fe60004800000 */
[----:B------:R-:W3:Y:S01]  /*4c00*/  MUFU.TANH R95, R15 ;  /* 0x0000000f005f7308 */ /* 0x000ee20000002400 */
[----:B------:R-:W-:Y:S01]  /*4c10*/  PLOP3.LUT P0, PT, PT, PT, UP1, 0x80, 0x8 ;  /* 0x000000000008781c */ /* 0x000fe20003f0f018 */
[----:B------:R-:W-:Y:S01]  /*4c20*/  @P5 VIADD R0, R3, 0x10 ;  /* 0x0000001003005836 */ /* 0x000fe20000000000 */
[----:B------:R-:W-:Y:S01]  /*4c30*/  I2FP.F32.S32 R13, R13 ;  /* 0x0000000d000d7245 */ /* 0x000fe20000201400 */
[----:B----4-:R-:W-:Y:S01]  /*4c40*/  FFMA.FTZ R7, R7, -UR8, R97 ;  /* 0x8000000807077c23 */ /* 0x010fe20008010061 */
[----:B------:R-:W-:Y:S02]  /*4c50*/  PLOP3.LUT P2, PT, PT, PT, UP1, 0x80, 0x8 ;  /* 0x000000000008781c */ /* 0x000fe40003f4f018 */
[----:B------:R-:W-:Y:S01]  /*4c60*/  PLOP3.LUT P5, PT, PT, PT, UP1, 0x80, 0x8 ;  /* 0x000000000008781c */ /* 0x000fe20003faf018 */
[----:B------:R-:W-:Y:S01]  /*4c70*/  FFMA.FTZ R8, R13, -UR8, R89 ;  /* 0x800000080d087c23 */ /* 0x000fe20008010059 */
[----:B------:R-:W-:Y:S01]  /*4c80*/  PLOP3.LUT P1, PT, PT, PT, UP1, 0x80, 0x8 ;  /* 0x000000000008781c */ /* 0x000fe20003f2f018 */
[----:B------:R4:W-:Y:S01]  /*4c90*/  MUFU.TANH R94, R18 ;  /* 0x00000012005e7308 */ /* 0x0009e20000002400 */
[----:B------:R-:W-:Y:S02]  /*4ca0*/  @P6 ISETP.GE.AND P6, PT, R0, UR35, PT ;  /* 0x0000002300006c0c */ /* 0x000fe4000bfc6270 */
[----:B------:R-:W-:Y:S02]  /*4cb0*/  IADD3 R0, PT, PT, R102, 0x8, RZ ;  /* 0x0000000866007810 */ /* 0x000fe40007ffe0ff */
[----:B------:R-:W-:Y:S02]  /*4cc0*/  @P0 FSEL R8, R8, -INF , !P6 ;  /* 0xff80000008080808 */ /* 0x000fe40007000000 */
[----:B------:R-:W-:Y:S03]  /*4cd0*/  PLOP3.LUT P0, PT, PT, PT, UP1, 0x80, 0x8 ;  /* 0x000000000008781c */ /* 0x000fe60003f0f018 */
[----:B------:R4:W-:Y:S01]  /*4ce0*/  MUFU.TANH R86, R17 ;  /* 0x0000001100567308 */ /* 0x0009e20000002400 */
[----:B-1----:R-:W-:Y:S02]  /*4cf0*/  @P2 IADD3 R2, PT, PT, R3, 0x11, RZ ;  /* 0x0000001103022810 */ /* 0x002fe40007ffe0ff */
[----:B------:R-:W-:Y:S02]  /*4d00*/  @P5 FSEL R7, R7, -INF , !P6 ;  /* 0xff80000007075808 */ /* 0x000fe40007000000 */
[----:B------:R-:W-:Y:S02]  /*4d10*/  PLOP3.LUT P6, PT, PT, PT, UP1, 0x80, 0x8 ;  /* 0x000000000008781c */ /* 0x000fe40003fcf018 */
[----:B------:R-:W-:Y:S03]  /*4d20*/  @P1 ISETP.GE.AND P1, PT, R2, UR35, PT ;  /* 0x0000002302001c0c */ /* 0x000fe6000bf26270 */
[----:B------:R1:W-:Y:S01]  /*4d30*/  MUFU.TANH R92, R19 ;  /* 0x00000013005c7308 */ /* 0x0003e20000002400 */
[----:B------:R-:W-:Y:S01]  /*4d40*/  IABS R0, R0 ;  /* 0x0000000000007213 */ /* 0x000fe20000000000 */
[----:B----4-:R-:W4:Y:S01]  /*4d50*/  LDL R18, [R1+0x5c] ;  /* 0x00005c0001127983 */ /* 0x010f220000100800 */
[----:B------:R-:W-:Y:S01]  /*4d60*/  IABS R15, R102 ;  /* 0x00000066000f7213 */ /* 0x000fe20000000000 */
[----:B------:R-:W-:Y:S01]  /*4d70*/  @P0 VIADD R14, R3, 0x18 ;  /* 0x00000018030e0836 */ /* 0x000fe20000000000 */
[----:B------:R-:W-:Y:S02]  /*4d80*/  I2FP.F32.S32 R12, R0 ;  /* 0x00000000000c7245 */ /* 0x000fe40000201400 */
[----:B------:R-:W-:Y:S03]  /*4d90*/  PLOP3.LUT P0, PT, PT, PT, UP1, 0x80, 0x8 ;  /* 0x000000000008781c */ /* 0x000fe60003f0f018 */
[----:B------:R3:W3:Y:S01]  /*4da0*/  MUFU.TANH R87, R16 ;  /* 0x0000001000577308 */ /* 0x0006e20000002400 */
[----:B------:R-:W-:Y:S01]  /*4db0*/  @P6 ISETP.GE.AND P6, PT, R14, UR35, PT ;  /* 0x000000230e006c0c */ /* 0x000fe2000bfc6270 */
[----:B------:R-:W4:Y:S01]  /*4dc0*/  LDL R17, [R1+0x60] ;  /* 0x0000600001117983 */ /* 0x000f220000100800 */
[----:B-1----:R-:W-:Y:S04]  /*4dd0*/  LOP3.LUT R19, R99, 0xc00, RZ, 0xc0, !PT ;  /* 0x00000c0063137812 */ /* 0x002fe800078ec0ff */
[----:B------:R-:W-:Y:S01]  /*4de0*/  LOP3.LUT R19, R19, 0x6, R252, 0xf8, !PT ;  /* 0x0000000613137812 */ /* 0x000fe200078ef8fc */
[C---:B--2---:R-:W-:Y:S01]  /*4df0*/  FMUL.FTZ R2, R75.reuse, 1.4426950216293334961 ;  /* 0x3fb8aa3b4b027820 */ /* 0x044fe20000410000 */
[----:B------:R-:W-:Y:S01]  /*4e00*/  FSETP.NEU.FTZ.AND P2, PT, R75, -INF , PT ;  /* 0xff8000004b00780b */ /* 0x000fe20003f5d000 */
[----:B---3--:R-:W-:Y:S03]  /*4e10*/  FMUL.FTZ R6, R74, 1.4426950216293334961 ;  /* 0x3fb8aa3b4a067820 */ /* 0x008fe60000410000 */
[----:B------:R-:W-:Y:S02]  /*4e20*/  FSEL R2, R2, RZ, P2 ;  /* 0x000000ff02027208 */ /* 0x000fe40001000000 */
[----:B------:R-:W-:Y:S02]  /*4e30*/  PLOP3.LUT P2, PT, PT, PT, UP1, 0x80, 0x8 ;  /* 0x000000000008781c */ /* 0x000fe40003f4f018 */
[----:B------:R-:W-:Y:S01]  /*4e40*/  FSETP.NEU.FTZ.AND P5, PT, R74, -INF , PT ;  /* 0xff8000004a00780b */ /* 0x000fe20003fbd000 */
[--C-:B------:R-:W-:Y:S01]  /*4e50*/  FFMA.FTZ R14, R5, UR11, -R2.reuse ;  /* 0x0000000b050e7c23 */ /* 0x100fe20008010802 */
[----:B------:R-:W-:Y:S01]  /*4e60*/  FFMA.FTZ R5, R70, -UR8, R95 ;  /* 0x8000000846057c23 */ /* 0x000fe2000801005f */
[----:B------:R-:W-:Y:S01]  /*4e70*/  FFMA.FTZ R69, R69, UR11, -R2 ;  /* 0x0000000b45457c23 */ /* 0x000fe20008010802 */
[----:B------:R-:W2:Y:S01]  /*4e80*/  LDL R70, [R1+0x50] ;  /* 0x0000500001467983 */ /* 0x000ea20000100800 */
[----:B------:R1:W-:Y:S01]  /*4e90*/  MUFU.EX2 R110, R14 ;  /* 0x0000000e006e7308 */ /* 0x0003e20000000800 */
[----:B------:R-:W-:Y:S01]  /*4ea0*/  FSEL R0, R6, RZ, P5 ;  /* 0x000000ff06007208 */ /* 0x000fe20002800000 */
[----:B------:R-:W-:Y:S01]  /*4eb0*/  FFMA.FTZ R6, R12, -UR8, R88 ;  /* 0x800000080c067c23 */ /* 0x000fe20008010058 */
[--C-:B------:R-:W-:Y:S07]  /*4ec0*/  FFMA.FTZ R9, R9, UR11, -R2.reuse ;  /* 0x0000000b09097c23 */ /* 0x100fee0008010802 */
[----:B------:R3:W-:Y:S01]  /*4ed0*/  MUFU.EX2 R251, R69 ;  /* 0x0000004500fb7308 */ /* 0x0007e20000000800 */
[----:B------:R-:W-:Y:S01]  /*4ee0*/  PLOP3.LUT P5, PT, PT, PT, UP1, 0x80, 0x8 ;  /* 0x000000000008781c */ /* 0x000fe20003faf018 */
[--C-:B------:R-:W-:Y:S01]  /*4ef0*/  FFMA.FTZ R16, R11, UR11, -R2.reuse ;  /* 0x0000000b0b107c23 */ /* 0x100fe20008010802 */
[----:B------:R-:W-:Y:S07]  /*4f00*/  @P2 FSEL R6, R6, -INF , !P1 ;  /* 0xff80000006062808 */ /* 0x000fee0004800000 */
[----:B------:R3:W-:Y:S01]  /*4f10*/  MUFU.EX2 R247, R9 ;  /* 0x0000000900f77308 */ /* 0x0007e20000000800 */
[----:B------:R-:W-:Y:S01]  /*4f20*/  PLOP3.LUT P2, PT, PT, PT, UP1, 0x80, 0x8 ;  /* 0x000000000008781c */ /* 0x000fe20003f4f018 */
[--C-:B------:R-:W-:Y:S01]  /*4f30*/  FFMA.FTZ R8, R8, UR11, -R2.reuse ;  /* 0x0000000b08087c23 */ /* 0x100fe20008010802 */
[----:B------:R-:W-:Y:S01]  /*4f40*/  @P0 FSEL R5, R5, -INF , !P1 ;  /* 0xff80000005050808 */ /* 0x000fe20004800000 */
[----:B------:R-:W-:Y:S01]  /*4f50*/  FFMA.FTZ R6, R6, UR11, -R2 ;  /* 0x0000000b06067c23 */ /* 0x000fe20008010802 */
[----:B------:R-:W-:Y:S05]  /*4f60*/  PLOP3.LUT P1, PT, PT, PT, UP1, 0x80, 0x8 ;  /* 0x000000000008781c */ /* 0x000fea0003f2f018 */
[----:B------:R3:W-:Y:S01]  /*4f70*/  MUFU.EX2 R248, R8 ;  /* 0x0000000800f87308 */ /* 0x0007e20000000800 */
[----:B-1----:R-:W-:Y:S01]  /*4f80*/  IADD3 R14, PT, PT, R102, 0x1, RZ ;  /* 0x00000001660e7810 */ /* 0x002fe20007ffe0ff */
[--C-:B------:R-:W-:Y:S01]  /*4f90*/  FFMA.FTZ R7, R7, UR11, -R0.reuse ;  /* 0x0000000b07077c23 */ /* 0x100fe20008010800 */
[----:B------:R-:W-:Y:S01]  /*4fa0*/  PLOP3.LUT P0, PT, PT, PT, UP1, 0x80, 0x8 ;  /* 0x000000000008781c */ /* 0x000fe20003f0f018 */
[----:B------:R-:W-:Y:S01]  /*4fb0*/  @P5 VIADD R3, R3, 0x19 ;  /* 0x0000001903035836 */ /* 0x000fe20000000000 */
[----:B---3--:R-:W-:Y:S05]  /*4fc0*/  LOP3.LUT R69, R252, 0x38, RZ, 0xc0, !PT ;  /* 0x00000038fc457812 */ /* 0x008fea00078ec0ff */
[----:B------:R-:W-:Y:S01]  /*4fd0*/  MUFU.EX2 R246, R6 ;  /* 0x0000000600f67308 */ /* 0x000fe20000000800 */
[----:B------:R-:W-:Y:S01]  /*4fe0*/  IABS R14, R14 ;  /* 0x0000000e000e7213 */ /* 0x000fe20000000000 */
[----:B------:R-:W-:Y:S01]  /*4ff0*/  FFMA.FTZ R9, R4, UR11, -R0 ;  /* 0x0000000b04097c23 */ /* 0x000fe20008010800 */
[----:B------:R-:W-:Y:S07]  /*5000*/  LOP3.LUT R69, R69, 0x20, R98, 0x78, !PT ;  /* 0x0000002045457812 */ /* 0x000fee00078e7862 */
[----:B------:R-:W-:Y:S01]  /*5010*/  MUFU.EX2 R103, R7 ;  /* 0x0000000700677308 */ /* 0x000fe20000000800 */
[----:B------:R-:W-:Y:S01]  /*5020*/  MOV R11, R14 ;  /* 0x0000000e000b7202 */ /* 0x000fe20000000f00 */
[----:B------:R-:W-:Y:S01]  /*5030*/  FFMA.FTZ R72, R72, UR11, -R0 ;  /* 0x0000000b48487c23 */ /* 0x000fe20008010800 */
[----:B------:R-:W-:Y:S01]  /*5040*/  LOP3.LUT R19, R19, R69, R100, 0xfe, !PT ;  /* 0x0000004513137212 */ /* 0x000fe200078efe64 */
[--C-:B------:R-:W-:Y:S01]  /*5050*/  FFMA.FTZ R68, R68, UR11, -R0.reuse ;  /* 0x0000000b44447c23 */ /* 0x100fe20008010800 */
[----:B------:R-:W3:Y:S01]  /*5060*/  LDL R100, [R1+0x28] ;  /* 0x0000280001647983 */ /* 0x000ee20000100800 */
[----:B------:R-:W-:Y:S01]  /*5070*/  I2FP.F32.S32 R14, R11 ;  /* 0x0000000b000e7245 */ /* 0x000fe20000201400 */
[--C-:B------:R-:W-:Y:S01]  /*5080*/  FFMA.FTZ R5, R5, UR11, -R0.reuse ;  /* 0x0000000b05057c23 */ /* 0x100fe20008010800 */
[----:B------:R-:W-:Y:S01]  /*5090*/  I2FP.F32.S32 R11, R15 ;  /* 0x0000000f000b7245 */ /* 0x000fe20000201400 */
[----:B------:R-:W-:Y:S01]  /*50a0*/  FFMA.FTZ R10, R10, UR11, -R0 ;  /* 0x0000000b0a0a7c23 */ /* 0x000fe20008010800 */
[----:B------:R-:W-:Y:S01]  /*50b0*/  @P2 ISETP.GE.AND P5, PT, R3, UR35, PT ;  /* 0x0000002303002c0c */ /* 0x000fe2000bfa6270 */
[----:B------:R-:W-:Y:S01]  /*50c0*/  FFMA.FTZ R4, R14, -UR8, R87 ;  /* 0x800000080e047c23 */ /* 0x000fe20008010057 */
[----:B------:R-:W-:Y:S01]  /*50d0*/  PLOP3.LUT P2, PT, PT, PT, UP1, 0x80, 0x8 ;  /* 0x000000000008781c */ /* 0x000fe20003f4f018 */
[----:B------:R-:W-:Y:S01]  /*50e0*/  FFMA.FTZ R3, R11, -UR8, R86 ;  /* 0x800000080b037c23 */ /* 0x000fe20008010056 */
[----:B------:R-:W-:Y:S01]  /*50f0*/  MUFU.EX2 R107, R72 ;  /* 0x00000048006b7308 */ /* 0x000fe20000000800 */
[----:B------:R-:W-:Y:S02]  /*5100*/  LEA R83, R19, UR4, 0x1 ;  /* 0x0000000413537c11 */ /* 0x000fe4000f8e08ff */
[----:B------:R-:W-:Y:S07]  /*5110*/  @P1 FSEL R4, R4, -INF , !P6 ;  /* 0xff80000004041808 */ /* 0x000fee0007000000 */
[----:B------:R-:W1:Y:S01]  /*5120*/  MUFU.EX2 R106, R68 ;  /* 0x00000044006a7308 */ /* 0x000e620000000800 */
[----:B------:R-:W-:Y:S02]  /*5130*/  @P0 FSEL R3, R3, -INF , !P5 ;  /* 0xff80000003030808 */ /* 0x000fe40006800000 */
[----:B------:R-:W-:Y:S01]  /*5140*/  PLOP3.LUT P0, PT, PT, PT, UP1, 0x80, 0x8 ;  /* 0x000000000008781c */ /* 0x000fe20003f0f018 */
[----:B------:R-:W-:Y:S01]  /*5150*/  FFMA.FTZ R8, R4, UR11, -R2 ;  /* 0x0000000b04087c23 */ /* 0x000fe20008010802 */
[----:B------:R-:W-:Y:S01]  /*5160*/  FFMA.FTZ R4, R13, -UR8, R94 ;  /* 0x800000080d047c23 */ /* 0x000fe2000801005e */
[----:B------:R-:W-:Y:S01]  /*5170*/  FFMA.FTZ R2, R3, UR11, -R2 ;  /* 0x0000000b03027c23 */ /* 0x000fe20008010802 */
[----:B------:R-:W-:Y:S03]  /*5180*/  FFMA.FTZ R3, R12, -UR8, R92 ;  /* 0x800000080c037c23 */ /* 0x000fe6000801005c */
[----:B------:R1:W-:Y:S01]  /*5190*/  MUFU.EX2 R102, R5 ;  /* 0x0000000500667308 */ /* 0x0003e20000000800 */
[----:B------:R-:W-:Y:S09]  /*51a0*/  @P2 FSEL R4, R4, -INF , !P6 ;  /* 0xff80000004042808 */ /* 0x000ff20007000000 */
[----:B------:R-:W1:Y:S01]  /*51b0*/  MUFU.EX2 R249, R16 ;  /* 0x0000001000f97308 */ /* 0x000e620000000800 */
[--C-:B------:R-:W-:Y:S01]  /*51c0*/  FFMA.FTZ R4, R4, UR11, -R0.reuse ;  /* 0x0000000b04047c23 */ /* 0x100fe20008010800 */
[----:B------:R-:W-:Y:S08]  /*51d0*/  @P0 FSEL R3, R3, -INF , !P5 ;  /* 0xff80000003030808 */ /* 0x000ff00006800000 */
[----:B------:R-:W-:Y:S01]  /*51e0*/  MUFU.EX2 R105, R10 ;  /* 0x0000000a00697308 */ /* 0x000fe20000000800 */
[----:B------:R-:W-:Y:S09]  /*51f0*/  FFMA.FTZ R0, R3, UR11, -R0 ;  /* 0x0000000b03007c23 */ /* 0x000ff20008010800 */
[----:B------:R-:W2:Y:S01]  /*5200*/  MUFU.EX2 R104, R9 ;  /* 0x0000000900687308 */ /* 0x000ea20000000800 */
[----:B-1----:R-:W-:Y:S02]  /*5210*/  LEA R5, R19, UR5, 0x1 ;  /* 0x0000000513057c11 */ /* 0x002fe4000f8e08ff */
[----:B------:R-:W-:Y:S07]  /*5220*/  F2FP.F16.F32.PACK_AB R3, R106, R107 ;  /* 0x0000006b6a03723e */ /* 0x000fee00000000ff */
[----:B------:R1:W-:Y:S01]  /*5230*/  MUFU.EX2 R98, R2 ;  /* 0x0000000200627308 */ /* 0x0003e20000000800 */
[C---:B------:R-:W-:Y:S01]  /*5240*/  VIADD R82, R5.reuse, 0x20 ;  /* 0x0000002005527836 */ /* 0x040fe20000000000 */
[----:B------:R-:W-:Y:S01]  /*5250*/  @P4 IADD3 R82, PT, PT, R5, -0x20, RZ ;  /* 0xffffffe005524810 */ /* 0x000fe20007ffe0ff */
[----:B------:R1:W-:Y:S07]  /*5260*/  STS [R83+0x14400], R3 ;  /* 0x0144000353007388 */ /* 0x0003ee0000000800 */
[----:B------:R-:W2:Y:S01]  /*5270*/  MUFU.EX2 R99, R8 ;  /* 0x0000000800637308 */ /* 0x000ea20000000800 */
[----:B-1----:R-:W-:Y:S02]  /*5280*/  F2FP.F16.F32.PACK_AB R2, R247, R249 ;  /* 0x000000f9f702723e */ /* 0x002fe400000000ff */
[----:B------:R-:W-:Y:S02]  /*5290*/  F2FP.F16.F32.PACK_AB R3, R102, R103 ;  /* 0x000000676603723e */ /* 0x000fe400000000ff */
[----:B----4-:R-:W-:Y:S01]  /*52a0*/  IADD3 R84, PT, PT, R5, R18, RZ ;  /* 0x0000001205547210 */ /* 0x010fe20007ffe0ff */
[----:B------:R-:W-:Y:S01]  /*52b0*/  IMAD.IADD R85, R18, 0x1, R82 ;  /* 0x0000000112557824 */ /* 0x000fe200078e0252 */
[----:B------:R-:W-:Y:S02]  /*52c0*/  LEA R252, R17, UR4, 0x1 ;  /* 0x0000000411fc7c11 */ /* 0x000fe4000f8e08ff */
[C---:B--2---:R-:W-:Y:S02]  /*52d0*/  LEA R6, P1, R70.reuse, R244, 0x2 ;  /* 0x000000f446067211 */ /* 0x044fe400078210ff */
[----:B------:R1:W-:Y:S02]  /*52e0*/  MUFU.EX2 R244, R0 ;  /* 0x0000000000f47308 */ /* 0x0003e40000000800 */
[----:B------:R-:W-:Y:S08]  /*52f0*/  LEA.HI.X R7, R70, R245, RZ, 0x2, P1 ;  /* 0x000000f546077211 */ /* 0x000ff000008f14ff */
[----:B------:R2:W4:Y:S01]  /*5300*/  MUFU.EX2 R245, R4 ;  /* 0x0000000400f57308 */ /* 0x0005220000000800 */
[----:B------:R-:W3:Y:S05]  /*5310*/  LDG.E R81, desc[UR36][R6.64] ;  /* 0x0000002406517981 */ /* 0x000eea000c1e1900 */
[----:B------:R3:W3:Y:S01]  /*5320*/  LDG.E R80, desc[UR36][R6.64+0x20] ;  /* 0x0000202406507981 */ /* 0x0006e2000c1e1900 */
[----:B-1----:R-:W-:Y:S02]  /*5330*/  F2FP.F16.F32.PACK_AB R0, R104, R105 ;  /* 0x000000696800723e */ /* 0x002fe400000000ff */
[----:B--2---:R-:W-:Y:S05]  /*5340*/  F2FP.F16.F32.PACK_AB R4, R251, R110 ;  /* 0x0000006efb04723e */ /* 0x004fea00000000ff */
[----:B------:R1:W-:Y:S05]  /*5350*/  STS [R83+0x14000], R4 ;  /* 0x0140000453007388 */ /* 0x0003ea0000000800 */
[----:B------:R2:W-:Y:S05]  /*5360*/  STS [R84], R2 ;  /* 0x0000000254007388 */ /* 0x0005ea0000000800 */
[----:B------:R4:W-:Y:S05]  /*5370*/  STS [R84+0x400], R0 ;  /* 0x0004000054007388 */ /* 0x0009ea0000000800 */
[----:B------:R4:W-:Y:S01]  /*5380*/  STS [R82+0x400], R3 ;  /* 0x0004000352007388 */ /* 0x0009e20000000800 */
[----:B-1----:R-:W-:Y:S02]  /*5390*/  F2FP.F16.F32.PACK_AB R4, R246, R248 ;  /* 0x000000f8f604723e */ /* 0x002fe400000000ff */
[----:B--2---:R-:W-:Y:S03]  /*53a0*/  F2FP.F16.F32.PACK_AB R2, R98, R99 ;  /* 0x000000636202723e */ /* 0x004fe600000000ff */
[----:B------:R-:W-:Y:S01]  /*53b0*/  STS [R82], R4 ;  /* 0x0000000452007388 */ /* 0x000fe20000000800 */
[----:B----4-:R-:W-:Y:S04]  /*53c0*/  F2FP.F16.F32.PACK_AB R0, R244, R245 ;  /* 0x000000f5f400723e */ /* 0x010fe800000000ff */
[----:B------:R3:W-:Y:S01]  /*53d0*/  STS [R85], R2 ;  /* 0x0000000255007388 */ /* 0x0007e20000000800 */
[C---:B------:R-:W-:Y:S04]  /*53e0*/  IADD3 R3, PT, PT, R252.reuse, R76, RZ ;  /* 0x0000004cfc037210 */ /* 0x040fe80007ffe0ff */
[----:B------:R1:W-:Y:S05]  /*53f0*/  STS [R85+0x400], R0 ;  /* 0x0004000055007388 */ /* 0x0003ea0000000800 */
[----:B------:R-:W2:Y:S05]  /*5400*/  LDSM.16.M88.4 R16, [R252+0x6000] ;  /* 0x00600000fc10783b */ /* 0x000eaa0000000200 */
[----:B------:R-:W4:Y:S01]  /*5410*/  LDSM.16.M88.4 R68, [R3+0x6000] ;  /* 0x006000000344783b */ /* 0x000f220000000200 */
[----:B---3--:R-:W-:Y:S05]  /*5420*/  IADD3 R2, PT, PT, R252, R100, RZ ;  /* 0x00000064fc027210 */ /* 0x008fea0007ffe0ff */
[----:B------:R-:W3:Y:S01]  /*5430*/  LDSM.16.M88.4 R72, [R2+0x6000] ;  /* 0x006000000248783b */ /* 0x000ee20000000200 */
[----:B-1----:R-:W-:Y:S05]  /*5440*/  IMAD.IADD R0, R76, 0x1, R2 ;  /* 0x000000014c007824 */ /* 0x002fea00078e0202 */
[----:B------:R-:W1:Y:S01]  /*5450*/  LDSM.16.M88.4 R76, [R0+0x6000] ;  /* 0x00600000004c783b */ /* 0x000e620000000200 */
[C---:B--2---:R-:W-:Y:S08]  /*5460*/  HMMA.16816.F32 R4, R16.reuse, R148, RZ ;  /* 0x000000941004723c */ /* 0x044ff000000018ff */
[C---:B------:R-:W-:Y:S08]  /*5470*/  HMMA.16816.F32 R8, R16.reuse, R150, RZ ;  /* 0x000000961008723c */ /* 0x040ff000000018ff */
[C---:B------:R-:W-:Y:S08]  /*5480*/  HMMA.16816.F32 R12, R16.reuse, R152, RZ ;  /* 0x00000098100c723c */ /* 0x040ff000000018ff */
[----:B------:R-:W-:Y:S08]  /*5490*/  HMMA.16816.F32 R16, R16, R154, RZ ;  /* 0x0000009a1010723c */ /* 0x000ff000000018ff */
[C---:B----4-:R-:W-:Y:S08]  /*54a0*/  HMMA.16816.F32 R4, R68.reuse, R156, R4 ;  /* 0x0000009c4404723c */ /* 0x050ff00000001804 */
        /* <DEDUP_REMOVED lines=28> */
[----:B------:R1:W4:Y:S07]  /*5670*/  LDSM.16.M88.4 R76, [R3+0xa000] ;  /* 0x00a00000034c783b */ /* 0x00032e0000000200 */
[C---:B--2---:R-:W-:Y:S08]  /*5680*/  HMMA.16816.F32 R4, R68.reuse, R204, R4 ;  /* 0x000000cc4404723c */ /* 0x044ff00000001804 */
[C---:B------:R-:W-:Y:S08]  /*5690*/  HMMA.16816.F32 R8, R68.reuse, R206, R8 ;  /* 0x000000ce4408723c */ /* 0x040ff00000001808 */
[C---:B------:R-:W-:Y:S03]  /*56a0*/  HMMA.16816.F32 R12, R68.reuse, R208, R12 ;  /* 0x000000d0440c723c */ /* 0x040fe6000000180c */
[----:B-1----:R-:W-:Y:S04]  /*56b0*/  FFMA.FTZ R3, -R96, R96, 1 ;  /* 0x3f80000060037423 */ /* 0x002fe80000010160 */
[----:B------:R-:W-:Y:S01]  /*56c0*/  FMUL.FTZ R3, R3, UR14 ;  /* 0x0000000e03037c20 */ /* 0x000fe20008410000 */
[----:B------:R-:W-:Y:S01]  /*56d0*/  HMMA.16816.F32 R16, R68, R210, R16 ;  /* 0x000000d24410723c */ /* 0x000fe20000001810 */
[----:B------:R-:W1:Y:S07]  /*56e0*/  LDSM.16.M88.4 R68, [R2+0xa000] ;  /* 0x00a000000244783b */ /* 0x000e6e0000000200 */
[C---:B---3--:R-:W-:Y:S08]  /*56f0*/  HMMA.16816.F32 R4, R72.reuse, R212, R4 ;  /* 0x000000d44804723c */ /* 0x048ff00000001804 */
        /* <DEDUP_REMOVED lines=22> */
[----:B------:R-:W-:Y:S01]  /*5860*/  HMMA.16816.F32 R16, R72, R242, R16 ;  /* 0x000000f24810723c */ /* 0x000fe20000001810 */
[----:B-----5:R1:W5:Y:S02]  /*5870*/  LDL.LU R110, [R1+0x90] ;  /* 0x00009000016e7983 */ /* 0x0203640000300800 */
[----:B------:R-:W-:Y:S01]  /*5880*/  FMUL.FTZ R4, R251, R4 ;  /* 0x00000004fb047220 */ /* 0x000fe20000410000 */
[----:B------:R-:W-:Y:S01]  /*5890*/  FMUL.FTZ R3, R3, R2 ;  /* 0x0000000203037220 */ /* 0x000fe20000410000 */
[----:B------:R-:W-:Y:S01]  /*58a0*/  FADD.FTZ R5, -R81, R8 ;  /* 0x0000000851057221 */ /* 0x000fe20000010100 */
[----:B------:R-:W-:Y:S01]  /*58b0*/  FFMA.FTZ R2, -R91, R91, 1 ;  /* 0x3f8000005b027423 */ /* 0x000fe2000001015b */
[----:B------:R-:W-:Y:S01]  /*58c0*/  FMUL.FTZ R0, R0, R4 ;  /* 0x0000000400007220 */ /* 0x000fe20000410000 */
[----:B------:R-:W-:Y:S01]  /*58d0*/  FFMA.FTZ R4, -R90, R90, 1 ;  /* 0x3f8000005a047423 */ /* 0x000fe2000001015a */
[----:B------:R-:W-:Y:S01]  /*58e0*/  FADD.FTZ R8, -R81, R9 ;  /* 0x0000000951087221 */ /* 0x000fe20000010100 */
[----:B------:R-:W-:Y:S01]  /*58f0*/  FMUL.FTZ R5, R249, R5 ;  /* 0x00000005f9057220 */ /* 0x000fe20000410000 */
[----:B------:R-:W-:Y:S01]  /*5900*/  FMUL.FTZ R2, R2, UR14 ;  /* 0x0000000e02027c20 */ /* 0x000fe20008410000 */
[----:B------:R-:W-:Y:S01]  /*5910*/  F2FP.F16.F32.PACK_AB R0, R0, R3 ;  /* 0x000000030000723e */ /* 0x000fe200000000ff */
[----:B------:R-:W-:Y:S01]  /*5920*/  FMUL.FTZ R8, R247, R8 ;  /* 0x00000008f7087220 */ /* 0x000fe20000410000 */
[----:B------:R-:W-:Y:S01]  /*5930*/  FMUL.FTZ R4, R4, UR14 ;  /* 0x0000000e04047c20 */ /* 0x000fe20008410000 */
[----:B------:R-:W-:Y:S01]  /*5940*/  FMUL.FTZ R2, R2, R5 ;  /* 0x0000000502027220 */ /* 0x000fe20000410000 */
[C---:B------:R-:W-:Y:S01]  /*5950*/  FADD.FTZ R12, -R81.reuse, R12 ;  /* 0x0000000c510c7221 */ /* 0x040fe20000010100 */
[----:B------:R2:W-:Y:S01]  /*5960*/  STS [R83+0x12000], R0 ;  /* 0x0120000053007388 */ /* 0x0005e20000000800 */
[----:B------:R-:W-:Y:S01]  /*5970*/  FMUL.FTZ R4, R4, R8 ;  /* 0x0000000804047220 */ /* 0x000fe20000410000 */
[----:B------:R-:W-:Y:S01]  /*5980*/  FADD.FTZ R9, -R81, R16 ;  /* 0x0000001051097221 */ /* 0x000fe20000010100 */
[----:B------:R-:W-:Y:S01]  /*5990*/  FMUL.FTZ R16, R248, R12 ;  /* 0x0000000cf8107220 */ /* 0x000fe20000410000 */
[----:B------:R-:W-:Y:S01]  /*59a0*/  FFMA.FTZ R5, -R89, R89, 1 ;  /* 0x3f80000059057423 */ /* 0x000fe20000010159 */
[----:B------:R-:W-:Y:S01]  /*59b0*/  FFMA.FTZ R3, -R88, R88, 1 ;  /* 0x3f80000058037423 */ /* 0x000fe20000010158 */
[----:B------:R-:W-:Y:S01]  /*59c0*/  F2FP.F16.F32.PACK_AB R4, R4, R2 ;  /* 0x000000020404723e */ /* 0x000fe200000000ff */
[----:B------:R-:W-:Y:S01]  /*59d0*/  FFMA.FTZ R2, -R109, R109, 1 ;  /* 0x3f8000006d027423 */ /* 0x000fe2000001016d */
[----:B------:R-:W-:Y:S01]  /*59e0*/  FMUL.FTZ R12, R99, R9 ;  /* 0x00000009630c7220 */ /* 0x000fe20000410000 */
[----:B------:R1:W5:Y:S01]  /*59f0*/  LDL.LU R109, [R1+0x8c] ;  /* 0x00008c00016d7983 */ /* 0x0003620000300800 */
[C---:B------:R-:W-:Y:S01]  /*5a00*/  FADD.FTZ R13, -R81.reuse, R13 ;  /* 0x0000000d510d7221 */ /* 0x040fe20000010100 */
[----:B------:R-:W-:Y:S01]  /*5a10*/  FADD.FTZ R81, -R81, R17 ;  /* 0x0000001151517221 */ /* 0x000fe20000010100 */
[----:B------:R-:W-:Y:S01]  /*5a20*/  FFMA.FTZ R9, -R87, R87, 1 ;  /* 0x3f80000057097423 */ /* 0x000fe20000010157 */
[----:B------:R-:W-:Y:S01]  /*5a30*/  FFMA.FTZ R8, -R86, R86, 1 ;  /* 0x3f80000056087423 */ /* 0x000fe20000010156 */
[----:B------:R-:W-:Y:S01]  /*5a40*/  FMUL.FTZ R6, R107, R6 ;  /* 0x000000066b067220 */ /* 0x000fe20000410000 */
[----:B------:R-:W-:Y:S01]  /*5a50*/  FMUL.FTZ R17, R246, R13 ;  /* 0x0000000df6117220 */ /* 0x000fe20000410000 */
[----:B------:R-:W-:Y:S01]  /*5a60*/  FMUL.FTZ R5, R5, UR14 ;  /* 0x0000000e05057c20 */ /* 0x000fe20008410000 */
[----:B------:R-:W-:Y:S01]  /*5a70*/  FMUL.FTZ R3, R3, UR14 ;  /* 0x0000000e03037c20 */ /* 0x000fe20008410000 */
[----:B------:R-:W-:Y:S01]  /*5a80*/  FMUL.FTZ R13, R98, R81 ;  /* 0x00000051620d7220 */ /* 0x000fe20000410000 */
[----:B------:R-:W-:Y:S01]  /*5a90*/  FMUL.FTZ R8, R8, UR14 ;  /* 0x0000000e08087c20 */ /* 0x000fe20008410000 */
[----:B------:R-:W-:Y:S01]  /*5aa0*/  FMUL.FTZ R9, R9, UR14 ;  /* 0x0000000e09097c20 */ /* 0x000fe20008410000 */
[----:B------:R-:W-:Y:S01]  /*5ab0*/  FMUL.FTZ R7, R106, R7 ;  /* 0x000000076a077220 */ /* 0x000fe20000410000 */
[----:B------:R-:W-:Y:S01]  /*5ac0*/  FADD.FTZ R10, -R80, R10 ;  /* 0x0000000a500a7221 */ /* 0x000fe20000010100 */
[----:B------:R-:W-:Y:S01]  /*5ad0*/  FMUL.FTZ R5, R5, R16 ;  /* 0x0000001005057220 */ /* 0x000fe20000410000 */
[----:B------:R-:W-:Y:S01]  /*5ae0*/  FMUL.FTZ R3, R3, R17 ;  /* 0x0000001103037220 */ /* 0x000fe20000410000 */
[----:B--2---:R-:W-:Y:S01]  /*5af0*/  FFMA.FTZ R0, -R108, R108, 1 ;  /* 0x3f8000006c007423 */ /* 0x004fe2000001016c */
[----:B------:R-:W-:Y:S01]  /*5b00*/  FMUL.FTZ R8, R8, R13 ;  /* 0x0000000d08087220 */ /* 0x000fe20000410000 */
[----:B------:R1:W5:Y:S01]  /*5b10*/  LDL.LU R108, [R1+0x88] ;  /* 0x00008800016c7983 */ /* 0x0003620000300800 */
[----:B------:R-:W-:Y:S01]  /*5b20*/  FMUL.FTZ R9, R9, R12 ;  /* 0x0000000c09097220 */ /* 0x000fe20000410000 */
[----:B------:R-:W-:Y:S01]  /*5b30*/  FADD.FTZ R12, -R80, R11 ;  /* 0x0000000b500c7221 */ /* 0x000fe20000010100 */
[----:B------:R-:W-:Y:S02]  /*5b40*/  FMUL.FTZ R10, R105, R10 ;  /* 0x0000000a690a7220 */ /* 0x000fe40000410000 */
[----:B------:R1:W5:Y:S01]  /*5b50*/  LDL.LU R107, [R1+0x84] ;  /* 0x00008400016b7983 */ /* 0x0003620000300800 */
[----:B------:R-:W-:Y:S01]  /*5b60*/  F2FP.F16.F32.PACK_AB R3, R3, R5 ;  /* 0x000000050303723e */ /* 0x000fe200000000ff */
[----:B------:R-:W-:Y:S01]  /*5b70*/  FMUL.FTZ R12, R104, R12 ;  /* 0x0000000c680c7220 */ /* 0x000fe20000410000 */
[----:B------:R-:W-:Y:S02]  /*5b80*/  F2FP.F16.F32.PACK_AB R5, R8, R9 ;  /* 0x000000090805723e */ /* 0x000fe400000000ff */
[----:B------:R1:W5:Y:S01]  /*5b90*/  LDL.LU R106, [R1+0x80] ;  /* 0x00008000016a7983 */ /* 0x0003620000300800 */
[C---:B------:R-:W-:Y:S01]  /*5ba0*/  FADD.FTZ R9, -R80.reuse, R14 ;  /* 0x0000000e50097221 */ /* 0x040fe20000010100 */
[----:B------:R-:W-:Y:S01]  /*5bb0*/  FADD.FTZ R11, -R80, R15 ;  /* 0x0000000f500b7221 */ /* 0x000fe20000010100 */
[----:B------:R-:W-:Y:S02]  /*5bc0*/  FMUL.FTZ R0, R0, UR14 ;  /* 0x0000000e00007c20 */ /* 0x000fe40008410000 */
[----:B------:R1:W5:Y:S01]  /*5bd0*/  LDL.LU R105, [R1+0x7c] ;  /* 0x00007c0001697983 */ /* 0x0003620000300800 */
[----:B------:R-:W-:Y:S01]  /*5be0*/  FMUL.FTZ R9, R103, R9 ;  /* 0x0000000967097220 */ /* 0x000fe20000410000 */
[----:B------:R-:W-:Y:S01]  /*5bf0*/  FMUL.FTZ R11, R102, R11 ;  /* 0x0000000b660b7220 */ /* 0x000fe20000410000 */
[----:B------:R-:W-:Y:S02]  /*5c00*/  FMUL.FTZ R0, R0, R7 ;  /* 0x0000000700007220 */ /* 0x000fe40000410000 */
[----:B------:R1:W5:Y:S01]  /*5c10*/  LDL.LU R104, [R1+0x78] ;  /* 0x0000780001687983 */ /* 0x0003620000300800 */
[----:B------:R-:W-:Y:S01]  /*5c20*/  FFMA.FTZ R7, -R101, R101, 1 ;  /* 0x3f80000065077423 */ /* 0x000fe20000010165 */
[----:B------:R-:W-:Y:S01]  /*5c30*/  FMUL.FTZ R2, R2, UR14 ;  /* 0x0000000e02027c20 */ /* 0x000fe20008410000 */
[----:B------:R-:W-:Y:S02]  /*5c40*/  FFMA.FTZ R8, -R95, R95, 1 ;  /* 0x3f8000005f087423 */ /* 0x000fe4000001015f */
[----:B------:R1:W5:Y:S01]  /*5c50*/  LDL.LU R103, [R1+0x74] ;  /* 0x0000740001677983 */ /* 0x0003620000300800 */
[----:B------:R-:W-:Y:S01]  /*5c60*/  FMUL.FTZ R7, R7, UR14 ;  /* 0x0000000e07077c20 */ /* 0x000fe20008410000 */
[----:B------:R-:W-:Y:S01]  /*5c70*/  FMUL.FTZ R2, R2, R6 ;  /* 0x0000000602027220 */ /* 0x000fe20000410000 */
[----:B------:R-:W-:Y:S02]  /*5c80*/  FFMA.FTZ R6, -R97, R97, 1 ;  /* 0x3f80000061067423 */ /* 0x000fe40000010161 */
[----:B------:R1:W5:Y:S01]  /*5c90*/  LDL.LU R102, [R1+0x70] ;  /* 0x0000700001667983 */ /* 0x0003620000300800 */
[----:B------:R-:W-:Y:S01]  /*5ca0*/  FMUL.FTZ R7, R7, R10 ;  /* 0x0000000a07077220 */ /* 0x000fe20000410000 */
[----:B------:R-:W-:Y:S01]  /*5cb0*/  FMUL.FTZ R8, R8, UR14 ;  /* 0x0000000e08087c20 */ /* 0x000fe20008410000 */
[----:B------:R-:W-:Y:S02]  /*5cc0*/  F2FP.F16.F32.PACK_AB R0, R0, R2 ;  /* 0x000000020000723e */ /* 0x000fe400000000ff */
[----:B------:R1:W5:Y:S01]  /*5cd0*/  LDL.LU R101, [R1+0x6c] ;  /* 0x00006c0001657983 */ /* 0x0003620000300800 */
[----:B------:R-:W-:Y:S01]  /*5ce0*/  FFMA.FTZ R2, -R250, R250, 1 ;  /* 0x3f800000fa027423 */ /* 0x000fe200000101fa */
[----:B------:R-:W-:Y:S01]  /*5cf0*/  FMUL.FTZ R6, R6, UR14 ;  /* 0x0000000e06067c20 */ /* 0x000fe20008410000 */
[----:B------:R-:W-:Y:S02]  /*5d00*/  FADD.FTZ R18, -R80, R18 ;  /* 0x0000001250127221 */ /* 0x000fe40000010100 */
[----:B------:R-:W2:Y:S01]  /*5d10*/  LDL R14, [R1+0x24] ;  /* 0x00002400010e7983 */ /* 0x000ea20000100800 */
[----:B------:R-:W-:Y:S01]  /*5d20*/  FMUL.FTZ R2, R2, UR14 ;  /* 0x0000000e02027c20 */ /* 0x000fe20008410000 */
[----:B------:R-:W-:Y:S01]  /*5d30*/  FMUL.FTZ R6, R6, R9 ;  /* 0x0000000906067220 */ /* 0x000fe20000410000 */
[----:B------:R-:W-:Y:S02]  /*5d40*/  FADD.FTZ R19, -R80, R19 ;  /* 0x0000001350137221 */ /* 0x000fe40000010100 */
[----:B------:R-:W3:Y:S01]  /*5d50*/  LDL R13, [R1+0x2c] ;  /* 0x00002c00010d7983 */ /* 0x000ee20000100800 */
[----:B------:R-:W-:Y:S01]  /*5d60*/  FMUL.FTZ R2, R2, R12 ;  /* 0x0000000c02027220 */ /* 0x000fe20000410000 */
[----:B------:R-:W-:Y:S01]  /*5d70*/  FFMA.FTZ R9, -R92, R92, 1 ;  /* 0x3f8000005c097423 */ /* 0x000fe2000001015c */
[----:B------:R-:W-:Y:S02]  /*5d80*/  FMUL.FTZ R10, R245, R18 ;  /* 0x00000012f50a7220 */ /* 0x000fe40000410000 */
[----:B------:R4:W-:Y:S01]  /*5d90*/  STS [R83+0x12400], R0 ;  /* 0x0124000053007388 */ /* 0x0009e20000000800 */
[----:B------:R-:W-:Y:S01]  /*5da0*/  F2FP.F16.F32.PACK_AB R2, R2, R7 ;  /* 0x000000070202723e */ /* 0x000fe200000000ff */
[----:B------:R-:W-:Y:S03]  /*5db0*/  FMUL.FTZ R9, R9, UR14 ;  /* 0x0000000e09097c20 */ /* 0x000fe60008410000 */
[----:B------:R-:W-:Y:S05]  /*5dc0*/  STS [R84+-0x2000], R4 ;  /* 0xffe0000454007388 */ /* 0x000fea0000000800 */
[----:B------:R1:W-:Y:S05]  /*5dd0*/  STS [R84+-0x1c00], R2 ;  /* 0xffe4000254007388 */ /* 0x0003ea0000000800 */
[----:B------:R-:W-:Y:S01]  /*5de0*/  STS [R82+-0x2000], R3 ;  /* 0xffe0000352007388 */ /* 0x000fe20000000800 */
[----:B------:R-:W1:Y:S01]  /*5df0*/  S2R R250, SR_TID.X ;  /* 0x0000000000fa7919 */ /* 0x000e620000002100 */
[----:B------:R-:W1:Y:S01]  /*5e00*/  S2R R251, SR_TID.X ;  /* 0x0000000000fb7919 */ /* 0x000e620000002100 */
[----:B----4-:R-:W-:Y:S01]  /*5e10*/  FMUL.FTZ R0, R8, R11 ;  /* 0x0000000b08007220 */ /* 0x010fe20000410000 */
[----:B------:R-:W-:Y:S01]  /*5e20*/  FFMA.FTZ R8, -R94, R94, 1 ;  /* 0x3f8000005e087423 */ /* 0x000fe2000001015e */
[----:B------:R-:W-:Y:S03]  /*5e30*/  FMUL.FTZ R11, R244, R19 ;  /* 0x00000013f40b7220 */ /* 0x000fe60000410000 */
[----:B------:R-:W-:Y:S01]  /*5e40*/  FMUL.FTZ R8, R8, UR14 ;  /* 0x0000000e08087c20 */ /* 0x000fe20008410000 */
[----:B------:R-:W-:Y:S01]  /*5e50*/  F2FP.F16.F32.PACK_AB R0, R0, R6 ;  /* 0x000000060000723e */ /* 0x000fe200000000ff */
[----:B------:R-:W-:Y:S02]  /*5e60*/  FMUL.FTZ R6, R9, R11 ;  /* 0x0000000b09067220 */ /* 0x000fe40000410000 */
[----:B------:R-:W-:Y:S02]  /*5e70*/  FMUL.FTZ R7, R8, R10 ;  /* 0x0000000a08077220 */ /* 0x000fe40000410000 */
[----:B------:R-:W-:Y:S03]  /*5e80*/  STS [R82+-0x1c00], R0 ;  /* 0xffe4000052007388 */ /* 0x000fe60000000800 */
[----:B-1----:R-:W-:Y:S02]  /*5e90*/  F2FP.F16.F32.PACK_AB R2, R6, R7 ;  /* 0x000000070602723e */ /* 0x002fe400000000ff */
[----:B------:R-:W-:Y:S05]  /*5ea0*/  STS [R85+-0x2000], R5 ;  /* 0xffe0000555007388 */ /* 0x000fea0000000800 */
[----:B------:R1:W-:Y:S01]  /*5eb0*/  STS [R85+-0x1c00], R2 ;  /* 0xffe4000255007388 */ /* 0x0003e20000000800 */
[----:B------:R-:W-:Y:S01]  /*5ec0*/  BAR.SYNC.DEFER_BLOCKING 0x0 ;  /* 0x0000000000007b1d */ /* 0x000fe20000010000 */
[C---:B------:R-:W-:Y:S01]  /*5ed0*/  IMAD.SHL.U32 R248, R250.reuse, 0x40, RZ ;  /* 0x00000040faf87824 */ /* 0x040fe200078e00ff */
[----:B------:R-:W-:Y:S02]  /*5ee0*/  SHF.L.U32 R249, R250, 0x6, RZ ;  /* 0x00000006faf97819 */ /* 0x000fe400000006ff */
[----:B------:R-:W-:Y:S02]  /*5ef0*/  SHF.L.U32 R251, R251, 0x3, RZ ;  /* 0x00000003fbfb7819 */ /* 0x000fe400000006ff */
[----:B------:R-:W-:Y:S02]  /*5f00*/  LOP3.LUT R248, R248, 0x1c0, RZ, 0xc0, !PT ;  /* 0x000001c0f8f87812 */ /* 0x000fe400078ec0ff */
[----:B------:R-:W-:Y:S02]  /*5f10*/  LOP3.LUT R249, R249, 0x200, RZ, 0xc0, !PT ;  /* 0x00000200f9f97812 */ /* 0x000fe400078ec0ff */
[----:B------:R-:W-:Y:S02]  /*5f20*/  LOP3.LUT R248, R248, 0x38, R251, 0xf8, !PT ;  /* 0x00000038f8f87812 */ /* 0x000fe400078ef8fb */
[----:B------:R-:W-:Y:S02]  /*5f30*/  SHF.R.U32.HI R251, RZ, 0x1, R250 ;  /* 0x00000001fffb7819 */ /* 0x000fe400000116fa */
[----:B------:R-:W-:Y:S02]  /*5f40*/  SHF.L.U32 R250, R250, 0x5, RZ ;  /* 0x00000005fafa7819 */ /* 0x000fe400000006ff */
[----:B------:R-:W-:Y:S02]  /*5f50*/  LOP3.LUT R248, R248, 0x8, R251, 0x78, !PT ;  /* 0x00000008f8f87812 */ /* 0x000fe400078e78fb */
        /* <DEDUP_REMOVED lines=88> */
[----:B------:R-:W-:Y:S04]  /*64e0*/  SHF.R.S64 R5, R5, 0x1f, R4 ;  /* 0x0000001f05057819 */ /* 0x000fe80000001004 */
[----:B---3--:R-:W-:Y:S01]  /*64f0*/  IADD3 R248, P0, PT, R5, R248, RZ ;  /* 0x000000f805f87210 */ /* 0x008fe20007f1e0ff */
[----:B-1----:R-:W-:Y:S02]  /*6500*/  IMAD.SHL.U32 R251, R251, 0x8, RZ ;  /* 0x00000008fbfb7824 */ /* 0x002fe400078e00ff */
[----:B------:R-:W-:Y:S01]  /*6510*/  IMAD.U32 R5, RZ, RZ, UR48 ;  /* 0x00000030ff057e24 */ /* 0x000fe2000f8e00ff */
[----:B--2---:R-:W-:Y:S01]  /*6520*/  LEA.HI.X.SX32 R249, R4, R249, 0x1, P0 ;  /* 0x000000f904f97211 */ /* 0x004fe200000f0eff */
[----:B------:R1:W-:Y:S01]  /*6530*/  STL [R1+0x4c], R248 ;  /* 0x00004cf801007387 */ /* 0x0003e20000100800 */
[----:B------:R-:W-:Y:S01]  /*6540*/  LOP3.LUT R250, R251, 0x38, RZ, 0xc0, !PT ;  /* 0x00000038fbfa7812 */ /* 0x000fe200078ec0ff */
[----:B------:R-:W-:Y:S01]  /*6550*/  IMAD.U32 R4, RZ, RZ, UR47 ;  /* 0x0000002fff047e24 */ /* 0x000fe2000f8e00ff */
[----:B------:R-:W2:Y:S02]  /*6560*/  S2R R251, SR_TID.X ;  /* 0x0000000000fb7919 */ /* 0x000ea40000002100 */
[C---:B------:R-:W-:Y:S02]  /*6570*/  ISETP.GE.AND P6, PT, R250.reuse, UR9, PT ;  /* 0x00000009fa007c0c */ /* 0x040fe4000bfc6270 */
[----:B------:R-:W-:Y:S01]  /*6580*/  LOP3.LUT R6, R250, 0x40, RZ, 0xfc, !PT ;  /* 0x00000040fa067812 */ /* 0x000fe200078efcff */
[----:B------:R1:W-:Y:S03]  /*6590*/  STL [R1+0x48], R249 ;  /* 0x000048f901007387 */ /* 0x0003e60000100800 */
[----:B------:R-:W-:Y:S02]  /*65a0*/  ISETP.GE.AND P5, PT, R6, UR9, PT ;  /* 0x0000000906007c0c */ /* 0x000fe4000bfa6270 */
[----:B------:R-:W-:Y:S04]  /*65b0*/  LOP3.LUT R6, R250, 0x80, RZ, 0xfc, !PT ;  /* 0x00000080fa067812 */ /* 0x000fe800078efcff */
[----:B------:R-:W-:Y:S01]  /*65c0*/  ISETP.GE.AND P2, PT, R6, UR9, PT ;  /* 0x0000000906007c0c */ /* 0x000fe2000bf46270 */
[----:B------:R-:W-:Y:S01]  /*65d0*/  @!P6 IMAD.MOV.U32 R13, RZ, RZ, R249 ;  /* 0x000000ffff0de224 */ /* 0x000fe200078e00f9 */
[-C--:B------:R-:W-:Y:S01]  /*65e0*/  @!P6 LEA R10, P0, R10, R248.reuse, 0x1 ;  /* 0x000000f80a0ae211 */ /* 0x080fe200078008ff */
[----:B------:R-:W-:Y:S03]  /*65f0*/  IMAD.U32 R6, RZ, RZ, UR48 ;  /* 0x00000030ff067e24 */ /* 0x000fe6000f8e00ff */
[-C--:B------:R-:W-:Y:S01]  /*6600*/  @!P6 LEA.HI.X R11, R5, R249.reuse, R4, 0x1, P0 ;  /* 0x000000f9050be211 */ /* 0x080fe200000f0c04 */
[----:B------:R-:W-:Y:S01]  /*6610*/  IMAD.U32 R5, RZ, RZ, UR47 ;  /* 0x0000002fff057e24 */ /* 0x000fe2000f8e00ff */
[-C--:B------:R-:W-:Y:S04]  /*6620*/  @!P5 LEA R8, P1, R8, R248.reuse, 0x1 ;  /* 0x000000f80808d211 */ /* 0x080fe800078208ff */
[-C--:B------:R-:W-:Y:S01]  /*6630*/  @!P5 LEA.HI.X R9, R12, R249.reuse, R9, 0x1, P1 ;  /* 0x000000f90c09d211 */ /* 0x080fe200008f0c09 */
[----:B------:R-:W-:Y:S01]  /*6640*/  @!P6 IMAD.MOV.U32 R12, RZ, RZ, R248 ;  /* 0x000000ffff0ce224 */ /* 0x000fe200078e00f8 */
[----:B------:R-:W-:Y:S01]  /*6650*/  @!P2 LEA R6, P0, R6, R248, 0x1 ;  /* 0x000000f80606a211 */ /* 0x000fe200078008ff */
[----:B--2---:R-:W-:Y:S05]  /*6660*/  IMAD.SHL.U32 R250, R251, 0x8, RZ ;  /* 0x00000008fbfa7824 */ /* 0x004fea00078e00ff */
[----:B------:R-:W-:Y:S04]  /*6670*/  LOP3.LUT R7, R250, 0x1f8, RZ, 0xc0, !PT ;  /* 0x000001f8fa077812 */ /* 0x000fe800078ec0ff */
[----:B------:R-:W-:Y:S01]  /*6680*/  LOP3.LUT R4, R7, 0x38, R251, 0x78, !PT ;  /* 0x0000003807047812 */ /* 0x000fe200078e78fb */
[----:B------:R-:W-:Y:S03]  /*6690*/  IMAD.U32 R7, RZ, RZ, UR48 ;  /* 0x00000030ff077e24 */ /* 0x000fe6000f8e00ff */
[----:B------:R-:W-:Y:S02]  /*66a0*/  LOP3.LUT R4, R4, 0x1e00, R250, 0xf8, !PT ;  /* 0x00001e0004047812 */ /* 0x000fe400078ef8fa */
[----:B------:R-:W-:Y:S02]  /*66b0*/  @!P2 LEA.HI.X R7, R7, R249, R5, 0x1, P0 ;  /* 0x000000f90707a211 */ /* 0x000fe400000f0c05 */
[----:B------:R-:W-:Y:S05]  /*66c0*/  LEA R4, R4, UR4, 0x1 ;  /* 0x0000000404047c11 */ /* 0x000fea000f8e08ff */
        /* <DEDUP_REMOVED lines=35> */
.L_x_1172:
        /* <DEDUP_REMOVED lines=395> */
.L_x_1173:
[----:B------:R-:W2:Y:S01]  /*81b0*/  LDL.LU R0, [R1+0x30] ;  /* 0x0000300001007983 */ /* 0x000ea20000300800 */
[----:B------:R-:W-:Y:S02]  /*81c0*/  UISETP.GT.AND UP0, UPT, UR45, URZ, UPT ;  /* 0x000000ff2d00728c */ /* 0x000fe4000bf04270 */
[----:B------:R-:W-:Y:S07]  /*81d0*/  UIADD3 UR16, UPT, UPT, UR45, -0x1, URZ ;  /* 0xffffffff2d107890 */ /* 0x000fee000fffe0ff */
[----:B------:R-:W-:Y:S01]  /*81e0*/  UMOV UR45, UR16 ;  /* 0x00000010002d7c82 */ /* 0x000fe20008000000 */
[----:B--2---:R-:W-:Y:S05]  /*81f0*/  IADD3 R0, PT, PT, R0, -0x40, RZ ;  /* 0xffffffc000007810 */ /* 0x004fea0007ffe0ff */
[----:B------:R3:W-:Y:S01]  /*8200*/  STL [R1+0x30], R0 ;  /* 0x0000300001007387 */ /* 0x0007e20000100800 */
[----:B------:R-:W-:Y:S05]  /*8210*/  BRA.U UP0, `(.L_x_1174) ;  /* 0xffffffbd00107547 */ /* 0x000fea000b83ffff */
[----:B---3--:R-:W2:Y:S01]  /*8220*/  S2R R0, SR_TID.X ;  /* 0x0000000000007919 */ /* 0x008ea20000002100 */
        /* <DEDUP_REMOVED lines=176> */
.L_x_1175:
[----:B------:R-:W2:Y:S01]  /*8d30*/  LDCU.64 UR10, c[0x0][0x5c0] ;  /* 0x0000b800ff0a77ac */ /* 0x000ea20008000a00 */
[----:B------:R-:W-:-:S04]  /*8d40*/  UIADD3 UR8, UPT, UPT, UR38, UR40, URZ ;  /* 0x0000002826087290 */ /* 0x000fc8000fffe0ff */
[----:B--2---:R-:W-:Y:S02]  /*8d50*/  UIMAD.WIDE.U32 UR18, UR8, UR10, URZ ;  /* 0x0000000a081272a5 */ /* 0x004fe4000f8e00ff */
[----:B------:R-:W-:-:S04]  /*8d60*/  UIMAD UR8, UR8, UR11, URZ ;  /* 0x0000000b080872a4 */ /* 0x000fc8000f8e02ff */
[----:B------:R-:W-:-:S06]  /*8d70*/  UIADD3 UR8, UPT, UPT, UR19, UR8, URZ ;  /* 0x0000000813087290 */ /* 0x000fcc000fffe0ff */
[----:B-1----:R-:W-:Y:S02]  /*8d80*/  MOV R0, UR8 ;  /* 0x0000000800007c02 */ /* 0x002fe40008000f00 */
.L_x_1176:
        /* <DEDUP_REMOVED lines=14> */
.L_x_1177:
[----:B------:R-:W1:Y:S01]  /*8e70*/  LDCU.64 UR8, c[0x0][0x5c8] ;  /* 0x0000b900ff0877ac */ /* 0x000e620008000a00 */
[----:B------:R-:W-:-:S04]  /*8e80*/  UIADD3 UR14, UPT, UPT, UR38, UR40, URZ ;  /* 0x00000028260e7290 */ /* 0x000fc8000fffe0ff */
[----:B-1----:R-:W-:Y:S02]  /*8e90*/  UIMAD.WIDE.U32 UR16, UR14, UR8, URZ ;  /* 0x000000080e1072a5 */ /* 0x002fe4000f8e00ff */
[----:B------:R-:W-:-:S04]  /*8ea0*/  UIMAD UR14, UR14, UR9, URZ ;  /* 0x000000090e0e72a4 */ /* 0x000fc8000f8e02ff */
[----:B------:R-:W-:Y:S01]  /*8eb0*/  UIADD3 UR14, UPT, UPT, UR17, UR14, URZ ;  /* 0x0000000e110e7290 */ /* 0x000fe2000fffe0ff */
[----:B------:R-:W-:-:S05]  /*8ec0*/  UMOV UR32, UR16 ;  /* 0x0000001000207c82 */ /* 0x000fca0008000000 */
[----:B------:R-:W-:-:S07]  /*8ed0*/  MOV R26, UR14 ;  /* 0x0000000e001a7c02 */ /* 0x000fce0008000f00 */
.L_x_1178:
        /* <DEDUP_REMOVED lines=51> */
.L_x_1180:
[----:B------:R-:W-:Y:S05]  /*9210*/  BSYNC.RECONVERGENT B0 ;  /* 0x0000000000007941 */ /* 0x000fea0003800200 */
.L_x_1179:
        /* <DEDUP_REMOVED lines=19> */
.L_x_1182:
[----:B------:R-:W-:Y:S05]  /*9350*/  BSYNC.RECONVERGENT B0 ;  /* 0x0000000000007941 */ /* 0x000fea0003800200 */
.L_x_1181:
        /* <DEDUP_REMOVED lines=25> */
.L_x_1184:
[----:B------:R-:W-:Y:S05]  /*94f0*/  BSYNC.RECONVERGENT B0 ;  /* 0x0000000000007941 */ /* 0x000fea0003800200 */
.L_x_1183:
        /* <DEDUP_REMOVED lines=17> */
.L_x_1143:
[----:B------:R-:W-:Y:S05]  /*9610*/  BSYNC.RECONVERGENT B1 ;  /* 0x0000000000017941 */ /* 0x000fea0003800200 */
.L_x_1121:
        /* <DEDUP_REMOVED lines=11> */
.L_x_1186:
        /* <DEDUP_REMOVED lines=11> */
.L_x_2172:


//--------------------- .text._ZN5flash44flash_bwd_dq_dk_dv_loop_seqk_parallel_kernelI23Flash_bwd_kernel_traitsILi192ELi64ELi64ELi8ELi4ELi2ELi2ELb1ELb1EN7cutlass6half_tE19Flash_kernel_traitsILi192ELi64ELi64ELi8ES3_EELb1ELb0ELb1ELb0ELb0ELb1ELb0EEEvNS_16Flash_bwd_paramsE --------------------------
	.section	.text._ZN5flash44flash_bwd_dq_dk_dv_loop_seqk_parallel_kernelI23Flash_bwd_kernel_traitsILi192ELi64ELi64ELi8ELi4ELi2ELi2ELb1ELb1EN7cutlass6half_tE19Flash_kernel_traitsILi192ELi64ELi64ELi8ES3_EELb1ELb0ELb1ELb0ELb0ELb1ELb0EEEvNS_16Flash_bwd_paramsE,"ax",@progbits
	.align	128
        .global         _ZN5flash44flash_bwd_dq_dk_dv_loop_seqk_parallel_kernelI23Flash_bwd_kernel_traitsILi192ELi64ELi64ELi8ELi4ELi2ELi2ELb1ELb1EN7cutlass6half_tE19Flash_kernel_traitsILi192ELi64ELi64ELi8ES3_EELb1ELb0ELb1ELb0ELb0ELb1ELb0EEEvNS_16Flash_bwd_paramsE
        .type           _ZN5flash44flash_bwd_dq_dk_dv_loop_seqk_parallel_kernelI23Flash_bwd_kernel_traitsILi192ELi64ELi64ELi8ELi4ELi2ELi2ELb1ELb1EN7cutlass6half_tE19Flash_kernel_traitsILi192ELi64ELi64ELi8ES3_EELb1ELb0ELb1ELb0ELb0ELb1ELb0EEEvNS_16Flash_bwd_paramsE,@function
        .size           _ZN5flash44flash_bwd_dq_dk_dv_loop_seqk_parallel_kernelI23Flash_bwd_kernel_traitsILi192ELi64ELi64ELi8ELi4ELi2ELi2ELb1ELb1EN7cutlass6half_tE19Flash_kernel_traitsILi192ELi64ELi64ELi8ES3_EELb1ELb0ELb1ELb0ELb0ELb1ELb0EEEvNS_16Flash_bwd_paramsE,(.L_x_2173 - _ZN5flash44flash_bwd_dq_dk_dv_loop_seqk_parallel_kernelI23Flash_bwd_kernel_traitsILi192ELi64ELi64ELi8ELi4ELi2ELi2ELb1ELb1EN7cutlass6half_tE19Flash_kernel_traitsILi192ELi64ELi64ELi8ES3_EELb1ELb0ELb1ELb0ELb0ELb1ELb0EEEvNS_16Flash_bwd_paramsE)
        .other          _ZN5flash44flash_bwd_dq_dk_dv_loop_seqk_parallel_kernelI23Flash_bwd_kernel_traitsILi192ELi64ELi64ELi8ELi4ELi2ELi2ELb1ELb1EN7cutlass6half_tE19Flash_kernel_traitsILi192ELi64ELi64ELi8ES3_EELb1ELb0ELb1ELb0ELb0ELb1ELb0EEEvNS_16Flash_bwd_paramsE,@"STO_CUDA_ENTRY STV_DEFAULT"
_ZN5flash44flash_bwd_dq_dk_dv_loop_seqk_parallel_kernelI23Flash_bwd_kernel_traitsILi192ELi64ELi64ELi8ELi4ELi2ELi2ELb1ELb1EN7cutlass6half_tE19Flash_kernel_traitsILi192ELi64ELi64ELi8ES3_EELb1ELb0ELb1ELb0ELb0ELb1ELb0EEEvNS_16Flash_bwd_paramsE:
.text._ZN5flash44flash_bwd_dq_dk_dv_loop_seqk_parallel_kernelI23Flash_bwd_kernel_traitsILi192ELi64ELi64ELi8ELi4ELi2ELi2ELb1ELb1EN7cutlass6half_tE19Flash_kernel_traitsILi192ELi64ELi64ELi8ES3_EELb1ELb0ELb1ELb0ELb0ELb1ELb0EEEvNS_16Flash_bwd_paramsE:
        /* <DEDUP_REMOVED lines=49> */
.L_x_1225:
        /* <DEDUP_REMOVED lines=52> */
.L_x_1187:
        /* <DEDUP_REMOVED lines=42> */
.L_x_1189:
[----:B------:R-:W1:Y:S01]  /*08f0*/  LDCU.64 UR16, c[0x0][0x3b8] ;  /* 0x00007700ff1077ac */ /* 0x000e620008000a00 */
[----:B------:R-:W-:-:S04]  /*0900*/  UIADD3 UR8, UPT, UPT, UR35, UR40, URZ ;  /* 0x0000002823087290 */ /* 0x000fc8000fffe0ff */
[----:B-1----:R-:W-:Y:S02]  /*0910*/  UIMAD.WIDE.U32 UR44, UR8, UR16, URZ ;  /* 0x00000010082c72a5 */ /* 0x002fe4000f8e00ff */
[----:B------:R-:W-:-:S04]  /*0920*/  UIMAD UR8, UR8, UR17, URZ ;  /* 0x00000011080872a4 */ /* 0x000fc8000f8e02ff */
[----:B------:R-:W-:-:S06]  /*0930*/  UIADD3 UR8, UPT, UPT, UR45, UR8, URZ ;  /* 0x000000082d087290 */ /* 0x000fcc000fffe0ff */
[----:B------:R-:W-:Y:S02]  /*0940*/  MOV R21, UR8 ;  /* 0x0000000800157c02 */ /* 0x000fe40008000f00 */
.L_x_1190:
        /* <DEDUP_REMOVED lines=44> */
.L_x_1191:
[----:B------:R-:W1:Y:S01]  /*0c10*/  LDCU.64 UR14, c[0x0][0x3c0] ;  /* 0x00007800ff0e77ac */ /* 0x000e620008000a00 */
[----:B------:R-:W-:-:S04]  /*0c20*/  UIADD3 UR8, UPT, UPT, UR35, UR40, URZ ;  /* 0x0000002823087290 */ /* 0x000fc8000fffe0ff */
[----:B-1----:R-:W-:Y:S02]  /*0c30*/  UIMAD.WIDE.U32 UR10, UR8, UR14, URZ ;  /* 0x0000000e080a72a5 */ /* 0x002fe4000f8e00ff */
[----:B------:R-:W-:-:S04]  /*0c40*/  UIMAD UR8, UR8, UR15, URZ ;  /* 0x0000000f080872a4 */ /* 0x000fc8000f8e02ff */
[----:B------:R-:W-:Y:S01]  /*0c50*/  UIADD3 UR8, UPT, UPT, UR11, UR8, URZ ;  /* 0x000000080b087290 */ /* 0x000fe2000fffe0ff */
[----:B------:R-:W-:-:S05]  /*0c60*/  UMOV UR46, UR10 ;  /* 0x0000000a002e7c82 */ /* 0x000fca0008000000 */
[----:B------:R-:W-:-:S07]  /*0c70*/  MOV R19, UR8 ;  /* 0x0000000800137c02 */ /* 0x000fce0008000f00 */
.L_x_1192:
        /* <DEDUP_REMOVED lines=28> */
.L_x_1193:
[----:B------:R-:W-:Y:S02]  /*0e40*/  UIMAD.WIDE.U32 UR10, UR56, UR19, URZ ;  /* 0x00000013380a72a5 */ /* 0x000fe4000f8e00ff */
[----:B------:R-:W-:-:S04]  /*0e50*/  UIMAD UR8, UR57, UR19, URZ ;  /* 0x00000013390872a4 */ /* 0x000fc8000f8e02ff */
[----:B------:R-:W-:-:S12]  /*0e60*/  UIADD3 UR8, UPT, UPT, UR11, UR8, URZ ;  /* 0x000000080b087290 */ /* 0x000fd8000fffe0ff */
.L_x_1194:
        /* <DEDUP_REMOVED lines=20> */
.L_x_1195:
[----:B------:R-:W1:Y:S01]  /*0fb0*/  LDCU UR57, c[0x0][0x434] ;  /* 0x00008680ff3977ac */ /* 0x000e620008000800 */
[----:B------:R-:W-:-:S04]  /*0fc0*/  UIMAD UR9, UR25, UR45, UR24 ;  /* 0x0000002d190972a4 */ /* 0x000fc8000f8e0218 */
[----:B-1----:R-:W-:Y:S02]  /*0fd0*/  UIMAD UR57, UR9, UR57, URZ ;  /* 0x00000039093972a4 */ /* 0x002fe4000f8e02ff */
.L_x_1196:
        /* <DEDUP_REMOVED lines=11> */
.L_x_1197:
[----:B------:R-:W1:Y:S01]  /*1090*/  LDCU UR56, c[0x0][0x444] ;  /* 0x00008880ff3877ac */ /* 0x000e620008000800 */
[----:B------:R-:W-:-:S04]  /*10a0*/  UIMAD UR9, UR25, UR45, UR24 ;  /* 0x0000002d190972a4 */ /* 0x000fc8000f8e0218 */
[----:B-1----:R-:W-:-:S12]  /*10b0*/  UIMAD UR56, UR9, UR56, URZ ;  /* 0x00000038093872a4 */ /* 0x002fd8000f8e02ff */
.L_x_1198:
        /* <DEDUP_REMOVED lines=16> */
[----:B---3--:R-:W-:-:S03]  /*11c0*/  IMAD R6, R12, UR53, RZ ;  /* 0x000000350c067c24 */ /* 0x008fc6000f8e02ff */
[----:B------:R-:W-:Y:S01]  /*11d0*/  ULEA.HI UR8, UR8, UR9, URZ, 0x6 ;  /* 0x0000000908087291 */ /* 0x000fe2000f8f30ff */
[----:B--2---:R-:W-:-:S03]  /*11e0*/  IMAD.SHL.U32 R26, R25, 0x8, RZ ;  /* 0x00000008191a7824 */ /* 0x004fc600078e00ff */
[----:B------:R-:W-:Y:S01]  /*11f0*/  USHF.R.S32.HI UR48, URZ, 0x6, UR8 ;  /* 0x00000006ff307899 */ /* 0x000fe20008011408 */
[----:B------:R-:W-:Y:S02]  /*1200*/  SHF.R.U32.HI R24, RZ, 0x3, R25 ;  /* 0x00000003ff187819 */ /* 0x000fe40000011619 */
[----:B------:R-:W-:Y:S01]  /*1210*/  LOP3.LUT R28, R25, 0x1f, RZ, 0xc0, !PT ;  /* 0x0000001f191c7812 */ /* 0x000fe200078ec0ff */
[----:B------:R-:W-:Y:S01]  /*1220*/  UISETP.LT.AND UP0, UPT, URZ, UR48, UPT ;  /* 0x00000030ff00728c */ /* 0x000fe2000bf01270 */
[----:B------:R-:W-:Y:S02]  /*1230*/  LOP3.LUT R8, R26, 0x38, RZ, 0xc0, !PT ;  /* 0x000000381a087812 */ /* 0x000fe400078ec0ff */
[----:B------:R-:W1:Y:S02]  /*1240*/  LDCU.128 UR8, c[0x0][0x590] ;  /* 0x0000b200ff0877ac */ /* 0x000e640008000c00 */
        /* <DEDUP_REMOVED lines=9> */
[----:B------:R-:W-:-:S04]  /*12e0*/  IMAD.WIDE.U32 R2, R0, UR51, R2 ;  /* 0x0000003300027c25 */ /* 0x000fc8000f8e0002 */
[----:B------:R-:W-:Y:S01]  /*12f0*/  IMAD.U32 R0, RZ, RZ, UR10 ;  /* 0x0000000aff007e24 */ /* 0x000fe2000f8e00ff */
[----:B------:R-:W-:-:S05]  /*1300*/  IADD3 R3, PT, PT, R3, UR18, RZ ;  /* 0x0000001203037c10 */ /* 0x000fca000fffe0ff */
[----:B------:R-:W1:Y:S01]  /*1310*/  LDCU.64 UR18, c[0x0][0x3c8] ;  /* 0x00007900ff1277ac */ /* 0x000e620008000a00 */
[----:B------:R-:W-:-:S04]  /*1320*/  IMAD.WIDE.U32 R2, R0, UR24, R2 ;  /* 0x0000001800027c25 */ /* 0x000fc8000f8e0002 */
[----:B------:R-:W-:Y:S01]  /*1330*/  IMAD.U32 R0, RZ, RZ, UR11 ;  /* 0x0000000bff007e24 */ /* 0x000fe2000f8e00ff */
[----:B------:R-:W3:Y:S03]  /*1340*/  LDCU.64 UR10, c[0x0][0x550] ;  /* 0x0000aa00ff0a77ac */ /* 0x000ee60008000a00 */
[----:B------:R-:W-:Y:S02]  /*1350*/  IMAD R3, R0, UR24, R3 ;  /* 0x0000001800037c24 */ /* 0x000fe4000f8e0203 */
[----:B------:R-:W-:Y:S01]  /*1360*/  IMAD R0, R13, UR51, R6 ;  /* 0x000000330d007c24 */ /* 0x000fe2000f8e0206 */
[----:B------:R-:W-:Y:S01]  /*1370*/  IADD3 R6, P0, PT, R4, UR52, RZ ;  /* 0x0000003404067c10 */ /* 0x000fe2000ff1e0ff */
[C---:B------:R-:W-:Y:S01]  /*1380*/  IMAD.WIDE.U32 R2, R24.reuse, UR8, R2 ;  /* 0x0000000818027c25 */ /* 0x040fe2000f8e0002 */
[----:B------:R-:W-:Y:S02]  /*1390*/  USHF.L.U32 UR51, UR8, 0x5, URZ ;  /* 0x0000000508337899 */ /* 0x000fe400080006ff */
[----:B------:R-:W-:Y:S01]  /*13a0*/  IADD3.X R7, PT, PT, R5, UR47, R0, P0, !PT ;  /* 0x0000002f05077c10 */ /* 0x000fe200087fe400 */
[----:B------:R-:W-:Y:S01]  /*13b0*/  USHF.L.U64.HI UR47, UR8, 0x5, UR9 ;  /* 0x00000005082f7899 */ /* 0x000fe20008010209 */
[----:B-1----:R-:W-:Y:S01]  /*13c0*/  IMAD.U32 R0, RZ, RZ, UR18 ;  /* 0x00000012ff007e24 */ /* 0x002fe2000f8e00ff */
[----:B------:R-:W1:Y:S01]  /*13d0*/  LDCU.64 UR52, c[0x0][0x5e8] ;  /* 0x0000bd00ff3477ac */ /* 0x000e620008000a00 */
[----:B------:R-:W-:-:S02]  /*13e0*/  IMAD R15, R24, UR9, R3 ;  /* 0x00000009180f7c24 */ /* 0x000fc4000f8e0203 */
[----:B------:R-:W-:Y:S01]  /*13f0*/  IMAD.WIDE.U32 R6, R0, UR24, R6 ;  /* 0x0000001800067c25 */ /* 0x000fe2000f8e0006 */
[----:B------:R-:W-:Y:S01]  /*1400*/  SHF.R.U32.HI R0, RZ, 0x5, R25 ;  /* 0x00000005ff007819 */ /* 0x000fe20000011619 */
[----:B------:R-:W5:Y:S01]  /*1410*/  LDCU.64 UR8, c[0x0][0x380] ;  /* 0x00007000ff0877ac */ /* 0x000f620008000a00 */
[----:B---3--:R-:W-:Y:S01]  /*1420*/  LEA R32, P2, R2, UR10, 0x1 ;  /* 0x0000000a02207c11 */ /* 0x008fe2000f8408ff */
[----:B----4-:R-:W-:-:S03]  /*1430*/  IMAD.WIDE.U32 R4, R16, UR22, RZ ;  /* 0x0000001610047c25 */ /* 0x010fc6000f8e00ff */
[----:B------:R-:W-:Y:S01]  /*1440*/  LEA.HI.X R33, R2, UR11, R15, 0x1, P2 ;  /* 0x0000000b02217c11 */ /* 0x000fe200090f0c0f */
[----:B------:R-:W-:Y:S01]  /*1450*/  IMAD.U32 R3, RZ, RZ, UR19 ;  /* 0x00000013ff037e24 */ /* 0x000fe2000f8e00ff */
[----:B------:R-:W3:Y:S01]  /*1460*/  LDCU.64 UR18, c[0x0][0x570] ;  /* 0x0000ae00ff1277ac */ /* 0x000ee20008000a00 */
[----:B------:R-:W-:Y:S01]  /*1470*/  IMAD R0, R0, UR58, R28 ;  /* 0x0000003a00007c24 */ /* 0x000fe2000f8e021c */
[----:B------:R-:W-:Y:S01]  /*1480*/  SEL R4, R4, RZ, P3 ;  /* 0x000000ff04047207 */ /* 0x000fe20001800000 */
[----:B------:R-:W-:Y:S01]  /*1490*/  IMAD R10, R17, UR22, R5 ;  /* 0x00000016110a7c24 */ /* 0x000fe2000f8e0205 */
[----:B------:R-:W-:Y:S01]  /*14a0*/  USHF.L.U32 UR58, UR58, 0x6, URZ ;  /* 0x000000063a3a7899 */ /* 0x000fe200080006ff */
[----:B------:R-:W-:Y:S01]  /*14b0*/  MOV R2, R6 ;  /* 0x0000000600027202 */ /* 0x000fe20000000f00 */
[----:B------:R-:W-:Y:S01]  /*14c0*/  IMAD R3, R3, UR24, R7 ;  /* 0x0000001803037c24 */ /* 0x000fe2000f8e0207 */
[----:B------:R-:W-:Y:S01]  /*14d0*/  IADD3 R14, P1, P0, R0, UR55, R4 ;  /* 0x00000037000e7c10 */ /* 0x000fe2000f83e004 */
[----:B------:R4:W-:Y:S01]  /*14e0*/  STL.64 [R1+0x30], R32 ;  /* 0x0000302001007387 */ /* 0x0009e20000100a00 */
[----:B------:R-:W-:Y:S01]  /*14f0*/  SHF.R.S32.HI R5, RZ, 0x1f, R0 ;  /* 0x0000001fff057819 */ /* 0x000fe20000011400 */
[----:B------:R-:W-:Y:S01]  /*1500*/  IMAD.WIDE.U32 R2, R24, R12, R2 ;  /* 0x0000000c18027225 */ /* 0x000fe200078e0002 */
[----:B------:R-:W-:Y:S01]  /*1510*/  SEL R0, R10, RZ, P3 ;  /* 0x000000ff0a007207 */ /* 0x000fe20001800000 */
[----:B-1----:R-:W-:Y:S01]  /*1520*/  UIMAD.WIDE UR10, UR56, 0x4, UR52 ;  /* 0x00000004380a78a5 */ /* 0x002fe2000f8e0234 */
[C---:B------:R-:W-:Y:S01]  /*1530*/  IADD3 R6, PT, PT, R24.reuse, 0x20, RZ ;  /* 0x0000002018067810 */ /* 0x040fe20007ffe0ff */
[----:B------:R-:W-:Y:S01]  /*1540*/  IMAD.U32 R4, RZ, RZ, UR58 ;  /* 0x0000003aff047e24 */ /* 0x000fe2000f8e00ff */
[----:B------:R-:W-:Y:S01]  /*1550*/  IADD3.X R5, PT, PT, R5, UR54, R0, P1, P0 ;  /* 0x0000003605057c10 */ /* 0x000fe20008fe0400 */
[----:B------:R-:W-:Y:S01]  /*1560*/  IMAD R3, R24, R13, R3 ;  /* 0x0000000d18037224 */ /* 0x000fe200078e0203 */
[----:B------:R-:W-:Y:S01]  /*1570*/  IADD3 R0, P0, PT, R14, UR58, RZ ;  /* 0x0000003a0e007c10 */ /* 0x000fe2000ff1e0ff */
[----:B------:R-:W-:Y:S01]  /*1580*/  IMAD.SHL.U32 R7, R12, 0x20, RZ ;  /* 0x000000200c077824 */ /* 0x000fe200078e00ff */
[----:B-----5:R-:W-:Y:S01]  /*1590*/  LEA R30, P1, R2, UR8, 0x1 ;  /* 0x00000008021e7c11 */ /* 0x020fe2000f8208ff */
[----:B--2---:R-:W-:Y:S01]  /*15a0*/  UIMAD.WIDE UR52, UR57, 0x4, UR60 ;  /* 0x00000004393478a5 */ /* 0x004fe2000f8e023c */
[----:B------:R-:W-:-:S02]  /*15b0*/  LEA.HI.X.SX32 R4, R4, R5, 0x1, P0 ;  /* 0x0000000504047211 */ /* 0x000fc400000f0eff */
[----:B---3--:R-:W-:Y:S01]  /*15c0*/  LEA R22, P0, R0, UR18, 0x2 ;  /* 0x0000001200167c11 */ /* 0x008fe2000f8010ff */
[----:B------:R-:W-:Y:S01]  /*15d0*/  UMOV UR18, UR10 ;  /* 0x0000000a00127c82 */ /* 0x000fe20008000000 */
[----:B------:R-:W-:Y:S02]  /*15e0*/  LEA.HI.X R31, R2, UR9, R3, 0x1, P1 ;  /* 0x00000009021f7c11 */ /* 0x000fe400088f0c03 */
[----:B------:R-:W-:Y:S01]  /*15f0*/  LEA.HI.X R23, R0, UR19, R4, 0x2, P0 ;  /* 0x0000001300177c11 */ /* 0x000fe200080f1404 */
[----:B------:R-:W-:Y:S01]  /*1600*/  UMOV UR19, UR11 ;  /* 0x0000000b00137c82 */ /* 0x000fe20008000000 */
[----:B------:R-:W-:Y:S01]  /*1610*/  IADD3 R17, P0, PT, R24, 0x20, RZ ;  /* 0x0000002018117810 */ /* 0x000fe20007f1e0ff */
[----:B------:R4:W-:Y:S01]  /*1620*/  STL.64 [R1+0x28], R30 ;  /* 0x0000281e01007387 */ /* 0x0009e20000100a00 */
[----:B------:R-:W-:-:S03]  /*1630*/  SHF.L.U64.HI R13, R12, 0x5, R13 ;  /* 0x000000050c0d7819 */ /* 0x000fc6000001020d */
        /* <DEDUP_REMOVED lines=16> */
.L_x_1200:
[----:B------:R-:W1:Y:S01]  /*1740*/  LDCU.64 UR14, c[0x0][0x5c0] ;  /* 0x0000b800ff0e77ac */ /* 0x000e620008000a00 */
[----:B------:R-:W-:-:S04]  /*1750*/  UIADD3 UR8, UPT, UPT, UR35, UR40, URZ ;  /* 0x0000002823087290 */ /* 0x000fc8000fffe0ff */
[----:B-1----:R-:W-:Y:S02]  /*1760*/  UIMAD.WIDE.U32 UR18, UR8, UR14, URZ ;  /* 0x0000000e081272a5 */ /* 0x002fe4000f8e00ff */
[----:B------:R-:W-:-:S04]  /*1770*/  UIMAD UR8, UR8, UR15, URZ ;  /* 0x0000000f080872a4 */ /* 0x000fc8000f8e02ff */
[----:B------:R-:W-:-:S06]  /*1780*/  UIADD3 UR8, UPT, UPT, UR19, UR8, URZ ;  /* 0x0000000813087290 */ /* 0x000fcc000fffe0ff */
[----:B------:R-:W-:Y:S02]  /*1790*/  MOV R0, UR8 ;  /* 0x0000000800007c02 */ /* 0x000fe40008000f00 */
.L_x_1201:
        /* <DEDUP_REMOVED lines=13> */
.L_x_1202:
[----:B------:R-:W1:Y:S01]  /*1870*/  LDCU.64 UR10, c[0x0][0x5c8] ;  /* 0x0000b900ff0a77ac */ /* 0x000e620008000a00 */
[----:B------:R-:W-:-:S04]  /*1880*/  UIADD3 UR35, UPT, UPT, UR35, UR40, URZ ;  /* 0x0000002823237290 */ /* 0x000fc8000fffe0ff */
[----:B-1----:R-:W-:Y:S02]  /*1890*/  UIMAD.WIDE.U32 UR16, UR35, UR10, URZ ;  /* 0x0000000a231072a5 */ /* 0x002fe4000f8e00ff */
[----:B------:R-:W-:-:S04]  /*18a0*/  UIMAD UR35, UR35, UR11, URZ ;  /* 0x0000000b232372a4 */ /* 0x000fc8000f8e02ff */
[----:B------:R-:W-:-:S06]  /*18b0*/  UIADD3 UR35, UPT, UPT, UR17, UR35, URZ ;  /* 0x0000002311237290 */ /* 0x000fcc000fffe0ff */
[----:B------:R-:W-:-:S07]  /*18c0*/  MOV R10, UR35 ;  /* 0x00000023000a7c02 */ /* 0x000fce0008000f00 */
.L_x_1203:
        /* <DEDUP_REMOVED lines=26> */
.L_x_1205:
[----:B------:R-:W-:Y:S05]  /*1a70*/  BSYNC.RECONVERGENT B0 ;  /* 0x0000000000007941 */ /* 0x000fea0003800200 */
.L_x_1204:
        /* <DEDUP_REMOVED lines=13> */
.L_x_1207:
[----:B------:R-:W-:Y:S05]  /*1b50*/  BSYNC.RECONVERGENT B0 ;  /* 0x0000000000007941 */ /* 0x000fea0003800200 */
.L_x_1206:
        /* <DEDUP_REMOVED lines=23> */
.L_x_1209:
[----:B------:R-:W-:Y:S05]  /*1cd0*/  BSYNC.RECONVERGENT B0 ;  /* 0x0000000000007941 */ /* 0x000fea0003800200 */
.L_x_1208:
        /* <DEDUP_REMOVED lines=13> */
.L_x_1199:
[----:B------:R-:W-:Y:S01]  /*1db0*/  UIADD3 UR43, UPT, UPT, -UR37, UR34, URZ ;  /* 0x00000022252b7290 */ /* 0x000fe2000fffe1ff */
[----:B------:R-:W-:Y:S01]  /*1dc0*/  IMAD.U32 R2, RZ, RZ, UR14 ;  /* 0x0000000eff027e24 */ /* 0x000fe2000f8e00ff */
[----:B------:R-:W1:Y:S01]  /*1dd0*/  LDCU.64 UR10, c[0x0][0x3d8] ;  /* 0x00007b00ff0a77ac */ /* 0x000e620008000a00 */
        /* <DEDUP_REMOVED lines=14> */
[----:B------:R-:W2:Y:S01]  /*1ec0*/  LDCU.64 UR8, c[0x0][0x3d0] ;  /* 0x00007a00ff0877ac */ /* 0x000ea20008000a00 */
[----:B------:R-:W-:Y:S01]  /*1ed0*/  IADD3 R2, P1, PT, R2, UR46, RZ ;  /* 0x0000002e02027c10 */ /* 0x000fe2000ff3e0ff */
[----:B------:R-:W3:Y:S01]  /*1ee0*/  @!P5 LDC.64 R8, c[0x0][0x390] ;  /* 0x0000e400ff08db82 */ /* 0x000ee20000000a00 */
[----:B------:R-:W-:Y:S01]  /*1ef0*/  IADD3 R4, P0, PT, R4, UR44, RZ ;  /* 0x0000002c04047c10 */ /* 0x000fe2000ff1e0ff */
[----:B------:R-:W-:Y:S01]  /*1f00*/  UIMAD UR41, UR37, UR17, UR41 ;  /* 0x00000011252972a4 */ /* 0x000fe2000f8e0229 */
[----:B------:R-:W-:Y:S01]  /*1f10*/  IMAD.U32 R14, RZ, RZ, UR51 ;  /* 0x00000033ff0e7e24 */ /* 0x000fe2000f8e00ff */
[----:B------:R-:W-:Y:S01]  /*1f20*/  IADD3.X R3, PT, PT, R19, UR54, R3, P1, !PT ;  /* 0x0000003613037c10 */ /* 0x000fe20008ffe403 */
[----:B-1----:R-:W-:-:S03]  /*1f30*/  IMAD R0, R20, UR10, RZ ;  /* 0x0000000a14007c24 */ /* 0x002fc6000f8e02ff */
[----:B------:R-:W-:Y:S01]  /*1f40*/  @P3 BAR.SYNC.DEFER_BLOCKING 0x0 ;  /* 0x0000000000003b1d */ /* 0x000fe20000010000 */
[----:B------:R-:W-:Y:S01]  /*1f50*/  IMAD.U32 R12, RZ, RZ, UR51 ;  /* 0x00000033ff0c7e24 */ /* 0x000fe2000f8e00ff */
[----:B------:R-:W-:Y:S01]  /*1f60*/  IADD3.X R5, PT, PT, R21, UR41, R5, P0, !PT ;  /* 0x0000002915057c10 */ /* 0x000fe200087fe405 */
[----:B------:R-:W-:Y:S01]  /*1f70*/  IMAD.U32 R10, RZ, RZ, UR47 ;  /* 0x0000002fff0a7e24 */ /* 0x000fe2000f8e00ff */
[----:B------:R-:W-:Y:S01]  /*1f80*/  @!P2 LEA R14, P0, R14, R32, 0x1 ;  /* 0x000000200e0ea211 */ /* 0x000fe200078008ff */
[----:B------:R-:W-:-:S03]  /*1f90*/  IMAD R6, R11, UR11, R0 ;  /* 0x0000000b0b067c24 */ /* 0x000fc6000f8e0200 */
[----:B----4-:R-:W1:Y:S01]  /*1fa0*/  @!P4 LDC.64 R22, c[0x0][0x390] ;  /* 0x0000e400ff16cb82 */ /* 0x010e620000000a00 */
        /* <DEDUP_REMOVED lines=10> */
[----:B--2---:R-:W-:Y:S01]  /*2050*/  IMAD R0, R20, UR8, RZ ;  /* 0x0000000814007c24 */ /* 0x004fe2000f8e02ff */
[C---:B------:R-:W-:Y:S01]  /*2060*/  ISETP.GE.AND P3, PT, R24.reuse, UR55, PT ;  /* 0x0000003718007c0c */ /* 0x040fe2000bf66270 */
[----:B------:R-:W-:Y:S01]  /*2070*/  @!P5 IMAD.WIDE.U32 R2, R24, UR14, R2 ;  /* 0x0000000e1802dc25 */ /* 0x000fe2000f8e0002 */
[----:B------:R-:W2:Y:S01]  /*2080*/  @!P4 LDC.64 R20, c[0x0][0x388] ;  /* 0x0000e200ff14cb82 */ /* 0x000ea20000000a00 */
[----:B------:R-:W4:Y:S02]  /*2090*/  LDCU UR37, c[0x0][0x590] ;  /* 0x0000b200ff2577ac */ /* 0x000f240008000800 */
[C---:B------:R-:W-:Y:S01]  /*20a0*/  IMAD R0, R11.reuse, UR9, R0 ;  /* 0x000000090b007c24 */ /* 0x040fe2000f8e0200 */
[----:B---3--:R-:W-:Y:S01]  /*20b0*/  @!P5 LEA R8, P0, R2, R8, 0x1 ;  /* 0x000000080208d211 */ /* 0x008fe200078008ff */
[----:B------:R-:W-:Y:S01]  /*20c0*/  IMAD.WIDE.U32 R4, R11, UR8, R4 ;  /* 0x000000080b047c25 */ /* 0x000fe2000f8e0004 */
[----:B------:R-:W-:Y:S01]  /*20d0*/  UIMAD UR11, UR25, UR45, UR24 ;  /* 0x0000002d190b72a4 */ /* 0x000fe2000f8e0218 */
[----:B------:R-:W-:-:S02]  /*20e0*/  CS2R R142, SRZ ;  /* 0x00000000008e7805 */ /* 0x000fc4000001ff00 */
        /* <DEDUP_REMOVED lines=8> */
[----:B------:R-:W-:Y:S02]  /*2170*/  LOP3.LUT R3, R16, 0x1e00, R26, 0xf8, !PT ;  /* 0x00001e0010037812 */ /* 0x000fe400078ef81a */
[----:B------:R-:W-:-:S02]  /*2180*/  CS2R R138, SRZ ;  /* 0x00000000008a7805 */ /* 0x000fc4000001ff00 */
[----:B------:R-:W-:Y:S01]  /*2190*/  CS2R R136, SRZ ;  /* 0x0000000000887805 */ /* 0x000fe2000001ff00 */
[----:B------:R-:W-:Y:S01]  /*21a0*/  @!P4 IMAD R16, R18, UR16, RZ ;  /* 0x000000101210cc24 */ /* 0x000fe2000f8e02ff */
[C---:B-1----:R-:W-:Y:S01]  /*21b0*/  @!P4 LEA R2, P0, R6.reuse, R22, 0x1 ;  /* 0x000000160602c211 */ /* 0x042fe200078008ff */
[----:B------:R-:W1:Y:S01]  /*21c0*/  @!P5 LDC.64 R18, c[0x0][0x388] ;  /* 0x0000e200ff12db82 */ /* 0x000e620000000a00 */
[----:B------:R-:W-:Y:S01]  /*21d0*/  @!P4 IMAD R0, R17, UR15, R0 ;  /* 0x0000000f1100cc24 */ /* 0x000fe2000f8e0200 */
[----:B------:R-:W-:Y:S01]  /*21e0*/  CS2R R134, SRZ ;  /* 0x0000000000867805 */ /* 0x000fe2000001ff00 */
[----:B------:R-:W-:Y:S01]  /*21f0*/  @!P4 IMAD.MOV.U32 R10, RZ, RZ, R4 ;  /* 0x000000ffff0ac224 */ /* 0x000fe200078e0004 */
[----:B------:R-:W-:Y:S01]  /*2200*/  USHF.L.U32 UR11, UR11, 0x5, URZ ;  /* 0x000000050b0b7899 */ /* 0x000fe200080006ff */
[----:B------:R-:W-:Y:S01]  /*2210*/  @!P4 IMAD.IADD R7, R7, 0x1, R0 ;  /* 0x000000010707c824 */ /* 0x000fe200078e0200 */
[----:B------:R-:W-:Y:S01]  /*2220*/  LEA R0, R3, UR6, 0x1 ;  /* 0x0000000603007c11 */ /* 0x000fe2000f8e08ff */
[----:B------:R-:W-:Y:S01]  /*2230*/  @!P4 IMAD.MOV.U32 R11, RZ, RZ, R5 ;  /* 0x000000ffff0bc224 */ /* 0x000fe200078e0005 */
[----:B------:R-:W-:Y:S01]  /*2240*/  ULEA UR25, UR36, UR42, 0x6 ;  /* 0x0000002a24197291 */ /* 0x000fe2000f8e30ff */
        /* <DEDUP_REMOVED lines=40> */
[----:B---3--:R-:W-:Y:S01]  /*24d0*/  IMAD.MOV.U32 R8, RZ, RZ, 0x7f800000 ;  /* 0x7f800000ff087424 */ /* 0x008fe200078e00ff */
        /* <DEDUP_REMOVED lines=16> */
[----:B------:R-:W-:Y:S02]  /*25e0*/  CS2R R36, SRZ ;  /* 0x0000000000247805 */ /* 0x000fe4000001ff00 */
[----:B------:R-:W-:Y:S01]  /*25f0*/  CS2R R34, SRZ ;  /* 0x0000000000227805 */ /* 0x000fe2000001ff00 */
[----:B------:R-:W3:Y:S01]  /*2600*/  LDCU UR10, c[0x0][0x504] ;  /* 0x0000a080ff0a77ac */ /* 0x000ee20008000800 */
[----:B------:R-:W-:Y:S01]  /*2610*/  @!P3 LDGSTS.E.BYPASS.LTC128B.128 [R0+0x6000], desc[UR32][R32.64] ;  /* 0x060000002000bfae */ /* 0x000fe2000b981a20 */
[----:B------:R-:W2:Y:S03]  /*2620*/  LDCU UR9, c[0x0][0x508] ;  /* 0x0000a100ff0977ac */ /* 0x000ea60008000800 */
[----:B------:R-:W-:Y:S01]  /*2630*/  @!P3 LDGSTS.E.BYPASS.LTC128B.128 [R0+0x8000], desc[UR32][R32.64+0x80] ;  /* 0x080000802000bfae */ /* 0x000fe2000b981a20 */
[----:B------:R-:W3:Y:S03]  /*2640*/  LDCU UR8, c[0x0][0x3e0] ;  /* 0x00007c00ff0877ac */ /* 0x000ee60008000800 */
[----:B------:R-:W-:Y:S01]  /*2650*/  @!P3 LDGSTS.E.BYPASS.LTC128B.128 [R0+0xa000], desc[UR32][R32.64+0x100] ;  /* 0x0a0001002000bfae */ /* 0x000fe2000b981a20 */
[----:B------:R-:W3:Y:S03]  /*2660*/  LDCU UR14, c[0x0][0x45c] ;  /* 0x00008b80ff0e77ac */ /* 0x000ee60008000800 */
[----:B------:R-:W-:Y:S04]  /*2670*/  @P3 STS.128 [R0+0x6000], RZ ;  /* 0x006000ff00003388 */ /* 0x000fe80000000c00 */
[----:B------:R-:W-:Y:S01]  /*2680*/  @P3 STS.128 [R0+0x8000], RZ ;  /* 0x008000ff00003388 */ /* 0x000fe20000000c00 */
[----:B-1----:R-:W-:-:S03]  /*2690*/  @!P5 IMAD R3, R24, UR17, R7 ;  /* 0x000000111803dc24 */ /* 0x002fc6000f8e0207 */
[----:B------:R-:W-:Y:S01]  /*26a0*/  @P3 STS.128 [R0+0xa000], RZ ;  /* 0x00a000ff00003388 */ /* 0x000fe20000000c00 */
[----:B------:R-:W-:Y:S01]  /*26b0*/  @!P4 IMAD.IADD R7, R11, 0x1, R16 ;  /* 0x000000010b07c824 */ /* 0x000fe200078e0210 */
[----:B--2---:R-:W-:Y:S02]  /*26c0*/  @!P4 LEA R2, P0, R10, R20, 0x1 ;  /* 0x000000140a02c211 */ /* 0x004fe400078008ff */
[----:B------:R-:W-:Y:S01]  /*26d0*/  @P2 STS.128 [R0+0x7000], RZ ;  /* 0x007000ff00002388 */ /* 0x000fe20000000c00 */
[----:B------:R-:W-:Y:S02]  /*26e0*/  @!P5 LEA.HI.X R5, R6, R19, R3, 0x1, P1 ;  /* 0x000000130605d211 */ /* 0x000fe400008f0c03 */
[----:B------:R-:W-:Y:S01]  /*26f0*/  @!P4 LEA.HI.X R3, R10, R21, R7, 0x1, P0 ;  /* 0x000000150a03c211 */ /* 0x000fe200000f0c07 */
[----:B------:R-:W-:Y:S01]  /*2700*/  @P2 STS.128 [R0+0x9000], RZ ;  /* 0x009000ff00002388 */ /* 0x000fe20000000c00 */
[C---:B------:R-:W-:Y:S01]  /*2710*/  ISETP.GE.AND P1, PT, R29.reuse, UR55, PT ;  /* 0x000000371d007c0c */ /* 0x040fe2000bf26270 */
[----:B------:R-:W1:Y:S02]  /*2720*/  LDC.64 R6, c[0x0][0x528] ;  /* 0x00014a00ff067b82 */ /* 0x000e640000000a00 */
        /* <DEDUP_REMOVED lines=38> */
[----:B--2---:R-:W-:Y:S01]  /*2990*/  VIADD R0, R29, 0x8 ;  /* 0x000000081d007836 */ /* 0x004fe20000000000 */
[----:B------:R-:W-:-:S04]  /*29a0*/  DEPBAR.LE SB0, 0x1 ;  /* 0x000080400000791a */ /* 0x000fc80000000000 */
[----:B------:R-:W-:Y:S01]  /*29b0*/  ISETP.GE.AND P0, PT, R0, UR55, PT ;  /* 0x0000003700007c0c */ /* 0x000fe2000bf06270 */
[----:B------:R-:W-:Y:S02]  /*29c0*/  IMAD.MOV.U32 R2, RZ, RZ, 0x4 ;  /* 0x00000004ff027424 */ /* 0x000fe400078e00ff */
[----:B------:R-:W-:Y:S02]  /*29d0*/  IMAD.MOV.U32 R0, RZ, RZ, 0x7f800000 ;  /* 0x7f800000ff007424 */ /* 0x000fe400078e00ff */
[----:B------:R-:W-:-:S05]  /*29e0*/  IMAD.WIDE.U32 R2, R29, R2, UR52 ;  /* 0x000000341d027e25 */ /* 0x000fca000f8e0002 */
[----:B------:R-:W2:Y:S04]  /*29f0*/  @!P1 LDG.E R8, desc[UR32][R2.64] ;  /* 0x0000002002089981 */ /* 0x000ea8000c1e1900 */
[----:B------:R5:W3:Y:S01]  /*2a00*/  @!P0 LDG.E R0, desc[UR32][R2.64+0x20] ;  /* 0x0000202002008981 */ /* 0x000ae2000c1e1900 */
[----:B------:R-:W-:Y:S06]  /*2a10*/  BAR.SYNC.DEFER_BLOCKING 0x0 ;  /* 0x0000000000007b1d */ /* 0x000fec0000010000 */
[----:B-1----:R-:W3:Y:S04]  /*2a20*/  LDG.E.64 R4, desc[UR32][R6.64+0x8] ;  /* 0x0000082006047981 */ /* 0x002ee8000c1e1b00 */
[----:B------:R-:W3:Y:S01]  /*2a30*/  LDG.E.64 R6, desc[UR32][R6.64] ;  /* 0x0000002006067981 */ /* 0x000ee2000c1e1b00 */
[C---:B------:R-:W-:Y:S01]  /*2a40*/  IMAD.SHL.U32 R9, R25.reuse, 0x20, RZ ;  /* 0x0000002019097824 */ /* 0x040fe200078e00ff */
[C---:B------:R-:W-:Y:S01]  /*2a50*/  LOP3.LUT P3, RZ, R25.reuse, 0x4, RZ, 0xc0, !PT ;  /* 0x0000000419ff7812 */ /* 0x040fe2000786c0ff */
[C---:B-----5:R-:W-:Y:S01]  /*2a60*/  IMAD.SHL.U32 R3, R25.reuse, 0x10, RZ ;  /* 0x0000001019037824 */ /* 0x060fe200078e00ff */
[----:B------:R-:W-:Y:S01]  /*2a70*/  USHF.R.S32.HI UR15, URZ, 0x1f, UR11 ;  /* 0x0000001fff0f7899 */ /* 0x000fe2000801140b */
[----:B------:R-:W-:Y:S01]  /*2a80*/  LOP3.LUT P2, RZ, R25, 0x2, RZ, 0xc0, !PT ;  /* 0x0000000219ff7812 */ /* 0x000fe2000784c0ff */
[----:B------:R-:W-:Y:S01]  /*2a90*/  UIADD3 UR25, UPT, UPT, UR25, -UR49, -UR34 ;  /* 0x8000003119197290 */ /* 0x000fe2000fffe822 */
[----:B------:R-:W-:-:S02]  /*2aa0*/  CS2R R30, SRZ ;  /* 0x00000000001e7805 */ /* 0x000fc4000001ff00 */
[----:B------:R-:W-:Y:S02]  /*2ab0*/  CS2R R32, SRZ ;  /* 0x0000000000207805 */ /* 0x000fe4000001ff00 */
[----:B------:R-:W-:Y:S02]  /*2ac0*/  CS2R R22, SRZ ;  /* 0x0000000000167805 */ /* 0x000fe4000001ff00 */
[----:B------:R-:W-:Y:S01]  /*2ad0*/  CS2R R20, SRZ ;  /* 0x0000000000147805 */ /* 0x000fe2000001ff00 */
[----:B----4-:R-:W-:Y:S02]  /*2ae0*/  USHF.L.U32 UR37, UR37, 0x6, URZ ;  /* 0x0000000625257899 */ /* 0x010fe400080006ff */
[----:B------:R-:W-:Y:S01]  /*2af0*/  UIADD3 UR25, UPT, UPT, UR25, 0x40, URZ ;  /* 0x0000004019197890 */ /* 0x000fe2000fffe0ff */
[----:B--2---:R1:W-:Y:S04]  /*2b00*/  STL [R1+0x3c], R8 ;  /* 0x00003c0801007387 */ /* 0x0043e80000100800 */
[----:B---3--:R2:W-:Y:S01]  /*2b10*/  STL [R1+0x38], R0 ;  /* 0x0000380001007387 */ /* 0x0085e20000100800 */
[----:B-1----:R-:W-:Y:S01]  /*2b20*/  IMAD.SHL.U32 R8, R25, 0x40, RZ ;  /* 0x0000004019087824 */ /* 0x002fe200078e00ff */
[----:B--2---:R-:W-:-:S04]  /*2b30*/  LOP3.LUT R0, R9, 0x200, RZ, 0xc0, !PT ;  /* 0x0000020009007812 */ /* 0x004fc800078ec0ff */
[----:B------:R-:W-:Y:S02]  /*2b40*/  LOP3.LUT R2, R8, 0x1c0, RZ, 0xc0, !PT ;  /* 0x000001c008027812 */ /* 0x000fe400078ec0ff */
[----:B------:R-:W-:Y:S02]  /*2b50*/  LOP3.LUT R0, R0, 0x3800, R3, 0xf8, !PT ;  /* 0x0000380000007812 */ /* 0x000fe400078ef803 */
[----:B------:R-:W-:-:S04]  /*2b60*/  LOP3.LUT R2, R2, 0x38, R26, 0xf8, !PT ;  /* 0x0000003802027812 */ /* 0x000fc800078ef81a */
[C---:B------:R-:W-:Y:S02]  /*2b70*/  LOP3.LUT R3, R2.reuse, 0x8, R25, 0x78, !PT ;  /* 0x0000000802037812 */ /* 0x040fe400078e7819 */
[----:B------:R-:W-:Y:S02]  /*2b80*/  CS2R R24, SRZ ;  /* 0x0000000000187805 */ /* 0x000fe4000001ff00 */
[----:B------:R-:W-:Y:S02]  /*2b90*/  LOP3.LUT R2, R2, 0x8, R27, 0x78, !PT ;  /* 0x0000000802027812 */ /* 0x000fe400078e781b */
[----:B------:R-:W-:Y:S02]  /*2ba0*/  CS2R R26, SRZ ;  /* 0x00000000001a7805 */ /* 0x000fe4000001ff00 */
[----:B------:R-:W-:Y:S02]  /*2bb0*/  LOP3.LUT R0, R0, R3, RZ, 0xfc, !PT ;  /* 0x0000000300007212 */ /* 0x000fe400078efcff */
[----:B------:R-:W-:-:S02]  /*2bc0*/  LOP3.LUT R3, R8, 0x200, RZ, 0xc0, !PT ;  /* 0x0000020008037812 */ /* 0x000fc400078ec0ff */
[----:B------:R-:W-:Y:S02]  /*2bd0*/  LEA R10, R0, UR6, 0x1 ;  /* 0x00000006000a7c11 */ /* 0x000fe4000f8e08ff */
[----:B------:R-:W-:Y:S02]  /*2be0*/  IADD3 R8, P1, P0, R4, UR11, R28 ;  /* 0x0000000b04087c10 */ /* 0x000fe4000f83e01c */
[----:B------:R-:W-:Y:S02]  /*2bf0*/  CS2R R28, SRZ ;  /* 0x00000000001c7805 */ /* 0x000fe4000001ff00 */
[----:B------:R-:W-:Y:S01]  /*2c00*/  LOP3.LUT R3, R3, 0xc00, R9, 0xf8, !PT ;  /* 0x00000c0003037812 */ /* 0x000fe200078ef809 */
[C---:B------:R-:W-:Y:S01]  /*2c10*/  VIADD R0, R10.reuse, 0x12000 ;  /* 0x000120000a007836 */ /* 0x040fe20000000000 */
[----:B------:R-:W-:Y:S01]  /*2c20*/  STL [R1+0xc], R10 ;  /* 0x00000c0a01007387 */ /* 0x000fe20000100800 */
[----:B------:R-:W-:Y:S01]  /*2c30*/  VIADD R232, R10, 0x12040 ;  /* 0x000120400ae87836 */ /* 0x000fe20000000000 */
[----:B------:R-:W-:Y:S01]  /*2c40*/  LOP3.LUT R3, R3, R2, RZ, 0xfc, !PT ;  /* 0x0000000203037212 */ /* 0x000fe200078efcff */
[----:B------:R-:W-:Y:S01]  /*2c50*/  @P3 VIADD R232, R0, 0xffffffc0 ;  /* 0xffffffc000e83836 */ /* 0x000fe20000000000 */
[----:B------:R-:W-:Y:S01]  /*2c60*/  IADD3.X R0, PT, PT, R5, UR15, RZ, P1, P0 ;  /* 0x0000000f05007c10 */ /* 0x000fe20008fe04ff */
[----:B------:R-:W-:Y:S01]  /*2c70*/  STL [R1+0x44], R8 ;  /* 0x0000440801007387 */ /* 0x000fe20000100800 */
[----:B------:R-:W-:Y:S01]  /*2c80*/  IMAD.MOV.U32 R2, RZ, RZ, 0x40 ;  /* 0x00000040ff027424 */ /* 0x000fe200078e00ff */
[----:B------:R-:W-:Y:S01]  /*2c90*/  LEA R252, R3, UR6, 0x1 ;  /* 0x0000000603fc7c11 */ /* 0x000fe2000f8e08ff */
[----:B------:R-:W1:Y:S01]  /*2ca0*/  LDCU.U8 UR11, c[0x0][0x4f8] ;  /* 0x00009f00ff0b77ac */ /* 0x000e620008000000 */
[----:B------:R2:W-:Y:S01]  /*2cb0*/  STL [R1+0x40], R0 ;  /* 0x0000400001007387 */ /* 0x0005e20000100800 */
[----:B------:R-:W-:-:S02]  /*2cc0*/  R2UR UR15, R7 ;  /* 0x00000000070f72ca */ /* 0x000fc400000e0000 */
[----:B------:R-:W-:Y:S01]  /*2cd0*/  SEL R2, R2, 0xffffffc0, !P3 ;  /* 0xffffffc002027807 */ /* 0x000fe20005800000 */
[----:B------:R3:W4:Y:S01]  /*2ce0*/  LDSM.16.M88.4 R164, [R232] ;  /* 0x00000000e8a4783b */ /* 0x0007220000000200 */
[----:B------:R-:W-:-:S03]  /*2cf0*/  R2UR UR16, R6 ;  /* 0x00000000061072ca */ /* 0x000fc600000e0000 */
[----:B------:R3:W1:Y:S01]  /*2d00*/  LDSM.16.M88.4 R168, [R232+0x800] ;  /* 0x00080000e8a8783b */ /* 0x0006620000000200 */
[----:B------:R-:W-:Y:S02]  /*2d10*/  IMAD.IADD R4, R10, 0x1, R2 ;  /* 0x000000010a047824 */ /* 0x000fe400078e0202 */
[----:B------:R-:W-:Y:S01]  /*2d20*/  IMAD.IADD R3, R2, 0x1, R252 ;  /* 0x0000000102037824 */ /* 0x000fe200078e02fc */
[----:B------:R3:W1:Y:S02]  /*2d30*/  LDSM.16.M88.4 R196, [R232+0x2000] ;  /* 0x00200000e8c4783b */ /* 0x0006640000000200 */
[----:B------:R-:W-:Y:S02]  /*2d40*/  UIADD3 UR58, UPT, UPT, UR15, -0x4498517b, URZ ;  /* 0xbb67ae850f3a7890 */ /* 0x000fe4000fffe0ff */
[----:B------:R3:W1:Y:S01]  /*2d50*/  LDSM.16.M88.4 R200, [R232+0x2800] ;  /* 0x00280000e8c8783b */ /* 0x0006620000000200 */
[----:B------:R-:W-:Y:S02]  /*2d60*/  UIADD3 UR56, UPT, UPT, UR15, 0x76cf5d0a, URZ ;  /* 0x76cf5d0a0f387890 */ /* 0x000fe4000fffe0ff */
[----:B------:R-:W-:Y:S01]  /*2d70*/  UIADD3 UR59, UPT, UPT, UR16, -0x61c88647, URZ ;  /* 0x9e3779b9103b7890 */ /* 0x000fe2000fffe0ff */
[----:B------:R3:W1:Y:S01]  /*2d80*/  LDSM.16.M88.4 R228, [R232+0x4000] ;  /* 0x00400000e8e4783b */ /* 0x0006620000000200 */
[----:B------:R-:W-:-:S02]  /*2d90*/  UIADD3 UR57, UPT, UPT, UR16, 0x3c6ef372, URZ ;  /* 0x3c6ef37210397890 */ /* 0x000fc4000fffe0ff */
[----:B------:R-:W-:Y:S01]  /*2da0*/  UIADD3 UR55, UPT, UPT, UR16, -0x255992d5, URZ ;  /* 0xdaa66d2b10377890 */ /* 0x000fe2000fffe0ff */
[----:B------:R3:W1:Y:S01]  /*2db0*/  LDSM.16.M88.4 R148, [R10+0x12000] ;  /* 0x012000000a94783b */ /* 0x0006620000000200 */
[----:B--2---:R-:W-:Y:S01]  /*2dc0*/  IMAD.MOV.U32 R0, RZ, RZ, 0x20 ;  /* 0x00000020ff007424 */ /* 0x004fe200078e00ff */
[----:B------:R-:W-:Y:S02]  /*2dd0*/  UIADD3 UR54, UPT, UPT, UR15, 0x32370b8f, URZ ;  /* 0x32370b8f0f367890 */ /* 0x000fe4000fffe0ff */
[----:B------:R3:W2:Y:S01]  /*2de0*/  LDSM.16.M88.4 R152, [R10+0x12800] ;  /* 0x012800000a98783b */ /* 0x0006a20000000200 */
[----:B------:R-:W-:Y:S01]  /*2df0*/  UIADD3 UR49, UPT, UPT, UR16, 0x78dde6e4, URZ ;  /* 0x78dde6e410317890 */ /* 0x000fe2000fffe0ff */
[----:B------:R-:W-:Y:S01]  /*2e00*/  SEL R0, R0, 0xffffffe0, !P2 ;  /* 0xffffffe000007807 */ /* 0x000fe20005000000 */
[----:B------:R-:W-:Y:S01]  /*2e10*/  UIADD3 UR46, UPT, UPT, UR15, -0x126145ec, URZ ;  /* 0xed9eba140f2e7890 */ /* 0x000fe2000fffe0ff */
[----:B------:R3:W1:Y:S01]  /*2e20*/  LDSM.16.M88.4 R180, [R10+0x14000] ;  /* 0x014000000ab4783b */ /* 0x0006620000000200 */
[----:B------:R-:W-:-:S02]  /*2e30*/  UIADD3 UR45, UPT, UPT, UR16, 0x1715609d, URZ ;  /* 0x1715609d102d7890 */ /* 0x000fc4000fffe0ff */
[----:B------:R-:W-:Y:S01]  /*2e40*/  IMAD.IADD R240, R0, 0x1, R232 ;  /* 0x0000000100f07824 */ /* 0x000fe200078e02e8 */
[----:B------:R3:W1:Y:S01]  /*2e50*/  LDSM.16.M88.4 R184, [R10+0x14800] ;  /* 0x014800000ab8783b */ /* 0x0006620000000200 */
[----:B------:R-:W-:Y:S01]  /*2e60*/  IMAD.IADD R8, R10, 0x1, R0 ;  /* 0x000000010a087824 */ /* 0x000fe200078e0200 */
[----:B------:R-:W-:Y:S01]  /*2e70*/  UIADD3 UR44, UPT, UPT, UR15, -0x56f99767, URZ ;  /* 0xa90668990f2c7890 */ /* 0x000fe2000fffe0ff */
[C---:B------:R-:W-:Y:S01]  /*2e80*/  IMAD.IADD R5, R0.reuse, 0x1, R252 ;  /* 0x0000000100057824 */ /* 0x040fe200078e02fc */
[----:B------:R3:W1:Y:S01]  /*2e90*/  LDSM.16.M88.4 R172, [R240] ;  /* 0x00000000f0ac783b */ /* 0x0006620000000200 */
[C---:B------:R-:W-:Y:S01]  /*2ea0*/  IMAD.IADD R2, R0.reuse, 0x1, R4 ;  /* 0x0000000100027824 */ /* 0x040fe200078e0204 */
[----:B------:R-:W-:Y:S01]  /*2eb0*/  UIADD3 UR43, UPT, UPT, UR16, -0x4ab325aa, URZ ;  /* 0xb54cda56102b7890 */ /* 0x000fe2000fffe0ff */
[----:B------:R-:W-:Y:S01]  /*2ec0*/  IMAD.IADD R0, R0, 0x1, R3 ;  /* 0x0000000100007824 */ /* 0x000fe200078e0203 */
[----:B------:R3:W1:Y:S01]  /*2ed0*/  LDSM.16.M88.4 R176, [R240+0x800] ;  /* 0x00080000f0b0783b */ /* 0x0006620000000200 */
[----:B------:R-:W-:-:S03]  /*2ee0*/  UIADD3 UR41, UPT, UPT, UR15, 0x646e171e, URZ ;  /* 0x646e171e0f297890 */ /* 0x000fc6000fffe0ff */
[----:B------:R3:W1:Y:S04]  /*2ef0*/  LDSM.16.M88.4 R204, [R240+0x2000] ;  /* 0x00200000f0cc783b */ /* 0x0006680000000200 */
[----:B------:R3:W1:Y:S04]  /*2f00*/  LDSM.16.M88.4 R208, [R240+0x2800] ;  /* 0x00280000f0d0783b */ /* 0x0006680000000200 */
[----:B------:R3:W1:Y:S04]  /*2f10*/  LDSM.16.M88.4 R236, [R240+0x4000] ;  /* 0x00400000f0ec783b */ /* 0x0006680000000200 */
[----:B------:R-:W1:Y:S04]  /*2f20*/  LDSM.16.M88.4 R232, [R232+0x4800] ;  /* 0x00480000e8e8783b */ /* 0x000e680000000200 */
[----:B------:R-:W1:Y:S04]  /*2f30*/  LDSM.16.M88.4 R240, [R240+0x4800] ;  /* 0x00480000f0f0783b */ /* 0x000e680000000200 */
[----:B------:R3:W1:Y:S04]  /*2f40*/  LDSM.16.M88.4 R156, [R8+0x12000] ;  /* 0x01200000089c783b */ /* 0x0006680000000200 */
[----:B------:R3:W1:Y:S04]  /*2f50*/  LDSM.16.M88.4 R160, [R8+0x12800] ;  /* 0x0128000008a0783b */ /* 0x0006680000000200 */
[----:B------:R3:W1:Y:S04]  /*2f60*/  LDSM.16.M88.4 R188, [R8+0x14000] ;  /* 0x0140000008bc783b */ /* 0x0006680000000200 */
[----:B------:R3:W1:Y:S04]  /*2f70*/  LDSM.16.M88.4 R192, [R8+0x14800] ;  /* 0x0148000008c0783b */ /* 0x0006680000000200 */
[----:B------:R3:W1:Y:S04]  /*2f80*/  LDSM.16.M88.4 R212, [R10+0x16000] ;  /* 0x016000000ad4783b */ /* 0x0006680000000200 */
[----:B------:R3:W1:Y:S04]  /*2f90*/  LDSM.16.M88.4 R216, [R10+0x16800] ;  /* 0x016800000ad8783b */ /* 0x0006680000000200 */
[----:B------:R3:W1:Y:S04]  /*2fa0*/  LDSM.16.M88.4 R220, [R8+0x16000] ;  /* 0x0160000008dc783b */ /* 0x0006680000000200 */
[----:B------:R3:W1:Y:S04]  /*2fb0*/  LDSM.16.M88.4 R224, [R8+0x16800] ;  /* 0x0168000008e0783b */ /* 0x0006680000000200 */
[----:B------:R3:W-:Y:S04]  /*2fc0*/  STL [R1+0x10], R8 ;  /* 0x0000100801007387 */ /* 0x0007e80000100800 */
[----:B------:R3:W-:Y:S04]  /*2fd0*/  STL [R1+0x14], R4 ;  /* 0x0000140401007387 */ /* 0x0007e80000100800 */
[----:B------:R3:W-:Y:S04]  /*2fe0*/  STL [R1], R3 ;  /* 0x0000000301007387 */ /* 0x0007e80000100800 */
[----:B------:R3:W-:Y:S04]  /*2ff0*/  STL [R1+0x4], R5 ;  /* 0x0000040501007387 */ /* 0x0007e80000100800 */
[----:B------:R3:W-:Y:S04]  /*3000*/  STL [R1+0x18], R2 ;  /* 0x0000180201007387 */ /* 0x0007e80000100800 */
[----:B--2-4-:R3:W-:Y:S02]  /*3010*/  STL [R1+0x8], R0 ;  /* 0x0000080001007387 */ /* 0x0147e40000100800 */
.L_x_1215:
        /* <DEDUP_REMOVED lines=116> */
.L_x_1211:
        /* <DEDUP_REMOVED lines=94> */
.L_x_1212:
        /* <DEDUP_REMOVED lines=354> */
[----:B------:R-:W-:Y:S02]  /*5360*/  LEA R0, R2, UR4, 0x1 ;  /* 0x0000000402007c11 */ /* 0x000fe4000f8e08ff */
        /* <DEDUP_REMOVED lines=28> */
[----:B------:R-:W3:Y:S07]  /*5530*/  S2R R251, SR_TID.X ;  /* 0x0000000000fb7919 */ /* 0x000eee0000002100 */
        /* <DEDUP_REMOVED lines=14> */
[----:B------:R-:W3:Y:S07]  /*5620*/  LDSM.16.MT88.4 R84, [R3+0x15800] ;  /* 0x015800000354783b */ /* 0x000eee0000004200 */
[-C--:B------:R-:W-:Y:S01]  /*5630*/  HMMA.16816.F32 R52, R72, R8.reuse, R52 ;  /* 0x000000084834723c */ /* 0x080fe20000001834 */
[----:B------:R-:W-:Y:S07]  /*5640*/  BAR.SYNC.DEFER_BLOCKING 0x0 ;  /* 0x0000000000007b1d */ /* 0x000fee0000010000 */
[C---:B------:R-:W-:Y:S08]  /*5650*/  HMMA.16816.F32 R56, R80.reuse, R8, R56 ;  /* 0x000000085038723c */ /* 0x040ff00000001838 */
[-C--:B------:R-:W-:Y:S08]  /*5660*/  HMMA.16816.F32 R60, R80, R10.reuse, R60 ;  /* 0x0000000a503c723c */ /* 0x080ff0000000183c */
[----:B------:R-:W-:Y:S08]  /*5670*/  HMMA.16816.F32 R64, R72, R10, R64 ;  /* 0x0000000a4840723c */ /* 0x000ff00000001840 */
[-C--:B----4-:R-:W-:Y:S08]  /*5680*/  HMMA.16816.F32 R20, R4, R12.reuse, R20 ;  /* 0x0000000c0414723c */ /* 0x090ff00000001814 */
        /* <DEDUP_REMOVED lines=29> */
[----:B------:R-:W1:Y:S03]  /*5860*/  S2R R9, SR_TID.X ;  /* 0x0000000000097919 */ /* 0x000e660000002100 */
[----:B------:R-:W-:Y:S05]  /*5870*/  IMAD.X R4, RZ, RZ, ~UR37, P0 ;  /* 0x80000025ff047e24 */ /* 0x000fea00080e06ff */
[----:B------:R-:W-:Y:S04]  /*5880*/  SHF.R.S64 R5, R5, 0x1f, R4 ;  /* 0x0000001f05057819 */ /* 0x000fe80000001004 */
[----:B--2---:R-:W-:Y:S01]  /*5890*/  IADD3 R8, P0, PT, R80, R5, RZ ;  /* 0x0000000550087210 */ /* 0x004fe20007f1e0ff */
[----:B-1----:R-:W-:Y:S02]  /*58a0*/  IMAD.SHL.U32 R83, R9, 0x8, RZ ;  /* 0x0000000809537824 */ /* 0x002fe400078e00ff */
[----:B------:R-:W-:Y:S01]  /*58b0*/  IMAD.U32 R9, RZ, RZ, UR47 ;  /* 0x0000002fff097e24 */ /* 0x000fe2000f8e00ff */
        /* <DEDUP_REMOVED lines=20> */
.L_x_1213:
        /* <DEDUP_REMOVED lines=9> */
[----:B------:R4:W-:Y:S04]  /*5a90*/  STL.64 [R1+0xa8], R44 ;  /* 0x0000a82c01007387 */ /* 0x0009e80000100a00 */
[----:B------:R-:W-:Y:S04]  /*5aa0*/  STL.64 [R1+0xa0], R42 ;  /* 0x0000a02a01007387 */ /* 0x000fe80000100a00 */
[----:B------:R-:W-:Y:S04]  /*5ab0*/  STL.64 [R1+0x98], R40 ;  /* 0x0000982801007387 */ /* 0x000fe80000100a00 */
        /* <DEDUP_REMOVED lines=15> */
[-C--:B---3--:R-:W-:Y:S03]  /*5bb0*/  HMMA.16816.F32 R68, R96, R80.reuse, RZ ;  /* 0x000000506044723c */ /* 0x088fe600000018ff */
        /* <DEDUP_REMOVED lines=335> */
.L_x_1214:
        /* <DEDUP_REMOVED lines=25> */
[----:B--2---:R-:W-:Y:S01]  /*7240*/  SHF.L.U32 R80, R79, 0x4, RZ ;  /* 0x000000044f507819 */ /* 0x004fe200000006ff */
[----:B------:R-:W-:Y:S01]  /*7250*/  FMUL.FTZ R17, R39, UR9 ;  /* 0x0000000927117c20 */ /* 0x000fe20008410000 */
[----:B------:R-:W-:Y:S01]  /*7260*/  SHF.L.U32 R79, R79, 0x1, RZ ;  /* 0x000000014f4f7819 */ /* 0x000fe200000006ff */
        /* <DEDUP_REMOVED lines=150> */
[----:B------:R-:W-:Y:S01]  /*7bd0*/  F2FP.F16.F32.PACK_AB R12, R12, R44 ;  /* 0x0000002c0c0c723e */ /* 0x000fe200000000ff */
[----:B------:R-:W2:Y:S01]  /*7be0*/  @UP0 LDCU.64 UR14, c[0x0][0x5c0] ;  /* 0x0000b800ff0e07ac */ /* 0x000ea20008000a00 */
[----:B------:R1:W-:Y:S01]  /*7bf0*/  STS [R2+0x4000], R144 ;  /* 0x0040009002007388 */ /* 0x0003e20000000800 */
[----:B------:R-:W-:-:S02]  /*7c00*/  F2FP.F16.F32.PACK_AB R11, R11, R46 ;  /* 0x0000002e0b0b723e */ /* 0x000fc400000000ff */
[----:B------:R-:W-:Y:S01]  /*7c10*/  F2FP.F16.F32.PACK_AB R10, R10, R52 ;  /* 0x000000340a0a723e */ /* 0x000fe200000000ff */
[----:B------:R1:W-:Y:S01]  /*7c20*/  STS [R2+0x4400], R146 ;  /* 0x0044009202007388 */ /* 0x0003e20000000800 */
[----:B------:R-:W-:Y:S01]  /*7c30*/  F2FP.F16.F32.PACK_AB R9, R9, R54 ;  /* 0x000000360909723e */ /* 0x000fe200000000ff */
[----:B------:R-:W-:Y:S01]  /*7c40*/  @UP0 UIADD3 UR18, UPT, UPT, UR35, UR40, URZ ;  /* 0x0000002823120290 */ /* 0x000fe2000fffe0ff */
        /* <DEDUP_REMOVED lines=8> */
[----:B------:R-:W-:Y:S01]  /*7cd0*/  F2FP.F16.F32.PACK_AB R3, R63, R62 ;  /* 0x0000003e3f03723e */ /* 0x000fe200000000ff */
[----:B--2---:R-:W-:Y:S02]  /*7ce0*/  @UP0 UIMAD.WIDE.U32 UR42, UR18, UR14, URZ ;  /* 0x0000000e122a02a5 */ /* 0x004fe4000f8e00ff */
[----:B------:R1:W-:Y:S01]  /*7cf0*/  STS [R2+0x5400], R142 ;  /* 0x0054008e02007388 */ /* 0x0003e20000000800 */
[----:B------:R-:W-:-:S03]  /*7d00*/  @UP0 UIMAD UR18, UR18, UR15, URZ ;  /* 0x0000000f121202a4 */ /* 0x000fc6000f8e02ff */
[----:B------:R1:W-:Y:S01]  /*7d10*/  STS [R0+0x12000], R26 ;  /* 0x0120001a00007388 */ /* 0x0003e20000000800 */
[----:B------:R-:W-:-:S03]  /*7d20*/  @UP0 UIADD3 UR18, UPT, UPT, UR43, UR18, URZ ;  /* 0x000000122b120290 */ /* 0x000fc6000fffe0ff */
        /* <DEDUP_REMOVED lines=34> */
.L_x_1216:
        /* <DEDUP_REMOVED lines=12> */
.L_x_1217:
[----:B------:R-:W2:Y:S01]  /*8010*/  LDCU.64 UR10, c[0x0][0x5c8] ;  /* 0x0000b900ff0a77ac */ /* 0x000ea20008000a00 */
[----:B------:R-:W-:-:S04]  /*8020*/  UIADD3 UR8, UPT, UPT, UR35, UR40, URZ ;  /* 0x0000002823087290 */ /* 0x000fc8000fffe0ff */
[----:B--2---:R-:W-:Y:S02]  /*8030*/  UIMAD.WIDE.U32 UR40, UR8, UR10, URZ ;  /* 0x0000000a082872a5 */ /* 0x004fe4000f8e00ff */
[----:B------:R-:W-:-:S04]  /*8040*/  UIMAD UR8, UR8, UR11, URZ ;  /* 0x0000000b080872a4 */ /* 0x000fc8000f8e02ff */
[----:B------:R-:W-:-:S06]  /*8050*/  UIADD3 UR8, UPT, UPT, UR41, UR8, URZ ;  /* 0x0000000829087290 */ /* 0x000fcc000fffe0ff */
[----:B-1----:R-:W-:-:S07]  /*8060*/  MOV R23, UR8 ;  /* 0x0000000800177c02 */ /* 0x002fce0008000f00 */
.L_x_1218:
        /* <DEDUP_REMOVED lines=20> */
[----:B------:R-:W-:Y:S01]  /*81b0*/  BSSY.RECONVERGENT B0, `(.L_x_1219) ;  /* 0x0000021000007945 */ /* 0x000fe20003800200 */
[----:B------:R-:W-:Y:S01]  /*81c0*/  ISETP.GE.AND P2, PT, R5, UR34, PT ;  /* 0x0000002205007c0c */ /* 0x000fe2000bf46270 */
[----:B------:R-:W-:Y:S01]  /*81d0*/  IMAD.U32 R56, RZ, RZ, UR10 ;  /* 0x0000000aff387e24 */ /* 0x000fe2000f8e00ff */
[----:B------:R-:W-:Y:S01]  /*81e0*/  IADD3 R2, P0, PT, R4, UR42, RZ ;  /* 0x0000002a04027c10 */ /* 0x000fe2000ff1e0ff */
[----:B------:R3:W4:Y:S01]  /*81f0*/  LDS.128 R28, [R0+0xd000] ;  /* 0x00d00000001c7984 */ /* 0x0007220000000c00 */
[----:B------:R-:W-:Y:S01]  /*8200*/  IMAD.U32 R4, RZ, RZ, UR8 ;  /* 0x00000008ff047e24 */ /* 0x000fe2000f8e00ff */
[----:B------:R-:W-:-:S02]  /*8210*/  LOP3.LUT R57, R57, 0x38, RZ, 0xc0, !PT ;  /* 0x0000003839397812 */ /* 0x000fc400078ec0ff */
[----:B------:R3:W2:Y:S02]  /*8220*/  LDS.128 R24, [R0+0xf000] ;  /* 0x00f0000000187984 */ /* 0x0006a40000000c00 */
[----:B------:R-:W-:Y:S02]  /*8230*/  IADD3.X R3, PT, PT, R3, UR18, R4, P0, !PT ;  /* 0x0000001203037c10 */ /* 0x000fe400087fe404 */
[----:B------:R3:W2:Y:S01]  /*8240*/  LDS.128 R40, [R0+0x12000] ;  /* 0x0120000000287984 */ /* 0x0006a20000000c00 */
[----:B------:R-:W-:Y:S01]  /*8250*/  IADD3 R21, P0, PT, R61, 0x20, RZ ;  /* 0x000000203d157810 */ /* 0x000fe20007f1e0ff */
[----:B-1----:R-:W-:Y:S02]  /*8260*/  IMAD.WIDE.U32 R4, R6, UR21, R2 ;  /* 0x0000001506047c25 */ /* 0x002fe4000f8e0002 */
[----:B------:R3:W1:Y:S02]  /*8270*/  LDS.128 R52, [R0+0x13000] ;  /* 0x0130000000347984 */ /* 0x0006640000000c00 */
[----:B------:R-:W-:-:S02]  /*8280*/  IMAD.X R22, RZ, RZ, RZ, P0 ;  /* 0x000000ffff167224 */ /* 0x000fc400000e06ff */
        /* <DEDUP_REMOVED lines=19> */
.L_x_1220:
[----:B------:R-:W-:Y:S05]  /*83c0*/  BSYNC.RECONVERGENT B0 ;  /* 0x0000000000007941 */ /* 0x000fea0003800200 */
.L_x_1219:
        /* <DEDUP_REMOVED lines=15> */
.L_x_1222:
[----:B------:R-:W-:Y:S05]  /*84c0*/  BSYNC.RECONVERGENT B0 ;  /* 0x0000000000007941 */ /* 0x000fea0003800200 */
.L_x_1221:
        /* <DEDUP_REMOVED lines=21> */
.L_x_1224:
[----:B------:R-:W-:Y:S05]  /*8620*/  BSYNC.RECONVERGENT B0 ;  /* 0x0000000000007941 */ /* 0x000fea0003800200 */
.L_x_1223:
        /* <DEDUP_REMOVED lines=13> */
.L_x_1210:
[----:B------:R-:W-:Y:S05]  /*8700*/  BSYNC.RECONVERGENT B1 ;  /* 0x0000000000017941 */ /* 0x000fea0003800200 */
.L_x_1188:
        /* <DEDUP_REMOVED lines=11> */
.L_x_1226:
        /* <DEDUP_REMOVED lines=12> */
.L_x_2173:


//--------------------- .text._ZN5flash44flash_bwd_dq_dk_dv_loop_seqk_parallel_kernelI23Flash_bwd_kernel_traitsILi192ELi64ELi64ELi8ELi4ELi2ELi2ELb1ELb1EN7cutlass6half_tE19Flash_kernel_traitsILi192ELi64ELi64ELi8ES3_EELb0ELb0ELb1ELb0ELb0ELb1ELb1EEEvNS_16Flash_bwd_paramsE --------------------------
	.section	.text._ZN5flash44flash_bwd_dq_dk_dv_loop_seqk_parallel_kernelI23Flash_bwd_kernel_traitsILi192ELi64ELi64ELi8ELi4ELi2ELi2ELb1ELb1EN7cutlass6half_tE19Flash_kernel_traitsILi192ELi64ELi64ELi8ES3_EELb0ELb0ELb1ELb0ELb0ELb1ELb1EEEvNS_16Flash_bwd_paramsE,"ax",@progbits
	.align	128
        .global         _ZN5flash44flash_bwd_dq_dk_dv_loop_seqk_parallel_kernelI23Flash_bwd_kernel_traitsILi192ELi64ELi64ELi8ELi4ELi2ELi2ELb1ELb1EN7cutlass6half_tE19Flash_kernel_traitsILi192ELi64ELi64ELi8ES3_EELb0ELb0ELb1ELb0ELb0ELb1ELb1EEEvNS_16Flash_bwd_paramsE
        .type           _ZN5flash44flash_bwd_dq_dk_dv_loop_seqk_parallel_kernelI23Flash_bwd_kernel_traitsILi192ELi64ELi64ELi8ELi4ELi2ELi2ELb1ELb1EN7cutlass6half_tE19Flash_kernel_traitsILi192ELi64ELi64ELi8ES3_EELb0ELb0ELb1ELb0ELb0ELb1ELb1EEEvNS_16Flash_bwd_paramsE,@function
        .size           _ZN5flash44flash_bwd_dq_dk_dv_loop_seqk_parallel_kernelI23Flash_bwd_kernel_traitsILi192ELi64ELi64ELi8ELi4ELi2ELi2ELb1ELb1EN7cutlass6half_tE19Flash_kernel_traitsILi192ELi64ELi64ELi8ES3_EELb0ELb0ELb1ELb0ELb0ELb1ELb1EEEvNS_16Flash_bwd_paramsE,(.L_x_2174 - _ZN5flash44flash_bwd_dq_dk_dv_loop_seqk_parallel_kernelI23Flash_bwd_kernel_traitsILi192ELi64ELi64ELi8ELi4ELi2ELi2ELb1ELb1EN7cutlass6half_tE19Flash_kernel_traitsILi192ELi64ELi64ELi8ES3_EELb0ELb0ELb1ELb0ELb0ELb1ELb1EEEvNS_16Flash_bwd_paramsE)
        .other          _ZN5flash44flash_bwd_dq_dk_dv_loop_seqk_parallel_kernelI23Flash_bwd_kernel_traitsILi192ELi64ELi64ELi8ELi4ELi2ELi2ELb1ELb1EN7cutlass6half_tE19Flash_kernel_traitsILi192ELi64ELi64ELi8ES3_EELb0ELb0ELb1ELb0ELb0ELb1ELb1EEEvNS_16Flash_bwd_paramsE,@"STO_CUDA_ENTRY STV_DEFAULT"
_ZN5flash44flash_bwd_dq_dk_dv_loop_seqk_parallel_kernelI23Flash_bwd_kernel_traitsILi192ELi64ELi64ELi8ELi4ELi2ELi2ELb1ELb1EN7cutlass6half_tE19Flash_kernel_traitsILi192ELi64ELi64ELi8ES3_EELb0ELb0ELb1ELb0ELb0ELb1ELb1EEEvNS_16Flash_bwd_paramsE:
.text._ZN5flash44flash_bwd_dq_dk_dv_loop_seqk_parallel_kernelI23Flash_bwd_kernel_traitsILi192ELi64ELi64ELi8ELi4ELi2ELi2ELb1ELb1EN7cutlass6half_tE19Flash_kernel_traitsILi192ELi64ELi64ELi8ES3_EELb0ELb0ELb1ELb0ELb0ELb1ELb1EEEvNS_16Flash_bwd_paramsE:
        /* <DEDUP_REMOVED lines=49> */
.L_x_1265:
        /* <DEDUP_REMOVED lines=52> */
.L_x_1227:
        /* <DEDUP_REMOVED lines=44> */
.L_x_1229:
[----:B------:R-:W1:Y:S01]  /*0910*/  LDCU.64 UR16, c[0x0][0x3b8] ;  /* 0x00007700ff1077ac */ /* 0x000e620008000a00 */
[----:B------:R-:W-:-:S04]  /*0920*/  UIADD3 UR8, UPT, UPT, UR40, UR41, URZ ;  /* 0x0000002928087290 */ /* 0x000fc8000fffe0ff */
[----:B-1----:R-:W-:Y:S02]  /*0930*/  UIMAD.WIDE.U32 UR10, UR8, UR16, URZ ;  /* 0x00000010080a72a5 */ /* 0x002fe4000f8e00ff */
[----:B------:R-:W-:-:S04]  /*0940*/  UIMAD UR8, UR8, UR17, URZ ;  /* 0x00000011080872a4 */ /* 0x000fc8000f8e02ff */
[----:B------:R-:W-:Y:S01]  /*0950*/  UIADD3 UR8, UPT, UPT, UR11, UR8, URZ ;  /* 0x000000080b087290 */ /* 0x000fe2000fffe0ff */
[----:B------:R-:W-:-:S05]  /*0960*/  UMOV UR44, UR10 ;  /* 0x0000000a002c7c82 */ /* 0x000fca0008000000 */
[----:B------:R-:W-:Y:S02]  /*0970*/  MOV R21, UR8 ;  /* 0x0000000800157c02 */ /* 0x000fe40008000f00 */
.L_x_1230:
        /* <DEDUP_REMOVED lines=44> */
.L_x_1231:
[----:B------:R-:W1:Y:S01]  /*0c40*/  LDCU.64 UR14, c[0x0][0x3c0] ;  /* 0x00007800ff0e77ac */ /* 0x000e620008000a00 */
[----:B------:R-:W-:-:S04]  /*0c50*/  UIADD3 UR8, UPT, UPT, UR40, UR41, URZ ;  /* 0x0000002928087290 */ /* 0x000fc8000fffe0ff */
[----:B-1----:R-:W-:Y:S02]  /*0c60*/  UIMAD.WIDE.U32 UR10, UR8, UR14, URZ ;  /* 0x0000000e080a72a5 */ /* 0x002fe4000f8e00ff */
[----:B------:R-:W-:-:S04]  /*0c70*/  UIMAD UR8, UR8, UR15, URZ ;  /* 0x0000000f080872a4 */ /* 0x000fc8000f8e02ff */
[----:B------:R-:W-:Y:S01]  /*0c80*/  UIADD3 UR8, UPT, UPT, UR11, UR8, URZ ;  /* 0x000000080b087290 */ /* 0x000fe2000fffe0ff */
[----:B------:R-:W-:-:S05]  /*0c90*/  UMOV UR46, UR10 ;  /* 0x0000000a002e7c82 */ /* 0x000fca0008000000 */
[----:B------:R-:W-:-:S07]  /*0ca0*/  MOV R18, UR8 ;  /* 0x0000000800127c02 */ /* 0x000fce0008000f00 */
.L_x_1232:
        /* <DEDUP_REMOVED lines=28> */
.L_x_1233:
[----:B------:R-:W-:Y:S02]  /*0e70*/  UIMAD.WIDE.U32 UR10, UR56, UR49, URZ ;  /* 0x00000031380a72a5 */ /* 0x000fe4000f8e00ff */
[----:B------:R-:W-:-:S04]  /*0e80*/  UIMAD UR8, UR57, UR49, URZ ;  /* 0x00000031390872a4 */ /* 0x000fc8000f8e02ff */
[----:B------:R-:W-:-:S12]  /*0e90*/  UIADD3 UR8, UPT, UPT, UR11, UR8, URZ ;  /* 0x000000080b087290 */ /* 0x000fd8000fffe0ff */
.L_x_1234:
        /* <DEDUP_REMOVED lines=20> */
.L_x_1235:
[----:B------:R-:W1:Y:S01]  /*0fe0*/  LDCU UR57, c[0x0][0x434] ;  /* 0x00008680ff3977ac */ /* 0x000e620008000800 */
[----:B------:R-:W-:-:S04]  /*0ff0*/  UIMAD UR9, UR37, UR19, UR24 ;  /* 0x00000013250972a4 */ /* 0x000fc8000f8e0218 */
[----:B-1----:R-:W-:Y:S02]  /*1000*/  UIMAD UR57, UR9, UR57, URZ ;  /* 0x00000039093972a4 */ /* 0x002fe4000f8e02ff */
.L_x_1236:
        /* <DEDUP_REMOVED lines=11> */
.L_x_1237:
[----:B------:R-:W1:Y:S01]  /*10c0*/  LDCU UR56, c[0x0][0x444] ;  /* 0x00008880ff3877ac */ /* 0x000e620008000800 */
[----:B------:R-:W-:-:S04]  /*10d0*/  UIMAD UR9, UR37, UR19, UR24 ;  /* 0x00000013250972a4 */ /* 0x000fc8000f8e0218 */
[----:B-1----:R-:W-:-:S12]  /*10e0*/  UIMAD UR56, UR9, UR56, URZ ;  /* 0x00000038093872a4 */ /* 0x002fd8000f8e02ff */
.L_x_1238:
        /* <DEDUP_REMOVED lines=19> */
[C---:B--2---:R-:W-:Y:S01]  /*1220*/  IMAD.SHL.U32 R26, R25.reuse, 0x8, RZ ;  /* 0x00000008191a7824 */ /* 0x044fe200078e00ff */
        /* <DEDUP_REMOVED lines=83> */
.L_x_1240:
[----:B------:R-:W1:Y:S01]  /*1760*/  LDCU.64 UR14, c[0x0][0x5c0] ;  /* 0x0000b800ff0e77ac */ /* 0x000e620008000a00 */
[----:B------:R-:W-:-:S04]  /*1770*/  UIADD3 UR8, UPT, UPT, UR40, UR41, URZ ;  /* 0x0000002928087290 */ /* 0x000fc8000fffe0ff */
[----:B-1----:R-:W-:Y:S02]  /*1780*/  UIMAD.WIDE.U32 UR18, UR8, UR14, URZ ;  /* 0x0000000e081272a5 */ /* 0x002fe4000f8e00ff */
[----:B------:R-:W-:-:S04]  /*1790*/  UIMAD UR8, UR8, UR15, URZ ;  /* 0x0000000f080872a4 */ /* 0x000fc8000f8e02ff */
[----:B------:R-:W-:-:S06]  /*17a0*/  UIADD3 UR8, UPT, UPT, UR19, UR8, URZ ;  /* 0x0000000813087290 */ /* 0x000fcc000fffe0ff */
[----:B------:R-:W-:Y:S02]  /*17b0*/  MOV R0, UR8 ;  /* 0x0000000800007c02 */ /* 0x000fe40008000f00 */
.L_x_1241:
        /* <DEDUP_REMOVED lines=13> */
.L_x_1242:
[----:B------:R-:W1:Y:S01]  /*1890*/  LDCU.64 UR10, c[0x0][0x5c8] ;  /* 0x0000b900ff0a77ac */ /* 0x000e620008000a00 */
[----:B------:R-:W-:-:S04]  /*18a0*/  UIADD3 UR40, UPT, UPT, UR40, UR41, URZ ;  /* 0x0000002928287290 */ /* 0x000fc8000fffe0ff */
[----:B-1----:R-:W-:Y:S02]  /*18b0*/  UIMAD.WIDE.U32 UR16, UR40, UR10, URZ ;  /* 0x0000000a281072a5 */ /* 0x002fe4000f8e00ff */
[----:B------:R-:W-:-:S04]  /*18c0*/  UIMAD UR40, UR40, UR11, URZ ;  /* 0x0000000b282872a4 */ /* 0x000fc8000f8e02ff */
[----:B------:R-:W-:-:S06]  /*18d0*/  UIADD3 UR40, UPT, UPT, UR17, UR40, URZ ;  /* 0x0000002811287290 */ /* 0x000fcc000fffe0ff */
[----:B------:R-:W-:-:S07]  /*18e0*/  MOV R10, UR40 ;  /* 0x00000028000a7c02 */ /* 0x000fce0008000f00 */
.L_x_1243:
        /* <DEDUP_REMOVED lines=26> */
.L_x_1245:
[----:B------:R-:W-:Y:S05]  /*1a90*/  BSYNC.RECONVERGENT B0 ;  /* 0x0000000000007941 */ /* 0x000fea0003800200 */
.L_x_1244:
        /* <DEDUP_REMOVED lines=13> */
.L_x_1247:
[----:B------:R-:W-:Y:S05]  /*1b70*/  BSYNC.RECONVERGENT B0 ;  /* 0x0000000000007941 */ /* 0x000fea0003800200 */
.L_x_1246:
        /* <DEDUP_REMOVED lines=23> */
.L_x_1249:
[----:B------:R-:W-:Y:S05]  /*1cf0*/  BSYNC.RECONVERGENT B0 ;  /* 0x0000000000007941 */ /* 0x000fea0003800200 */
.L_x_1248:
        /* <DEDUP_REMOVED lines=13> */
.L_x_1239:
        /* <DEDUP_REMOVED lines=47> */
[----:B------:R-:W-:Y:S01]  /*20c0*/  CS2R R142, SRZ ;  /* 0x00000000008e7805 */ /* 0x000fe2000001ff00 */
        /* <DEDUP_REMOVED lines=87> */
[----:B------:R-:W2:Y:S03]  /*2640*/  LDCU UR8, c[0x0][0x3e0] ;  /* 0x00007c00ff0877ac */ /* 0x000ea60008000800 */
[----:B------:R-:W-:Y:S01]  /*2650*/  @!P5 LDGSTS.E.BYPASS.LTC128B.128 [R0+0x8000], desc[UR34][R32.64+0x80] ;  /* 0x080000802000dfae */ /* 0x000fe2000b981a22 */
[----:B------:R-:W2:Y:S03]  /*2660*/  LDCU UR14, c[0x0][0x50c] ;  /* 0x0000a180ff0e77ac */ /* 0x000ea60008000800 */
[----:B------:R-:W-:Y:S01]  /*2670*/  @!P5 LDGSTS.E.BYPASS.LTC128B.128 [R0+0xa000], desc[UR34][R32.64+0x100] ;  /* 0x0a0001002000dfae */ /* 0x000fe2000b981a22 */
[----:B------:R-:W2:Y:S03]  /*2680*/  LDCU UR11, c[0x0][0x45c] ;  /* 0x00008b80ff0b77ac */ /* 0x000ea60008000800 */
        /* <DEDUP_REMOVED lines=54> */
[----:B------:R4:W5:Y:S01]  /*29f0*/  @!P0 LDG.E R7, desc[UR34][R4.64] ;  /* 0x0000002204078981 */ /* 0x000962000c1e1900 */
[C---:B------:R-:W-:Y:S01]  /*2a00*/  R2P PR, R25.reuse, 0x6 ;  /* 0x0000000619007804 */ /* 0x040fe20000000000 */
[----:B-1----:R-:W-:Y:S01]  /*2a10*/  IMAD.SHL.U32 R3, R25, 0x10, RZ ;  /* 0x0000001019037824 */ /* 0x002fe200078e00ff */
[----:B------:R-:W-:-:S04]  /*2a20*/  DEPBAR.LE SB0, 0x1 ;  /* 0x000080400000791a */ /* 0x000fc80000000000 */
[C---:B----4-:R-:W-:Y:S02]  /*2a30*/  IMAD.SHL.U32 R4, R25.reuse, 0x40, RZ ;  /* 0x0000004019047824 */ /* 0x050fe400078e00ff */
[----:B------:R-:W-:-:S03]  /*2a40*/  IMAD.SHL.U32 R5, R25, 0x20, RZ ;  /* 0x0000002019057824 */ /* 0x000fc600078e00ff */
[----:B------:R-:W-:Y:S02]  /*2a50*/  LOP3.LUT R2, R4, 0x1c0, RZ, 0xc0, !PT ;  /* 0x000001c004027812 */ /* 0x000fe400078ec0ff */
[----:B---3--:R-:W-:Y:S02]  /*2a60*/  LOP3.LUT R0, R5, 0x200, RZ, 0xc0, !PT ;  /* 0x0000020005007812 */ /* 0x008fe400078ec0ff */
        /* <DEDUP_REMOVED lines=21> */
[----:B--2---:R-:W-:Y:S02]  /*2bc0*/  USHF.L.U32 UR27, UR27, 0x6, URZ ;  /* 0x000000061b1b7899 */ /* 0x004fe400080006ff */
        /* <DEDUP_REMOVED lines=10> */
[----:B------:R-:W-:Y:S02]  /*2c70*/  STL [R1+0x14], R6 ;  /* 0x0000140601007387 */ /* 0x000fe40000100800 */
[----:B------:R-:W-:Y:S02]  /*2c80*/  SEL R0, R0, 0xffffffe0, !P1 ;  /* 0xffffffe000007807 */ /* 0x000fe40004800000 */
[----:B------:R3:W-:Y:S03]  /*2c90*/  STL [R1+0x50], R7 ;  /* 0x0000500701007387 */ /* 0x0007e60000100800 */
[C---:B------:R-:W-:Y:S01]  /*2ca0*/  IMAD.IADD R240, R0.reuse, 0x1, R232 ;  /* 0x0000000100f07824 */ /* 0x040fe200078e02e8 */
[----:B------:R-:W4:Y:S04]  /*2cb0*/  LDSM.16.M88.4 R164, [R232] ;  /* 0x00000000e8a4783b */ /* 0x000f280000000200 */
[----:B------:R-:W1:Y:S04]  /*2cc0*/  LDSM.16.M88.4 R168, [R232+0x800] ;  /* 0x00080000e8a8783b */ /* 0x000e680000000200 */
[----:B------:R-:W1:Y:S04]  /*2cd0*/  LDSM.16.M88.4 R196, [R232+0x2000] ;  /* 0x00200000e8c4783b */ /* 0x000e680000000200 */
[----:B------:R-:W1:Y:S04]  /*2ce0*/  LDSM.16.M88.4 R200, [R232+0x2800] ;  /* 0x00280000e8c8783b */ /* 0x000e680000000200 */
[----:B------:R-:W1:Y:S04]  /*2cf0*/  LDSM.16.M88.4 R228, [R232+0x4000] ;  /* 0x00400000e8e4783b */ /* 0x000e680000000200 */
[----:B------:R-:W1:Y:S01]  /*2d00*/  LDSM.16.M88.4 R172, [R240] ;  /* 0x00000000f0ac783b */ /* 0x000e620000000200 */
[----:B---3--:R-:W-:-:S03]  /*2d10*/  IMAD.IADD R7, R0, 0x1, R6 ;  /* 0x0000000100077824 */ /* 0x008fc600078e0206 */
[----:B------:R-:W3:Y:S04]  /*2d20*/  LDSM.16.M88.4 R176, [R240+0x800] ;  /* 0x00080000f0b0783b */ /* 0x000ee80000000200 */
        /* <DEDUP_REMOVED lines=14> */
[----:B------:R-:W1:Y:S01]  /*2e10*/  LDSM.16.M88.4 R224, [R7+0x16800] ;  /* 0x0168000007e0783b */ /* 0x000e620000000200 */
[----:B------:R-:W-:-:S03]  /*2e20*/  IMAD.IADD R4, R6, 0x1, R2 ;  /* 0x0000000106047824 */ /* 0x000fc600078e0202 */
[----:B------:R-:W-:Y:S01]  /*2e30*/  STL [R1+0x18], R7 ;  /* 0x0000180701007387 */ /* 0x000fe20000100800 */
[----:B------:R-:W-:-:S03]  /*2e40*/  IMAD.IADD R2, R0, 0x1, R4 ;  /* 0x0000000100027824 */ /* 0x000fc600078e0204 */
        /* <DEDUP_REMOVED lines=8> */
.L_x_1255:
[----:B------:R-:W2:Y:S01]  /*2ed0*/  LDL R93, [R1+0x48] ;  /* 0x00004800015d7983 */ /* 0x000ea20000100800 */
[----:B-1----:R-:W-:Y:S01]  /*2ee0*/  MOV R2, UR18 ;  /* 0x0000001200027c02 */ /* 0x002fe20008000f00 */
[----:B------:R-:W-:Y:S01]  /*2ef0*/  USHF.L.U32 UR16, UR52, 0x6, URZ ;  /* 0x0000000634107899 */ /* 0x000fe200080006ff */
[----:B------:R-:W-:Y:S01]  /*2f00*/  MOV R3, UR19 ;  /* 0x0000001300037c02 */ /* 0x000fe20008000f00 */
[----:B------:R-:W3:Y:S02]  /*2f10*/  LDL.LU R244, [R1+0xc] ;  /* 0x00000c0001f47983 */ /* 0x000ee40000300800 */
        /* <DEDUP_REMOVED lines=86> */
[C---:B------:R-:W-:Y:S08]  /*3480*/  HMMA.16816.F32 R12, R72.reuse, R84, R12 ;  /* 0x00000054480c723c */ /* 0x040ff0000000180c */
        /* <DEDUP_REMOVED lines=72> */
.L_x_1251:
[----:B--2---:R-:W2:Y:S01]  /*3910*/  S2R R4, SR_TID.X ;  /* 0x0000000000047919 */ /* 0x004ea20000002100 */
[----:B------:R-:W-:Y:S01]  /*3920*/  IMAD.U32 R3, RZ, RZ, UR52 ;  /* 0x00000034ff037e24 */ /* 0x000fe2000f8e00ff */
[----:B------:R-:W-:Y:S01]  /*3930*/  UIADD3 UR15, UPT, UPT, UR33, UR9, -UR42 ;  /* 0x00000009210f7290 */ /* 0x000fe2000fffe82a */
[----:B------:R-:W-:Y:S01]  /*3940*/  IMAD.MOV.U32 R6, RZ, RZ, 0x9 ;  /* 0x00000009ff067424 */ /* 0x000fe200078e00ff */
[----:B------:R-:W-:Y:S01]  /*3950*/  UIADD3 UR16, UPT, UPT, UR33, -UR10, -UR42 ;  /* 0x8000000a21107290 */ /* 0x000fe2000fffe82a */
        /* <DEDUP_REMOVED lines=10> */
[----:B------:R-:W-:Y:S02]  /*3a00*/  IMAD R0, R0, 0x40, R4 ;  /* 0x0000004000007824 */ /* 0x000fe400078e0204 */
[C---:B------:R-:W-:Y:S02]  /*3a10*/  VIADD R2, R3.reuse, UR15 ;  /* 0x0000000f03027c36 */ /* 0x040fe40008000000 */
[----:B------:R-:W-:Y:S02]  /*3a20*/  VIADD R3, R3, UR16 ;  /* 0x0000001003037c36 */ /* 0x000fe40008000000 */
[C---:B------:R-:W-:Y:S02]  /*3a30*/  VIADD R12, R0.reuse, 0x1 ;  /* 0x00000001000c7836 */ /* 0x040fe40000000000 */
[C---:B------:R-:W-:Y:S02]  /*3a40*/  VIADD R7, R0.reuse, 0x18 ;  /* 0x0000001800077836 */ /* 0x040fe40000000000 */
        /* <DEDUP_REMOVED lines=11> */
[----:B------:R-:W-:Y:S02]  /*3b00*/  VIADDMNMX R3, R3, 0x8, RZ, !PT ;  /* 0x0000000803037846 */ /* 0x000fe400078001ff */
[----:B------:R-:W-:Y:S02]  /*3b10*/  FSEL R15, R95, -INF , P6 ;  /* 0xff8000005f0f7808 */ /* 0x000fe40003000000 */
[----:B------:R-:W-:Y:S02]  /*3b20*/  ISETP.GE.AND P6, PT, R6, R5, PT ;  /* 0x000000050600720c */ /* 0x000fe40003fc6270 */
[----:B------:R-:W-:Y:S02]  /*3b30*/  FSEL R16, R91, -INF , P5 ;  /* 0xff8000005b107808 */ /* 0x000fe40002800000 */
[C---:B------:R-:W-:Y:S02]  /*3b40*/  ISETP.GE.AND P5, PT, R0.reuse, R3, PT ;  /* 0x000000030000720c */ /* 0x040fe40003fa6270 */
[----:B-1----:R-:W-:Y:S02]  /*3b50*/  FSEL R71, R87, -INF , P6 ;  /* 0xff80000057477808 */ /* 0x002fe40003000000 */
[-C--:B------:R-:W-:Y:S02]  /*3b60*/  ISETP.GE.AND P6, PT, R0, R4.reuse, PT ;  /* 0x000000040000720c */ /* 0x080fe40003fc6270 */
[----:B------:R-:W-:Y:S02]  /*3b70*/  FSEL R72, R90, -INF , P5 ;  /* 0xff8000005a487808 */ /* 0x000fe40002800000 */
[-C--:B------:R-:W-:Y:S02]  /*3b80*/  ISETP.GE.AND P5, PT, R12, R4.reuse, PT ;  /* 0x000000040c00720c */ /* 0x080fe40003fa6270 */
[-C--:B------:R-:W-:Y:S02]  /*3b90*/  ISETP.GE.AND P0, PT, R7, R5.reuse, PT ;  /* 0x000000050700720c */ /* 0x080fe40003f06270 */
[----:B------:R-:W-:Y:S02]  /*3ba0*/  P2R R14, PR, RZ, 0x40 ;  /* 0x00000040ff0e7803 */ /* 0x000fe40000000000 */
[----:B------:R-:W-:Y:S02]  /*3bb0*/  ISETP.GE.AND P4, PT, R11, R5, PT ;  /* 0x000000050b00720c */ /* 0x000fe40003f86270 */
[-C--:B------:R-:W-:Y:S02]  /*3bc0*/  ISETP.GE.AND P6, PT, R10, R4.reuse, PT ;  /* 0x000000040a00720c */ /* 0x080fe40003fc6270 */
[----:B------:R-:W-:Y:S02]  /*3bd0*/  P2R R13, PR, RZ, 0x20 ;  /* 0x00000020ff0d7803 */ /* 0x000fe40000000000 */
[----:B------:R-:W-:Y:S02]  /*3be0*/  FSEL R70, R88, -INF , P0 ;  /* 0xff80000058467808 */ /* 0x000fe40000000000 */
[-C--:B------:R-:W-:Y:S02]  /*3bf0*/  ISETP.GE.AND P0, PT, R8, R3.reuse, PT ;  /* 0x000000030800720c */ /* 0x080fe40003f06270 */
[----:B------:R-:W-:Y:S02]  /*3c00*/  FSEL R17, R99, -INF , P4 ;  /* 0xff80000063117808 */ /* 0x000fe40002000000 */
[----:B------:R-:W-:Y:S02]  /*3c10*/  P2R R18, PR, RZ, 0x40 ;  /* 0x00000040ff127803 */ /* 0x000fe40000000000 */
[----:B------:R-:W-:Y:S02]  /*3c20*/  ISETP.GE.AND P4, PT, R12, R3, PT ;  /* 0x000000030c00720c */ /* 0x000fe40003f86270 */
[----:B------:R-:W-:Y:S02]  /*3c30*/  ISETP.NE.AND P6, PT, R13, RZ, PT ;  /* 0x000000ff0d00720c */ /* 0x000fe40003fc5270 */
[----:B------:R-:W-:Y:S02]  /*3c40*/  ISETP.GE.AND P1, PT, R8, R5, PT ;  /* 0x000000050800720c */ /* 0x000fe40003f26270 */
[----:B------:R-:W-:Y:S02]  /*3c50*/  FSEL R76, R81, -INF , P0 ;  /* 0xff800000514c7808 */ /* 0x000fe40000000000 */
[----:B------:R-:W-:Y:S02]  /*3c60*/  ISETP.GE.AND P0, PT, R7, R3, PT ;  /* 0x000000030700720c */ /* 0x000fe40003f06270 */
[----:B------:R-:W-:Y:S02]  /*3c70*/  FSEL R74, R89, -INF , P4 ;  /* 0xff800000594a7808 */ /* 0x000fe40002000000 */
[----:B------:R-:W-:Y:S02]  /*3c80*/  P2R R13, PR, RZ, 0x40 ;  /* 0x00000040ff0d7803 */ /* 0x000fe40000000000 */
[-C--:B------:R-:W-:Y:S02]  /*3c90*/  ISETP.GE.AND P3, PT, R10, R5.reuse, PT ;  /* 0x000000050a00720c */ /* 0x080fe40003f66270 */
[----:B------:R-:W-:Y:S02]  /*3ca0*/  ISETP.GE.AND P2, PT, R9, R5, PT ;  /* 0x000000050900720c */ /* 0x000fe40003f46270 */
[----:B------:R-:W-:Y:S02]  /*3cb0*/  FSEL R69, R83, -INF , P1 ;  /* 0xff80000053457808 */ /* 0x000fe40000800000 */
[----:B------:R-:W-:Y:S02]  /*3cc0*/  ISETP.GE.AND P4, PT, R11, R4, PT ;  /* 0x000000040b00720c */ /* 0x000fe40003f86270 */
[----:B------:R-:W-:Y:S02]  /*3cd0*/  ISETP.NE.AND P6, PT, R14, RZ, PT ;  /* 0x000000ff0e00720c */ /* 0x000fe40003fc5270 */
[-C--:B------:R-:W-:Y:S02]  /*3ce0*/  ISETP.GE.AND P1, PT, R9, R3.reuse, PT ;  /* 0x000000030900720c */ /* 0x080fe40003f26270 */
[----:B------:R-:W-:Y:S02]  /*3cf0*/  FSEL R75, R86, -INF , P0 ;  /* 0xff800000564b7808 */ /* 0x000fe40000000000 */
[-C--:B------:R-:W-:Y:S02]  /*3d00*/  ISETP.GE.AND P0, PT, R6, R3.reuse, PT ;  /* 0x000000030600720c */ /* 0x080fe40003f06270 */
[----:B------:R-:W-:Y:S02]  /*3d10*/  FSEL R19, R98, -INF , P3 ;  /* 0xff80000062137808 */ /* 0x000fe40001800000 */
[----:B------:R-:W-:Y:S02]  /*3d20*/  FSEL R68, R84, -INF , P2 ;  /* 0xff80000054447808 */ /* 0x000fe40001000000 */
[----:B------:R-:W-:Y:S02]  /*3d30*/  P2R R5, PR, RZ, 0x10 ;  /* 0x00000010ff057803 */ /* 0x000fe40000000000 */
[----:B------:R-:W-:Y:S02]  /*3d40*/  FSEL R15, R15, -INF , !P6 ;  /* 0xff8000000f0f7808 */ /* 0x000fe40007000000 */
[-C--:B------:R-:W-:Y:S02]  /*3d50*/  ISETP.GE.AND P3, PT, R11, R3.reuse, PT ;  /* 0x000000030b00720c */ /* 0x080fe40003f66270 */
[----:B------:R-:W-:Y:S02]  /*3d60*/  ISETP.GE.AND P2, PT, R10, R3, PT ;  /* 0x000000030a00720c */ /* 0x000fe40003f46270 */
[----:B------:R-:W-:Y:S02]  /*3d70*/  FSEL R77, R82, -INF , P1 ;  /* 0xff800000524d7808 */ /* 0x000fe40000800000 */
[----:B------:R-:W-:Y:S02]  /*3d80*/  ISETP.NE.AND P6, PT, R13, RZ, PT ;  /* 0x000000ff0d00720c */ /* 0x000fe40003fc5270 */
[----:B------:R-:W-:Y:S02]  /*3d90*/  ISETP.GE.AND P1, PT, R0, R2, PT ;  /* 0x000000020000720c */ /* 0x000fe40003f26270 */
[----:B------:R-:W-:Y:S02]  /*3da0*/  FSEL R0, R85, -INF , P0 ;  /* 0xff80000055007808 */ /* 0x000fe40000000000 */
[-C--:B------:R-:W-:Y:S02]  /*3db0*/  ISETP.GE.AND P4, PT, R8, R4.reuse, PT ;  /* 0x000000040800720c */ /* 0x080fe40003f86270 */
[----:B------:R-:W-:Y:S02]  /*3dc0*/  ISETP.NE.AND P0, PT, R5, RZ, PT ;  /* 0x000000ff0500720c */ /* 0x000fe40003f05270 */
[----:B------:R-:W-:Y:S02]  /*3dd0*/  FSEL R78, R97, -INF , P3 ;  /* 0xff800000614e7808 */ /* 0x000fe40001800000 */
[----:B------:R-:W-:Y:S02]  /*3de0*/  FSEL R73, R96, -INF , P2 ;  /* 0xff80000060497808 */ /* 0x000fe40001000000 */
[----:B------:R-:W-:Y:S02]  /*3df0*/  FSEL R16, R16, -INF , !P6 ;  /* 0xff80000010107808 */ /* 0x000fe40007000000 */
[-C--:B------:R-:W-:Y:S02]  /*3e00*/  ISETP.GE.AND P5, PT, R9, R4.reuse, PT ;  /* 0x000000040900720c */ /* 0x080fe40003fa6270 */
[-C--:B------:R-:W-:Y:S02]  /*3e10*/  ISETP.GE.AND P3, PT, R7, R4.reuse, PT ;  /* 0x000000040700720c */ /* 0x080fe40003f66270 */
[----:B------:R-:W-:Y:S02]  /*3e20*/  ISETP.GE.AND P2, PT, R6, R4, PT ;  /* 0x000000040600720c */ /* 0x000fe40003f46270 */
[----:B------:R-:W-:Y:S02]  /*3e30*/  ISETP.NE.AND P6, PT, R18, RZ, PT ;  /* 0x000000ff1200720c */ /* 0x000fe40003fc5270 */
[----:B------:R-:W-:Y:S02]  /*3e40*/  FSEL R17, R17, -INF , !P0 ;  /* 0xff80000011117808 */ /* 0x000fe40004000000 */
[----:B------:R-:W-:Y:S02]  /*3e50*/  FSEL R14, R69, -INF , !P4 ;  /* 0xff800000450e7808 */ /* 0x000fe40006000000 */
[-C--:B------:R-:W-:Y:S02]  /*3e60*/  ISETP.GE.AND P0, PT, R12, R2.reuse, PT ;  /* 0x000000020c00720c */ /* 0x080fe40003f06270 */
[-C--:B------:R-:W-:Y:S02]  /*3e70*/  ISETP.GE.AND P4, PT, R9, R2.reuse, PT ;  /* 0x000000020900720c */ /* 0x080fe40003f86270 */
        /* <DEDUP_REMOVED lines=17> */
.L_x_1252:
[----:B------:R-:W2:Y:S01]  /*3f90*/  LDL R0, [R1+0x4c] ;  /* 0x00004c0001007983 */ /* 0x000ea20000100800 */
[----:B------:R-:W-:Y:S01]  /*3fa0*/  MOV R244, 0x10 ;  /* 0x0000001000f47802 */ /* 0x000fe20000000f00 */
[----:B------:R-:W-:Y:S01]  /*3fb0*/  UISETP.GT.AND UP0, UPT, UR52, UR49, UPT ;  /* 0x000000313400728c */ /* 0x000fe2000bf04270 */
[----:B------:R-:W-:Y:S01]  /*3fc0*/  MOV R76, 0x40 ;  /* 0x00000040004c7802 */ /* 0x000fe20000000f00 */
[----:B------:R-:W3:Y:S04]  /*3fd0*/  LDL R19, [R1+0x50] ;  /* 0x0000500001137983 */ /* 0x000ee80000100800 */
[----:B------:R-:W-:Y:S04]  /*3fe0*/  STL [R1+0x78], R109 ;  /* 0x0000786d01007387 */ /* 0x000fe80000100800 */
[----:B------:R-:W-:Y:S01]  /*3ff0*/  STL [R1+0x74], R108 ;  /* 0x0000746c01007387 */ /* 0x000fe20000100800 */
[----:B------:R-:W-:Y:S03]  /*4000*/  @UP0 UIADD3 UR16, UP1, UPT, UR62, -0x100, URZ ;  /* 0xffffff003e100890 */ /* 0x000fe6000ff3e0ff */
[----:B------:R-:W-:Y:S01]  /*4010*/  STL [R1+0x70], R107 ;  /* 0x0000706b01007387 */ /* 0x000fe20000100800 */
[----:B------:R-:W-:Y:S02]  /*4020*/  @UP0 UIADD3.X UR15, UPT, UPT, UR63, -0x1, URZ, UP1, !UPT ;  /* 0xffffffff3f0f0890 */ /* 0x000fe40008ffe4ff */
[----:B------:R-:W-:Y:S01]  /*4030*/  @UP0 UIADD3 UR18, UP1, UPT, UR18, -0x100, URZ ;  /* 0xffffff0012120890 */ /* 0x000fe2000ff3e0ff */
[----:B------:R-:W1:Y:S03]  /*4040*/  S2R R68, SR_TID.X ;  /* 0x0000000000447919 */ /* 0x000e660000002100 */
[----:B------:R-:W-:Y:S01]  /*4050*/  @UP0 UIADD3.X UR19, UPT, UPT, UR19, -0x1, URZ, UP1, !UPT ;  /* 0xffffffff13130890 */ /* 0x000fe20008ffe4ff */
        /* <DEDUP_REMOVED lines=11> */
[----:B-1----:R-:W-:Y:S02]  /*4110*/  SHF.L.U32 R249, R68, 0x5, RZ ;  /* 0x0000000544f97819 */ /* 0x002fe400000006ff */
[----:B------:R-:W-:Y:S02]  /*4120*/  FSEL R0, R0, RZ, P0 ;  /* 0x000000ff00007208 */ /* 0x000fe40000000000 */
[----:B------:R-:W-:Y:S02]  /*4130*/  FSEL R2, R2, RZ, P1 ;  /* 0x000000ff02027208 */ /* 0x000fe40000800000 */
[C---:B------:R-:W-:Y:S01]  /*4140*/  SHF.L.U32 R71, R68.reuse, 0x1, RZ ;  /* 0x0000000144477819 */ /* 0x040fe200000006ff */
[--C-:B------:R-:W-:Y:S01]  /*4150*/  FFMA.FTZ R5, R5, UR11, -R0.reuse ;  /* 0x0000000b05057c23 */ /* 0x100fe20008010800 */
[----:B------:R-:W-:Y:S01]  /*4160*/  FFMA.FTZ R3, R3, UR11, -R0 ;  /* 0x0000000b03037c23 */ /* 0x000fe20008010800 */
[----:B------:R-:W-:Y:S01]  /*4170*/  SHF.R.U32.HI R70, RZ, 0x2, R68 ;  /* 0x00000002ff467819 */ /* 0x000fe20000011644 */
[--C-:B------:R-:W-:Y:S01]  /*4180*/  FFMA.FTZ R19, R15, UR11, -R2.reuse ;  /* 0x0000000b0f137c23 */ /* 0x100fe20008010802 */
[----:B------:R1:W-:Y:S01]  /*4190*/  MUFU.EX2 R247, R5 ;  /* 0x0000000500f77308 */ /* 0x0003e20000000800 */
[----:B------:R-:W-:Y:S01]  /*41a0*/  SHF.L.U32 R77, R68, 0x6, RZ ;  /* 0x00000006444d7819 */ /* 0x000fe200000006ff */
[--C-:B------:R-:W-:Y:S01]  /*41b0*/  FFMA.FTZ R15, R16, UR11, -R2.reuse ;  /* 0x0000000b100f7c23 */ /* 0x100fe20008010802 */
[--C-:B------:R-:W-:Y:S07]  /*41c0*/  FFMA.FTZ R12, R12, UR11, -R2.reuse ;  /* 0x0000000b0c0c7c23 */ /* 0x100fee0008010802 */
[----:B------:R2:W3:Y:S01]  /*41d0*/  MUFU.EX2 R246, R3 ;  /* 0x0000000300f67308 */ /* 0x0004e20000000800 */
[----:B------:R-:W-:Y:S02]  /*41e0*/  LOP3.LUT R250, R77, 0x200, RZ, 0xc0, !PT ;  /* 0x000002004dfa7812 */ /* 0x000fe400078ec0ff */
[C---:B------:R-:W-:Y:S07]  /*41f0*/  LOP3.LUT P0, RZ, R68.reuse, 0x8, RZ, 0xc0, !PT ;  /* 0x0000000844ff7812 */ /* 0x040fee000780c0ff */
[----:B------:R-:W-:Y:S01]  /*4200*/  MUFU.EX2 R245, R19 ;  /* 0x0000001300f57308 */ /* 0x000fe20000000800 */
[C---:B------:R-:W-:Y:S09]  /*4210*/  SHF.L.U32 R92, R68.reuse, 0x3, RZ ;  /* 0x00000003445c7819 */ /* 0x040ff200000006ff */
[----:B------:R-:W3:Y:S01]  /*4220*/  MUFU.EX2 R251, R15 ;  /* 0x0000000f00fb7308 */ /* 0x000ee20000000800 */
[--C-:B-1----:R-:W-:Y:S09]  /*4230*/  FFMA.FTZ R5, R17, UR11, -R2.reuse ;  /* 0x0000000b11057c23 */ /* 0x102ff20008010802 */
[----:B----4-:R-:W-:Y:S01]  /*4240*/  MUFU.EX2 R102, R12 ;  /* 0x0000000c00667308 */ /* 0x010fe20000000800 */
[----:B--2---:R-:W-:Y:S01]  /*4250*/  FFMA.FTZ R3, R13, UR11, -R2 ;  /* 0x0000000b0d037c23 */ /* 0x004fe20008010802 */
[----:B------:R-:W-:Y:S08]  /*4260*/  SHF.L.U32 R13, R68, 0x4, RZ ;  /* 0x00000004440d7819 */ /* 0x000ff000000006ff */
[----:B------:R1:W-:Y:S01]  /*4270*/  MUFU.EX2 R109, R5 ;  /* 0x00000005006d7308 */ /* 0x0003e20000000800 */
[----:B------:R-:W-:Y:S09]  /*4280*/  LOP3.LUT R69, R13, 0x1c0, RZ, 0xc0, !PT ;  /* 0x000001c00d457812 */ /* 0x000ff200078ec0ff */
[----:B------:R2:W-:Y:S01]  /*4290*/  MUFU.EX2 R108, R3 ;  /* 0x00000003006c7308 */ /* 0x0005e20000000800 */
[----:B------:R-:W-:Y:S01]  /*42a0*/  LOP3.LUT R13, R71, 0x38, RZ, 0xc0, !PT ;  /* 0x00000038470d7812 */ /* 0x000fe200078ec0ff */
[--C-:B-1----:R-:W-:Y:S01]  /*42b0*/  FFMA.FTZ R5, R4, UR11, -R0.reuse ;  /* 0x0000000b04057c23 */ /* 0x102fe20008010800 */
[----:B------:R-:W-:Y:S01]  /*42c0*/  FFMA.FTZ R4, R6, UR11, -R0 ;  /* 0x0000000b06047c23 */ /* 0x000fe20008010800 */
[--C-:B------:R-:W-:Y:S06]  /*42d0*/  FFMA.FTZ R6, R14, UR11, -R2.reuse ;  /* 0x0000000b0e067c23 */ /* 0x100fec0008010802 */
[----:B------:R1:W-:Y:S01]  /*42e0*/  MUFU.EX2 R107, R5 ;  /* 0x00000005006b7308 */ /* 0x0003e20000000800 */
[--C-:B--2---:R-:W-:Y:S01]  /*42f0*/  FFMA.FTZ R3, R18, UR11, -R2.reuse ;  /* 0x0000000b12037c23 */ /* 0x104fe20008010802 */
[----:B------:R-:W-:Y:S08]  /*4300*/  FFMA.FTZ R2, R9, UR11, -R2 ;  /* 0x0000000b09027c23 */ /* 0x000ff00008010802 */
[----:B------:R2:W-:Y:S10]  /*4310*/  MUFU.EX2 R252, R4 ;  /* 0x0000000400fc7308 */ /* 0x0005f40000000800 */
[----:B------:R4:W-:Y:S10]  /*4320*/  MUFU.EX2 R106, R3 ;  /* 0x00000003006a7308 */ /* 0x0009f40000000800 */
[----:B------:R3:W3:Y:S01]  /*4330*/  MUFU.EX2 R105, R6 ;  /* 0x0000000600697308 */ /* 0x0006e20000000800 */
[----:B-1----:R-:W-:Y:S09]  /*4340*/  LOP3.LUT R5, R249, 0xc00, RZ, 0xc0, !PT ;  /* 0x00000c00f9057812 */ /* 0x002ff200078ec0ff */
[----:B------:R1:W-:Y:S01]  /*4350*/  MUFU.EX2 R101, R2 ;  /* 0x0000000200657308 */ /* 0x0003e20000000800 */
[--C-:B--2---:R-:W-:Y:S01]  /*4360*/  FFMA.FTZ R4, R7, UR11, -R0.reuse ;  /* 0x0000000b07047c23 */ /* 0x104fe20008010800 */
[----:B------:R-:W-:Y:S01]  /*4370*/  FFMA.FTZ R7, R10, UR11, -R0 ;  /* 0x0000000b0a077c23 */ /* 0x000fe20008010800 */
[----:B----4-:R-:W-:Y:S07]  /*4380*/  LOP3.LUT R3, R5, 0x6, R71, 0xf8, !PT ;  /* 0x0000000605037812 */ /* 0x010fee00078ef847 */
[----:B------:R2:W-:Y:S01]  /*4390*/  MUFU.EX2 R104, R4 ;  /* 0x0000000400687308 */ /* 0x0005e20000000800 */
[----:B------:R-:W-:Y:S01]  /*43a0*/  LOP3.LUT R5, R13, 0x20, R70, 0x78, !PT ;  /* 0x000000200d057812 */ /* 0x000fe200078e7846 */
[--C-:B---3--:R-:W-:Y:S01]  /*43b0*/  FFMA.FTZ R6, R8, UR11, -R0.reuse ;  /* 0x0000000b08067c23 */ /* 0x108fe20008010800 */
[----:B------:R-:W-:Y:S02]  /*43c0*/  FFMA.FTZ R0, R11, UR11, -R0 ;  /* 0x0000000b0b007c23 */ /* 0x000fe40008010800 */
[----:B------:R-:W-:Y:S05]  /*43d0*/  LOP3.LUT R5, R3, R5, R69, 0xfe, !PT ;  /* 0x0000000503057212 */ /* 0x000fea00078efe45 */
[----:B------:R-:W-:Y:S01]  /*43e0*/  MUFU.EX2 R100, R7 ;  /* 0x0000000700647308 */ /* 0x000fe20000000800 */
[----:B------:R-:W-:Y:S02]  /*43f0*/  F2FP.F16.F32.PACK_AB R3, R246, R247 ;  /* 0x000000f7f603723e */ /* 0x000fe400000000ff */
[C---:B------:R-:W-:Y:S07]  /*4400*/  LEA R80, R5.reuse, UR4, 0x1 ;  /* 0x0000000405507c11 */ /* 0x040fee000f8e08ff */
[----:B------:R-:W3:Y:S01]  /*4410*/  MUFU.EX2 R0, R0 ;  /* 0x0000000000007308 */ /* 0x000ee20000000800 */
[----:B-1----:R-:W-:Y:S02]  /*4420*/  LEA R2, R5, UR5, 0x1 ;  /* 0x0000000505027c11 */ /* 0x002fe4000f8e08ff */
[----:B------:R-:W-:Y:S01]  /*4430*/  SHF.R.U32.HI R8, RZ, 0x1, R68 ;  /* 0x00000001ff087819 */ /* 0x000fe20000011644 */
[----:B------:R1:W-:Y:S06]  /*4440*/  STS [R80+0x14400], R3 ;  /* 0x0144000350007388 */ /* 0x0003ec0000000800 */
[----:B------:R4:W3:Y:S01]  /*4450*/  MUFU.EX2 R103, R6 ;  /* 0x0000000600677308 */ /* 0x0008e20000000800 */
[----:B--2---:R-:W-:Y:S02]  /*4460*/  F2FP.F16.F32.PACK_AB R4, R251, R245 ;  /* 0x000000f5fb04723e */ /* 0x004fe400000000ff */
[C---:B------:R-:W-:Y:S02]  /*4470*/  IADD3 R78, PT, PT, R2.reuse, 0x20, RZ ;  /* 0x00000020024e7810 */ /* 0x040fe40007ffe0ff */
[----:B------:R-:W-:Y:S01]  /*4480*/  @P0 IADD3 R78, PT, PT, R2, -0x20, RZ ;  /* 0xffffffe0024e0810 */ /* 0x000fe20007ffe0ff */
[----:B------:R2:W-:Y:S01]  /*4490*/  STS [R80+0x14000], R4 ;  /* 0x0140000450007388 */ /* 0x0005e20000000800 */
[----:B------:R-:W-:Y:S02]  /*44a0*/  F2FP.F16.F32.PACK_AB R5, R105, R106 ;  /* 0x0000006a6905723e */ /* 0x000fe400000000ff */
[----:B------:R-:W-:Y:S02]  /*44b0*/  LOP3.LUT P0, RZ, R68, 0x2, RZ, 0xc0, !PT ;  /* 0x0000000244ff7812 */ /* 0x000fe4000780c0ff */
[----:B----4-:R-:W-:Y:S02]  /*44c0*/  LOP3.LUT R6, R250, 0xc00, R249, 0xf8, !PT ;  /* 0x00000c00fa067812 */ /* 0x010fe400078ef8f9 */
[----:B-1----:R-:W-:Y:S04]  /*44d0*/  LOP3.LUT P1, R3, R68, 0x4, RZ, 0xc0, !PT ;  /* 0x0000000444037812 */ /* 0x002fe8000782c0ff */
[----:B------:R-:W-:Y:S01]  /*44e0*/  SEL R244, R244, 0xfffffff0, !P1 ;  /* 0xfffffff0f4f47807 */ /* 0x000fe20004800000 */
[----:B------:R1:W-:Y:S01]  /*44f0*/  STL [R1+0x8], R3 ;  /* 0x0000080301007387 */ /* 0x0003e20000100800 */
[----:B------:R-:W-:Y:S02]  /*4500*/  SEL R76, R76, 0xffffffc0, !P1 ;  /* 0xffffffc04c4c7807 */ /* 0x000fe40004800000 */
[----:B--2---:R-:W-:Y:S01]  /*4510*/  F2FP.F16.F32.PACK_AB R4, R108, R109 ;  /* 0x0000006d6c04723e */ /* 0x004fe200000000ff */
[----:B---3--:R2:W-:Y:S01]  /*4520*/  STL [R1], R0 ;  /* 0x0000000001007387 */ /* 0x0085e20000100800 */
[----:B------:R-:W-:Y:S02]  /*4530*/  IADD3 R79, PT, PT, R2, R244, RZ ;  /* 0x000000f4024f7210 */ /* 0x000fe40007ffe0ff */
[----:B------:R-:W-:Y:S01]  /*4540*/  IADD3 R244, PT, PT, R244, R78, RZ ;  /* 0x0000004ef4f47210 */ /* 0x000fe20007ffe0ff */
[----:B------:R-:W3:Y:S01]  /*4550*/  LDL.LU R250, [R1] ;  /* 0x0000000001fa7983 */ /* 0x000ee20000300800 */
[----:B------:R-:W-:Y:S03]  /*4560*/  F2FP.F16.F32.PACK_AB R2, R101, R102 ;  /* 0x000000666502723e */ /* 0x000fe600000000ff */
[----:B------:R4:W-:Y:S01]  /*4570*/  STS [R79], R4 ;  /* 0x000000044f007388 */ /* 0x0009e20000000800 */
[----:B-1----:R-:W-:Y:S02]  /*4580*/  LOP3.LUT R3, R77, 0x1c0, RZ, 0xc0, !PT ;  /* 0x000001c04d037812 */ /* 0x002fe400078ec0ff */
[----:B--2---:R-:W-:Y:S02]  /*4590*/  F2FP.F16.F32.PACK_AB R0, R252, R107 ;  /* 0x0000006bfc00723e */ /* 0x004fe400000000ff */
[----:B------:R-:W-:Y:S03]  /*45a0*/  LOP3.LUT R3, R3, 0x38, R92, 0xf8, !PT ;  /* 0x0000003803037812 */ /* 0x000fe600078ef85c */
[----:B------:R-:W-:Y:S01]  /*45b0*/  STS [R79+0x400], R0 ;  /* 0x000400004f007388 */ /* 0x000fe20000000800 */
[----:B------:R-:W-:Y:S02]  /*45c0*/  LOP3.LUT R248, R3, 0x8, R8, 0x78, !PT ;  /* 0x0000000803f87812 */ /* 0x000fe400078e7808 */
[----:B----4-:R-:W-:Y:S01]  /*45d0*/  F2FP.F16.F32.PACK_AB R4, R103, R104 ;  /* 0x000000686704723e */ /* 0x010fe200000000ff */
[----:B------:R-:W-:Y:S01]  /*45e0*/  STS [R78], R5 ;  /* 0x000000054e007388 */ /* 0x000fe20000000800 */
[----:B------:R-:W-:Y:S03]  /*45f0*/  LOP3.LUT R6, R6, R248, RZ, 0xfc, !PT ;  /* 0x000000f806067212 */ /* 0x000fe600078efcff */
[----:B------:R-:W-:Y:S01]  /*4600*/  STS [R78+0x400], R4 ;  /* 0x000400044e007388 */ /* 0x000fe20000000800 */
[----:B------:R-:W-:Y:S03]  /*4610*/  LEA R249, R6, UR4, 0x1 ;  /* 0x0000000406f97c11 */ /* 0x000fe6000f8e08ff */
[----:B------:R1:W-:Y:S04]  /*4620*/  STS [R244], R2 ;  /* 0x00000002f4007388 */ /* 0x0003e80000000800 */
[----:B------:R-:W-:Y:S01]  /*4630*/  STL [R1+0xc], R249 ;  /* 0x00000cf901007387 */ /* 0x000fe20000100800 */
[----:B-1----:R-:W-:Y:S02]  /*4640*/  IADD3 R2, PT, PT, R249, R76, RZ ;  /* 0x0000004cf9027210 */ /* 0x002fe40007ffe0ff */
[----:B---3--:R-:W-:Y:S05]  /*4650*/  F2FP.F16.F32.PACK_AB R0, R250, R100 ;  /* 0x00000064fa00723e */ /* 0x008fea00000000ff */
[----:B------:R1:W-:Y:S04]  /*4660*/  STS [R244+0x400], R0 ;  /* 0x00040000f4007388 */ /* 0x0003e80000000800 */
[----:B------:R-:W2:Y:S08]  /*4670*/  LDSM.16.M88.4 R16, [R249+0x6000] ;  /* 0x00600000f910783b */ /* 0x000eb00000000200 */
[----:B------:R-:W-:Y:S01]  /*4680*/  LDSM.16.M88.4 R72, [R2+0x6000] ;  /* 0x006000000248783b */ /* 0x000fe20000000200 */
[----:B-1----:R-:W-:Y:S04]  /*4690*/  MOV R0, 0x20 ;  /* 0x0000002000007802 */ /* 0x002fe80000000f00 */
[----:B------:R-:W-:Y:S04]  /*46a0*/  SEL R0, R0, 0xffffffe0, !P0 ;  /* 0xffffffe000007807 */ /* 0x000fe80004000000 */
[C---:B------:R-:W-:Y:S01]  /*46b0*/  IADD3 R77, PT, PT, R0.reuse, R249, RZ ;  /* 0x000000f9004d7210 */ /* 0x040fe20007ffe0ff */
[----:B------:R1:W-:Y:S04]  /*46c0*/  STL [R1+0x4], R0 ;  /* 0x0000040001007387 */ /* 0x0003e80000100800 */
[----:B------:R-:W3:Y:S01]  /*46d0*/  LDSM.16.M88.4 R68, [R77+0x6000] ;  /* 0x006000004d44783b */ /* 0x000ee20000000200 */
[C---:B--2---:R-:W-:Y:S07]  /*46e0*/  HMMA.16816.F32 R4, R16.reuse, R148, RZ ;  /* 0x000000941004723c */ /* 0x044fee00000018ff */
[----:B------:R-:W-:Y:S01]  /*46f0*/  STL [R1+0x10], R77 ;  /* 0x0000104d01007387 */ /* 0x000fe20000100800 */
[C---:B------:R-:W-:Y:S01]  /*4700*/  HMMA.16816.F32 R8, R16.reuse, R150, RZ ;  /* 0x000000961008723c */ /* 0x040fe200000018ff */
[----:B-1----:R-:W-:Y:S07]  /*4710*/  IADD3 R0, PT, PT, R0, R2, RZ ;  /* 0x0000000200007210 */ /* 0x002fee0007ffe0ff */
[C---:B------:R-:W-:Y:S08]  /*4720*/  HMMA.16816.F32 R12, R16.reuse, R152, RZ ;  /* 0x00000098100c723c */ /* 0x040ff000000018ff */
[----:B------:R-:W-:Y:S08]  /*4730*/  HMMA.16816.F32 R16, R16, R154, RZ ;  /* 0x0000009a1010723c */ /* 0x000ff000000018ff */
[C---:B---3--:R-:W-:Y:S08]  /*4740*/  HMMA.16816.F32 R4, R68.reuse, R156, R4 ;  /* 0x0000009c4404723c */ /* 0x048ff00000001804 */
        /* <DEDUP_REMOVED lines=41> */
[----:B------:R2:W3:Y:S07]  /*49e0*/  LDSM.16.M88.4 R72, [R2+0xa000] ;  /* 0x00a000000248783b */ /* 0x0004ee0000000200 */
[C---:B----4-:R-:W-:Y:S08]  /*49f0*/  HMMA.16816.F32 R4, R68.reuse, R220, R4 ;  /* 0x000000dc4404723c */ /* 0x050ff00000001804 */
[C---:B------:R-:W-:Y:S01]  /*4a00*/  HMMA.16816.F32 R8, R68.reuse, R222, R8 ;  /* 0x000000de4408723c */ /* 0x040fe20000001808 */
[----:B--2---:R-:W2:Y:S07]  /*4a10*/  S2R R2, SR_TID.X ;  /* 0x0000000000027919 */ /* 0x004eae0000002100 */
[C---:B------:R-:W-:Y:S03]  /*4a20*/  HMMA.16816.F32 R12, R68.reuse, R224, R12 ;  /* 0x000000e0440c723c */ /* 0x040fe6000000180c */
[----:B-1----:R-:W-:Y:S05]  /*4a30*/  SHF.L.U32 R77, R77, 0x6, RZ ;  /* 0x000000064d4d7819 */ /* 0x002fea00000006ff */
[----:B------:R-:W-:Y:S01]  /*4a40*/  HMMA.16816.F32 R16, R68, R226, R16 ;  /* 0x000000e24410723c */ /* 0x000fe20000001810 */
[----:B------:R2:W1:Y:S07]  /*4a50*/  LDSM.16.M88.4 R68, [R0+0xa000] ;  /* 0x00a000000044783b */ /* 0x00046e0000000200 */
[C---:B---3--:R-:W-:Y:S08]  /*4a60*/  HMMA.16816.F32 R4, R72.reuse, R228, R4 ;  /* 0x000000e44804723c */ /* 0x048ff00000001804 */
[C---:B------:R-:W-:Y:S08]  /*4a70*/  HMMA.16816.F32 R8, R72.reuse, R230, R8 ;  /* 0x000000e64808723c */ /* 0x040ff00000001808 */
[C---:B------:R-:W-:Y:S03]  /*4a80*/  HMMA.16816.F32 R12, R72.reuse, R232, R12 ;  /* 0x000000e8480c723c */ /* 0x040fe6000000180c */
[----:B--2---:R-:W-:Y:S02]  /*4a90*/  SHF.R.U32.HI R0, RZ, 0x1, R2 ;  /* 0x00000001ff007819 */ /* 0x004fe40000011602 */
[----:B------:R-:W-:Y:S02]  /*4aa0*/  SHF.L.U32 R2, R2, 0x1, RZ ;  /* 0x0000000102027819 */ /* 0x000fe400000006ff */
[----:B------:R-:W-:Y:S01]  /*4ab0*/  LOP3.LUT R0, R0, 0x10, RZ, 0xc0, !PT ;  /* 0x0000001000007812 */ /* 0x000fe200078ec0ff */
[----:B------:R-:W-:Y:S01]  /*4ac0*/  HMMA.16816.F32 R16, R72, R234, R16 ;  /* 0x000000ea4810723c */ /* 0x000fe20000001810 */
[----:B------:R-:W2:Y:S02]  /*4ad0*/  S2R R74, SR_TID.X ;  /* 0x00000000004a7919 */ /* 0x000ea40000002100 */
[----:B------:R-:W-:Y:S05]  /*4ae0*/  LOP3.LUT R2, R2, 0x20, RZ, 0xc0, !PT ;  /* 0x0000002002027812 */ /* 0x000fea00078ec0ff */
[C---:B-1----:R-:W-:Y:S08]  /*4af0*/  HMMA.16816.F32 R4, R68.reuse, R236, R4 ;  /* 0x000000ec4404723c */ /* 0x042ff00000001804 */
[C---:B------:R-:W-:Y:S08]  /*4b00*/  HMMA.16816.F32 R8, R68.reuse, R238, R8 ;  /* 0x000000ee4408723c */ /* 0x040ff00000001808 */
[C---:B------:R-:W-:Y:S03]  /*4b10*/  HMMA.16816.F32 R12, R68.reuse, R240, R12 ;  /* 0x000000f0440c723c */ /* 0x040fe6000000180c */
[C---:B-----5:R-:W-:Y:S01]  /*4b20*/  FADD.FTZ R5, -R94.reuse, R5 ;  /* 0x000000055e057221 */ /* 0x060fe20000010100 */
[C---:B------:R-:W-:Y:S01]  /*4b30*/  FADD.FTZ R6, -R93.reuse, R6 ;  /* 0x000000065d067221 */ /* 0x040fe20000010100 */
[----:B------:R-:W-:Y:S01]  /*4b40*/  FADD.FTZ R4, -R94, R4 ;  /* 0x000000045e047221 */ /* 0x000fe20000010100 */
[----:B------:R-:W-:Y:S02]  /*4b50*/  FADD.FTZ R7, -R93, R7 ;  /* 0x000000075d077221 */ /* 0x000fe40000010100 */
[----:B------:R-:W-:Y:S03]  /*4b60*/  HMMA.16816.F32 R16, R68, R242, R16 ;  /* 0x000000f24410723c */ /* 0x000fe60000001810 */
[--C-:B--2---:R-:W-:Y:S01]  /*4b70*/  SHF.R.U32.HI R75, RZ, 0x3, R74.reuse ;  /* 0x00000003ff4b7819 */ /* 0x104fe2000001164a */
[----:B------:R-:W-:Y:S01]  /*4b80*/  FMUL.FTZ R73, R247, R6 ;  /* 0x00000006f7497220 */ /* 0x000fe20000410000 */
[----:B------:R-:W-:Y:S01]  /*4b90*/  LOP3.LUT R0, R0, 0x8, R74, 0xf8, !PT ;  /* 0x0000000800007812 */ /* 0x000fe200078ef84a */
[----:B------:R-:W-:Y:S01]  /*4ba0*/  FMUL.FTZ R74, R251, R5 ;  /* 0x00000005fb4a7220 */ /* 0x000fe20000410000 */
[----:B------:R-:W-:Y:S01]  /*4bb0*/  LOP3.LUT R2, R2, 0x18, R75, 0xf8, !PT ;  /* 0x0000001802027812 */ /* 0x000fe200078ef84b */
[----:B------:R-:W-:Y:S01]  /*4bc0*/  FMUL.FTZ R75, R245, R4 ;  /* 0x00000004f54b7220 */ /* 0x000fe20000410000 */
[----:B------:R-:W-:Y:S01]  /*4bd0*/  FFMA.FTZ R6, -R95, R95, 1 ;  /* 0x3f8000005f067423 */ /* 0x000fe2000001015f */
[----:B------:R-:W-:Y:S01]  /*4be0*/  FFMA.FTZ R5, -R91, R91, 1 ;  /* 0x3f8000005b057423 */ /* 0x000fe2000001015b */
[----:B------:R-:W-:Y:S01]  /*4bf0*/  LOP3.LUT R0, R0, R3, RZ, 0x3c, !PT ;  /* 0x0000000300007212 */ /* 0x000fe200078e3cff */
        /* <DEDUP_REMOVED lines=27> */
[C---:B------:R-:W-:Y:S01]  /*4db0*/  FADD.FTZ R14, -R93.reuse, R14 ;  /* 0x0000000e5d0e7221 */ /* 0x040fe20000010100 */
[----:B------:R-:W-:Y:S01]  /*4dc0*/  FADD.FTZ R15, -R93, R15 ;  /* 0x0000000f5d0f7221 */ /* 0x000fe20000010100 */
        /* <DEDUP_REMOVED lines=18> */
[----:B--2---:R-:W-:Y:S01]  /*4ef0*/  FFMA.FTZ R3, -R81, R81, 1 ;  /* 0x3f80000051037423 */ /* 0x004fe20000010151 */
        /* <DEDUP_REMOVED lines=37> */
[----:B--2---:R-:W-:Y:S01]  /*5150*/  F2FP.F16.F32.PACK_AB R3, R9, R10 ;  /* 0x0000000a0903723e */ /* 0x004fe200000000ff */
[----:B------:R-:W-:Y:S01]  /*5160*/  STS [R78+-0x1c00], R5 ;  /* 0xffe400054e007388 */ /* 0x000fe20000000800 */
[----:B------:R-:W-:Y:S02]  /*5170*/  LOP3.LUT R2, R2, 0x38, R92, 0x78, !PT ;  /* 0x0000003802027812 */ /* 0x000fe400078e785c */
[----:B------:R-:W-:Y:S01]  /*5180*/  LOP3.LUT R0, R0, 0x200, R249, 0xf8, !PT ;  /* 0x0000020000007812 */ /* 0x000fe200078ef8f9 */
[----:B------:R-:W-:Y:S01]  /*5190*/  STS [R244+-0x2000], R4 ;  /* 0xffe00004f4007388 */ /* 0x000fe20000000800 */
[----:B------:R-:W-:Y:S02]  /*51a0*/  LOP3.LUT R2, R2, 0x200, R77, 0xf8, !PT ;  /* 0x0000020002027812 */ /* 0x000fe400078ef84d */
[C---:B------:R-:W-:Y:S01]  /*51b0*/  LEA R252, R0.reuse, UR4, 0x1 ;  /* 0x0000000400fc7c11 */ /* 0x040fe2000f8e08ff */
[----:B------:R-:W-:Y:S01]  /*51c0*/  STS [R244+-0x1c00], R3 ;  /* 0xffe40003f4007388 */ /* 0x000fe20000000800 */
[----:B------:R-:W-:Y:S02]  /*51d0*/  LEA R92, R0, UR5, 0x1 ;  /* 0x00000005005c7c11 */ /* 0x000fe4000f8e08ff */
[----:B------:R-:W-:Y:S01]  /*51e0*/  LEA R0, R2, UR4, 0x1 ;  /* 0x0000000402007c11 */ /* 0x000fe2000f8e08ff */
[----:B------:R-:W-:Y:S01]  /*51f0*/  BAR.SYNC.DEFER_BLOCKING 0x0 ;  /* 0x0000000000007b1d */ /* 0x000fe20000010000 */
[----:B------:R-:W-:Y:S05]  /*5200*/  IADD3 R92, PT, PT, R76, R92, RZ ;  /* 0x0000005c4c5c7210 */ /* 0x000fea0007ffe0ff */
[----:B------:R-:W-:Y:S08]  /*5210*/  LDSM.16.MT88.4 R4, [R252+0x14000] ;  /* 0x01400000fc04783b */ /* 0x000ff00000004200 */
[----:B------:R-:W1:Y:S08]  /*5220*/  LDSM.16.MT88.4 R8, [R0+0x6000] ;  /* 0x006000000008783b */ /* 0x000e700000004200 */
[----:B------:R-:W2:Y:S08]  /*5230*/  LDSM.16.MT88.4 R12, [R92] ;  /* 0x000000005c0c783b */ /* 0x000eb00000004200 */
[----:B------:R-:W4:Y:S08]  /*5240*/  LDSM.16.MT88.4 R16, [R0+0x8000] ;  /* 0x008000000010783b */ /* 0x000f300000004200 */
[----:B------:R-:W3:Y:S08]  /*5250*/  LDSM.16.MT88.4 R68, [R0+0xa000] ;  /* 0x00a000000044783b */ /* 0x000ef00000004200 */
        /* <DEDUP_REMOVED lines=17> */
[-C--:B---3--:R-:W-:Y:S07]  /*5370*/  HMMA.16816.F32 R52, R4, R68.reuse, R52 ;  /* 0x000000440434723c */ /* 0x088fee0000001834 */
[----:B------:R3:W5:Y:S04]  /*5380*/  LDL.LU R108, [R1+0x74] ;  /* 0x00007400016c7983 */ /* 0x0007680000300800 */
[----:B------:R3:W5:Y:S01]  /*5390*/  LDL.LU R107, [R1+0x70] ;  /* 0x00007000016b7983 */ /* 0x0007620000300800 */
[C---:B------:R-:W-:Y:S03]  /*53a0*/  HMMA.16816.F32 R56, R12.reuse, R68, R56 ;  /* 0x000000440c38723c */ /* 0x040fe60000001838 */
[----:B------:R3:W5:Y:S04]  /*53b0*/  LDL.LU R106, [R1+0x6c] ;  /* 0x00006c00016a7983 */ /* 0x0007680000300800 */
[----:B------:R3:W5:Y:S01]  /*53c0*/  LDL.LU R105, [R1+0x68] ;  /* 0x0000680001697983 */ /* 0x0007620000300800 */
[-C--:B------:R-:W-:Y:S03]  /*53d0*/  HMMA.16816.F32 R60, R12, R70.reuse, R60 ;  /* 0x000000460c3c723c */ /* 0x080fe6000000183c */
[----:B------:R3:W5:Y:S04]  /*53e0*/  LDL.LU R104, [R1+0x64] ;  /* 0x0000640001687983 */ /* 0x0007680000300800 */
[----:B------:R3:W5:Y:S01]  /*53f0*/  LDL.LU R103, [R1+0x60] ;  /* 0x0000600001677983 */ /* 0x0007620000300800 */
[----:B------:R-:W-:Y:S03]  /*5400*/  HMMA.16816.F32 R64, R4, R70, R64 ;  /* 0x000000460440723c */ /* 0x000fe60000001840 */
[----:B------:R3:W5:Y:S04]  /*5410*/  LDL.LU R102, [R1+0x5c] ;  /* 0x00005c0001667983 */ /* 0x0007680000300800 */
[----:B------:R3:W5:Y:S01]  /*5420*/  LDL.LU R101, [R1+0x58] ;  /* 0x0000580001657983 */ /* 0x0007620000300800 */
[-C--:B-1----:R-:W-:Y:S03]  /*5430*/  HMMA.16816.F32 R20, R72, R76.reuse, R20 ;  /* 0x0000004c4814723c */ /* 0x082fe60000001814 */
[----:B------:R3:W5:Y:S04]  /*5440*/  LDL.LU R100, [R1+0x54] ;  /* 0x0000540001647983 */ /* 0x0007680000300800 */
[----:B------:R-:W-:Y:S01]  /*5450*/  LDSM.16.MT88.4 R4, [R252+0x15000] ;  /* 0x01500000fc04783b */ /* 0x000fe20000004200 */
[C---:B--2---:R-:W-:Y:S07]  /*5460*/  HMMA.16816.F32 R24, R80.reuse, R76, R24 ;  /* 0x0000004c5018723c */ /* 0x044fee0000001818 */
[----:B------:R-:W1:Y:S01]  /*5470*/  LDSM.16.MT88.4 R12, [R0+0x7000] ;  /* 0x00700000000c783b */ /* 0x000e620000004200 */
[-C--:B------:R-:W-:Y:S07]  /*5480*/  HMMA.16816.F32 R28, R80, R78.reuse, R28 ;  /* 0x0000004e501c723c */ /* 0x080fee000000181c */
[----:B------:R-:W2:Y:S01]  /*5490*/  LDSM.16.MT88.4 R68, [R0+0x9000] ;  /* 0x009000000044783b */ /* 0x000ea20000004200 */
[C---:B------:R-:W-:Y:S07]  /*54a0*/  HMMA.16816.F32 R32, R72.reuse, R78, R32 ;  /* 0x0000004e4820723c */ /* 0x040fee0000001820 */
[----:B------:R-:W4:Y:S01]  /*54b0*/  LDSM.16.MT88.4 R76, [R0+0xb000] ;  /* 0x00b00000004c783b */ /* 0x000f220000004200 */
[-C--:B------:R-:W-:Y:S07]  /*54c0*/  HMMA.16816.F32 R36, R72, R84.reuse, R36 ;  /* 0x000000544824723c */ /* 0x080fee0000001824 */
[----:B------:R-:W-:Y:S01]  /*54d0*/  LDSM.16.MT88.4 R92, [R92+0x1800] ;  /* 0x001800005c5c783b */ /* 0x000fe20000004200 */
[C---:B------:R-:W-:Y:S01]  /*54e0*/  HMMA.16816.F32 R40, R80.reuse, R84, R40 ;  /* 0x000000545028723c */ /* 0x040fe20000001828 */
[----:B------:R-:W3:Y:S07]  /*54f0*/  S2R R250, SR_TID.X ;  /* 0x0000000000fa7919 */ /* 0x000eee0000002100 */
[-C--:B------:R-:W-:Y:S08]  /*5500*/  HMMA.16816.F32 R44, R80, R86.reuse, R44 ;  /* 0x00000056502c723c */ /* 0x080ff0000000182c */
[C---:B------:R-:W-:Y:S01]  /*5510*/  HMMA.16816.F32 R48, R72.reuse, R86, R48 ;  /* 0x000000564830723c */ /* 0x040fe20000001830 */
[----:B------:R-:W4:Y:S07]  /*5520*/  LDSM.16.MT88.4 R84, [R252+0x15800] ;  /* 0x01580000fc54783b */ /* 0x000f2e0000004200 */
[-C--:B------:R-:W-:Y:S01]  /*5530*/  HMMA.16816.F32 R52, R72, R8.reuse, R52 ;  /* 0x000000084834723c */ /* 0x080fe20000001834 */
[----:B------:R-:W-:Y:S07]  /*5540*/  BAR.SYNC.DEFER_BLOCKING 0x0 ;  /* 0x0000000000007b1d */ /* 0x000fee0000010000 */
[C---:B------:R-:W-:Y:S04]  /*5550*/  HMMA.16816.F32 R56, R80.reuse, R8, R56 ;  /* 0x000000085038723c */ /* 0x040fe80000001838 */
[----:B---3--:R-:W-:Y:S04]  /*5560*/  SHF.L.U32 R250, R250, 0x6, RZ ;  /* 0x00000006fafa7819 */ /* 0x008fe800000006ff */
[-C--:B------:R-:W-:Y:S03]  /*5570*/  HMMA.16816.F32 R60, R80, R10.reuse, R60 ;  /* 0x0000000a503c723c */ /* 0x080fe6000000183c */
[----:B------:R-:W-:Y:S04]  /*5580*/  LOP3.LUT R250, R250, 0x200, RZ, 0xc0, !PT ;  /* 0x00000200fafa7812 */ /* 0x000fe800078ec0ff */
[----:B------:R-:W-:Y:S01]  /*5590*/  LOP3.LUT R2, R250, 0x400, R249, 0xf8, !PT ;  /* 0x00000400fa027812 */ /* 0x000fe200078ef8f9 */
[----:B------:R-:W-:Y:S04]  /*55a0*/  HMMA.16816.F32 R64, R72, R10, R64 ;  /* 0x0000000a4840723c */ /* 0x000fe80000001840 */
[----:B------:R-:W-:Y:S04]  /*55b0*/  LOP3.LUT R2, R2, R248, RZ, 0xfc, !PT ;  /* 0x000000f802027212 */ /* 0x000fe800078efcff */
[-C--:B-1----:R-:W-:Y:S05]  /*55c0*/  HMMA.16816.F32 R20, R4, R12.reuse, R20 ;  /* 0x0000000c0414723c */ /* 0x082fea0000001814 */
[----:B------:R-:W-:Y:S03]  /*55d0*/  LEA R2, R2, UR4, 0x1 ;  /* 0x0000000402027c11 */ /* 0x000fe6000f8e08ff */
        /* <DEDUP_REMOVED lines=55> */
.L_x_1253:
[----:B------:R2:W-:Y:S01]  /*5950*/  STL.64 [R1+0xc0], R46 ;  /* 0x0000c02e01007387 */ /* 0x0005e20000100a00 */
[----:B------:R-:W-:Y:S03]  /*5960*/  PLOP3.LUT P1, PT, PT, PT, UP0, 0x80, 0x8 ;  /* 0x000000000008781c */ /* 0x000fe60003f2f008 */
[----:B------:R-:W-:Y:S04]  /*5970*/  LDSM.16.M88.4 R96, [R2+0x12000] ;  /* 0x012000000260783b */ /* 0x000fe80000000200 */
[----:B------:R-:W1:Y:S04]  /*5980*/  LDSM.16.MT88.4 R16, [R0+0xc000] ;  /* 0x00c000000010783b */ /* 0x000e680000004200 */
[----:B------:R-:W3:Y:S04]  /*5990*/  LDSM.16.M88.4 R92, [R2+0x13000] ;  /* 0x01300000025c783b */ /* 0x000ee80000000200 */
[----:B------:R-:W4:Y:S04]  /*59a0*/  LDSM.16.MT88.4 R80, [R0+0xe000] ;  /* 0x00e000000050783b */ /* 0x000f280000004200 */
[----:B------:R-:W4:Y:S04]  /*59b0*/  LDSM.16.MT88.4 R244, [R0+0x10000] ;  /* 0x0100000000f4783b */ /* 0x000f280000004200 */
[----:B--2---:R-:W2:Y:S04]  /*59c0*/  LDL.LU R46, [R1+0x8] ;  /* 0x00000800012e7983 */ /* 0x004ea80000300800 */
[----:B------:R-:W2:Y:S04]  /*59d0*/  LDL.LU R47, [R1+0x4] ;  /* 0x00000400012f7983 */ /* 0x000ea80000300800 */
[----:B------:R4:W-:Y:S04]  /*59e0*/  STL.64 [R1+0xb8], R44 ;  /* 0x0000b82c01007387 */ /* 0x0009e80000100a00 */
[----:B------:R-:W-:Y:S04]  /*59f0*/  STL.64 [R1+0xb0], R42 ;  /* 0x0000b02a01007387 */ /* 0x000fe80000100a00 */
[----:B------:R-:W-:Y:S04]  /*5a00*/  STL.64 [R1+0xa8], R40 ;  /* 0x0000a82801007387 */ /* 0x000fe80000100a00 */
[----:B------:R-:W-:Y:S01]  /*5a10*/  STL.64 [R1+0xa0], R38 ;  /* 0x0000a02601007387 */ /* 0x000fe20000100a00 */
[-C--:B-1----:R-:W-:Y:S03]  /*5a20*/  HMMA.16816.F32 R4, R96, R16.reuse, RZ ;  /* 0x000000106004723c */ /* 0x082fe600000018ff */
[----:B------:R-:W-:Y:S04]  /*5a30*/  STL.64 [R1+0x98], R36 ;  /* 0x0000982401007387 */ /* 0x000fe80000100a00 */
[----:B------:R-:W-:Y:S01]  /*5a40*/  STL.64 [R1+0x90], R34 ;  /* 0x0000902201007387 */ /* 0x000fe20000100a00 */
[C---:B---3--:R-:W-:Y:S03]  /*5a50*/  HMMA.16816.F32 R8, R92.reuse, R16, RZ ;  /* 0x000000105c08723c */ /* 0x048fe600000018ff */
        /* <DEDUP_REMOVED lines=8> */
[-C--:B----4-:R-:W-:Y:S03]  /*5ae0*/  HMMA.16816.F32 R68, R96, R80.reuse, RZ ;  /* 0x000000506044723c */ /* 0x090fe600000018ff */
[----:B------:R-:W-:Y:S04]  /*5af0*/  STL.64 [R1+0x58], R20 ;  /* 0x0000581401007387 */ /* 0x000fe80000100a00 */
[----:B------:R-:W-:Y:S01]  /*5b00*/  LDSM.16.MT88.4 R32, [R0+0xc800] ;  /* 0x00c800000020783b */ /* 0x000fe20000004200 */
[C---:B------:R-:W-:Y:S03]  /*5b10*/  HMMA.16816.F32 R72, R92.reuse, R80, RZ ;  /* 0x000000505c48723c */ /* 0x040fe600000018ff */
[----:B------:R-:W-:Y:S04]  /*5b20*/  LDSM.16.MT88.4 R40, [R0+0x10800] ;  /* 0x010800000028783b */ /* 0x000fe80000004200 */
[----:B------:R-:W-:Y:S01]  /*5b30*/  LDSM.16.MT88.4 R24, [R0+0xd000] ;  /* 0x00d000000018783b */ /* 0x000fe20000004200 */
[-C--:B------:R-:W-:Y:S03]  /*5b40*/  HMMA.16816.F32 R76, R92, R82.reuse, RZ ;  /* 0x000000525c4c723c */ /* 0x080fe600000018ff */
[----:B------:R-:W-:Y:S01]  /*5b50*/  LDSM.16.MT88.4 R28, [R0+0xd800] ;  /* 0x00d80000001c783b */ /* 0x000fe20000004200 */
[----:B------:R-:W3:Y:S04]  /*5b60*/  S2R R44, SR_TID.X ;  /* 0x00000000002c7919 */ /* 0x000ee80000002100 */
[C---:B------:R-:W-:Y:S01]  /*5b70*/  HMMA.16816.F32 R80, R96.reuse, R82, RZ ;  /* 0x000000526050723c */ /* 0x040fe200000018ff */
[----:B-1----:R-:W4:Y:S04]  /*5b80*/  LDL.LU.64 R22, [R1+0x30] ;  /* 0x0000300001167983 */ /* 0x002f280000300a00 */
[----:B------:R1:W3:Y:S03]  /*5b90*/  LDL R45, [R1+0x48] ;  /* 0x00004800012d7983 */ /* 0x0002e60000100800 */
[-C--:B------:R-:W-:Y:S08]  /*5ba0*/  HMMA.16816.F32 R84, R96, R244.reuse, RZ ;  /* 0x000000f46054723c */ /* 0x080ff000000018ff */
[C---:B------:R-:W-:Y:S08]  /*5bb0*/  HMMA.16816.F32 R88, R92.reuse, R244, RZ ;  /* 0x000000f45c58723c */ /* 0x040ff000000018ff */
[-C--:B------:R-:W-:Y:S08]  /*5bc0*/  HMMA.16816.F32 R92, R92, R246.reuse, RZ ;  /* 0x000000f65c5c723c */ /* 0x080ff000000018ff */
[----:B------:R-:W-:Y:S01]  /*5bd0*/  HMMA.16816.F32 R96, R96, R246, RZ ;  /* 0x000000f66060723c */ /* 0x000fe200000018ff */
[----:B------:R-:W-:Y:S01]  /*5be0*/  LDSM.16.MT88.4 R244, [R0+0xe800] ;  /* 0x00e8000000f4783b */ /* 0x000fe20000004200 */
[----:B--2---:R-:W-:Y:S01]  /*5bf0*/  ISETP.NE.AND P0, PT, R46, RZ, PT ;  /* 0x000000ff2e00720c */ /* 0x004fe20003f05270 */
[----:B------:R-:W-:Y:S05]  /*5c00*/  IMAD.IADD R3, R47, 0x1, R2 ;  /* 0x000000012f037824 */ /* 0x000fea00078e0202 */
[----:B------:R-:W2:Y:S04]  /*5c10*/  LDSM.16.M88.4 R248, [R3+0x12000] ;  /* 0x0120000003f8783b */ /* 0x000ea80000000200 */
[----:B------:R1:W2:Y:S02]  /*5c20*/  LDSM.16.M88.4 R36, [R3+0x13000] ;  /* 0x013000000324783b */ /* 0x0002a40000000200 */
[C---:B-1----:R-:W-:Y:S02]  /*5c30*/  VIADD R3, R2.reuse, 0x12000 ;  /* 0x0001200002037836 */ /* 0x042fe40000000000 */
[----:B------:R-:W-:Y:S02]  /*5c40*/  VIADD R2, R2, 0x12040 ;  /* 0x0001204002027836 */ /* 0x000fe40000000000 */
[----:B------:R-:W-:Y:S01]  /*5c50*/  @P0 VIADD R2, R3, 0xffffffc0 ;  /* 0xffffffc003020836 */ /* 0x000fe20000000000 */
[-C--:B--2---:R-:W-:Y:S08]  /*5c60*/  HMMA.16816.F32 R4, R248, R32.reuse, R4 ;  /* 0x00000020f804723c */ /* 0x084ff00000001804 */
        /* <DEDUP_REMOVED lines=12> */
[----:B------:R2:W4:Y:S07]  /*5d30*/  LDSM.16.M88.4 R36, [R2+0x1000] ;  /* 0x001000000224783b */ /* 0x00052e0000000200 */
[----:B------:R-:W-:Y:S01]  /*5d40*/  HMMA.16816.F32 R96, R248, R42, R96 ;  /* 0x0000002af860723c */ /* 0x000fe20000001860 */
[----:B------:R-:W3:Y:S04]  /*5d50*/  LDSM.16.MT88.4 R248, [R0+0xf000] ;  /* 0x00f0000000f8783b */ /* 0x000ee80000004200 */
[----:B------:R-:W-:Y:S03]  /*5d60*/  LDSM.16.MT88.4 R40, [R0+0x11800] ;  /* 0x011800000028783b */ /* 0x000fe60000004200 */
[-C--:B-1----:R-:W-:Y:S05]  /*5d70*/  HMMA.16816.F32 R4, R244, R24.reuse, R4 ;  /* 0x00000018f404723c */ /* 0x082fea0000001804 */
[----:B--2---:R-:W-:Y:S03]  /*5d80*/  IMAD.IADD R2, R47, 0x1, R2 ;  /* 0x000000012f027824 */ /* 0x004fe600078e0202 */
[C---:B----4-:R-:W-:Y:S08]  /*5d90*/  HMMA.16816.F32 R8, R36.reuse, R24, R8 ;  /* 0x000000182408723c */ /* 0x050ff00000001808 */
[-C--:B------:R-:W-:Y:S08]  /*5da0*/  HMMA.16816.F32 R12, R36, R26.reuse, R12 ;  /* 0x0000001a240c723c */ /* 0x080ff0000000180c */
[C---:B------:R-:W-:Y:S01]  /*5db0*/  HMMA.16816.F32 R16, R244.reuse, R26, R16 ;  /* 0x0000001af410723c */ /* 0x040fe20000001810 */
[----:B------:R-:W-:Y:S07]  /*5dc0*/  LDSM.16.M88.4 R24, [R2+0x1000] ;  /* 0x001000000218783b */ /* 0x000fee0000000200 */
[-C--:B---3--:R-:W-:Y:S08]  /*5dd0*/  HMMA.16816.F32 R68, R244, R248.reuse, R68 ;  /* 0x000000f8f444723c */ /* 0x088ff00000001844 */
[C---:B------:R-:W-:Y:S08]  /*5de0*/  HMMA.16816.F32 R72, R36.reuse, R248, R72 ;  /* 0x000000f82448723c */ /* 0x040ff00000001848 */
[-C--:B------:R-:W-:Y:S08]  /*5df0*/  HMMA.16816.F32 R76, R36, R250.reuse, R76 ;  /* 0x000000fa244c723c */ /* 0x080ff0000000184c */
[C---:B------:R-:W-:Y:S01]  /*5e00*/  HMMA.16816.F32 R80, R244.reuse, R250, R80 ;  /* 0x000000faf450723c */ /* 0x040fe20000001850 */
[----:B------:R1:W2:Y:S07]  /*5e10*/  LDSM.16.M88.4 R248, [R2] ;  /* 0x0000000002f8783b */ /* 0x0002ae0000000200 */
[-C--:B------:R-:W-:Y:S08]  /*5e20*/  HMMA.16816.F32 R84, R244, R32.reuse, R84 ;  /* 0x00000020f454723c */ /* 0x080ff00000001854 */
[C---:B------:R-:W-:Y:S08]  /*5e30*/  HMMA.16816.F32 R88, R36.reuse, R32, R88 ;  /* 0x000000202458723c */ /* 0x040ff00000001858 */
[-C--:B------:R-:W-:Y:S01]  /*5e40*/  HMMA.16816.F32 R92, R36, R34.reuse, R92 ;  /* 0x00000022245c723c */ /* 0x080fe2000000185c */
[----:B-1----:R-:W1:Y:S07]  /*5e50*/  LDC R2, c[0x0][0x44c] ;  /* 0x00011300ff027b82 */ /* 0x002e6e0000000800 */
[----:B------:R-:W-:Y:S01]  /*5e60*/  HMMA.16816.F32 R96, R244, R34, R96 ;  /* 0x00000022f460723c */ /* 0x000fe20000001860 */
[----:B------:R-:W3:Y:S07]  /*5e70*/  LDSM.16.MT88.4 R244, [R0+0xf800] ;  /* 0x00f8000000f4783b */ /* 0x000eee0000004200 */
[-C--:B--2---:R-:W-:Y:S08]  /*5e80*/  HMMA.16816.F32 R4, R248, R28.reuse, R4 ;  /* 0x0000001cf804723c */ /* 0x084ff00000001804 */
[C---:B------:R-:W-:Y:S04]  /*5e90*/  HMMA.16816.F32 R8, R24.reuse, R28, R8 ;  /* 0x0000001c1808723c */ /* 0x040fe80000001808 */
[----:B-1----:R-:W-:Y:S04]  /*5ea0*/  IMAD R20, R2, UR8, RZ ;  /* 0x0000000802147c24 */ /* 0x002fe8000f8e02ff */
[-C--:B------:R-:W-:Y:S03]  /*5eb0*/  HMMA.16816.F32 R12, R24, R30.reuse, R12 ;  /* 0x0000001e180c723c */ /* 0x080fe6000000180c */
[C---:B------:R-:W-:Y:S02]  /*5ec0*/  IMAD.U32 R2, R20.reuse, -0x40, RZ ;  /* 0xffffffc014027824 */ /* 0x040fe400078e00ff */
[----:B------:R-:W-:Y:S03]  /*5ed0*/  IMAD.SHL.U32 R21, R20, 0x8, RZ ;  /* 0x0000000814157824 */ /* 0x000fe600078e00ff */
[C---:B------:R-:W-:Y:S04]  /*5ee0*/  HMMA.16816.F32 R16, R248.reuse, R30, R16 ;  /* 0x0000001ef810723c */ /* 0x040fe80000001810 */
[C---:B------:R-:W-:Y:S04]  /*5ef0*/  LEA R3, P0, R2.reuse, R22, 0x2 ;  /* 0x0000001602037211 */ /* 0x040fe800078010ff */
        /* <DEDUP_REMOVED lines=9> */
[----:B------:R1:W2:Y:S01]  /*5f90*/  LDL R47, [R1+0x4c] ;  /* 0x00004c00012f7983 */ /* 0x0002a20000100800 */
[C---:B------:R-:W-:Y:S02]  /*5fa0*/  LEA R34, P0, R20.reuse, R36, 0x5 ;  /* 0x0000002414227211 */ /* 0x040fe400078028ff */
[C---:B------:R-:W-:Y:S01]  /*5fb0*/  HMMA.16816.F32 R80, R248.reuse, R246, R80 ;  /* 0x000000f6f850723c */ /* 0x040fe20000001850 */
[----:B------:R1:W3:Y:S03]  /*5fc0*/  LDL R46, [R1+0x50] ;  /* 0x00005000012e7983 */ /* 0x0002e60000100800 */
        /* <DEDUP_REMOVED lines=17> */
[----:B------:R-:W-:Y:S02]  /*60e0*/  @P1 LOP3.LUT R45, R3, 0x7, R44, 0xf8, !PT ;  /* 0x00000007032d1812 */ /* 0x000fe400078ef82c */
[C---:B------:R-:W-:Y:S03]  /*60f0*/  LEA R26, P0, R20.reuse, R246, 0x5 ;  /* 0x000000f6141a7211 */ /* 0x040fe600078028ff */
[----:B------:R-:W-:Y:S01]  /*6100*/  @P1 IMAD.WIDE.U32 R250, R45, R250, UR62 ;  /* 0x0000003e2dfa1e25 */ /* 0x000fe2000f8e00fa */
[----:B------:R-:W-:Y:S01]  /*6110*/  @P1 STL [R1+0x48], R45 ;  /* 0x0000482d01001387 */ /* 0x000fe20000100800 */
[----:B------:R-:W-:Y:S01]  /*6120*/  @UP0 UMOV UR62, UR16 ;  /* 0x00000010003e0c82 */ /* 0x000fe20008000000 */
[C---:B------:R-:W-:Y:S01]  /*6130*/  LEA.HI.X.SX32 R27, R20.reuse, R247, 0x5, P0 ;  /* 0x000000f7141b7211 */ /* 0x040fe200000f2eff */
[----:B------:R-:W-:Y:S02]  /*6140*/  @UP0 UMOV UR63, UR15 ;  /* 0x0000000f003f0c82 */ /* 0x000fe40008000000 */
        /* <DEDUP_REMOVED lines=71> */
[----:B----4-:R-:W-:Y:S02]  /*65c0*/  IMAD R70, R70, UR8, RZ ;  /* 0x0000000846467c24 */ /* 0x010fe4000f8e02ff */
[----:B------:R-:W-:Y:S01]  /*65d0*/  REDG.E.ADD.F32.FTZ.RN.STRONG.GPU desc[UR34][R248.64+0x180], R76 ;  /* 0x0001804cf80079a6 */ /* 0x000fe2000c12f322 */
        /* <DEDUP_REMOVED lines=19> */
[----:B---3--:R-:W1:Y:S03]  /*6710*/  S2R R250, SR_TID.X ;  /* 0x0000000000fa7919 */ /* 0x008e660000002100 */
        /* <DEDUP_REMOVED lines=30> */
[C---:B----4-:R-:W-:Y:S01]  /*6900*/  LEA R2, P0, R70.reuse, R4, 0x5 ;  /* 0x0000000446027211 */ /* 0x050fe200078028ff */
[----:B------:R-:W-:Y:S03]  /*6910*/  LDSM.16.MT88.4 R8, [R0] ;  /* 0x000000000008783b */ /* 0x000fe60000004200 */
[C---:B------:R-:W-:Y:S01]  /*6920*/  LEA.HI.X.SX32 R3, R70.reuse, R5, 0x5, P0 ;  /* 0x0000000546037211 */ /* 0x040fe200000f2eff */
[----:B------:R-:W-:Y:S01]  /*6930*/  REDG.E.ADD.F32.FTZ.RN.STRONG.GPU desc[UR34][R4.64+0x280], R93 ;  /* 0x0002805d040079a6 */ /* 0x000fe2000c12f322 */
[C---:B---3--:R-:W-:Y:S03]  /*6940*/  LEA R12, P0, R70.reuse, R2, 0x5 ;  /* 0x00000002460c7211 */ /* 0x048fe600078028ff */
        /* <DEDUP_REMOVED lines=14> */
[-C--:B---3-5:R-:W-:Y:S02]  /*6a30*/  HMMA.16816.F32 R100, R4, R8.reuse, R100 ;  /* 0x000000080464723c */ /* 0x0a8fe40000001864 */
        /* <DEDUP_REMOVED lines=35> */
[C---:B------:R-:W-:Y:S04]  /*6c70*/  HMMA.16816.F32 R136, R80.reuse, R8, R136 ;  /* 0x000000085088723c */ /* 0x040fe80000001888 */
[----:B------:R-:W-:Y:S04]  /*6c80*/  LOP3.LUT R8, R251, 0x1f8, RZ, 0xc0, !PT ;  /* 0x000001f8fb087812 */ /* 0x000fe800078ec0ff */
[-C--:B------:R-:W-:Y:S01]  /*6c90*/  HMMA.16816.F32 R140, R80, R10.reuse, R140 ;  /* 0x0000000a508c723c */ /* 0x080fe2000000188c */
[----:B------:R-:W1:Y:S02]  /*6ca0*/  LDSM.16.MT88.4 R80, [R0+0x3800] ;  /* 0x003800000050783b */ /* 0x000e640000004200 */
        /* <DEDUP_REMOVED lines=55> */
.L_x_1254:
        /* <DEDUP_REMOVED lines=186> */
.L_x_1256:
        /* <DEDUP_REMOVED lines=13> */
.L_x_1257:
[----:B------:R-:W1:Y:S01]  /*7c90*/  LDCU.64 UR8, c[0x0][0x5c8] ;  /* 0x0000b900ff0877ac */ /* 0x000e620008000a00 */
[----:B------:R-:W-:-:S04]  /*7ca0*/  UIADD3 UR14, UPT, UPT, UR40, UR41, URZ ;  /* 0x00000029280e7290 */ /* 0x000fc8000fffe0ff */
[----:B-1----:R-:W-:Y:S02]  /*7cb0*/  UIMAD.WIDE.U32 UR40, UR14, UR8, URZ ;  /* 0x000000080e2872a5 */ /* 0x002fe4000f8e00ff */
[----:B------:R-:W-:-:S04]  /*7cc0*/  UIMAD UR14, UR14, UR9, URZ ;  /* 0x000000090e0e72a4 */ /* 0x000fc8000f8e02ff */
[----:B------:R-:W-:-:S06]  /*7cd0*/  UIADD3 UR14, UPT, UPT, UR41, UR14, URZ ;  /* 0x0000000e290e7290 */ /* 0x000fcc000fffe0ff */
[----:B--2---:R-:W-:-:S07]  /*7ce0*/  MOV R26, UR14 ;  /* 0x0000000e001a7c02 */ /* 0x004fce0008000f00 */
.L_x_1258:
        /* <DEDUP_REMOVED lines=15> */
[----:B------:R-:W-:Y:S01]  /*7de0*/  ISETP.GE.AND P1, PT, R72, UR33, PT ;  /* 0x0000002148007c0c */ /* 0x000fe2000bf26270 */
[----:B------:R-:W-:Y:S01]  /*7df0*/  IMAD.U32 R3, RZ, RZ, UR43 ;  /* 0x0000002bff037e24 */ /* 0x000fe2000f8e00ff */
[----:B------:R-:W-:-:S02]  /*7e00*/  LOP3.LUT R0, R2, 0x38, R251, 0xf8, !PT ;  /* 0x0000003802007812 */ /* 0x000fc400078ef8fb */
[----:B------:R-:W-:Y:S02]  /*7e10*/  ISETP.GE.AND P2, PT, R4, UR33, PT ;  /* 0x0000002104007c0c */ /* 0x000fe4000bf46270 */
[----:B------:R-:W-:Y:S01]  /*7e20*/  IADD3 R2, P0, PT, R0, UR30, RZ ;  /* 0x0000001e00027c10 */ /* 0x000fe2000ff1e0ff */
[----:B------:R-:W-:Y:S01]  /*7e30*/  IMAD.U32 R0, RZ, RZ, UR14 ;  /* 0x0000000eff007e24 */ /* 0x000fe2000f8e00ff */
[----:B------:R4:W3:Y:S04]  /*7e40*/  LDS.128 R32, [R8+0xd000] ;  /* 0x00d0000008207984 */ /* 0x0008e80000000c00 */
[----:B------:R4:W3:Y:S01]  /*7e50*/  LDS.128 R28, [R8+0xf000] ;  /* 0x00f00000081c7984 */ /* 0x0008e20000000c00 */
[----:B------:R-:W-:Y:S02]  /*7e60*/  IADD3.X R3, PT, PT, R3, UR18, R0, P0, !PT ;  /* 0x0000001203037c10 */ /* 0x000fe400087fe400 */
[----:B------:R-:W-:Y:S01]  /*7e70*/  IADD3 R25, P0, PT, R72, 0x20, RZ ;  /* 0x0000002048197810 */ /* 0x000fe20007f1e0ff */
[----:B------:R4:W3:Y:S01]  /*7e80*/  LDS.128 R44, [R8+0x12000] ;  /* 0x01200000082c7984 */ /* 0x0008e20000000c00 */
[----:B-1----:R-:W-:-:S02]  /*7e90*/  IMAD.WIDE.U32 R4, R6, UR21, R2 ;  /* 0x0000001506047c25 */ /* 0x002fc4000f8e0002 */
[----:B------:R-:W-:Y:S01]  /*7ea0*/  IADD3.X R27, PT, PT, RZ, RZ, RZ, P0, !PT ;  /* 0x000000ffff1b7210 */ /* 0x000fe200007fe4ff */
        /* <DEDUP_REMOVED lines=22> */
.L_x_1260:
[----:B------:R-:W-:Y:S05]  /*8010*/  BSYNC.RECONVERGENT B0 ;  /* 0x0000000000007941 */ /* 0x000fea0003800200 */
.L_x_1259:
        /* <DEDUP_REMOVED lines=15> */
.L_x_1262:
[----:B------:R-:W-:Y:S05]  /*8110*/  BSYNC.RECONVERGENT B0 ;  /* 0x0000000000007941 */ /* 0x000fea0003800200 */
.L_x_1261:
        /* <DEDUP_REMOVED lines=21> */
.L_x_1264:
[----:B------:R-:W-:Y:S05]  /*8270*/  BSYNC.RECONVERGENT B0 ;  /* 0x0000000000007941 */ /* 0x000fea0003800200 */
.L_x_1263:
        /* <DEDUP_REMOVED lines=13> */
.L_x_1250:
[----:B------:R-:W-:Y:S05]  /*8350*/  BSYNC.RECONVERGENT B1 ;  /* 0x0000000000017941 */ /* 0x000fea0003800200 */
.L_x_1228:
        /* <DEDUP_REMOVED lines=11> */
.L_x_1266:
        /* <DEDUP_REMOVED lines=15> */
.L_x_2174:


//--------------------- .text._ZN5flash44flash_bwd_dq_dk_dv_loop_seqk_parallel_kernelI23Flash_bwd_kernel_traitsILi192ELi64ELi64ELi8ELi4ELi2ELi2ELb1ELb1EN7cutlass6half_tE19Flash_kernel_traitsILi192ELi64ELi64ELi8ES3_EELb1ELb0ELb1ELb1ELb0ELb0ELb0EEEvNS_16Flash_bwd_paramsE --------------------------
	.section	.text._ZN5flash44flash_bwd_dq_dk_dv_loop_seqk_parallel_kernelI23Flash_bwd_kernel_traitsILi192ELi64ELi64ELi8ELi4ELi2ELi2ELb1ELb1EN7cutlass6half_tE19Flash_kernel_traitsILi192ELi64ELi64ELi8ES3_EELb1ELb0ELb1ELb1ELb0ELb0ELb0EEEvNS_16Flash_bwd_paramsE,"ax",@progbits
	.align	128
        .global         _ZN5flash44flash_bwd_dq_dk_dv_loop_seqk_parallel_kernelI23Flash_bwd_kernel_traitsILi192ELi64ELi64ELi8ELi4ELi2ELi2ELb1ELb1EN7cutlass6half_tE19Flash_kernel_traitsILi192ELi64ELi64ELi8ES3_EELb1ELb0ELb1ELb1ELb0ELb0ELb0EEEvNS_16Flash_bwd_paramsE
        .type           _ZN5flash44flash_bwd_dq_dk_dv_loop_seqk_parallel_kernelI23Flash_bwd_kernel_traitsILi192ELi64ELi64ELi8ELi4ELi2ELi2ELb1ELb1EN7cutlass6half_tE19Flash_kernel_traitsILi192ELi64ELi64ELi8ES3_EELb1ELb0ELb1ELb1ELb0ELb0ELb0EEEvNS_16Flash_bwd_paramsE,@function
        .size           _ZN5flash44flash_bwd_dq_dk_dv_loop_seqk_parallel_kernelI23Flash_bwd_kernel_traitsILi192ELi64ELi64ELi8ELi4ELi2ELi2ELb1ELb1EN7cutlass6half_tE19Flash_kernel_traitsILi192ELi64ELi64ELi8ES3_EELb1ELb0ELb1ELb1ELb0ELb0ELb0EEEvNS_16Flash_bwd_paramsE,(.L_x_2175 - _ZN5flash44flash_bwd_dq_dk_dv_loop_seqk_parallel_kernelI23Flash_bwd_kernel_traitsILi192ELi64ELi64ELi8ELi4ELi2ELi2ELb1ELb1EN7cutlass6half_tE19Flash_kernel_traitsILi192ELi64ELi64ELi8ES3_EELb1ELb0ELb1ELb1ELb0ELb0ELb0EEEvNS_16Flash_bwd_paramsE)
        .other          _ZN5flash44flash_bwd_dq_dk_dv_loop_seqk_parallel_kernelI23Flash_bwd_kernel_traitsILi192ELi64ELi64ELi8ELi4ELi2ELi2ELb1ELb1EN7cutlass6half_tE19Flash_kernel_traitsILi192ELi64ELi64ELi8ES3_EELb1ELb0ELb1ELb1ELb0ELb0ELb0EEEvNS_16Flash_bwd_paramsE,@"STO_CUDA_ENTRY STV_DEFAULT"
_ZN5flash44flash_bwd_dq_dk_dv_loop_seqk_parallel_kernelI23Flash_bwd_kernel_traitsILi192ELi64ELi64ELi8ELi4ELi2ELi2ELb1ELb1EN7cutlass6half_tE19Flash_kernel_traitsILi192ELi64ELi64ELi8ES3_EELb1ELb0ELb1ELb1ELb0ELb0ELb0EEEvNS_16Flash_bwd_paramsE:
.text._ZN5flash44flash_bwd_dq_dk_dv_loop_seqk_parallel_kernelI23Flash_bwd_kernel_traitsILi192ELi64ELi64ELi8ELi4ELi2ELi2ELb1ELb1EN7cutlass6half_tE19Flash_kernel_traitsILi192ELi64ELi64ELi8ES3_EELb1ELb0ELb1ELb1ELb0ELb0ELb0EEEvNS_16Flash_bwd_paramsE:
        /* <DEDUP_REMOVED lines=49> */
.L_x_1333:
        /* <DEDUP_REMOVED lines=52> */
.L_x_1267:
        /* <DEDUP_REMOVED lines=44> */
.L_x_1269:
[----:B------:R-:W1:Y:S01]  /*0910*/  LDCU.64 UR16, c[0x0][0x3b8] ;  /* 0x00007700ff1077ac */ /* 0x000e620008000a00 */
[----:B------:R-:W-:-:S04]  /*0920*/  UIADD3 UR8, UPT, UPT, UR37, UR39, URZ ;  /* 0x0000002725087290 */ /* 0x000fc8000fffe0ff */
[----:B-1----:R-:W-:Y:S02]  /*0930*/  UIMAD.WIDE.U32 UR10, UR8, UR16, URZ ;  /* 0x00000010080a72a5 */ /* 0x002fe4000f8e00ff */
[----:B------:R-:W-:-:S04]  /*0940*/  UIMAD UR8, UR8, UR17, URZ ;  /* 0x00000011080872a4 */ /* 0x000fc8000f8e02ff */
[----:B------:R-:W-:Y:S01]  /*0950*/  UIADD3 UR8, UPT, UPT, UR11, UR8, URZ ;  /* 0x000000080b087290 */ /* 0x000fe2000fffe0ff */
[----:B------:R-:W-:-:S05]  /*0960*/  UMOV UR50, UR10 ;  /* 0x0000000a00327c82 */ /* 0x000fca0008000000 */
[----:B------:R-:W-:Y:S02]  /*0970*/  MOV R20, UR8 ;  /* 0x0000000800147c02 */ /* 0x000fe40008000f00 */
.L_x_1270:
        /* <DEDUP_REMOVED lines=43> */
.L_x_1271:
[----:B------:R-:W1:Y:S01]  /*0c30*/  LDCU.64 UR14, c[0x0][0x3c0] ;  /* 0x00007800ff0e77ac */ /* 0x000e620008000a00 */
[----:B------:R-:W-:-:S04]  /*0c40*/  UIADD3 UR8, UPT, UPT, UR37, UR39, URZ ;  /* 0x0000002725087290 */ /* 0x000fc8000fffe0ff */
[----:B-1----:R-:W-:Y:S02]  /*0c50*/  UIMAD.WIDE.U32 UR54, UR8, UR14, URZ ;  /* 0x0000000e083672a5 */ /* 0x002fe4000f8e00ff */
[----:B------:R-:W-:-:S04]  /*0c60*/  UIMAD UR8, UR8, UR15, URZ ;  /* 0x0000000f080872a4 */ /* 0x000fc8000f8e02ff */
[----:B------:R-:W-:-:S06]  /*0c70*/  UIADD3 UR8, UPT, UPT, UR55, UR8, URZ ;  /* 0x0000000837087290 */ /* 0x000fcc000fffe0ff */
[----:B------:R-:W-:-:S07]  /*0c80*/  MOV R16, UR8 ;  /* 0x0000000800107c02 */ /* 0x000fce0008000f00 */
.L_x_1272:
        /* <DEDUP_REMOVED lines=28> */
.L_x_1273:
[----:B------:R-:W-:Y:S02]  /*0e50*/  UIMAD.WIDE.U32 UR10, UR46, UR18, URZ ;  /* 0x000000122e0a72a5 */ /* 0x000fe4000f8e00ff */
[----:B------:R-:W-:-:S04]  /*0e60*/  UIMAD UR8, UR47, UR18, URZ ;  /* 0x000000122f0872a4 */ /* 0x000fc8000f8e02ff */
[----:B------:R-:W-:-:S12]  /*0e70*/  UIADD3 UR8, UPT, UPT, UR11, UR8, URZ ;  /* 0x000000080b087290 */ /* 0x000fd8000fffe0ff */
.L_x_1274:
        /* <DEDUP_REMOVED lines=20> */
.L_x_1275:
[----:B------:R-:W1:Y:S01]  /*0fc0*/  LDCU UR59, c[0x0][0x434] ;  /* 0x00008680ff3b77ac */ /* 0x000e620008000800 */
[----:B------:R-:W-:-:S04]  /*0fd0*/  UIMAD UR9, UR25, UR41, UR24 ;  /* 0x00000029190972a4 */ /* 0x000fc8000f8e0218 */
[----:B-1----:R-:W-:Y:S02]  /*0fe0*/  UIMAD UR59, UR9, UR59, URZ ;  /* 0x0000003b093b72a4 */ /* 0x002fe4000f8e02ff */
.L_x_1276:
        /* <DEDUP_REMOVED lines=11> */
.L_x_1277:
[----:B------:R-:W1:Y:S01]  /*10a0*/  LDCU UR58, c[0x0][0x444] ;  /* 0x00008880ff3a77ac */ /* 0x000e620008000800 */
[----:B------:R-:W-:-:S04]  /*10b0*/  UIMAD UR9, UR25, UR41, UR24 ;  /* 0x00000029190972a4 */ /* 0x000fc8000f8e0218 */
[----:B-1----:R-:W-:-:S12]  /*10c0*/  UIMAD UR58, UR9, UR58, URZ ;  /* 0x0000003a093a72a4 */ /* 0x002fd8000f8e02ff */
.L_x_1278:
        /* <DEDUP_REMOVED lines=8> */
[----:B------:R-:W-:Y:S02]  /*1150*/  ULEA UR58, UR47, UR58, 0x6 ;  /* 0x0000003a2f3a7291 */ /* 0x000fe4000f8e30ff */
[----:B------:R-:W-:Y:S01]  /*1160*/  UIADD3.X UR55, UPT, UPT, UR55, UR8, UR9, UP1, UP0 ;  /* 0x0000000837377290 */ /* 0x000fe20008fe0409 */
[----:B------:R-:W4:Y:S01]  /*1170*/  LDC.64 R10, c[0x0][0x5f8] ;  /* 0x00017e00ff0a7b82 */ /* 0x000f220000000a00 */
[----:B------:R-:W-:-:S02]  /*1180*/  ULEA UR59, UR47, UR59, 0x6 ;  /* 0x0000003b2f3b7291 */ /* 0x000fc4000f8e30ff */
[----:B-1----:R-:W-:-:S04]  /*1190*/  UIADD3 UR46, UPT, UPT, UR36, UR46, URZ ;  /* 0x0000002e242e7290 */ /* 0x002fc8000fffe0ff */
[----:B------:R-:W-:-:S04]  /*11a0*/  UIADD3 UR9, UPT, UPT, UR30, -0x40, -UR46 ;  /* 0xffffffc01e097890 */ /* 0x000fc8000fffe82e */
        /* <DEDUP_REMOVED lines=14> */
[----:B------:R-:W2:Y:S03]  /*1290*/  LDCU.64 UR62, c[0x0][0x5e8] ;  /* 0x0000bd00ff3e77ac */ /* 0x000ea60008000a00 */
[----:B------:R-:W-:Y:S01]  /*12a0*/  IMAD.X R3, RZ, RZ, UR19, P0 ;  /* 0x00000013ff037e24 */ /* 0x000fe200080e06ff */
[----:B------:R-:W-:-:S04]  /*12b0*/  USEL UR45, URZ, UR45, !UP0 ;  /* 0x0000002dff2d7287 */ /* 0x000fc8000c000000 */
[----:B------:R-:W-:Y:S02]  /*12c0*/  UISETP.GT.AND UP0, UPT, UR51, UR45, UPT ;  /* 0x0000002d3300728c */ /* 0x000fe4000bf04270 */
[----:B-1----:R-:W-:Y:S01]  /*12d0*/  UIMAD UR18, UR53, UR8, URZ ;  /* 0x00000008351272a4 */ /* 0x002fe2000f8e02ff */
[----:B------:R-:W-:Y:S01]  /*12e0*/  IMAD.U32 R0, RZ, RZ, UR8 ;  /* 0x00000008ff007e24 */ /* 0x000fe2000f8e00ff */
[----:B------:R-:W-:Y:S02]  /*12f0*/  UIMAD UR53, UR41, UR61, URZ ;  /* 0x0000003d293572a4 */ /* 0x000fe4000f8e02ff */
[----:B------:R-:W-:Y:S01]  /*1300*/  UIMAD UR18, UR52, UR9, UR18 ;  /* 0x00000009341272a4 */ /* 0x000fe2000f8e0212 */
[----:B------:R-:W-:Y:S01]  /*1310*/  IMAD.WIDE.U32 R2, R0, UR52, R2 ;  /* 0x0000003400027c25 */ /* 0x000fe2000f8e0002 */
[----:B------:R-:W-:Y:S01]  /*1320*/  MOV R0, UR10 ;  /* 0x0000000a00007c02 */ /* 0x000fe20008000f00 */
[----:B--2---:R-:W-:-:S03]  /*1330*/  UIMAD.WIDE UR62, UR58, 0x4, UR62 ;  /* 0x000000043a3e78a5 */ /* 0x004fc6000f8e023e */
[----:B------:R-:W-:Y:S02]  /*1340*/  VIADD R3, R3, UR18 ;  /* 0x0000001203037c36 */ /* 0x000fe40008000000 */
[----:B------:R-:W-:-:S03]  /*1350*/  IMAD.WIDE.U32 R2, R0, UR24, R2 ;  /* 0x0000001800027c25 */ /* 0x000fc6000f8e0002 */
[----:B------:R-:W1:Y:S01]  /*1360*/  LDCU.64 UR18, c[0x0][0x3c8] ;  /* 0x00007900ff1277ac */ /* 0x000e620008000a00 */
[----:B------:R-:W-:Y:S01]  /*1370*/  IMAD.U32 R0, RZ, RZ, UR11 ;  /* 0x0000000bff007e24 */ /* 0x000fe2000f8e00ff */
[----:B------:R-:W2:Y:S03]  /*1380*/  LDCU.64 UR10, c[0x0][0x550] ;  /* 0x0000aa00ff0a77ac */ /* 0x000ea60008000a00 */
        /* <DEDUP_REMOVED lines=8> */
[----:B------:R-:W3:Y:S01]  /*1410*/  LDCU.64 UR8, c[0x0][0x380] ;  /* 0x00007000ff0877ac */ /* 0x000ee20008000a00 */
[----:B-1----:R-:W-:Y:S01]  /*1420*/  IMAD.U32 R0, RZ, RZ, UR18 ;  /* 0x00000012ff007e24 */ /* 0x002fe2000f8e00ff */
[----:B------:R-:W-:Y:S01]  /*1430*/  MOV R3, UR19 ;  /* 0x0000001300037c02 */ /* 0x000fe20008000f00 */
[----:B----4-:R-:W-:Y:S01]  /*1440*/  IMAD.WIDE.U32 R4, R10, UR22, RZ ;  /* 0x000000160a047c25 */ /* 0x010fe2000f8e00ff */
[----:B------:R-:W1:Y:S01]  /*1450*/  LDCU.64 UR18, c[0x0][0x570] ;  /* 0x0000ae00ff1277ac */ /* 0x000e620008000a00 */
[----:B--2---:R-:W-:Y:S02]  /*1460*/  LEA R29, P2, R2, UR10, 0x1 ;  /* 0x0000000a021d7c11 */ /* 0x004fe4000f8408ff */
        /* <DEDUP_REMOVED lines=15> */
[----:B------:R2:W-:Y:S02]  /*1560*/  STL [R1+0x38], R28 ;  /* 0x0000381c01007387 */ /* 0x0005e40000100800 */
[----:B------:R-:W-:Y:S01]  /*1570*/  IMAD.U32 R4, RZ, RZ, UR53 ;  /* 0x00000035ff047e24 */ /* 0x000fe2000f8e00ff */
[----:B------:R-:W-:Y:S01]  /*1580*/  IADD3.X R5, PT, PT, R5, UR55, R0, P1, P0 ;  /* 0x0000003705057c10 */ /* 0x000fe20008fe0400 */
[----:B------:R-:W-:Y:S01]  /*1590*/  IMAD R3, R21, R13, R3 ;  /* 0x0000000d15037224 */ /* 0x000fe200078e0203 */
[----:B------:R-:W-:Y:S01]  /*15a0*/  IADD3 R0, P0, PT, R11, UR53, RZ ;  /* 0x000000350b007c10 */ /* 0x000fe2000ff1e0ff */
[----:B------:R-:W-:Y:S01]  /*15b0*/  IMAD.SHL.U32 R15, R12, 0x20, RZ ;  /* 0x000000200c0f7824 */ /* 0x000fe200078e00ff */
[----:B---3--:R-:W-:-:S02]  /*15c0*/  LEA R27, P1, R2, UR8, 0x1 ;  /* 0x00000008021b7c11 */ /* 0x008fc4000f8208ff */
[----:B------:R-:W-:Y:S02]  /*15d0*/  LEA.HI.X.SX32 R4, R4, R5, 0x1, P0 ;  /* 0x0000000504047211 */ /* 0x000fe400000f0eff */
[----:B-1----:R-:W-:Y:S01]  /*15e0*/  LEA R30, P0, R0, UR18, 0x2 ;  /* 0x00000012001e7c11 */ /* 0x002fe2000f8010ff */
[----:B------:R2:W-:Y:S01]  /*15f0*/  STL [R1+0x34], R27 ;  /* 0x0000341b01007387 */ /* 0x0005e20000100800 */
[----:B------:R-:W-:Y:S01]  /*1600*/  LEA.HI.X R26, R2, UR9, R3, 0x1, P1 ;  /* 0x00000009021a7c11 */ /* 0x000fe200088f0c03 */
[----:B----4-:R-:W-:Y:S01]  /*1610*/  UIMAD.WIDE UR56, UR59, 0x4, UR56 ;  /* 0x000000043b3878a5 */ /* 0x010fe2000f8e0238 */
[----:B------:R-:W-:Y:S01]  /*1620*/  LEA.HI.X R31, R0, UR19, R4, 0x2, P0 ;  /* 0x00000013001f7c11 */ /* 0x000fe200080f1404 */
[----:B------:R-:W-:Y:S01]  /*1630*/  UMOV UR18, UR62 ;  /* 0x0000003e00127c82 */ /* 0x000fe20008000000 */
[----:B------:R-:W-:Y:S01]  /*1640*/  IADD3 R13, P0, PT, R21, 0x20, RZ ;  /* 0x00000020150d7810 */ /* 0x000fe20007f1e0ff */
[----:B------:R2:W-:Y:S01]  /*1650*/  STL [R1+0x30], R26 ;  /* 0x0000301a01007387 */ /* 0x0005e20000100800 */
[C---:B------:R-:W-:Y:S01]  /*1660*/  LOP3.LUT R11, R8.reuse, 0x40, RZ, 0xfc, !PT ;  /* 0x00000040080b7812 */ /* 0x040fe200078efcff */
[----:B------:R-:W-:Y:S01]  /*1670*/  UMOV UR19, UR63 ;  /* 0x0000003f00137c82 */ /* 0x000fe20008000000 */
[----:B------:R-:W-:Y:S01]  /*1680*/  LOP3.LUT R12, R8, 0x80, RZ, 0xfc, !PT ;  /* 0x00000080080c7812 */ /* 0x000fe200078efcff */
[----:B------:R2:W-:Y:S01]  /*1690*/  STL.64 [R1+0x28], R30 ;  /* 0x0000281e01007387 */ /* 0x0005e20000100a00 */
[----:B------:R-:W-:Y:S01]  /*16a0*/  IMAD.X R17, RZ, RZ, RZ, P0 ;  /* 0x000000ffff117224 */ /* 0x000fe200000e06ff */
[----:B------:R-:W-:Y:S06]  /*16b0*/  BRA.U UP0, `(.L_x_1279) ;  /* 0x0000000900147547 */ /* 0x000fec000b800000 */
        /* <DEDUP_REMOVED lines=13> */
.L_x_1280:
[----:B------:R-:W1:Y:S01]  /*1790*/  LDCU.64 UR10, c[0x0][0x5c0] ;  /* 0x0000b800ff0a77ac */ /* 0x000e620008000a00 */
[----:B------:R-:W-:-:S04]  /*17a0*/  UIADD3 UR8, UPT, UPT, UR37, UR39, URZ ;  /* 0x0000002725087290 */ /* 0x000fc8000fffe0ff */
[----:B-1----:R-:W-:Y:S02]  /*17b0*/  UIMAD.WIDE.U32 UR18, UR8, UR10, URZ ;  /* 0x0000000a081272a5 */ /* 0x002fe4000f8e00ff */
[----:B------:R-:W-:-:S04]  /*17c0*/  UIMAD UR8, UR8, UR11, URZ ;  /* 0x0000000b080872a4 */ /* 0x000fc8000f8e02ff */
[----:B------:R-:W-:-:S06]  /*17d0*/  UIADD3 UR8, UPT, UPT, UR19, UR8, URZ ;  /* 0x0000000813087290 */ /* 0x000fcc000fffe0ff */
[----:B------:R-:W-:Y:S02]  /*17e0*/  MOV R0, UR8 ;  /* 0x0000000800007c02 */ /* 0x000fe40008000f00 */
.L_x_1281:
        /* <DEDUP_REMOVED lines=13> */
.L_x_1282:
[----:B------:R-:W1:Y:S01]  /*18c0*/  LDCU.64 UR8, c[0x0][0x5c8] ;  /* 0x0000b900ff0877ac */ /* 0x000e620008000a00 */
[----:B------:R-:W-:-:S04]  /*18d0*/  UIADD3 UR37, UPT, UPT, UR37, UR39, URZ ;  /* 0x0000002725257290 */ /* 0x000fc8000fffe0ff */
[----:B-1----:R-:W-:Y:S02]  /*18e0*/  UIMAD.WIDE.U32 UR16, UR37, UR8, URZ ;  /* 0x00000008251072a5 */ /* 0x002fe4000f8e00ff */
[----:B------:R-:W-:-:S04]  /*18f0*/  UIMAD UR37, UR37, UR9, URZ ;  /* 0x00000009252572a4 */ /* 0x000fc8000f8e02ff */
[----:B------:R-:W-:-:S06]  /*1900*/  UIADD3 UR37, UPT, UPT, UR17, UR37, URZ ;  /* 0x0000002511257290 */ /* 0x000fcc000fffe0ff */
[----:B------:R-:W-:-:S07]  /*1910*/  MOV R10, UR37 ;  /* 0x00000025000a7c02 */ /* 0x000fce0008000f00 */
.L_x_1283:
        /* <DEDUP_REMOVED lines=19> */
[----:B------:R-:W3:Y:S01]  /*1a50*/  LDCU.64 UR14, c[0x0][0x560] ;  /* 0x0000ac00ff0e77ac */ /* 0x000ee20008000a00 */
[----:B------:R-:W-:-:S04]  /*1a60*/  IMAD.WIDE.U32 R6, R21, UR10, R2 ;  /* 0x0000000a15067c25 */ /* 0x000fc8000f8e0002 */
[----:B------:R-:W-:Y:S01]  /*1a70*/  IMAD R3, R21, UR11, R7 ;  /* 0x0000000b15037c24 */ /* 0x000fe2000f8e0207 */
[----:B-1----:R-:W-:Y:S02]  /*1a80*/  ISETP.GE.AND P3, PT, R8, UR17, PT ;  /* 0x0000001108007c0c */ /* 0x002fe4000bf66270 */
[----:B------:R-:W-:Y:S02]  /*1a90*/  ISETP.GE.AND P2, PT, R11, UR17, PT ;  /* 0x000000110b007c0c */ /* 0x000fe4000bf46270 */
[----:B------:R-:W-:Y:S02]  /*1aa0*/  ISETP.GE.AND P1, PT, R12, UR17, PT ;  /* 0x000000110c007c0c */ /* 0x000fe4000bf26270 */
[----:B---3--:R-:W-:-:S04]  /*1ab0*/  LEA R2, P0, R6, UR14, 0x1 ;  /* 0x0000000e06027c11 */ /* 0x008fc8000f8008ff */
[----:B------:R-:W-:-:S05]  /*1ac0*/  LEA.HI.X R3, R6, UR15, R3, 0x1, P0 ;  /* 0x0000000f06037c11 */ /* 0x000fca00080f0c03 */
[----:B------:R1:W-:Y:S04]  /*1ad0*/  @!P3 STG.E.128 desc[UR34][R2.64], RZ ;  /* 0x000000ff0200b986 */ /* 0x0003e8000c101d22 */
[----:B------:R1:W-:Y:S04]  /*1ae0*/  @!P2 STG.E.128 desc[UR34][R2.64+0x80], RZ ;  /* 0x000080ff0200a986 */ /* 0x0003e8000c101d22 */
[----:B------:R1:W-:Y:S02]  /*1af0*/  @!P1 STG.E.128 desc[UR34][R2.64+0x100], RZ ;  /* 0x000100ff02009986 */ /* 0x0003e4000c101d22 */
.L_x_1285:
[----:B------:R-:W-:Y:S05]  /*1b00*/  BSYNC.RECONVERGENT B0 ;  /* 0x0000000000007941 */ /* 0x000fea0003800200 */
.L_x_1284:
[----:B------:R-:W-:Y:S04]  /*1b10*/  BSSY.RECONVERGENT B0, `(.L_x_1286) ;  /* 0x0000011000007945 */ /* 0x000fe80003800200 */
[----:B------:R-:W-:Y:S05]  /*1b20*/  @P4 BRA `(.L_x_1287) ;  /* 0x00000000003c4947 */ /* 0x000fea0003800000 */
[----:B------:R-:W3:Y:S01]  /*1b30*/  LDCU UR17, c[0x0][0x440] ;  /* 0x00008800ff1177ac */ /* 0x000ee20008000800 */
[----:B-1----:R-:W-:Y:S02]  /*1b40*/  IMAD R2, R17, UR10, RZ ;  /* 0x0000000a11027c24 */ /* 0x002fe4000f8e02ff */
[----:B------:R-:W-:Y:S01]  /*1b50*/  IMAD.MOV.U32 R5, RZ, RZ, R0 ;  /* 0x000000ffff057224 */ /* 0x000fe200078e0000 */
[----:B------:R-:W1:Y:S01]  /*1b60*/  LDCU.64 UR14, c[0x0][0x560] ;  /* 0x0000ac00ff0e77ac */ /* 0x000e620008000a00 */
[C---:B------:R-:W-:Y:S02]  /*1b70*/  IMAD R0, R13.reuse, UR11, R2 ;  /* 0x0000000b0d007c24 */ /* 0x040fe4000f8e0202 */
[----:B------:R-:W-:-:S04]  /*1b80*/  IMAD.WIDE.U32 R4, R13, UR10, R4 ;  /* 0x0000000a0d047c25 */ /* 0x000fc8000f8e0004 */
[----:B------:R-:W-:Y:S01]  /*1b90*/  IMAD.IADD R0, R5, 0x1, R0 ;  /* 0x0000000105007824 */ /* 0x000fe200078e0200 */
[----:B---3--:R-:W-:Y:S02]  /*1ba0*/  ISETP.GE.AND P2, PT, R8, UR17, PT ;  /* 0x0000001108007c0c */ /* 0x008fe4000bf46270 */
[----:B------:R-:W-:Y:S02]  /*1bb0*/  ISETP.GE.AND P1, PT, R11, UR17, PT ;  /* 0x000000110b007c0c */ /* 0x000fe4000bf26270 */
[----:B------:R-:W-:Y:S02]  /*1bc0*/  ISETP.GE.AND P0, PT, R12, UR17, PT ;  /* 0x000000110c007c0c */ /* 0x000fe4000bf06270 */
[----:B-1----:R-:W-:-:S04]  /*1bd0*/  LEA R2, P3, R4, UR14, 0x1 ;  /* 0x0000000e04027c11 */ /* 0x002fc8000f8608ff */
[----:B------:R-:W-:-:S05]  /*1be0*/  LEA.HI.X R3, R4, UR15, R0, 0x1, P3 ;  /* 0x0000000f04037c11 */ /* 0x000fca00098f0c00 */
[----:B------:R3:W-:Y:S04]  /*1bf0*/  @!P2 STG.E.128 desc[UR34][R2.64], RZ ;  /* 0x000000ff0200a986 */ /* 0x0007e8000c101d22 */
[----:B------:R3:W-:Y:S04]  /*1c00*/  @!P1 STG.E.128 desc[UR34][R2.64+0x80], RZ ;  /* 0x000080ff02009986 */ /* 0x0007e8000c101d22 */
[----:B------:R3:W-:Y:S02]  /*1c10*/  @!P0 STG.E.128 desc[UR34][R2.64+0x100], RZ ;  /* 0x000100ff02008986 */ /* 0x0007e4000c101d22 */
.L_x_1287:
[----:B------:R-:W-:Y:S05]  /*1c20*/  BSYNC.RECONVERGENT B0 ;  /* 0x0000000000007941 */ /* 0x000fea0003800200 */
.L_x_1286:
[----:B------:R-:W4:Y:S01]  /*1c30*/  LDCU.64 UR10, c[0x0][0x5e0] ;  /* 0x0000bc00ff0a77ac */ /* 0x000f220008000a00 */
[----:B-1-3--:R-:W-:Y:S01]  /*1c40*/  MOV R2, UR8 ;  /* 0x0000000800027c02 */ /* 0x00afe20008000f00 */
        /* <DEDUP_REMOVED lines=25> */
.L_x_1289:
[----:B------:R-:W-:Y:S05]  /*1de0*/  BSYNC.RECONVERGENT B0 ;  /* 0x0000000000007941 */ /* 0x000fea0003800200 */
.L_x_1288:
        /* <DEDUP_REMOVED lines=18> */
.L_x_1279:
        /* <DEDUP_REMOVED lines=47> */
.L_x_1293:
[----:B------:R3:W-:Y:S01]  /*2200*/  STS.128 [R0+0x16000], RZ ;  /* 0x016000ff00007388 */ /* 0x0007e20000000c00 */
[----:B------:R-:W-:Y:S05]  /*2210*/  BRA `(.L_x_1294) ;  /* 0x00000000000c7947 */ /* 0x000fea0003800000 */
.L_x_1292:
[----:B------:R1:W-:Y:S04]  /*2220*/  STS.128 [R0+0x12000], RZ ;  /* 0x012000ff00007388 */ /* 0x0003e80000000c00 */
[----:B------:R1:W-:Y:S04]  /*2230*/  STS.128 [R0+0x14000], RZ ;  /* 0x014000ff00007388 */ /* 0x0003e80000000c00 */
[----:B------:R1:W-:Y:S02]  /*2240*/  STS.128 [R0+0x16000], RZ ;  /* 0x016000ff00007388 */ /* 0x0003e40000000c00 */
.L_x_1294:
[----:B------:R-:W-:Y:S05]  /*2250*/  BSYNC.RECONVERGENT B0 ;  /* 0x0000000000007941 */ /* 0x000fea0003800200 */
.L_x_1291:
        /* <DEDUP_REMOVED lines=34> */
.L_x_1297:
[----:B------:R4:W-:Y:S02]  /*2480*/  STS.128 [R0+0x17000], RZ ;  /* 0x017000ff00007388 */ /* 0x0009e40000000c00 */
.L_x_1296:
[----:B------:R-:W-:Y:S05]  /*2490*/  BSYNC.RECONVERGENT B0 ;  /* 0x0000000000007941 */ /* 0x000fea0003800200 */
.L_x_1295:
        /* <DEDUP_REMOVED lines=31> */
.L_x_1300:
[----:B------:R4:W-:Y:S01]  /*2690*/  STS.128 [R0+0xa000], RZ ;  /* 0x00a000ff00007388 */ /* 0x0009e20000000c00 */
[----:B------:R-:W-:Y:S05]  /*26a0*/  BRA `(.L_x_1301) ;  /* 0x00000000000c7947 */ /* 0x000fea0003800000 */
.L_x_1299:
[----:B------:R1:W-:Y:S04]  /*26b0*/  STS.128 [R0+0x6000], RZ ;  /* 0x006000ff00007388 */ /* 0x0003e80000000c00 */
[----:B------:R1:W-:Y:S04]  /*26c0*/  STS.128 [R0+0x8000], RZ ;  /* 0x008000ff00007388 */ /* 0x0003e80000000c00 */
[----:B------:R1:W-:Y:S02]  /*26d0*/  STS.128 [R0+0xa000], RZ ;  /* 0x00a000ff00007388 */ /* 0x0003e40000000c00 */
.L_x_1301:
[----:B------:R-:W-:Y:S05]  /*26e0*/  BSYNC.RECONVERGENT B0 ;  /* 0x0000000000007941 */ /* 0x000fea0003800200 */
.L_x_1298:
        /* <DEDUP_REMOVED lines=31> */
.L_x_1304:
[----:B------:R4:W-:Y:S02]  /*28e0*/  STS.128 [R0+0xb000], RZ ;  /* 0x00b000ff00007388 */ /* 0x0009e40000000c00 */
.L_x_1303:
[----:B------:R-:W-:Y:S05]  /*28f0*/  BSYNC.RECONVERGENT B0 ;  /* 0x0000000000007941 */ /* 0x000fea0003800200 */
.L_x_1302:
        /* <DEDUP_REMOVED lines=28> */
.L_x_1307:
[----:B------:R4:W-:Y:S01]  /*2ac0*/  STS.128 [R0+0x4000], RZ ;  /* 0x004000ff00007388 */ /* 0x0009e20000000c00 */
[----:B------:R-:W-:Y:S05]  /*2ad0*/  BRA `(.L_x_1308) ;  /* 0x00000000000c7947 */ /* 0x000fea0003800000 */
.L_x_1306:
[----:B------:R1:W-:Y:S04]  /*2ae0*/  STS.128 [R0], RZ ;  /* 0x000000ff00007388 */ /* 0x0003e80000000c00 */
[----:B------:R1:W-:Y:S04]  /*2af0*/  STS.128 [R0+0x2000], RZ ;  /* 0x002000ff00007388 */ /* 0x0003e80000000c00 */
[----:B------:R1:W-:Y:S02]  /*2b00*/  STS.128 [R0+0x4000], RZ ;  /* 0x004000ff00007388 */ /* 0x0003e40000000c00 */
.L_x_1308:
[----:B------:R-:W-:Y:S05]  /*2b10*/  BSYNC.RECONVERGENT B0 ;  /* 0x0000000000007941 */ /* 0x000fea0003800200 */
.L_x_1305:
        /* <DEDUP_REMOVED lines=27> */
.L_x_1311:
[----:B------:R4:W-:Y:S02]  /*2cd0*/  STS.128 [R0+0x5000], RZ ;  /* 0x005000ff00007388 */ /* 0x0009e40000000c00 */
.L_x_1310:
[----:B------:R-:W-:Y:S05]  /*2ce0*/  BSYNC.RECONVERGENT B0 ;  /* 0x0000000000007941 */ /* 0x000fea0003800200 */
.L_x_1309:
[--C-:B------:R-:W-:Y:S01]  /*2cf0*/  SHF.R.U32.HI R16, RZ, 0x1, R23.reuse ;  /* 0x00000001ff107819 */ /* 0x100fe20000011617 */
[----:B-1----:R-:W-:Y:S01]  /*2d00*/  IMAD.MOV.U32 R4, RZ, RZ, 0x7f800000 ;  /* 0x7f800000ff047424 */ /* 0x002fe200078e00ff */
[----:B------:R-:W-:Y:S02]  /*2d10*/  SHF.R.U32.HI R15, RZ, 0x2, R23 ;  /* 0x00000002ff0f7819 */ /* 0x000fe40000011617 */
[----:B----4-:R-:W-:Y:S02]  /*2d20*/  LOP3.LUT R2, R16, 0x30, RZ, 0xc0, !PT ;  /* 0x0000003010027812 */ /* 0x010fe400078ec0ff */
        /* <DEDUP_REMOVED lines=18> */
[----:B-----5:R4:W-:Y:S04]  /*2e50*/  STL [R1+0x44], R4 ;  /* 0x0000440401007387 */ /* 0x0209e80000100800 */
[----:B--2---:R1:W-:Y:S01]  /*2e60*/  STL [R1+0x48], R5 ;  /* 0x0000480501007387 */ /* 0x0043e20000100800 */
        /* <DEDUP_REMOVED lines=32> */
.L_x_1314:
[----:B------:R4:W-:Y:S01]  /*3070*/  STS.128 [R0+0x10000], RZ ;  /* 0x010000ff00007388 */ /* 0x0009e20000000c00 */
[----:B------:R-:W-:Y:S05]  /*3080*/  BRA `(.L_x_1315) ;  /* 0x00000000000c7947 */ /* 0x000fea0003800000 */
.L_x_1313:
[----:B------:R1:W-:Y:S04]  /*3090*/  STS.128 [R0+0xc000], RZ ;  /* 0x00c000ff00007388 */ /* 0x0003e80000000c00 */
[----:B------:R1:W-:Y:S04]  /*30a0*/  STS.128 [R0+0xe000], RZ ;  /* 0x00e000ff00007388 */ /* 0x0003e80000000c00 */
[----:B------:R1:W-:Y:S02]  /*30b0*/  STS.128 [R0+0x10000], RZ ;  /* 0x010000ff00007388 */ /* 0x0003e40000000c00 */
.L_x_1315:
[----:B------:R-:W-:Y:S05]  /*30c0*/  BSYNC.RECONVERGENT B0 ;  /* 0x0000000000007941 */ /* 0x000fea0003800200 */
.L_x_1312:
        /* <DEDUP_REMOVED lines=33> */
.L_x_1318:
[----:B------:R2:W-:Y:S02]  /*32e0*/  STS.128 [R0+0x11000], RZ ;  /* 0x011000ff00007388 */ /* 0x0005e40000000c00 */
.L_x_1317:
[----:B------:R-:W-:Y:S05]  /*32f0*/  BSYNC.RECONVERGENT B0 ;  /* 0x0000000000007941 */ /* 0x000fea0003800200 */
.L_x_1316:
[----:B------:R-:W5:Y:S01]  /*3300*/  LDCU.64 UR10, c[0x0][0x538] ;  /* 0x0000a700ff0a77ac */ /* 0x000f620008000a00 */
[----:B------:R-:W0:Y:S01]  /*3310*/  LDGDEPBAR ;  /* 0x00000000000079af */ /* 0x000e220000000000 */
[----:B------:R-:W3:Y:S01]  /*3320*/  LDC.64 R8, c[0x0][0x528] ;  /* 0x00014a00ff087b82 */ /* 0x000ee20000000a00 */
[C---:B------:R-:W-:Y:S02]  /*3330*/  IMAD.SHL.U32 R12, R23.reuse, 0x20, RZ ;  /* 0x00000020170c7824 */ /* 0x040fe400078e00ff */
[C---:B------:R-:W-:Y:S01]  /*3340*/  IMAD.SHL.U32 R6, R23.reuse, 0x10, RZ ;  /* 0x0000001017067824 */ /* 0x040fe200078e00ff */
[C---:B------:R-:W-:Y:S01]  /*3350*/  LOP3.LUT P4, RZ, R23.reuse, 0x4, RZ, 0xc0, !PT ;  /* 0x0000000417ff7812 */ /* 0x040fe2000788c0ff */
[C---:B------:R-:W-:Y:S01]  /*3360*/  IMAD.SHL.U32 R7, R23.reuse, 0x2, RZ ;  /* 0x0000000217077824 */ /* 0x040fe200078e00ff */
[----:B------:R-:W-:Y:S01]  /*3370*/  UIMAD UR41, UR25, UR41, UR24 ;  /* 0x00000029192972a4 */ /* 0x000fe2000f8e0218 */
[----:B------:R-:W-:Y:S01]  /*3380*/  LOP3.LUT P3, RZ, R23, 0x2, RZ, 0xc0, !PT ;  /* 0x0000000217ff7812 */ /* 0x000fe2000786c0ff */
[----:B------:R-:W-:Y:S01]  /*3390*/  UIADD3 UR31, UPT, UPT, -UR46, 0x40, UR31 ;  /* 0x000000402e1f7890 */ /* 0x000fe2000fffe11f */
[----:B------:R-:W1:Y:S01]  /*33a0*/  LDCU.U8 UR17, c[0x0][0x4f8] ;  /* 0x00009f00ff1177ac */ /* 0x000e620008000000 */
        /* <DEDUP_REMOVED lines=9> */
[----:B---3--:R-:W3:Y:S03]  /*3440*/  LDG.E.64 R4, desc[UR34][R8.64+0x8] ;  /* 0x0000082208047981 */ /* 0x008ee6000c1e1b00 */
[----:B------:R-:W-:Y:S02]  /*3450*/  @UP0 UIMAD UR9, UR25, UR9, UR15 ;  /* 0x00000009190902a4 */ /* 0x000fe4000f8e020f */
[----:B------:R-:W-:-:S04]  /*3460*/  @UP0 ULEA UR10, UP1, UR14, UR10, 0x2 ;  /* 0x0000000a0e0a0291 */ /* 0x000fc8000f8210ff */
[----:B------:R-:W-:Y:S02]  /*3470*/  @UP0 ULEA.HI.X UR11, UR14, UR11, UR9, 0x2, UP1 ;  /* 0x0000000b0e0b0291 */ /* 0x000fe400088f1409 */
[----:B-12---:R-:W-:Y:S01]  /*3480*/  IMAD.U32 R2, RZ, RZ, UR10 ;  /* 0x0000000aff027e24 */ /* 0x006fe2000f8e00ff */
[----:B----4-:R-:W-:Y:S02]  /*3490*/  LOP3.LUT R0, R12, 0x200, RZ, 0xc0, !PT ;  /* 0x000002000c007812 */ /* 0x010fe400078ec0ff */
[----:B------:R-:W-:Y:S01]  /*34a0*/  LOP3.LUT R7, R7, 0x6, RZ, 0xc0, !PT ;  /* 0x0000000607077812 */ /* 0x000fe200078ec0ff */
[----:B------:R-:W-:Y:S01]  /*34b0*/  IMAD.U32 R3, RZ, RZ, UR11 ;  /* 0x0000000bff037e24 */ /* 0x000fe2000f8e00ff */
[----:B------:R-:W1:Y:S04]  /*34c0*/  @UP0 LDCU UR10, c[0x0][0x458] ;  /* 0x00008b00ff0a07ac */ /* 0x000e680008000800 */
[----:B------:R2:W4:Y:S04]  /*34d0*/  @P0 LDG.E R11, desc[UR34][R2.64] ;  /* 0x00000022020b0981 */ /* 0x000528000c1e1900 */
[----:B------:R-:W5:Y:S01]  /*34e0*/  LDG.E.64 R8, desc[UR34][R8.64] ;  /* 0x0000002208087981 */ /* 0x000f62000c1e1b00 */
[----:B------:R-:W-:Y:S01]  /*34f0*/  LOP3.LUT R0, R0, 0x3800, R6, 0xf8, !PT ;  /* 0x0000380000007812 */ /* 0x000fe200078ef806 */
[----:B------:R-:W-:Y:S01]  /*3500*/  USHF.L.U32 UR41, UR41, 0x5, URZ ;  /* 0x0000000529297899 */ /* 0x000fe200080006ff */
[----:B------:R-:W-:-:S02]  /*3510*/  CS2R R142, SRZ ;  /* 0x00000000008e7805 */ /* 0x000fc4000001ff00 */
[----:B------:R-:W-:Y:S02]  /*3520*/  CS2R R140, SRZ ;  /* 0x00000000008c7805 */ /* 0x000fe4000001ff00 */
[----:B------:R-:W-:Y:S02]  /*3530*/  CS2R R146, SRZ ;  /* 0x0000000000927805 */ /* 0x000fe4000001ff00 */
[----:B------:R-:W-:Y:S02]  /*3540*/  CS2R R144, SRZ ;  /* 0x0000000000907805 */ /* 0x000fe4000001ff00 */
[----:B------:R-:W-:Y:S02]  /*3550*/  CS2R R138, SRZ ;  /* 0x00000000008a7805 */ /* 0x000fe4000001ff00 */
[----:B------:R-:W-:Y:S01]  /*3560*/  CS2R R136, SRZ ;  /* 0x0000000000887805 */ /* 0x000fe2000001ff00 */
[----:B-1----:R-:W4:Y:S01]  /*3570*/  @P0 MUFU.RCP R10, UR10 ;  /* 0x0000000a000a0d08 */ /* 0x002f220008001000 */
        /* <DEDUP_REMOVED lines=9> */
[----:B------:R-:W-:Y:S01]  /*3610*/  CS2R R116, SRZ ;  /* 0x0000000000747805 */ /* 0x000fe2000001ff00 */
[----:B--2---:R-:W-:Y:S01]  /*3620*/  IMAD.SHL.U32 R3, R23, 0x40, RZ ;  /* 0x0000004017037824 */ /* 0x004fe200078e00ff */
[----:B------:R-:W-:Y:S01]  /*3630*/  USHF.R.S32.HI UR25, URZ, 0x1f, UR41 ;  /* 0x0000001fff197899 */ /* 0x000fe20008011429 */
[----:B------:R-:W-:Y:S02]  /*3640*/  CS2R R110, SRZ ;  /* 0x00000000006e7805 */ /* 0x000fe4000001ff00 */
[----:B------:R-:W-:Y:S02]  /*3650*/  CS2R R108, SRZ ;  /* 0x00000000006c7805 */ /* 0x000fe4000001ff00 */
[----:B------:R-:W-:-:S02]  /*3660*/  CS2R R114, SRZ ;  /* 0x0000000000727805 */ /* 0x000fc4000001ff00 */
[----:B------:R-:W-:Y:S02]  /*3670*/  LOP3.LUT R2, R3, 0x1c0, RZ, 0xc0, !PT ;  /* 0x000001c003027812 */ /* 0x000fe400078ec0ff */
[----:B------:R-:W-:Y:S02]  /*3680*/  CS2R R112, SRZ ;  /* 0x0000000000707805 */ /* 0x000fe4000001ff00 */
[----:B------:R-:W-:Y:S02]  /*3690*/  CS2R R106, SRZ ;  /* 0x00000000006a7805 */ /* 0x000fe4000001ff00 */
[----:B------:R-:W-:Y:S02]  /*36a0*/  CS2R R104, SRZ ;  /* 0x0000000000687805 */ /* 0x000fe4000001ff00 */
[----:B------:R-:W-:Y:S02]  /*36b0*/  LOP3.LUT R2, R2, 0x38, R24, 0xf8, !PT ;  /* 0x0000003802027812 */ /* 0x000fe400078ef818 */
[----:B------:R-:W-:-:S02]  /*36c0*/  CS2R R102, SRZ ;  /* 0x0000000000667805 */ /* 0x000fc4000001ff00 */
[----:B------:R-:W-:Y:S02]  /*36d0*/  LOP3.LUT R6, R3, 0x200, RZ, 0xc0, !PT ;  /* 0x0000020003067812 */ /* 0x000fe400078ec0ff */
[----:B------:R-:W-:Y:S02]  /*36e0*/  CS2R R100, SRZ ;  /* 0x0000000000647805 */ /* 0x000fe4000001ff00 */
[----:B------:R-:W-:Y:S02]  /*36f0*/  LOP3.LUT R3, R2, 0x8, R23, 0x78, !PT ;  /* 0x0000000802037812 */ /* 0x000fe400078e7817 */
[----:B------:R-:W-:Y:S02]  /*3700*/  CS2R R62, SRZ ;  /* 0x00000000003e7805 */ /* 0x000fe4000001ff00 */
[----:B------:R-:W-:Y:S02]  /*3710*/  LOP3.LUT R12, R6, 0xc00, R12, 0xf8, !PT ;  /* 0x00000c00060c7812 */ /* 0x000fe400078ef80c */
[----:B------:R-:W-:-:S02]  /*3720*/  CS2R R60, SRZ ;  /* 0x00000000003c7805 */ /* 0x000fc4000001ff00 */
[----:B------:R-:W-:Y:S01]  /*3730*/  LOP3.LUT R0, R0, R3, RZ, 0xfc, !PT ;  /* 0x0000000300007212 */ /* 0x000fe200078efcff */
[----:B------:R-:W-:Y:S01]  /*3740*/  IMAD.U32 R3, RZ, RZ, UR36 ;  /* 0x00000024ff037e24 */ /* 0x000fe2000f8e00ff */
[----:B------:R-:W-:Y:S02]  /*3750*/  LOP3.LUT R6, R7, 0xe0, R15, 0xf8, !PT ;  /* 0x000000e007067812 */ /* 0x000fe400078ef80f */
[----:B------:R-:W-:Y:S02]  /*3760*/  CS2R R66, SRZ ;  /* 0x0000000000427805 */ /* 0x000fe4000001ff00 */
[----:B------:R-:W-:Y:S02]  /*3770*/  LEA R13, R0, UR6, 0x1 ;  /* 0x00000006000d7c11 */ /* 0x000fe4000f8e08ff */
[----:B------:R-:W-:Y:S02]  /*3780*/  CS2R R64, SRZ ;  /* 0x0000000000407805 */ /* 0x000fe4000001ff00 */
[----:B------:R-:W-:-:S02]  /*3790*/  IADD3 R0, PT, PT, R3, -UR30, -R6 ;  /* 0x8000001e03007c10 */ /* 0x000fc4000fffe806 */
[----:B------:R-:W-:Y:S02]  /*37a0*/  CS2R R58, SRZ ;  /* 0x00000000003a7805 */ /* 0x000fe4000001ff00 */
[----:B------:R-:W-:Y:S01]  /*37b0*/  LOP3.LUT R7, R2, 0x8, R16, 0x78, !PT ;  /* 0x0000000802077812 */ /* 0x000fe200078e7810 */
[C---:B------:R-:W-:Y:S01]  /*37c0*/  VIADD R2, R13.reuse, 0x12000 ;  /* 0x000120000d027836 */ /* 0x040fe20000000000 */
[----:B------:R-:W-:Y:S01]  /*37d0*/  STL [R1+0x14], R13 ;  /* 0x0000140d01007387 */ /* 0x000fe20000100800 */
[----:B------:R-:W-:Y:S01]  /*37e0*/  VIADD R232, R13, 0x12040 ;  /* 0x000120400de87836 */ /* 0x000fe20000000000 */
[----:B------:R-:W-:Y:S02]  /*37f0*/  CS2R R56, SRZ ;  /* 0x0000000000387805 */ /* 0x000fe4000001ff00 */
[----:B------:R-:W-:Y:S01]  /*3800*/  CS2R R54, SRZ ;  /* 0x0000000000367805 */ /* 0x000fe2000001ff00 */
[----:B------:R4:W-:Y:S01]  /*3810*/  STL [R1+0x54], R0 ;  /* 0x0000540001007387 */ /* 0x0009e20000100800 */
[----:B------:R-:W-:Y:S01]  /*3820*/  @P4 VIADD R232, R2, 0xffffffc0 ;  /* 0xffffffc002e84836 */ /* 0x000fe20000000000 */
[----:B------:R-:W-:-:S02]  /*3830*/  LOP3.LUT R7, R12, R7, RZ, 0xfc, !PT ;  /* 0x000000070c077212 */ /* 0x000fc400078efcff */
[----:B------:R-:W-:Y:S01]  /*3840*/  CS2R R52, SRZ ;  /* 0x0000000000347805 */ /* 0x000fe2000001ff00 */
[----:B------:R-:W1:Y:S01]  /*3850*/  LDSM.16.M88.4 R148, [R13+0x12000] ;  /* 0x012000000d94783b */ /* 0x000e620000000200 */
[----:B------:R-:W-:Y:S02]  /*3860*/  CS2R R46, SRZ ;  /* 0x00000000002e7805 */ /* 0x000fe4000001ff00 */
[----:B------:R-:W-:Y:S02]  /*3870*/  CS2R R44, SRZ ;  /* 0x00000000002c7805 */ /* 0x000fe4000001ff00 */
[----:B------:R-:W-:Y:S01]  /*3880*/  CS2R R50, SRZ ;  /* 0x0000000000327805 */ /* 0x000fe2000001ff00 */
[----:B------:R-:W2:Y:S01]  /*3890*/  LDSM.16.M88.4 R164, [R232] ;  /* 0x00000000e8a4783b */ /* 0x000ea20000000200 */
        /* <DEDUP_REMOVED lines=13> */
[----:B------:R-:W-:Y:S01]  /*3970*/  CS2R R20, SRZ ;  /* 0x0000000000147805 */ /* 0x000fe2000001ff00 */
[----:B------:R-:W-:Y:S01]  /*3980*/  UMOV UR8, URZ ;  /* 0x000000ff00087c82 */ /* 0x000fe20008000000 */
        /* <DEDUP_REMOVED lines=11> */
[----:B------:R-:W-:-:S02]  /*3a40*/  CS2R R22, SRZ ;  /* 0x0000000000167805 */ /* 0x000fc4000001ff00 */
[----:B---3--:R-:W-:-:S05]  /*3a50*/  IADD3 R2, P2, P1, R4, UR41, R25 ;  /* 0x0000002904027c10 */ /* 0x008fca000f95e019 */
[----:B------:R3:W-:Y:S01]  /*3a60*/  STL [R1+0x50], R2 ;  /* 0x0000500201007387 */ /* 0x0007e20000100800 */
[----:B----4-:R-:W-:-:S05]  /*3a70*/  @P0 FMUL.FTZ R0, R11, R10 ;  /* 0x0000000a0b000220 */ /* 0x010fca0000410000 */
[----:B------:R-:W-:Y:S02]  /*3a80*/  @P0 R2UR UR16, R0 ;  /* 0x00000000001002ca */ /* 0x000fe400000e0000 */
[----:B------:R-:W-:Y:S01]  /*3a90*/  IADD3.X R0, PT, PT, R5, UR25, RZ, P2, P1 ;  /* 0x0000001905007c10 */ /* 0x000fe200097e24ff */
[----:B------:R-:W4:Y:S04]  /*3aa0*/  LDCU UR25, c[0x0][0x590] ;  /* 0x0000b200ff1977ac */ /* 0x000f280008000800 */
[----:B------:R2:W-:Y:S01]  /*3ab0*/  STL [R1+0x4c], R0 ;  /* 0x00004c0001007387 */ /* 0x0005e20000100800 */
[----:B---3--:R-:W-:Y:S01]  /*3ac0*/  IMAD.MOV.U32 R2, RZ, RZ, 0x40 ;  /* 0x00000040ff027424 */ /* 0x008fe200078e00ff */
[----:B------:R-:W-:-:S04]  /*3ad0*/  LEA R5, R7, UR6, 0x1 ;  /* 0x0000000607057c11 */ /* 0x000fc8000f8e08ff */
[----:B------:R-:W-:Y:S01]  /*3ae0*/  SEL R2, R2, 0xffffffc0, !P4 ;  /* 0xffffffc002027807 */ /* 0x000fe20006000000 */
[----:B--2---:R-:W-:-:S05]  /*3af0*/  IMAD.MOV.U32 R0, RZ, RZ, 0x20 ;  /* 0x00000020ff007424 */ /* 0x004fca00078e00ff */
[----:B------:R-:W-:-:S05]  /*3b00*/  SEL R0, R0, 0xffffffe0, !P3 ;  /* 0xffffffe000007807 */ /* 0x000fca0005800000 */
[----:B------:R-:W-:Y:S02]  /*3b10*/  IMAD.IADD R240, R0, 0x1, R232 ;  /* 0x0000000100f07824 */ /* 0x000fe400078e02e8 */
[----:B------:R-:W2:Y:S01]  /*3b20*/  LDSM.16.M88.4 R232, [R232+0x4800] ;  /* 0x00480000e8e8783b */ /* 0x000ea20000000200 */
[----:B------:R-:W-:-:S03]  /*3b30*/  IMAD.IADD R3, R13, 0x1, R0 ;  /* 0x000000010d037824 */ /* 0x000fc600078e0200 */
[----:B------:R-:W3:Y:S04]  /*3b40*/  LDSM.16.M88.4 R172, [R240] ;  /* 0x00000000f0ac783b */ /* 0x000ee80000000200 */
[----:B------:R-:W1:Y:S04]  /*3b50*/  LDSM.16.M88.4 R176, [R240+0x800] ;  /* 0x00080000f0b0783b */ /* 0x000e680000000200 */
[----:B------:R-:W1:Y:S04]  /*3b60*/  LDSM.16.M88.4 R204, [R240+0x2000] ;  /* 0x00200000f0cc783b */ /* 0x000e680000000200 */
[----:B------:R-:W1:Y:S04]  /*3b70*/  LDSM.16.M88.4 R208, [R240+0x2800] ;  /* 0x00280000f0d0783b */ /* 0x000e680000000200 */
[----:B------:R-:W1:Y:S04]  /*3b80*/  LDSM.16.M88.4 R236, [R240+0x4000] ;  /* 0x00400000f0ec783b */ /* 0x000e680000000200 */
[----:B------:R-:W1:Y:S01]  /*3b90*/  LDSM.16.M88.4 R240, [R240+0x4800] ;  /* 0x00480000f0f0783b */ /* 0x000e620000000200 */
        /* <DEDUP_REMOVED lines=8> */
[----:B------:R4:W-:Y:S04]  /*3c20*/  STL [R1], R5 ;  /* 0x0000000501007387 */ /* 0x0009e80000100800 */
[----:B------:R1:W-:Y:S01]  /*3c30*/  STL [R1+0x1c], R4 ;  /* 0x00001c0401007387 */ /* 0x0003e20000100800 */
[----:B-----5:R-:W-:-:S02]  /*3c40*/  IMAD.IADD R3, R2, 0x1, R5 ;  /* 0x0000000102037824 */ /* 0x020fc400078e0205 */
[C---:B------:R-:W-:Y:S02]  /*3c50*/  IMAD.IADD R2, R0.reuse, 0x1, R4 ;  /* 0x0000000100027824 */ /* 0x040fe400078e0204 */
[C---:B----4-:R-:W-:Y:S02]  /*3c60*/  IMAD.IADD R5, R0.reuse, 0x1, R5 ;  /* 0x0000000100057824 */ /* 0x050fe400078e0205 */
[----:B------:R-:W-:-:S03]  /*3c70*/  IMAD.IADD R0, R0, 0x1, R3 ;  /* 0x0000000100007824 */ /* 0x000fc600078e0203 */
[----:B------:R4:W-:Y:S04]  /*3c80*/  STL [R1+0xc], R5 ;  /* 0x00000c0501007387 */ /* 0x0009e80000100800 */
[----:B------:R4:W-:Y:S04]  /*3c90*/  STL [R1+0x4], R3 ;  /* 0x0000040301007387 */ /* 0x0009e80000100800 */
[----:B------:R4:W-:Y:S04]  /*3ca0*/  STL [R1+0x20], R2 ;  /* 0x0000200201007387 */ /* 0x0009e80000100800 */
[----:B------:R4:W-:Y:S01]  /*3cb0*/  STL [R1+0x10], R0 ;  /* 0x0000100001007387 */ /* 0x0009e20000100800 */
[----:B------:R-:W-:-:S02]  /*3cc0*/  R2UR UR62, R8 ;  /* 0x00000000083e72ca */ /* 0x000fc400000e0000 */
[----:B------:R-:W-:Y:S02]  /*3cd0*/  R2UR UR63, R9 ;  /* 0x00000000093f72ca */ /* 0x000fe400000e0000 */
[----:B------:R-:W-:Y:S01]  /*3ce0*/  CS2R R24, SRZ ;  /* 0x0000000000187805 */ /* 0x000fe2000001ff00 */
[----:B------:R-:W-:Y:S01]  /*3cf0*/  USHF.L.U32 UR25, UR25, 0x6, URZ ;  /* 0x0000000619197899 */ /* 0x000fe200080006ff */
[----:B------:R-:W-:-:S07]  /*3d00*/  @UP0 UMOV UR8, UR16 ;  /* 0x0000001000080c82 */ /* 0x000fce0008000000 */
[----:B------:R-:W-:Y:S02]  /*3d10*/  UIADD3 UR59, UPT, UPT, UR62, -0x61c88647, URZ ;  /* 0x9e3779b93e3b7890 */ /* 0x000fe4000fffe0ff */
[----:B------:R-:W-:Y:S02]  /*3d20*/  UIADD3 UR58, UPT, UPT, UR63, -0x4498517b, URZ ;  /* 0xbb67ae853f3a7890 */ /* 0x000fe4000fffe0ff */
[----:B------:R-:W-:Y:S02]  /*3d30*/  UIADD3 UR55, UPT, UPT, UR62, 0x3c6ef372, URZ ;  /* 0x3c6ef3723e377890 */ /* 0x000fe4000fffe0ff */
[----:B------:R-:W-:Y:S02]  /*3d40*/  UIADD3 UR54, UPT, UPT, UR63, 0x76cf5d0a, URZ ;  /* 0x76cf5d0a3f367890 */ /* 0x000fe4000fffe0ff */
[----:B------:R-:W-:Y:S02]  /*3d50*/  UIADD3 UR53, UPT, UPT, UR62, -0x255992d5, URZ ;  /* 0xdaa66d2b3e357890 */ /* 0x000fe4000fffe0ff */
[----:B------:R-:W-:-:S02]  /*3d60*/  UIADD3 UR51, UPT, UPT, UR63, 0x32370b8f, URZ ;  /* 0x32370b8f3f337890 */ /* 0x000fc4000fffe0ff */
[----:B------:R-:W-:Y:S02]  /*3d70*/  UIADD3 UR50, UPT, UPT, UR62, 0x78dde6e4, URZ ;  /* 0x78dde6e43e327890 */ /* 0x000fe4000fffe0ff */
[----:B------:R-:W-:Y:S02]  /*3d80*/  UIADD3 UR48, UPT, UPT, UR63, -0x126145ec, URZ ;  /* 0xed9eba143f307890 */ /* 0x000fe4000fffe0ff */
[----:B------:R-:W-:Y:S02]  /*3d90*/  UIADD3 UR46, UPT, UPT, UR62, 0x1715609d, URZ ;  /* 0x1715609d3e2e7890 */ /* 0x000fe4000fffe0ff */
[----:B------:R-:W-:Y:S02]  /*3da0*/  UIADD3 UR44, UPT, UPT, UR63, -0x56f99767, URZ ;  /* 0xa90668993f2c7890 */ /* 0x000fe4000fffe0ff */
[----:B------:R-:W-:Y:S02]  /*3db0*/  UIADD3 UR41, UPT, UPT, UR62, -0x4ab325aa, URZ ;  /* 0xb54cda563e297890 */ /* 0x000fe4000fffe0ff */
[----:B-1234-:R-:W-:-:S12]  /*3dc0*/  UIADD3 UR30, UPT, UPT, UR63, 0x646e171e, URZ ;  /* 0x646e171e3f1e7890 */ /* 0x01efd8000fffe0ff */
.L_x_1323:
[----:B------:R-:W2:Y:S01]  /*3dd0*/  LDL.LU R98, [R1] ;  /* 0x0000000001627983 */ /* 0x000ea20000300800 */
[----:B-1----:R-:W-:Y:S01]  /*3de0*/  IMAD.U32 R2, RZ, RZ, UR18 ;  /* 0x00000012ff027e24 */ /* 0x002fe2000f8e00ff */
[----:B------:R-:W-:Y:S01]  /*3df0*/  USHF.L.U32 UR16, UR47, 0x6, URZ ;  /* 0x000000062f107899 */ /* 0x000fe200080006ff */
[----:B------:R-:W-:Y:S01]  /*3e00*/  IMAD.U32 R3, RZ, RZ, UR19 ;  /* 0x00000013ff037e24 */ /* 0x000fe2000f8e00ff */
[----:B------:R-:W3:Y:S02]  /*3e10*/  LDL R97, [R1+0x14] ;  /* 0x0000140001617983 */ /* 0x000ee40000100800 */
[----:B------:R-:W-:Y:S02]  /*3e20*/  UISETP.GE.AND UP0, UPT, UR16, UR31, UPT ;  /* 0x0000001f1000728c */ /* 0x000fe4000bf06270 */
[----:B------:R-:W4:Y:S04]  /*3e30*/  LDL.LU R96, [R1+0xc] ;  /* 0x00000c0001607983 */ /* 0x000f280000300800 */
[----:B------:R-:W4:Y:S04]  /*3e40*/  LDL R95, [R1+0x18] ;  /* 0x00001800015f7983 */ /* 0x000f280000100800 */
[----:B------:R-:W4:Y:S04]  /*3e50*/  LDL.LU R94, [R1+0x4] ;  /* 0x00000400015e7983 */ /* 0x000f280000300800 */
[----:B------:R-:W4:Y:S04]  /*3e60*/  LDL R93, [R1+0x1c] ;  /* 0x00001c00015d7983 */ /* 0x000f280000100800 */
[----:B------:R-:W4:Y:S04]  /*3e70*/  LDL.LU R92, [R1+0x10] ;  /* 0x00001000015c7983 */ /* 0x000f280000300800 */
[----:B------:R-:W4:Y:S04]  /*3e80*/  LDL R91, [R1+0x20] ;  /* 0x00002000015b7983 */ /* 0x000f280000100800 */
[----:B------:R-:W4:Y:S04]  /*3e90*/  LDL R0, [R1+0x40] ;  /* 0x0000400001007983 */ /* 0x000f280000100800 */
[----:B------:R-:W0:Y:S04]  /*3ea0*/  LDGDEPBAR ;  /* 0x00000000000079af */ /* 0x000e280000000000 */
[----:B------:R-:W4:Y:S01]  /*3eb0*/  LDL R90, [R1+0x54] ;  /* 0x00005400015a7983 */ /* 0x000f220000100800 */
[----:B------:R-:W-:Y:S04]  /*3ec0*/  DEPBAR.LE SB0, 0x0 ;  /* 0x000080000000791a */ /* 0x000fe80000000000 */
[----:B------:R-:W-:Y:S06]  /*3ed0*/  BAR.SYNC.DEFER_BLOCKING 0x0 ;  /* 0x0000000000007b1d */ /* 0x000fec0000010000 */
[----:B--2---:R-:W-:Y:S04]  /*3ee0*/  LDSM.16.M88.4 R16, [R98] ;  /* 0x000000006210783b */ /* 0x004fe80000000200 */
[----:B---3--:R-:W1:Y:S04]  /*3ef0*/  LDSM.16.M88.4 R8, [R97+0xc000] ;  /* 0x00c000006108783b */ /* 0x008e680000000200 */
[----:B------:R-:W2:Y:S04]  /*3f00*/  LDSM.16.M88.4 R68, [R97+0xc800] ;  /* 0x00c800006144783b */ /* 0x000ea80000000200 */
[----:B----4-:R-:W-:Y:S04]  /*3f10*/  LDSM.16.M88.4 R72, [R96] ;  /* 0x000000006048783b */ /* 0x010fe80000000200 */
[----:B------:R-:W3:Y:S04]  /*3f20*/  LDSM.16.M88.4 R76, [R95+0xc000] ;  /* 0x00c000005f4c783b */ /* 0x000ee80000000200 */
[----:B------:R-:W4:Y:S04]  /*3f30*/  LDSM.16.M88.4 R80, [R95+0xc800] ;  /* 0x00c800005f50783b */ /* 0x000f280000000200 */
[----:B------:R-:W-:Y:S01]  /*3f40*/  LDSM.16.M88.4 R84, [R93+0xc000] ;  /* 0x00c000005d54783b */ /* 0x000fe20000000200 */
[C---:B------:R-:W-:Y:S04]  /*3f50*/  LEA R2, P0, R0.reuse, R2, 0x2 ;  /* 0x0000000200027211 */ /* 0x040fe800078010ff */
[C---:B------:R-:W-:Y:S02]  /*3f60*/  LEA.HI.X R3, R0.reuse, R3, RZ, 0x2, P0 ;  /* 0x0000000300037211 */ /* 0x040fe400000f14ff */
[----:B------:R-:W-:Y:S03]  /*3f70*/  LOP3.LUT R0, R0, UR16, RZ, 0xfc, !PT ;  /* 0x0000001000007c12 */ /* 0x000fe6000f8efcff */
[----:B-----5:R-:W5:Y:S01]  /*3f80*/  LDG.E R89, desc[UR34][R2.64] ;  /* 0x0000002202597981 */ /* 0x020f62000c1e1900 */
[----:B------:R-:W-:Y:S01]  /*3f90*/  IADD3 R0, PT, PT, R0, R90, RZ ;  /* 0x0000005a00007210 */ /* 0x000fe20007ffe0ff */
[C---:B-1----:R-:W-:Y:S02]  /*3fa0*/  HMMA.16816.F32 R4, R16.reuse, R8, RZ ;  /* 0x000000081004723c */ /* 0x042fe400000018ff */
[----:B------:R1:W5:Y:S06]  /*3fb0*/  LDG.E R88, desc[UR34][R2.64+0x20] ;  /* 0x0000202202587981 */ /* 0x00036c000c1e1900 */
[C---:B------:R-:W-:Y:S08]  /*3fc0*/  HMMA.16816.F32 R8, R16.reuse, R10, RZ ;  /* 0x0000000a1008723c */ /* 0x040ff000000018ff */
[C---:B--2---:R-:W-:Y:S08]  /*3fd0*/  HMMA.16816.F32 R12, R16.reuse, R68, RZ ;  /* 0x00000044100c723c */ /* 0x044ff000000018ff */
[----:B------:R-:W-:Y:S01]  /*3fe0*/  HMMA.16816.F32 R16, R16, R70, RZ ;  /* 0x000000461010723c */ /* 0x000fe200000018ff */
[----:B------:R-:W2:Y:S01]  /*3ff0*/  LDSM.16.M88.4 R68, [R94] ;  /* 0x000000005e44783b */ /* 0x000ea20000000200 */
[C---:B-1----:R-:W-:Y:S02]  /*4000*/  VIADD R2, R0.reuse, 0x48 ;  /* 0x0000004800027836 */ /* 0x042fe40000000000 */
[C---:B------:R-:W-:Y:S03]  /*4010*/  VIADD R3, R0.reuse, 0x3f ;  /* 0x0000003f00037836 */ /* 0x040fe60000000000 */
[----:B------:R-:W-:Y:S01]  /*4020*/  IABS R2, R2 ;  /* 0x0000000200027213 */ /* 0x000fe20000000000 */
[C---:B---3--:R-:W-:Y:S05]  /*4030*/  HMMA.16816.F32 R4, R72.reuse, R76, R4 ;  /* 0x0000004c4804723c */ /* 0x048fea0000001804 */
[----:B------:R-:W-:Y:S03]  /*4040*/  I2FP.F32.S32 R2, R2 ;  /* 0x0000000200027245 */ /* 0x000fe60000201400 */
[C---:B------:R-:W-:Y:S01]  /*4050*/  HMMA.16816.F32 R8, R72.reuse, R78, R8 ;  /* 0x0000004e4808723c */ /* 0x040fe20000001808 */
[----:B------:R-:W-:Y:S07]  /*4060*/  LDSM.16.M88.4 R76, [R92] ;  /* 0x000000005c4c783b */ /* 0x000fee0000000200 */
        /* <DEDUP_REMOVED lines=66> */
[C---:B------:R-:W-:Y:S01]  /*4490*/  VIADD R70, R0.reuse, 0x38 ;  /* 0x0000003800467836 */ /* 0x040fe20000000000 */
[----:B------:R-:W-:Y:S02]  /*44a0*/  IABS R69, R3 ;  /* 0x0000000300457213 */ /* 0x000fe40000000000 */
[----:B------:R-:W-:Y:S01]  /*44b0*/  IABS R71, R68 ;  /* 0x0000004400477213 */ /* 0x000fe20000000000 */
[C---:B---3--:R-:W-:Y:S05]  /*44c0*/  HMMA.16816.F32 R4, R76.reuse, R80, R4 ;  /* 0x000000504c04723c */ /* 0x048fea0000001804 */
[----:B------:R-:W-:Y:S03]  /*44d0*/  IABS R68, R70 ;  /* 0x0000004600447213 */ /* 0x000fe60000000000 */
[C---:B------:R-:W-:Y:S03]  /*44e0*/  HMMA.16816.F32 R8, R76.reuse, R82, R8 ;  /* 0x000000524c08723c */ /* 0x040fe60000001808 */
[----:B------:R-:W-:Y:S05]  /*44f0*/  I2FP.F32.S32 R68, R68 ;  /* 0x0000004400447245 */ /* 0x000fea0000201400 */
[C---:B-1----:R-:W-:Y:S03]  /*4500*/  HMMA.16816.F32 R12, R76.reuse, R72, R12 ;  /* 0x000000484c0c723c */ /* 0x042fe6000000180c */
[----:B------:R-:W-:Y:S01]  /*4510*/  IADD3 R72, PT, PT, R0, 0x37, RZ ;  /* 0x0000003700487810 */ /* 0x000fe20007ffe0ff */
[----:B------:R-:W-:Y:S01]  /*4520*/  FFMA.FTZ R6, R2, -UR8, R6 ;  /* 0x8000000802067c23 */ /* 0x000fe20008010006 */
[----:B------:R-:W-:Y:S02]  /*4530*/  VIADD R2, R0, 0x47 ;  /* 0x0000004700027836 */ /* 0x000fe40000000000 */
[----:B------:R-:W-:Y:S01]  /*4540*/  IABS R3, R72 ;  /* 0x0000004800037213 */ /* 0x000fe20000000000 */
[----:B------:R-:W-:Y:S03]  /*4550*/  HMMA.16816.F32 R16, R76, R74, R16 ;  /* 0x0000004a4c10723c */ /* 0x000fe60000001810 */
[----:B------:R-:W-:Y:S01]  /*4560*/  IABS R2, R2 ;  /* 0x0000000200027213 */ /* 0x000fe20000000000 */
[----:B------:R-:W-:Y:S01]  /*4570*/  IMAD.MOV.U32 R70, RZ, RZ, R3 ;  /* 0x000000ffff467224 */ /* 0x000fe200078e0003 */
[----:B------:R-:W-:Y:S01]  /*4580*/  I2FP.F32.S32 R3, R69 ;  /* 0x0000004500037245 */ /* 0x000fe20000201400 */
[----:B------:R-:W-:Y:S01]  /*4590*/  FFMA.FTZ R8, R68, -UR8, R8 ;  /* 0x8000000844087c23 */ /* 0x000fe20008010008 */
[----:B------:R-:W-:Y:S02]  /*45a0*/  I2FP.F32.S32 R72, R2 ;  /* 0x0000000200487245 */ /* 0x000fe40000201400 */
[----:B------:R-:W-:Y:S01]  /*45b0*/  I2FP.F32.S32 R2, R71 ;  /* 0x0000004700027245 */ /* 0x000fe20000201400 */
[C---:B------:R-:W-:Y:S01]  /*45c0*/  FFMA.FTZ R5, R3.reuse, -UR8, R5 ;  /* 0x8000000803057c23 */ /* 0x040fe20008010005 */
[----:B------:R-:W-:Y:S01]  /*45d0*/  I2FP.F32.S32 R69, R70 ;  /* 0x0000004600457245 */ /* 0x000fe20000201400 */
[----:B------:R-:W-:Y:S01]  /*45e0*/  FFMA.FTZ R11, R3, -UR8, R11 ;  /* 0x80000008030b7c23 */ /* 0x000fe2000801000b */
[----:B------:R-:W-:Y:S01]  /*45f0*/  IADD3 R3, PT, PT, R0, 0x2f, RZ ;  /* 0x0000002f00037810 */ /* 0x000fe20007ffe0ff */
[----:B------:R-:W-:Y:S01]  /*4600*/  FFMA.FTZ R4, R2, -UR8, R4 ;  /* 0x8000000802047c23 */ /* 0x000fe20008010004 */
[----:B------:R-:W-:Y:S01]  /*4610*/  IADD3 R70, PT, PT, R0, 0x27, RZ ;  /* 0x0000002700467810 */ /* 0x000fe20007ffe0ff */
[----:B------:R-:W-:Y:S01]  /*4620*/  FFMA.FTZ R10, R2, -UR8, R10 ;  /* 0x80000008020a7c23 */ /* 0x000fe2000801000a */
[----:B------:R-:W-:Y:S01]  /*4630*/  IABS R3, R3 ;  /* 0x0000000300037213 */ /* 0x000fe20000000000 */
[----:B------:R-:W-:Y:S02]  /*4640*/  VIADD R2, R0, 0x30 ;  /* 0x0000003000027836 */ /* 0x000fe40000000000 */
[----:B------:R-:W-:Y:S01]  /*4650*/  FFMA.FTZ R14, R68, -UR8, R14 ;  /* 0x80000008440e7c23 */ /* 0x000fe2000801000e */
[----:B------:R-:W-:Y:S02]  /*4660*/  VIADD R68, R0, 0x28 ;  /* 0x0000002800447836 */ /* 0x000fe40000000000 */
[----:B------:R-:W-:Y:S01]  /*4670*/  FFMA.FTZ R7, R72, -UR8, R7 ;  /* 0x8000000848077c23 */ /* 0x000fe20008010007 */
[C---:B------:R-:W-:Y:S01]  /*4680*/  FFMA.FTZ R9, R69.reuse, -UR8, R9 ;  /* 0x8000000845097c23 */ /* 0x040fe20008010009 */
[----:B------:R-:W-:Y:S01]  /*4690*/  IABS R2, R2 ;  /* 0x0000000200027213 */ /* 0x000fe20000000000 */
[----:B------:R-:W-:Y:S01]  /*46a0*/  FFMA.FTZ R15, R69, -UR8, R15 ;  /* 0x80000008450f7c23 */ /* 0x000fe2000801000f */
[----:B------:R-:W-:Y:S03]  /*46b0*/  IABS R68, R68 ;  /* 0x0000004400447213 */ /* 0x000fe60000000000 */
[----:B------:R-:W-:Y:S01]  /*46c0*/  IMAD.MOV.U32 R0, RZ, RZ, R2 ;  /* 0x000000ffff007224 */ /* 0x000fe200078e0002 */
[----:B------:R-:W-:Y:S02]  /*46d0*/  MOV R2, R3 ;  /* 0x0000000300027202 */ /* 0x000fe40000000f00 */
[----:B------:R-:W-:Y:S02]  /*46e0*/  IABS R3, R70 ;  /* 0x0000004600037213 */ /* 0x000fe40000000000 */
[----:B------:R-:W-:Y:S02]  /*46f0*/  I2FP.F32.S32 R0, R0 ;  /* 0x0000000000007245 */ /* 0x000fe40000201400 */
[----:B------:R-:W-:Y:S02]  /*4700*/  I2FP.F32.S32 R2, R2 ;  /* 0x0000000200027245 */ /* 0x000fe40000201400 */
[----:B------:R-:W-:Y:S01]  /*4710*/  I2FP.F32.S32 R68, R68 ;  /* 0x0000004400447245 */ /* 0x000fe20000201400 */
[----:B------:R-:W-:Y:S01]  /*4720*/  FFMA.FTZ R12, R0, -UR8, R12 ;  /* 0x80000008000c7c23 */ /* 0x000fe2000801000c */
[----:B------:R-:W-:Y:S01]  /*4730*/  I2FP.F32.S32 R3, R3 ;  /* 0x0000000300037245 */ /* 0x000fe20000201400 */
[----:B------:R-:W-:Y:S01]  /*4740*/  FFMA.FTZ R13, R2, -UR8, R13 ;  /* 0x80000008020d7c23 */ /* 0x000fe2000801000d */
        /* <DEDUP_REMOVED lines=16> */
.L_x_1319:
[----:B------:R-:W1:Y:S01]  /*4850*/  S2R R68, SR_TID.X ;  /* 0x0000000000447919 */ /* 0x000e620000002100 */
[----:B------:R-:W-:Y:S01]  /*4860*/  IMAD.U32 R3, RZ, RZ, UR47 ;  /* 0x0000002fff037e24 */ /* 0x000fe2000f8e00ff */
[----:B------:R-:W-:Y:S01]  /*4870*/  UIADD3 UR16, UPT, UPT, UR36, UR11, -UR38 ;  /* 0x0000000b24107290 */ /* 0x000fe2000fffe826 */
[----:B------:R-:W-:Y:S01]  /*4880*/  IMAD.MOV.U32 R70, RZ, RZ, 0x9 ;  /* 0x00000009ff467424 */ /* 0x000fe200078e00ff */
[----:B------:R-:W-:Y:S01]  /*4890*/  UIADD3 UR60, UPT, UPT, UR36, -UR14, -UR38 ;  /* 0x8000000e243c7290 */ /* 0x000fe2000fffe826 */
[--C-:B-1----:R-:W-:Y:S01]  /*48a0*/  SHF.R.U32.HI R0, RZ, 0x1, R68.reuse ;  /* 0x00000001ff007819 */ /* 0x102fe20000011644 */
        /* <DEDUP_REMOVED lines=18> */
[----:B-1----:R-:W-:Y:S05]  /*49d0*/  IMAD.MOV.U32 R69, RZ, RZ, 0x1 ;  /* 0x00000001ff457424 */ /* 0x002fea00078e00ff */
[C---:B------:R-:W-:Y:S02]  /*49e0*/  VIADDMNMX R68, R2.reuse, R69, UR36, PT ;  /* 0x0000002402447e46 */ /* 0x040fe4000b800145 */
[----:B------:R-:W-:Y:S02]  /*49f0*/  VIMNMX R69, PT, PT, RZ, R3, !PT ;  /* 0x00000003ff457248 */ /* 0x000fe40007fe0100 */
[----:B------:R-:W-:Y:S01]  /*4a00*/  VIADDMNMX R2, R2, R70, UR36, PT ;  /* 0x0000002402027e46 */ /* 0x000fe2000b800146 */
[C---:B------:R-:W-:Y:S01]  /*4a10*/  VIADD R70, R0.reuse, 0x19 ;  /* 0x0000001900467836 */ /* 0x040fe20000000000 */
[-C--:B------:R-:W-:Y:S02]  /*4a20*/  ISETP.GE.AND P1, PT, R0, R69.reuse, PT ;  /* 0x000000450000720c */ /* 0x080fe40003f26270 */
[-C--:B------:R-:W-:Y:S02]  /*4a30*/  ISETP.GE.AND P0, PT, R76, R69.reuse, PT ;  /* 0x000000454c00720c */ /* 0x080fe40003f06270 */
[-C--:B------:R-:W-:Y:S02]  /*4a40*/  ISETP.GE.AND P6, PT, R75, R69.reuse, PT ;  /* 0x000000454b00720c */ /* 0x080fe40003fc6270 */
[-C--:B------:R-:W-:Y:S02]  /*4a50*/  ISETP.GE.AND P5, PT, R74, R69.reuse, PT ;  /* 0x000000454a00720c */ /* 0x080fe40003fa6270 */
[----:B------:R-:W-:Y:S02]  /*4a60*/  VIADDMNMX R3, R3, 0x8, RZ, !PT ;  /* 0x0000000803037846 */ /* 0x000fe400078001ff */
[----:B------:R-:W-:Y:S02]  /*4a70*/  FSEL R4, R4, -INF , P1 ;  /* 0xff80000004047808 */ /* 0x000fe40000800000 */
[----:B------:R-:W-:Y:S02]  /*4a80*/  FSEL R5, R5, -INF , P0 ;  /* 0xff80000005057808 */ /* 0x000fe40000000000 */
[----:B------:R-:W-:Y:S02]  /*4a90*/  FSEL R8, R8, -INF , P6 ;  /* 0xff80000008087808 */ /* 0x000fe40003000000 */
[----:B------:R-:W-:Y:S02]  /*4aa0*/  FSEL R9, R9, -INF , P5 ;  /* 0xff80000009097808 */ /* 0x000fe40002800000 */
[-C--:B------:R-:W-:Y:S02]  /*4ab0*/  ISETP.GE.AND P4, PT, R73, R69.reuse, PT ;  /* 0x000000454900720c */ /* 0x080fe40003f86270 */
[-C--:B------:R-:W-:Y:S02]  /*4ac0*/  ISETP.GE.AND P3, PT, R72, R69.reuse, PT ;  /* 0x000000454800720c */ /* 0x080fe40003f66270 */
[-C--:B------:R-:W-:Y:S02]  /*4ad0*/  ISETP.GE.AND P2, PT, R71, R69.reuse, PT ;  /* 0x000000454700720c */ /* 0x080fe40003f46270 */
[----:B------:R-:W-:Y:S02]  /*4ae0*/  ISETP.GE.AND P1, PT, R70, R69, PT ;  /* 0x000000454600720c */ /* 0x000fe40003f26270 */
        /* <DEDUP_REMOVED lines=52> */
.L_x_1320:
        /* <DEDUP_REMOVED lines=8> */
[----:B------:R-:W3:Y:S01]  /*4eb0*/  LDL R76, [R1+0x44] ;  /* 0x00004400014c7983 */ /* 0x000ee20000100800 */
[----:B------:R-:W-:Y:S01]  /*4ec0*/  @UP0 UIADD3 UR60, UP1, UPT, UR56, -0x100, URZ ;  /* 0xffffff00383c0890 */ /* 0x000fe2000ff3e0ff */
[----:B------:R-:W1:Y:S03]  /*4ed0*/  S2R R252, SR_TID.X ;  /* 0x0000000000fc7919 */ /* 0x000e660000002100 */
[----:B------:R-:W-:Y:S02]  /*4ee0*/  @UP0 UIADD3.X UR16, UPT, UPT, UR57, -0x1, URZ, UP1, !UPT ;  /* 0xffffffff39100890 */ /* 0x000fe40008ffe4ff */
[----:B------:R-:W-:Y:S01]  /*4ef0*/  @UP0 UIADD3 UR18, UP1, UPT, UR18, -0x100, URZ ;  /* 0xffffff0012120890 */ /* 0x000fe2000ff3e0ff */
[----:B------:R-:W-:Y:S03]  /*4f00*/  STL [R1+0x58], R100 ;  /* 0x0000586401007387 */ /* 0x000fe60000100800 */
[----:B------:R-:W-:Y:S01]  /*4f10*/  @UP0 UIADD3.X UR19, UPT, UPT, UR19, -0x1, URZ, UP1, !UPT ;  /* 0xffffffff13130890 */ /* 0x000fe20008ffe4ff */
[--C-:B-1----:R-:W-:Y:S01]  /*4f20*/  SHF.R.U32.HI R3, RZ, 0x7, R252.reuse ;  /* 0x00000007ff037819 */ /* 0x102fe200000116fc */
[C---:B------:R-:W-:Y:S01]  /*4f30*/  IMAD.SHL.U32 R249, R252.reuse, 0x20, RZ ;  /* 0x00000020fcf97824 */ /* 0x040fe200078e00ff */
[----:B------:R-:W-:Y:S01]  /*4f40*/  SHF.R.U32.HI R2, RZ, 0x5, R252 ;  /* 0x00000005ff027819 */ /* 0x000fe200000116fc */
[C---:B------:R-:W-:Y:S01]  /*4f50*/  IMAD.SHL.U32 R81, R252.reuse, 0x40, RZ ;  /* 0x00000040fc517824 */ /* 0x040fe200078e00ff */
[----:B------:R-:W-:Y:S01]  /*4f60*/  LOP3.LUT P1, RZ, R252, 0x8, RZ, 0xc0, !PT ;  /* 0x00000008fcff7812 */ /* 0x000fe2000782c0ff */
[----:B------:R-:W-:Y:S01]  /*4f70*/  IMAD R0, R0, 0x2, R3 ;  /* 0x0000000200007824 */ /* 0x000fe200078e0203 */
[----:B------:R-:W-:Y:S01]  /*4f80*/  LOP3.LUT R2, R2, 0x3, RZ, 0xc0, !PT ;  /* 0x0000000302027812 */ /* 0x000fe200078ec0ff */
[----:B------:R-:W-:Y:S01]  /*4f90*/  IMAD.SHL.U32 R92, R252, 0x8, RZ ;  /* 0x00000008fc5c7824 */ /* 0x000fe200078e00ff */
[----:B------:R-:W-:Y:S03]  /*4fa0*/  LOP3.LUT R250, R81, 0x200, RZ, 0xc0, !PT ;  /* 0x0000020051fa7812 */ /* 0x000fe600078ec0ff */
[----:B------:R-:W-:Y:S02]  /*4fb0*/  IMAD R68, R68, 0x4, R2 ;  /* 0x0000000444447824 */ /* 0x000fe400078e0202 */
[----:B--2---:R-:W-:Y:S04]  /*4fc0*/  IMAD.WIDE.U32 R70, R69, -0x2daee0ad, RZ ;  /* 0xd2511f5345467825 */ /* 0x004fe800078e00ff */
[----:B------:R-:W-:Y:S01]  /*4fd0*/  IMAD.WIDE.U32 R68, R68, -0x326172a9, RZ ;  /* 0xcd9e8d5744447825 */ /* 0x000fe200078e00ff */
[----:B------:R-:W-:Y:S02]  /*4fe0*/  LOP3.LUT R0, R0, UR63, R71, 0x96, !PT ;  /* 0x0000003f00007c12 */ /* 0x000fe4000f8e9647 */
[C---:B----4-:R-:W-:Y:S03]  /*4ff0*/  FSETP.NEU.FTZ.AND P0, PT, R77.reuse, -INF , PT ;  /* 0xff8000004d00780b */ /* 0x050fe60003f1d000 */
[----:B------:R-:W-:Y:S01]  /*5000*/  IMAD.WIDE.U32 R2, R0, -0x326172a9, RZ ;  /* 0xcd9e8d5700027825 */ /* 0x000fe200078e00ff */
[----:B---3--:R-:W-:Y:S04]  /*5010*/  LOP3.LUT R0, R72, UR62, R69, 0x96, !PT ;  /* 0x0000003e48007c12 */ /* 0x008fe8000f8e9645 */
[----:B------:R-:W-:Y:S01]  /*5020*/  LOP3.LUT R68, R68, UR59, R3, 0x96, !PT ;  /* 0x0000003b44447c12 */ /* 0x000fe2000f8e9603 */
[----:B------:R-:W-:Y:S04]  /*5030*/  IMAD.WIDE.U32 R74, R0, -0x2daee0ad, RZ ;  /* 0xd2511f53004a7825 */ /* 0x000fe800078e00ff */
[----:B------:R-:W-:Y:S01]  /*5040*/  FMUL.FTZ R0, R77, 1.4426950216293334961 ;  /* 0x3fb8aa3b4d007820 */ /* 0x000fe20000410000 */
[----:B------:R-:W-:Y:S01]  /*5050*/  IMAD.WIDE.U32 R68, R68, -0x2daee0ad, RZ ;  /* 0xd2511f5344447825 */ /* 0x000fe200078e00ff */
[----:B------:R-:W-:Y:S03]  /*5060*/  LOP3.LUT R72, R70, UR58, R75, 0x96, !PT ;  /* 0x0000003a46487c12 */ /* 0x000fe6000f8e964b */
[----:B------:R-:W-:Y:S02]  /*5070*/  FSEL R0, R0, RZ, P0 ;  /* 0x000000ff00007208 */ /* 0x000fe40000000000 */
[----:B------:R-:W-:Y:S01]  /*5080*/  LOP3.LUT R70, R74, UR54, R69, 0x96, !PT ;  /* 0x000000364a467c12 */ /* 0x000fe2000f8e9645 */
[----:B------:R-:W-:Y:S04]  /*5090*/  IMAD.WIDE.U32 R72, R72, -0x326172a9, RZ ;  /* 0xcd9e8d5748487825 */ /* 0x000fe800078e00ff */
[C---:B------:R-:W-:Y:S01]  /*50a0*/  FMUL.FTZ R69, R76.reuse, 1.4426950216293334961 ;  /* 0x3fb8aa3b4c457820 */ /* 0x040fe20000410000 */
[----:B------:R-:W-:Y:S01]  /*50b0*/  FSETP.NEU.FTZ.AND P0, PT, R76, -INF , PT ;  /* 0xff8000004c00780b */ /* 0x000fe20003f1d000 */
[--C-:B------:R-:W-:Y:S01]  /*50c0*/  FFMA.FTZ R244, R16, UR15, -R0.reuse ;  /* 0x0000000f10f47c23 */ /* 0x100fe20008010800 */
[----:B------:R-:W-:Y:S01]  /*50d0*/  IMAD.WIDE.U32 R70, R70, -0x326172a9, RZ ;  /* 0xcd9e8d5746467825 */ /* 0x000fe200078e00ff */
[----:B------:R-:W-:Y:S03]  /*50e0*/  LOP3.LUT R2, R2, UR55, R73, 0x96, !PT ;  /* 0x0000003702027c12 */ /* 0x000fe6000f8e9649 */
[--C-:B------:R-:W-:Y:S01]  /*50f0*/  FFMA.FTZ R245, R17, UR15, -R0.reuse ;  /* 0x0000000f11f57c23 */ /* 0x100fe20008010800 */
[--C-:B------:R-:W-:Y:S01]  /*5100*/  FFMA.FTZ R87, R4, UR15, -R0.reuse ;  /* 0x0000000f04577c23 */ /* 0x100fe20008010800 */
[----:B------:R-:W-:Y:S01]  /*5110*/  LOP3.LUT R72, R72, UR53, R71, 0x96, !PT ;  /* 0x0000003548487c12 */ /* 0x000fe2000f8e9647 */
[----:B------:R-:W-:Y:S04]  /*5120*/  IMAD.WIDE.U32 R2, R2, -0x2daee0ad, RZ ;  /* 0xd2511f5302027825 */ /* 0x000fe800078e00ff */
[--C-:B------:R-:W-:Y:S01]  /*5130*/  FFMA.FTZ R86, R5, UR15, -R0.reuse ;  /* 0x0000000f05567c23 */ /* 0x100fe20008010800 */
[----:B------:R-:W-:Y:S01]  /*5140*/  MUFU.EX2 R244, R244 ;  /* 0x000000f400f47308 */ /* 0x000fe20000000800 */
[----:B------:R-:W-:Y:S01]  /*5150*/  FFMA.FTZ R99, R8, UR15, -R0 ;  /* 0x0000000f08637c23 */ /* 0x000fe20008010800 */
[----:B------:R-:W-:Y:S01]  /*5160*/  IMAD.WIDE.U32 R72, R72, -0x2daee0ad, RZ ;  /* 0xd2511f5348487825 */ /* 0x000fe200078e00ff */
[----:B------:R-:W-:Y:S07]  /*5170*/  LOP3.LUT R3, R68, UR51, R3, 0x96, !PT ;  /* 0x0000003344037c12 */ /* 0x000fee000f8e9603 */
[----:B------:R-:W1:Y:S01]  /*5180*/  MUFU.EX2 R245, R245 ;  /* 0x000000f500f57308 */ /* 0x000e620000000800 */
[----:B------:R-:W-:Y:S01]  /*5190*/  SHF.R.U32.HI R75, RZ, 0x2, R252 ;  /* 0x00000002ff4b7819 */ /* 0x000fe200000116fc */
[----:B------:R-:W-:Y:S01]  /*51a0*/  IMAD.SHL.U32 R76, R252, 0x2, RZ ;  /* 0x00000002fc4c7824 */ /* 0x000fe200078e00ff */
[----:B------:R-:W-:Y:S01]  /*51b0*/  LOP3.LUT R68, R2, UR48, R73, 0x96, !PT ;  /* 0x0000003002447c12 */ /* 0x000fe2000f8e9649 */
[----:B------:R-:W-:Y:S04]  /*51c0*/  IMAD.WIDE.U32 R2, R3, -0x326172a9, RZ ;  /* 0xcd9e8d5703027825 */ /* 0x000fe800078e00ff */
[--C-:B------:R-:W-:Y:S02]  /*51d0*/  FFMA.FTZ R98, R9, UR15, -R0.reuse ;  /* 0x0000000f09627c23 */ /* 0x100fe40008010800 */
[----:B------:R-:W-:Y:S01]  /*51e0*/  MUFU.EX2 R99, R99 ;  /* 0x0000006300637308 */ /* 0x000fe20000000800 */
[----:B------:R-:W-:Y:S01]  /*51f0*/  LOP3.LUT R8, R76, 0x38, RZ, 0xc0, !PT ;  /* 0x000000384c087812 */ /* 0x000fe200078ec0ff */
[----:B------:R-:W-:Y:S01]  /*5200*/  IMAD.WIDE.U32 R16, R68, -0x326172a9, RZ ;  /* 0xcd9e8d5744107825 */ /* 0x000fe200078e00ff */
[----:B------:R-:W-:Y:S07]  /*5210*/  LOP3.LUT R70, R70, UR50, R3, 0x96, !PT ;  /* 0x0000003246467c12 */ /* 0x000fee000f8e9603 */
[----:B------:R-:W-:Y:S01]  /*5220*/  MUFU.EX2 R86, R86 ;  /* 0x0000005600567308 */ /* 0x000fe20000000800 */
[----:B------:R-:W-:Y:S01]  /*5230*/  LOP3.LUT R8, R8, 0x20, R75, 0x78, !PT ;  /* 0x0000002008087812 */ /* 0x000fe200078e784b */
[----:B------:R-:W-:Y:S01]  /*5240*/  IMAD.SHL.U32 R3, R252, 0x10, RZ ;  /* 0x00000010fc037824 */ /* 0x000fe200078e00ff */
[----:B------:R-:W-:Y:S07]  /*5250*/  LOP3.LUT R4, R2, UR46, R17, 0x96, !PT ;  /* 0x0000002e02047c12 */ /* 0x000fee000f8e9611 */
[----:B------:R-:W2:Y:S01]  /*5260*/  MUFU.EX2 R98, R98 ;  /* 0x0000006200627308 */ /* 0x000ea20000000800 */
[----:B------:R-:W-:Y:S01]  /*5270*/  FSEL R2, R69, RZ, P0 ;  /* 0x000000ff45027208 */ /* 0x000fe20000000000 */
[----:B------:R-:W-:Y:S01]  /*5280*/  FFMA.FTZ R93, R12, UR15, -R0 ;  /* 0x0000000f0c5d7c23 */ /* 0x000fe20008010800 */
[----:B------:R-:W-:Y:S01]  /*5290*/  LOP3.LUT R74, R3, 0x1c0, RZ, 0xc0, !PT ;  /* 0x000001c0034a7812 */ /* 0x000fe200078ec0ff */
[----:B------:R-:W-:Y:S01]  /*52a0*/  IMAD.WIDE.U32 R4, R4, -0x2daee0ad, RZ ;  /* 0xd2511f5304047825 */ /* 0x000fe200078e00ff */
[----:B------:R-:W-:Y:S05]  /*52b0*/  LOP3.LUT R3, R249, 0xc00, RZ, 0xc0, !PT ;  /* 0x00000c00f9037812 */ /* 0x000fea00078ec0ff */
[----:B------:R-:W-:Y:S01]  /*52c0*/  MUFU.EX2 R87, R87 ;  /* 0x0000005700577308 */ /* 0x000fe20000000800 */
[--C-:B------:R-:W-:Y:S01]  /*52d0*/  FFMA.FTZ R90, R7, UR15, -R2.reuse ;  /* 0x0000000f075a7c23 */ /* 0x100fe20008010802 */
[----:B------:R-:W-:Y:S01]  /*52e0*/  FFMA.FTZ R91, R6, UR15, -R2 ;  /* 0x0000000f065b7c23 */ /* 0x000fe20008010802 */
[----:B------:R-:W-:Y:S01]  /*52f0*/  IMAD.WIDE.U32 R6, R70, -0x2daee0ad, RZ ;  /* 0xd2511f5346067825 */ /* 0x000fe200078e00ff */
[----:B------:R-:W-:Y:S06]  /*5300*/  LOP3.LUT R3, R3, 0x6, R76, 0xf8, !PT ;  /* 0x0000000603037812 */ /* 0x000fec00078ef84c */
[----:B------:R-:W-:Y:S01]  /*5310*/  MUFU.EX2 R93, R93 ;  /* 0x0000005d005d7308 */ /* 0x000fe20000000800 */
[----:B------:R-:W-:Y:S01]  /*5320*/  PRMT R9, R4, 0x7772, RZ ;  /* 0x0000777204097816 */ /* 0x000fe200000000ff */
[--C-:B------:R-:W-:Y:S01]  /*5330*/  FFMA.FTZ R97, R10, UR15, -R2.reuse ;  /* 0x0000000f0a617c23 */ /* 0x100fe20008010802 */
[----:B------:R-:W-:Y:S01]  /*5340*/  LOP3.LUT R6, R6, UR30, R5, 0x96, !PT ;  /* 0x0000001e06067c12 */ /* 0x000fe2000f8e9605 */
[----:B------:R-:W-:Y:S01]  /*5350*/  FFMA.FTZ R96, R11, UR15, -R2 ;  /* 0x0000000f0b607c23 */ /* 0x000fe20008010802 */
[----:B------:R-:W-:Y:S05]  /*5360*/  LOP3.LUT R72, R72, UR44, R7, 0x96, !PT ;  /* 0x0000002c48487c12 */ /* 0x000fea000f8e9607 */
[----:B------:R-:W-:Y:S01]  /*5370*/  MUFU.EX2 R91, R91 ;  /* 0x0000005b005b7308 */ /* 0x000fe20000000800 */
[C---:B------:R-:W-:Y:S01]  /*5380*/  PRMT R5, R4.reuse, 0x7771, RZ ;  /* 0x0000777104057816 */ /* 0x040fe200000000ff */
[----:B------:R-:W-:Y:S01]  /*5390*/  FFMA.FTZ R0, R13, UR15, -R0 ;  /* 0x0000000f0d007c23 */ /* 0x000fe20008010800 */
[----:B------:R-:W-:Y:S07]  /*53a0*/  LOP3.LUT R8, R3, R8, R74, 0xfe, !PT ;  /* 0x0000000803087212 */ /* 0x000fee00078efe4a */
[----:B------:R-:W-:Y:S01]  /*53b0*/  MUFU.EX2 R90, R90 ;  /* 0x0000005a005a7308 */ /* 0x000fe20000000800 */
[----:B------:R-:W-:Y:S01]  /*53c0*/  PRMT R3, R4, 0x7770, RZ ;  /* 0x0000777004037816 */ /* 0x000fe200000000ff */
[--C-:B------:R-:W-:Y:S01]  /*53d0*/  FFMA.FTZ R18, R18, UR15, -R2.reuse ;  /* 0x0000000f12127c23 */ /* 0x100fe20008010802 */
[----:B------:R-:W-:Y:S07]  /*53e0*/  PRMT R7, R4, 0x7773, RZ ;  /* 0x0000777304077816 */ /* 0x000fee00000000ff */
[----:B------:R-:W-:Y:S01]  /*53f0*/  MUFU.EX2 R97, R97 ;  /* 0x0000006100617308 */ /* 0x000fe20000000800 */
[----:B------:R-:W-:Y:S01]  /*5400*/  ISETP.GT.U32.AND P3, PT, R5, UR17, PT ;  /* 0x0000001105007c0c */ /* 0x000fe2000bf64070 */
[----:B------:R-:W-:Y:S01]  /*5410*/  IMAD.WIDE.U32 R4, R72, -0x326172a9, RZ ;  /* 0xcd9e8d5748047825 */ /* 0x000fe200078e00ff */
[----:B------:R-:W-:Y:S07]  /*5420*/  ISETP.LE.U32.AND P2, PT, R3, UR17, PT ;  /* 0x0000001103007c0c */ /* 0x000fee000bf43070 */
[----:B------:R-:W-:Y:S01]  /*5430*/  MUFU.EX2 R96, R96 ;  /* 0x0000006000607308 */ /* 0x000fe20000000800 */
[----:B------:R-:W-:Y:S01]  /*5440*/  ISETP.GT.U32.AND P6, PT, R9, UR17, PT ;  /* 0x0000001109007c0c */ /* 0x000fe2000bfc4070 */
[--C-:B------:R-:W-:Y:S01]  /*5450*/  FFMA.FTZ R15, R15, UR15, -R2.reuse ;  /* 0x0000000f0f0f7c23 */ /* 0x100fe20008010802 */
[----:B------:R-:W-:Y:S01]  /*5460*/  LOP3.LUT R3, R16, UR41, R5, 0x96, !PT ;  /* 0x0000002910037c12 */ /* 0x000fe2000f8e9605 */
[--C-:B------:R-:W-:Y:S01]  /*5470*/  FFMA.FTZ R14, R14, UR15, -R2.reuse ;  /* 0x0000000f0e0e7c23 */ /* 0x100fe20008010802 */
[----:B------:R-:W-:Y:S01]  /*5480*/  LEA R5, R8, UR5, 0x1 ;  /* 0x0000000508057c11 */ /* 0x000fe2000f8e08ff */
[----:B------:R-:W-:Y:S01]  /*5490*/  FFMA.FTZ R2, R19, UR15, -R2 ;  /* 0x0000000f13027c23 */ /* 0x000fe20008010802 */
[C---:B------:R-:W-:Y:S03]  /*54a0*/  PRMT R9, R4.reuse, 0x7771, RZ ;  /* 0x0000777104097816 */ /* 0x040fe600000000ff */
[----:B------:R-:W-:Y:S01]  /*54b0*/  MUFU.EX2 R84, R0 ;  /* 0x0000000000547308 */ /* 0x000fe20000000800 */
[----:B------:R-:W-:Y:S01]  /*54c0*/  PRMT R10, R4, 0x7770, RZ ;  /* 0x00007770040a7816 */ /* 0x000fe200000000ff */
[----:B------:R-:W-:Y:S01]  /*54d0*/  VIADD R82, R5, 0x20 ;  /* 0x0000002005527836 */ /* 0x000fe20000000000 */
[----:B------:R-:W-:Y:S01]  /*54e0*/  ISETP.GT.U32.AND P5, PT, R7, UR17, PT ;  /* 0x0000001107007c0c */ /* 0x000fe2000bfa4070 */
[----:B------:R-:W-:Y:S01]  /*54f0*/  @P1 VIADD R82, R5, 0xffffffe0 ;  /* 0xffffffe005521836 */ /* 0x000fe20000000000 */
[----:B------:R-:W-:Y:S01]  /*5500*/  ISETP.GT.U32.AND P1, PT, R9, UR17, PT ;  /* 0x0000001109007c0c */ /* 0x000fe2000bf24070 */
[----:B-1----:R-:W-:Y:S01]  /*5510*/  @P3 FADD.FTZ R245, -R245, -RZ ;  /* 0x800000fff5f53221 */ /* 0x002fe20000010100 */
[----:B------:R-:W-:Y:S01]  /*5520*/  ISETP.LE.U32.AND P0, PT, R10, UR17, PT ;  /* 0x000000110a007c0c */ /* 0x000fe2000bf03070 */
[----:B------:R-:W-:Y:S01]  /*5530*/  @!P2 FADD.FTZ R244, -R244, -RZ ;  /* 0x800000fff4f4a221 */ /* 0x000fe20000010100 */
[----:B------:R-:W-:Y:S01]  /*5540*/  LOP3.LUT R7, R6, 0xff, RZ, 0xc0, !PT ;  /* 0x000000ff06077812 */ /* 0x000fe200078ec0ff */
[----:B------:R-:W1:Y:S01]  /*5550*/  MUFU.EX2 R94, R2 ;  /* 0x00000002005e7308 */ /* 0x000e620000000800 */
[C---:B------:R-:W-:Y:S02]  /*5560*/  PRMT R11, R4.reuse, 0x7772, RZ ;  /* 0x00007772040b7816 */ /* 0x040fe400000000ff */
[----:B------:R-:W-:Y:S07]  /*5570*/  PRMT R12, R4, 0x7773, RZ ;  /* 0x00007773040c7816 */ /* 0x000fee00000000ff */
[----:B------:R-:W3:Y:S01]  /*5580*/  MUFU.EX2 R85, R15 ;  /* 0x0000000f00557308 */ /* 0x000ee20000000800 */
[----:B------:R-:W-:Y:S02]  /*5590*/  ISETP.LE.U32.AND P4, PT, R7, UR17, PT ;  /* 0x0000001107007c0c */ /* 0x000fe4000bf83070 */
[----:B------:R-:W-:Y:S01]  /*55a0*/  SHF.R.U32.HI R4, RZ, 0x18, R3 ;  /* 0x00000018ff047819 */ /* 0x000fe20000011603 */
[----:B--2---:R-:W-:Y:S01]  /*55b0*/  @P1 FADD.FTZ R98, -R98, -RZ ;  /* 0x800000ff62621221 */ /* 0x004fe20000010100 */
[----:B------:R-:W-:Y:S01]  /*55c0*/  PRMT R7, R3, 0x7632, R7 ;  /* 0x0000763203077816 */ /* 0x000fe20000000007 */
[----:B------:R-:W-:Y:S01]  /*55d0*/  @!P0 FADD.FTZ R99, -R99, -RZ ;  /* 0x800000ff63638221 */ /* 0x000fe20000010100 */
[----:B------:R-:W-:Y:S03]  /*55e0*/  ISETP.LE.U32.AND P3, PT, R4, UR17, PT ;  /* 0x0000001104007c0c */ /* 0x000fe6000bf63070 */
[----:B------:R-:W-:Y:S01]  /*55f0*/  MUFU.EX2 R83, R14 ;  /* 0x0000000e00537308 */ /* 0x000fe20000000800 */
[----:B------:R-:W-:Y:S01]  /*5600*/  LOP3.LUT R7, R7, 0xff, RZ, 0xc0, !PT ;  /* 0x000000ff07077812 */ /* 0x000fe200078ec0ff */
[----:B-1----:R-:W-:Y:S01]  /*5610*/  @P5 FADD.FTZ R94, -R94, -RZ ;  /* 0x800000ff5e5e5221 */ /* 0x002fe20000010100 */
[----:B------:R-:W-:Y:S07]  /*5620*/  SHF.R.U32.HI R4, RZ, 0x18, R6 ;  /* 0x00000018ff047819 */ /* 0x000fee0000011606 */
[----:B------:R-:W1:Y:S01]  /*5630*/  MUFU.EX2 R95, R18 ;  /* 0x00000012005f7308 */ /* 0x000e620000000800 */
[----:B------:R-:W-:Y:S01]  /*5640*/  ISETP.LE.U32.AND P1, PT, R7, UR17, PT ;  /* 0x0000001107007c0c */ /* 0x000fe2000bf23070 */
[----:B------:R-:W-:Y:S01]  /*5650*/  @!P4 FADD.FTZ R93, -R93, -RZ ;  /* 0x800000ff5d5dc221 */ /* 0x000fe20000010100 */
[----:B------:R-:W-:Y:S02]  /*5660*/  ISETP.LE.U32.AND P0, PT, R4, UR17, PT ;  /* 0x0000001104007c0c */ /* 0x000fe4000bf03070 */
[----:B------:R-:W-:Y:S02]  /*5670*/  LOP3.LUT R4, R3, 0xffff, RZ, 0xc0, !PT ;  /* 0x0000ffff03047812 */ /* 0x000fe400078ec0ff */
[----:B------:R-:W-:Y:S01]  /*5680*/  ISETP.GT.U32.AND P2, PT, R11, UR17, PT ;  /* 0x000000110b007c0c */ /* 0x000fe2000bf44070 */
[----:B------:R-:W-:Y:S01]  /*5690*/  @!P3 FADD.FTZ R90, -R90, -RZ ;  /* 0x800000ff5a5ab221 */ /* 0x000fe20000010100 */
[----:B------:R-:W-:Y:S02]  /*56a0*/  SHF.R.U32.HI R4, RZ, 0x8, R4 ;  /* 0x00000008ff047819 */ /* 0x000fe40000011604 */
[----:B------:R-:W-:Y:S02]  /*56b0*/  LOP3.LUT R3, R3, 0xff, RZ, 0xc0, !PT ;  /* 0x000000ff03037812 */ /* 0x000fe400078ec0ff */
[----:B------:R-:W-:Y:S01]  /*56c0*/  LOP3.LUT R4, R4, 0xffff, RZ, 0xc0, !PT ;  /* 0x0000ffff04047812 */ /* 0x000fe200078ec0ff */
[----:B------:R-:W-:Y:S01]  /*56d0*/  @!P1 FADD.FTZ R91, -R91, -RZ ;  /* 0x800000ff5b5b9221 */ /* 0x000fe20000010100 */
[----:B------:R-:W-:Y:S01]  /*56e0*/  ISETP.LE.U32.AND P3, PT, R3, UR17, PT ;  /* 0x0000001103007c0c */ /* 0x000fe2000bf63070 */
[----:B---3--:R-:W-:Y:S01]  /*56f0*/  @!P0 FADD.FTZ R85, -R85, -RZ ;  /* 0x800000ff55558221 */ /* 0x008fe20000010100 */
[----:B------:R-:W-:Y:S01]  /*5700*/  ISETP.LE.U32.AND P1, PT, R4, UR17, PT ;  /* 0x0000001104007c0c */ /* 0x000fe2000bf23070 */
[----:B-1----:R-:W-:Y:S01]  /*5710*/  @P6 FADD.FTZ R95, -R95, -RZ ;  /* 0x800000ff5f5f6221 */ /* 0x002fe20000010100 */
[----:B------:R-:W-:Y:S01]  /*5720*/  LOP3.LUT R3, R6, 0xffff, RZ, 0xc0, !PT ;  /* 0x0000ffff06037812 */ /* 0x000fe200078ec0ff */
[----:B------:R-:W-:Y:S01]  /*5730*/  @P2 FADD.FTZ R97, -R97, -RZ ;  /* 0x800000ff61612221 */ /* 0x000fe20000010100 */
[----:B------:R-:W-:Y:S02]  /*5740*/  ISETP.GT.U32.AND P2, PT, R12, UR17, PT ;  /* 0x000000110c007c0c */ /* 0x000fe4000bf44070 */
[----:B------:R-:W-:Y:S02]  /*5750*/  SHF.R.U32.HI R3, RZ, 0x8, R3 ;  /* 0x00000008ff037819 */ /* 0x000fe40000011603 */
[----:B------:R-:W-:Y:S02]  /*5760*/  LEA R246, R8, UR4, 0x1 ;  /* 0x0000000408f67c11 */ /* 0x000fe4000f8e08ff */
[----:B------:R-:W-:Y:S01]  /*5770*/  LOP3.LUT R4, R3, 0xffff, RZ, 0xc0, !PT ;  /* 0x0000ffff03047812 */ /* 0x000fe200078ec0ff */
[----:B------:R-:W-:Y:S01]  /*5780*/  @!P3 FADD.FTZ R87, -R87, -RZ ;  /* 0x800000ff5757b221 */ /* 0x000fe20000010100 */
[----:B------:R-:W-:Y:S01]  /*5790*/  F2FP.RELU.F16.F32.PACK_AB R3, R90, R91 ;  /* 0x0000005b5a03723e */ /* 0x000fe200000008ff */
[----:B------:R-:W-:Y:S01]  /*57a0*/  @!P1 FADD.FTZ R86, -R86, -RZ ;  /* 0x800000ff56569221 */ /* 0x000fe20000010100 */
[----:B------:R-:W-:Y:S02]  /*57b0*/  LOP3.LUT P1, RZ, R252, 0x4, RZ, 0xc0, !PT ;  /* 0x00000004fcff7812 */ /* 0x000fe4000782c0ff */
[----:B------:R-:W-:Y:S01]  /*57c0*/  ISETP.LE.U32.AND P3, PT, R4, UR17, PT ;  /* 0x0000001104007c0c */ /* 0x000fe2000bf63070 */
[----:B------:R-:W-:Y:S01]  /*57d0*/  @P2 FADD.FTZ R96, -R96, -RZ ;  /* 0x800000ff60602221 */ /* 0x000fe20000010100 */
[----:B------:R-:W-:Y:S01]  /*57e0*/  SEL R251, R251, 0xfffffff0, !P1 ;  /* 0xfffffff0fbfb7807 */ /* 0x000fe20004800000 */
[----:B------:R1:W-:Y:S01]  /*57f0*/  STS [R246+0x14400], R3 ;  /* 0x01440003f6007388 */ /* 0x0003e20000000800 */
[----:B------:R-:W-:Y:S02]  /*5800*/  F2FP.RELU.F16.F32.PACK_AB R4, R86, R87 ;  /* 0x000000575604723e */ /* 0x000fe400000008ff */
[----:B------:R-:W-:Y:S01]  /*5810*/  F2FP.RELU.F16.F32.PACK_AB R0, R96, R97 ;  /* 0x000000616000723e */ /* 0x000fe200000008ff */
[----:B------:R-:W-:Y:S01]  /*5820*/  IMAD.IADD R247, R5, 0x1, R251 ;  /* 0x0000000105f77824 */ /* 0x000fe200078e02fb */
[----:B------:R-:W-:Y:S01]  /*5830*/  PRMT R6, R6, 0x7632, R6 ;  /* 0x0000763206067816 */ /* 0x000fe20000000006 */
[----:B------:R2:W-:Y:S01]  /*5840*/  STS [R246+0x14000], R4 ;  /* 0x01400004f6007388 */ /* 0x0005e20000000800 */
[----:B------:R-:W-:Y:S01]  /*5850*/  F2FP.RELU.F16.F32.PACK_AB R2, R98, R99 ;  /* 0x000000636202723e */ /* 0x000fe200000008ff */
[----:B------:R-:W-:Y:S01]  /*5860*/  IMAD.IADD R251, R251, 0x1, R82 ;  /* 0x00000001fbfb7824 */ /* 0x000fe200078e0252 */
[----:B------:R-:W-:Y:S01]  /*5870*/  LOP3.LUT R6, R6, 0xff, RZ, 0xc0, !PT ;  /* 0x000000ff06067812 */ /* 0x000fe200078ec0ff */
[----:B------:R3:W-:Y:S01]  /*5880*/  STS [R247+0x400], R0 ;  /* 0x00040000f7007388 */ /* 0x0007e20000000800 */
[----:B------:R-:W-:Y:S01]  /*5890*/  @!P3 FADD.FTZ R84, -R84, -RZ ;  /* 0x800000ff5454b221 */ /* 0x000fe20000010100 */
[----:B------:R-:W-:Y:S02]  /*58a0*/  SHF.R.U32.HI R13, RZ, 0x1, R252 ;  /* 0x00000001ff0d7819 */ /* 0x000fe400000116fc */
[----:B------:R-:W-:Y:S01]  /*58b0*/  ISETP.LE.U32.AND P2, PT, R6, UR17, PT ;  /* 0x0000001106007c0c */ /* 0x000fe2000bf43070 */
[----:B------:R4:W-:Y:S01]  /*58c0*/  STS [R247], R2 ;  /* 0x00000002f7007388 */ /* 0x0009e20000000800 */
[----:B------:R-:W-:Y:S02]  /*58d0*/  F2FP.RELU.F16.F32.PACK_AB R5, R84, R93 ;  /* 0x0000005d5405723e */ /* 0x000fe400000008ff */
[----:B------:R-:W-:Y:S02]  /*58e0*/  LOP3.LUT R6, R250, 0xc00, R249, 0xf8, !PT ;  /* 0x00000c00fa067812 */ /* 0x000fe400078ef8f9 */
[----:B------:R-:W-:Y:S01]  /*58f0*/  LOP3.LUT P0, RZ, R252, 0x2, RZ, 0xc0, !PT ;  /* 0x00000002fcff7812 */ /* 0x000fe2000780c0ff */
[----:B------:R-:W-:Y:S01]  /*5900*/  STS [R82], R5 ;  /* 0x0000000552007388 */ /* 0x000fe20000000800 */
[----:B------:R-:W-:Y:S02]  /*5910*/  SEL R80, R80, 0xffffffc0, !P1 ;  /* 0xffffffc050507807 */ /* 0x000fe40004800000 */
[----:B------:R-:W-:Y:S02]  /*5920*/  FSETP.GE.FTZ.AND P3, PT, R86, RZ, PT ;  /* 0x000000ff5600720b */ /* 0x000fe40003f76000 */
[----:B-1----:R-:W-:Y:S01]  /*5930*/  LOP3.LUT R3, R81, 0x1c0, RZ, 0xc0, !PT ;  /* 0x000001c051037812 */ /* 0x002fe200078ec0ff */
[----:B------:R-:W-:Y:S01]  /*5940*/  @!P2 FADD.FTZ R83, -R83, -RZ ;  /* 0x800000ff5353a221 */ /* 0x000fe20000010100 */
[----:B------:R-:W-:Y:S02]  /*5950*/  FSETP.GE.FTZ.AND P4, PT, R87, RZ, PT ;  /* 0x000000ff5700720b */ /* 0x000fe40003f96000 */
[----:B------:R-:W-:Y:S02]  /*5960*/  LOP3.LUT R3, R3, 0x38, R92, 0xf8, !PT ;  /* 0x0000003803037812 */ /* 0x000fe400078ef85c */
[----:B--2---:R-:W-:Y:S02]  /*5970*/  F2FP.RELU.F16.F32.PACK_AB R4, R85, R83 ;  /* 0x000000535504723e */ /* 0x004fe400000008ff */
[----:B------:R-:W-:Y:S02]  /*5980*/  LOP3.LUT R248, R3, 0x8, R13, 0x78, !PT ;  /* 0x0000000803f87812 */ /* 0x000fe400078e780d */
[----:B---3--:R-:W-:Y:S01]  /*5990*/  F2FP.RELU.F16.F32.PACK_AB R0, R94, R95 ;  /* 0x0000005f5e00723e */ /* 0x008fe200000008ff */
[----:B------:R-:W-:Y:S01]  /*59a0*/  STS [R82+0x400], R4 ;  /* 0x0004000452007388 */ /* 0x000fe20000000800 */
[----:B------:R-:W-:Y:S02]  /*59b0*/  LOP3.LUT R6, R6, R248, RZ, 0xfc, !PT ;  /* 0x000000f806067212 */ /* 0x000fe400078efcff */
[----:B----4-:R-:W-:Y:S01]  /*59c0*/  F2FP.RELU.F16.F32.PACK_AB R2, R245, R244 ;  /* 0x000000f4f502723e */ /* 0x010fe200000008ff */
[----:B------:R1:W-:Y:S01]  /*59d0*/  STS [R251+0x400], R0 ;  /* 0x00040000fb007388 */ /* 0x0003e20000000800 */
[----:B------:R-:W-:Y:S02]  /*59e0*/  LEA R100, R6, UR4, 0x1 ;  /* 0x0000000406647c11 */ /* 0x000fe4000f8e08ff */
[----:B------:R-:W-:Y:S01]  /*59f0*/  FSETP.GE.FTZ.AND P2, PT, R91, RZ, PT ;  /* 0x000000ff5b00720b */ /* 0x000fe20003f56000 */
[----:B------:R2:W-:Y:S04]  /*5a00*/  STS [R251], R2 ;  /* 0x00000002fb007388 */ /* 0x0005e80000000800 */
[----:B------:R-:W3:Y:S08]  /*5a10*/  LDSM.16.M88.4 R16, [R100+0x6000] ;  /* 0x006000006410783b */ /* 0x000ef00000000200 */
[----:B------:R-:W-:Y:S01]  /*5a20*/  STL [R1], R100 ;  /* 0x0000006401007387 */ /* 0x000fe20000100800 */
[----:B-1----:R-:W-:Y:S02]  /*5a30*/  IMAD.MOV.U32 R0, RZ, RZ, 0x20 ;  /* 0x00000020ff007424 */ /* 0x002fe400078e00ff */
[--C-:B--2---:R-:W-:Y:S03]  /*5a40*/  IMAD.IADD R2, R80, 0x1, R100.reuse ;  /* 0x0000000150027824 */ /* 0x104fe600078e0264 */
[----:B------:R-:W-:Y:S02]  /*5a50*/  SEL R76, R0, 0xffffffe0, !P0 ;  /* 0xffffffe0004c7807 */ /* 0x000fe40004000000 */
[----:B------:R-:W-:Y:S01]  /*5a60*/  FSETP.GE.FTZ.AND P0, PT, R90, RZ, PT ;  /* 0x000000ff5a00720b */ /* 0x000fe20003f16000 */
[----:B------:R-:W-:Y:S02]  /*5a70*/  LDSM.16.M88.4 R72, [R2+0x6000] ;  /* 0x006000000248783b */ /* 0x000fe40000000200 */
[C---:B------:R-:W-:Y:S02]  /*5a80*/  IMAD.IADD R250, R76.reuse, 0x1, R100 ;  /* 0x000000014cfa7824 */ /* 0x040fe400078e0264 */
[----:B------:R-:W-:Y:S04]  /*5a90*/  IMAD.IADD R0, R76, 0x1, R2 ;  /* 0x000000014c007824 */ /* 0x000fe800078e0202 */
[----:B------:R-:W1:Y:S01]  /*5aa0*/  LDSM.16.M88.4 R68, [R250+0x6000] ;  /* 0x00600000fa44783b */ /* 0x000e620000000200 */
[C---:B---3--:R-:W-:Y:S07]  /*5ab0*/  HMMA.16816.F32 R4, R16.reuse, R148, RZ ;  /* 0x000000941004723c */ /* 0x048fee00000018ff */
[----:B------:R-:W2:Y:S01]  /*5ac0*/  LDSM.16.M88.4 R76, [R0+0x6000] ;  /* 0x00600000004c783b */ /* 0x000ea20000000200 */
[C---:B------:R-:W-:Y:S07]  /*5ad0*/  HMMA.16816.F32 R8, R16.reuse, R150, RZ ;  /* 0x000000961008723c */ /* 0x040fee00000018ff */
[----:B------:R-:W-:Y:S04]  /*5ae0*/  STL [R1+0xc], R250 ;  /* 0x00000cfa01007387 */ /* 0x000fe80000100800 */
[----:B------:R-:W-:Y:S01]  /*5af0*/  STL [R1+0x4], R2 ;  /* 0x0000040201007387 */ /* 0x000fe20000100800 */
[C---:B------:R-:W-:Y:S03]  /*5b00*/  HMMA.16816.F32 R12, R16.reuse, R152, RZ ;  /* 0x00000098100c723c */ /* 0x040fe600000018ff */
[----:B------:R-:W-:Y:S05]  /*5b10*/  STL [R1+0x10], R0 ;  /* 0x0000100001007387 */ /* 0x000fea0000100800 */
        /* <DEDUP_REMOVED lines=44> */
[----:B------:R-:W-:Y:S05]  /*5de0*/  LOP3.LUT R2, R2, 0x20, RZ, 0xc0, !PT ;  /* 0x0000002002027812 */ /* 0x000fea00078ec0ff */
[C---:B--2---:R-:W-:Y:S08]  /*5df0*/  HMMA.16816.F32 R4, R76.reuse, R220, R4 ;  /* 0x000000dc4c04723c */ /* 0x044ff00000001804 */
[C---:B------:R-:W-:Y:S08]  /*5e00*/  HMMA.16816.F32 R8, R76.reuse, R222, R8 ;  /* 0x000000de4c08723c */ /* 0x040ff00000001808 */
[C---:B------:R-:W-:Y:S03]  /*5e10*/  HMMA.16816.F32 R12, R76.reuse, R224, R12 ;  /* 0x000000e04c0c723c */ /* 0x040fe6000000180c */
[--C-:B-1----:R-:W-:Y:S04]  /*5e20*/  SHF.R.U32.HI R0, RZ, 0x1, R252.reuse ;  /* 0x00000001ff007819 */ /* 0x102fe800000116fc */
[----:B------:R-:W-:Y:S01]  /*5e30*/  LOP3.LUT R0, R0, 0x10, RZ, 0xc0, !PT ;  /* 0x0000001000007812 */ /* 0x000fe200078ec0ff */
[----:B------:R-:W-:Y:S03]  /*5e40*/  HMMA.16816.F32 R16, R76, R226, R16 ;  /* 0x000000e24c10723c */ /* 0x000fe60000001810 */
[--C-:B------:R-:W-:Y:S04]  /*5e50*/  LOP3.LUT R0, R0, 0x8, R252.reuse, 0xf8, !PT ;  /* 0x0000000800007812 */ /* 0x100fe800078ef8fc */
[----:B------:R-:W-:Y:S01]  /*5e60*/  LOP3.LUT R0, R0, R3, RZ, 0x3c, !PT ;  /* 0x0000000300007212 */ /* 0x000fe200078e3cff */
[C---:B---3--:R-:W-:Y:S05]  /*5e70*/  HMMA.16816.F32 R4, R68.reuse, R228, R4 ;  /* 0x000000e44404723c */ /* 0x048fea0000001804 */
[----:B------:R-:W-:Y:S03]  /*5e80*/  LOP3.LUT R0, R0, 0x200, R249, 0xf8, !PT ;  /* 0x0000020000007812 */ /* 0x000fe600078ef8f9 */
[C---:B------:R-:W-:Y:S08]  /*5e90*/  HMMA.16816.F32 R8, R68.reuse, R230, R8 ;  /* 0x000000e64408723c */ /* 0x040ff00000001808 */
[C---:B------:R-:W-:Y:S08]  /*5ea0*/  HMMA.16816.F32 R12, R68.reuse, R232, R12 ;  /* 0x000000e8440c723c */ /* 0x040ff0000000180c */
[----:B------:R-:W-:Y:S03]  /*5eb0*/  HMMA.16816.F32 R16, R68, R234, R16 ;  /* 0x000000ea4410723c */ /* 0x000fe60000001810 */
[----:B------:R-:W-:Y:S02]  /*5ec0*/  SHF.R.U32.HI R68, RZ, 0x3, R252 ;  /* 0x00000003ff447819 */ /* 0x000fe400000116fc */
[----:B------:R-:W-:Y:S02]  /*5ed0*/  LEA R252, R0, UR4, 0x1 ;  /* 0x0000000400fc7c11 */ /* 0x000fe4000f8e08ff */
[----:B------:R-:W-:Y:S01]  /*5ee0*/  LOP3.LUT R2, R2, 0x18, R68, 0xf8, !PT ;  /* 0x0000001802027812 */ /* 0x000fe200078ef844 */
[C---:B----4-:R-:W-:Y:S05]  /*5ef0*/  HMMA.16816.F32 R4, R72.reuse, R236, R4 ;  /* 0x000000ec4804723c */ /* 0x050fea0000001804 */
[--C-:B------:R-:W-:Y:S03]  /*5f00*/  LOP3.LUT R2, R2, 0x1c0, R81.reuse, 0xf8, !PT ;  /* 0x000001c002027812 */ /* 0x100fe600078ef851 */
[C---:B------:R-:W-:Y:S03]  /*5f10*/  HMMA.16816.F32 R8, R72.reuse, R238, R8 ;  /* 0x000000ee4808723c */ /* 0x040fe60000001808 */
[----:B------:R-:W-:Y:S02]  /*5f20*/  LOP3.LUT R2, R2, 0x38, R92, 0x78, !PT ;  /* 0x0000003802027812 */ /* 0x000fe400078e785c */
[----:B------:R-:W-:Y:S02]  /*5f30*/  LEA R92, R0, UR5, 0x1 ;  /* 0x00000005005c7c11 */ /* 0x000fe4000f8e08ff */
[----:B------:R-:W-:Y:S01]  /*5f40*/  LOP3.LUT R68, R2, 0x200, R81, 0xf8, !PT ;  /* 0x0000020002447812 */ /* 0x000fe200078ef851 */
[C---:B------:R-:W-:Y:S01]  /*5f50*/  HMMA.16816.F32 R12, R72.reuse, R240, R12 ;  /* 0x000000f0480c723c */ /* 0x040fe2000000180c */
[----:B------:R-:W1:Y:S02]  /*5f60*/  S2R R0, SR_TID.X ;  /* 0x0000000000007919 */ /* 0x000e640000002100 */
[C---:B-----5:R-:W-:Y:S01]  /*5f70*/  FADD.FTZ R2, -R89.reuse, R4 ;  /* 0x0000000459027221 */ /* 0x060fe20000010100 */
[----:B------:R-:W-:Y:S01]  /*5f80*/  FADD.FTZ R3, -R89, R5 ;  /* 0x0000000559037221 */ /* 0x000fe20000010100 */
[C---:B------:R-:W-:Y:S01]  /*5f90*/  FADD.FTZ R4, -R88.reuse, R6 ;  /* 0x0000000658047221 */ /* 0x040fe20000010100 */
[----:B------:R-:W-:Y:S01]  /*5fa0*/  FADD.FTZ R7, -R88, R7 ;  /* 0x0000000758077221 */ /* 0x000fe20000010100 */
[----:B------:R-:W-:Y:S01]  /*5fb0*/  STL [R1+0x8], R68 ;  /* 0x0000084401007387 */ /* 0x000fe20000100800 */
        /* <DEDUP_REMOVED lines=24> */
[C---:B------:R-:W-:Y:S01]  /*6140*/  FADD.FTZ R14, -R88.reuse, R14 ;  /* 0x0000000e580e7221 */ /* 0x040fe20000010100 */
[----:B------:R-:W-:Y:S01]  /*6150*/  FSETP.GE.FTZ.AND P4, PT, R99, RZ, PT ;  /* 0x000000ff6300720b */ /* 0x000fe20003f96000 */
[----:B------:R-:W-:Y:S01]  /*6160*/  FADD.FTZ R15, -R88, R15 ;  /* 0x0000000f580f7221 */ /* 0x000fe20000010100 */
[-C--:B------:R-:W-:Y:S01]  /*6170*/  FSEL R6, R6, R89.reuse, P3 ;  /* 0x0000005906067208 */ /* 0x080fe20001800000 */
[----:B------:R-:W-:Y:S01]  /*6180*/  FMUL.FTZ R96, R96, R4 ;  /* 0x0000000460607220 */ /* 0x000fe20000410000 */
        /* <DEDUP_REMOVED lines=8> */
[----:B------:R-:W-:Y:S01]  /*6210*/  FSEL R4, R13, R89, P3 ;  /* 0x000000590d047208 */ /* 0x000fe20001800000 */
[----:B------:R-:W-:Y:S01]  /*6220*/  FADD.FTZ R18, -R88, R18 ;  /* 0x0000001258127221 */ /* 0x000fe20000010100 */
[----:B------:R-:W-:Y:S01]  /*6230*/  FSETP.GE.FTZ.AND P3, PT, R245, RZ, PT ;  /* 0x000000fff500720b */ /* 0x000fe20003f76000 */
[----:B------:R-:W-:Y:S01]  /*6240*/  IMAD.IADD R92, R80, 0x1, R92 ;  /* 0x00000001505c7824 */ /* 0x000fe200078e025c */
[----:B------:R-:W-:Y:S01]  /*6250*/  F2FP.F16.F32.PACK_AB R5, R6, R7 ;  /* 0x000000070605723e */ /* 0x000fe200000000ff */
[----:B------:R-:W-:Y:S01]  /*6260*/  FMUL.FTZ R84, R84, R4 ;  /* 0x0000000454547220 */ /* 0x000fe20000410000 */
[----:B--2---:R-:W-:Y:S02]  /*6270*/  FSEL R3, R12, R89, P0 ;  /* 0x000000590c037208 */ /* 0x004fe40000000000 */
[----:B------:R-:W-:Y:S01]  /*6280*/  FSETP.GE.FTZ.AND P0, PT, R85, RZ, PT ;  /* 0x000000ff5500720b */ /* 0x000fe20003f16000 */
[----:B------:R-:W-:Y:S01]  /*6290*/  STS [R247+-0x2000], R5 ;  /* 0xffe00005f7007388 */ /* 0x000fe20000000800 */
[----:B------:R-:W-:Y:S01]  /*62a0*/  FSETP.GE.FTZ.AND P4, PT, R244, RZ, PT ;  /* 0x000000fff400720b */ /* 0x000fe20003f96000 */
[----:B------:R-:W-:Y:S01]  /*62b0*/  FMUL.FTZ R93, R93, R3 ;  /* 0x000000035d5d7220 */ /* 0x000fe20000410000 */
[-C--:B------:R-:W-:Y:S02]  /*62c0*/  FSEL R3, R14, R88.reuse, P2 ;  /* 0x000000580e037208 */ /* 0x080fe40001000000 */
[----:B---3--:R-:W-:Y:S02]  /*62d0*/  FSEL R2, R15, R88, P0 ;  /* 0x000000580f027208 */ /* 0x008fe40000000000 */
[----:B------:R-:W-:Y:S01]  /*62e0*/  FSETP.GE.FTZ.AND P0, PT, R94, RZ, PT ;  /* 0x000000ff5e00720b */ /* 0x000fe20003f16000 */
[----:B------:R-:W-:Y:S01]  /*62f0*/  FMUL.FTZ R83, R83, R3 ;  /* 0x0000000353537220 */ /* 0x000fe20000410000 */
[----:B------:R-:W-:Y:S01]  /*6300*/  F2FP.F16.F32.PACK_AB R3, R96, R97 ;  /* 0x000000616003723e */ /* 0x000fe200000000ff */
[----:B------:R-:W-:Y:S01]  /*6310*/  FMUL.FTZ R4, R85, R2 ;  /* 0x0000000255047220 */ /* 0x000fe20000410000 */
[----:B------:R-:W-:Y:S02]  /*6320*/  F2FP.F16.F32.PACK_AB R2, R84, R93 ;  /* 0x0000005d5402723e */ /* 0x000fe400000000ff */
[----:B------:R-:W-:Y:S01]  /*6330*/  FSETP.GE.FTZ.AND P2, PT, R95, RZ, PT ;  /* 0x000000ff5f00720b */ /* 0x000fe20003f56000 */
[----:B------:R2:W-:Y:S01]  /*6340*/  STS [R247+-0x1c00], R3 ;  /* 0xffe40003f7007388 */ /* 0x0005e20000000800 */
[----:B------:R-:W-:Y:S01]  /*6350*/  FSEL R16, R16, R89, P4 ;  /* 0x0000005910107208 */ /* 0x000fe20002000000 */
[----:B------:R-:W-:Y:S01]  /*6360*/  @P3 FADD.FTZ R89, -R89, R17 ;  /* 0x0000001159593221 */ /* 0x000fe20000010100 */
[----:B------:R-:W-:Y:S01]  /*6370*/  FSEL R18, R18, R88, P2 ;  /* 0x0000005812127208 */ /* 0x000fe20001000000 */
[----:B------:R3:W-:Y:S01]  /*6380*/  STS [R82+-0x2000], R2 ;  /* 0xffe0000252007388 */ /* 0x0007e20000000800 */
[----:B------:R-:W-:Y:S01]  /*6390*/  F2FP.F16.F32.PACK_AB R4, R4, R83 ;  /* 0x000000530404723e */ /* 0x000fe200000000ff */
[----:B------:R-:W-:Y:S01]  /*63a0*/  @P0 FADD.FTZ R88, -R88, R19 ;  /* 0x0000001358580221 */ /* 0x000fe20000010100 */
[----:B------:R-:W-:Y:S01]  /*63b0*/  FMUL.FTZ R244, R244, R16 ;  /* 0x00000010f4f47220 */ /* 0x000fe20000410000 */
[----:B------:R-:W-:Y:S01]  /*63c0*/  FMUL.FTZ R95, R95, R18 ;  /* 0x000000125f5f7220 */ /* 0x000fe20000410000 */
[----:B------:R-:W-:Y:S01]  /*63d0*/  FMUL.FTZ R89, R245, R89 ;  /* 0x00000059f5597220 */ /* 0x000fe20000410000 */
[----:B------:R-:W-:Y:S01]  /*63e0*/  FMUL.FTZ R88, R94, R88 ;  /* 0x000000585e587220 */ /* 0x000fe20000410000 */
[----:B------:R-:W-:Y:S03]  /*63f0*/  STS [R82+-0x1c00], R4 ;  /* 0xffe4000452007388 */ /* 0x000fe60000000800 */
[----:B--2---:R-:W-:Y:S02]  /*6400*/  F2FP.F16.F32.PACK_AB R3, R89, R244 ;  /* 0x000000f45903723e */ /* 0x004fe400000000ff */
[----:B------:R-:W-:Y:S02]  /*6410*/  LEA R244, R68, UR4, 0x1 ;  /* 0x0000000444f47c11 */ /* 0x000fe4000f8e08ff */
[----:B---3--:R-:W-:Y:S01]  /*6420*/  F2FP.F16.F32.PACK_AB R2, R88, R95 ;  /* 0x0000005f5802723e */ /* 0x008fe200000000ff */
[----:B------:R2:W-:Y:S04]  /*6430*/  STS [R251+-0x2000], R3 ;  /* 0xffe00003fb007388 */ /* 0x0005e80000000800 */
[----:B------:R-:W-:Y:S01]  /*6440*/  STS [R251+-0x1c00], R2 ;  /* 0xffe40002fb007388 */ /* 0x000fe20000000800 */
[----:B------:R-:W-:Y:S01]  /*6450*/  BAR.SYNC.DEFER_BLOCKING 0x0 ;  /* 0x0000000000007b1d */ /* 0x000fe20000010000 */
[----:B--2---:R-:W-:Y:S05]  /*6460*/  IMAD.MOV.U32 R3, RZ, RZ, R68 ;  /* 0x000000ffff037224 */ /* 0x004fea00078e0044 */
        /* <DEDUP_REMOVED lines=18> */
[-C--:B------:R-:W-:Y:S01]  /*6590*/  HMMA.16816.F32 R44, R12, R18.reuse, R44 ;  /* 0x000000120c2c723c */ /* 0x080fe2000000182c */
[----:B------:R-:W4:Y:S07]  /*65a0*/  S2R R251, SR_TID.X ;  /* 0x0000000000fb7919 */ /* 0x000f2e0000002100 */
[C---:B------:R-:W-:Y:S01]  /*65b0*/  HMMA.16816.F32 R48, R4.reuse, R18, R48 ;  /* 0x000000120430723c */ /* 0x040fe20000001830 */
[----:B------:R-:W-:Y:S07]  /*65c0*/  LDSM.16.MT88.4 R16, [R92+0x1000] ;  /* 0x001000005c10783b */ /* 0x000fee0000004200 */
[-C--:B-1----:R-:W-:Y:S01]  /*65d0*/  HMMA.16816.F32 R52, R4, R68.reuse, R52 ;  /* 0x000000440434723c */ /* 0x082fe20000001834 */
[----:B------:R-:W-:Y:S07]  /*65e0*/  LDSM.16.MT88.4 R92, [R92+0x1800] ;  /* 0x001800005c5c783b */ /* 0x000fee0000004200 */
        /* <DEDUP_REMOVED lines=11> */
[-C--:B------:R-:W-:Y:S01]  /*66a0*/  HMMA.16816.F32 R36, R72, R84.reuse, R36 ;  /* 0x000000544824723c */ /* 0x080fe20000001824 */
[----:B------:R-:W-:Y:S07]  /*66b0*/  LDSM.16.MT88.4 R244, [R244+0xb800] ;  /* 0x00b80000f4f4783b */ /* 0x000fee0000004200 */
        /* <DEDUP_REMOVED lines=8> */
[----:B------:R-:W-:Y:S01]  /*6740*/  IMAD.SHL.U32 R81, R0, 0x8, RZ ;  /* 0x0000000800517824 */ /* 0x000fe200078e00ff */
[----:B------:R-:W-:Y:S04]  /*6750*/  LOP3.LUT R0, R250, 0x400, R249, 0xf8, !PT ;  /* 0x00000400fa007812 */ /* 0x000fe800078ef8f9 */
[----:B------:R-:W-:Y:S04]  /*6760*/  HMMA.16816.F32 R64, R72, R10, R64 ;  /* 0x0000000a4840723c */ /* 0x000fe80000001840 */
[----:B------:R-:W-:Y:S04]  /*6770*/  LOP3.LUT R0, R0, R248, RZ, 0xfc, !PT ;  /* 0x000000f800007212 */ /* 0x000fe800078efcff */
[-C--:B-1----:R-:W-:Y:S05]  /*6780*/  HMMA.16816.F32 R20, R4, R12.reuse, R20 ;  /* 0x0000000c0414723c */ /* 0x082fea0000001814 */
[----:B------:R-:W-:Y:S02]  /*6790*/  LEA R2, R0, UR4, 0x1 ;  /* 0x0000000400027c11 */ /* 0x000fe4000f8e08ff */
[----:B------:R-:W-:Y:S01]  /*67a0*/  LEA R0, R3, UR4, 0x1 ;  /* 0x0000000403007c11 */ /* 0x000fe2000f8e08ff */
        /* <DEDUP_REMOVED lines=96> */
.L_x_1321:
        /* <DEDUP_REMOVED lines=8> */
[----:B------:R-:W-:Y:S04]  /*6e30*/  STL.64 [R1+0xc0], R44 ;  /* 0x0000c02c01007387 */ /* 0x000fe80000100a00 */
[----:B------:R-:W-:Y:S04]  /*6e40*/  STL.64 [R1+0xb8], R42 ;  /* 0x0000b82a01007387 */ /* 0x000fe80000100a00 */
[----:B------:R4:W-:Y:S04]  /*6e50*/  STL.64 [R1+0xb0], R40 ;  /* 0x0000b02801007387 */ /* 0x0009e80000100a00 */
[----:B------:R-:W-:Y:S04]  /*6e60*/  STL.64 [R1+0xa8], R38 ;  /* 0x0000a82601007387 */ /* 0x000fe80000100a00 */
[----:B------:R-:W-:Y:S01]  /*6e70*/  STL.64 [R1+0xa0], R36 ;  /* 0x0000a02401007387 */ /* 0x000fe20000100a00 */
[-C--:B--2---:R-:W-:Y:S03]  /*6e80*/  HMMA.16816.F32 R4, R96, R16.reuse, RZ ;  /* 0x000000106004723c */ /* 0x084fe600000018ff */
[----:B------:R-:W-:Y:S01]  /*6e90*/  STL.64 [R1+0x98], R34 ;  /* 0x0000982201007387 */ /* 0x000fe20000100a00 */
[----:B---3--:R-:W-:Y:S03]  /*6ea0*/  IMAD.MOV.U32 R47, RZ, RZ, 0x20 ;  /* 0x00000020ff2f7424 */ /* 0x008fe600078e00ff */
[----:B------:R-:W-:Y:S01]  /*6eb0*/  STL.64 [R1+0x90], R32 ;  /* 0x0000902001007387 */ /* 0x000fe20000100a00 */
[C---:B------:R-:W-:Y:S03]  /*6ec0*/  HMMA.16816.F32 R8, R92.reuse, R16, RZ ;  /* 0x000000105c08723c */ /* 0x040fe600000018ff */
[----:B------:R-:W-:Y:S01]  /*6ed0*/  LDSM.16.MT88.4 R32, [R0+0xd000] ;  /* 0x00d000000020783b */ /* 0x000fe20000004200 */
[----:B------:R-:W-:Y:S03]  /*6ee0*/  SEL R47, R47, 0xffffffe0, !P0 ;  /* 0xffffffe02f2f7807 */ /* 0x000fe60004000000 */
[----:B------:R-:W-:Y:S02]  /*6ef0*/  STL.64 [R1+0x88], R30 ;  /* 0x0000881e01007387 */ /* 0x000fe40000100a00 */
[----:B------:R-:W-:Y:S01]  /*6f00*/  IMAD.IADD R3, R47, 0x1, R2 ;  /* 0x000000012f037824 */ /* 0x000fe200078e0202 */
[-C--:B------:R-:W-:Y:S01]  /*6f10*/  HMMA.16816.F32 R12, R92, R18.reuse, RZ ;  /* 0x000000125c0c723c */ /* 0x080fe200000018ff */
[----:B------:R-:W-:Y:S04]  /*6f20*/  STL.64 [R1+0x80], R28 ;  /* 0x0000801c01007387 */ /* 0x000fe80000100a00 */
[----:B------:R-:W-:Y:S03]  /*6f30*/  LDSM.16.M88.4 R248, [R3+0x12000] ;  /* 0x0120000003f8783b */ /* 0x000fe60000000200 */
[C---:B------:R-:W-:Y:S01]  /*6f40*/  HMMA.16816.F32 R16, R96.reuse, R18, RZ ;  /* 0x000000126010723c */ /* 0x040fe200000018ff */
[----:B------:R-:W2:Y:S04]  /*6f50*/  LDSM.16.MT88.4 R28, [R0+0xc800] ;  /* 0x00c80000001c783b */ /* 0x000ea80000004200 */
[----:B------:R-:W-:Y:S03]  /*6f60*/  STL.64 [R1+0x78], R26 ;  /* 0x0000781a01007387 */ /* 0x000fe60000100a00 */
[-C--:B-1----:R-:W-:Y:S01]  /*6f70*/  HMMA.16816.F32 R68, R96, R80.reuse, RZ ;  /* 0x000000506044723c */ /* 0x082fe200000018ff */
[----:B------:R-:W-:Y:S04]  /*6f80*/  STL.64 [R1+0x70], R24 ;  /* 0x0000701801007387 */ /* 0x000fe80000100a00 */
[----:B------:R-:W-:Y:S03]  /*6f90*/  LDSM.16.MT88.4 R24, [R0+0x10800] ;  /* 0x010800000018783b */ /* 0x000fe60000004200 */
[C---:B------:R-:W-:Y:S01]  /*6fa0*/  HMMA.16816.F32 R72, R92.reuse, R80, RZ ;  /* 0x000000505c48723c */ /* 0x040fe200000018ff */
[----:B------:R-:W-:Y:S04]  /*6fb0*/  STL.64 [R1+0x68], R22 ;  /* 0x0000681601007387 */ /* 0x000fe80000100a00 */
[----:B------:R-:W-:Y:S03]  /*6fc0*/  STL.64 [R1+0x60], R20 ;  /* 0x0000601401007387 */ /* 0x000fe60000100a00 */
[-C--:B------:R-:W-:Y:S01]  /*6fd0*/  HMMA.16816.F32 R76, R92, R82.reuse, RZ ;  /* 0x000000525c4c723c */ /* 0x080fe200000018ff */
[----:B------:R1:W3:Y:S01]  /*6fe0*/  LDSM.16.M88.4 R20, [R3+0x13000] ;  /* 0x013000000314783b */ /* 0x0002e20000000200 */
[----:B----4-:R-:W4:Y:S06]  /*6ff0*/  S2R R40, SR_TID.X ;  /* 0x0000000000287919 */ /* 0x010f2c0000002100 */
[C---:B------:R-:W-:Y:S08]  /*7000*/  HMMA.16816.F32 R80, R96.reuse, R82, RZ ;  /* 0x000000526050723c */ /* 0x040ff000000018ff */
[-C--:B------:R-:W-:Y:S08]  /*7010*/  HMMA.16816.F32 R84, R96, R244.reuse, RZ ;  /* 0x000000f46054723c */ /* 0x080ff000000018ff */
[C---:B------:R-:W-:Y:S02]  /*7020*/  HMMA.16816.F32 R88, R92.reuse, R244, RZ ;  /* 0x000000f45c58723c */ /* 0x040fe400000018ff */
[C---:B-1----:R-:W-:Y:S02]  /*7030*/  VIADD R3, R2.reuse, 0x12000 ;  /* 0x0001200002037836 */ /* 0x042fe40000000000 */
[----:B------:R-:W-:Y:S02]  /*7040*/  VIADD R2, R2, 0x12040 ;  /* 0x0001204002027836 */ /* 0x000fe40000000000 */
[----:B------:R-:W-:Y:S02]  /*7050*/  @P1 VIADD R2, R3, 0xffffffc0 ;  /* 0xffffffc003021836 */ /* 0x000fe40000000000 */
[-C--:B------:R-:W-:Y:S01]  /*7060*/  HMMA.16816.F32 R92, R92, R246.reuse, RZ ;  /* 0x000000f65c5c723c */ /* 0x080fe200000018ff */
[----:B------:R-:W1:Y:S01]  /*7070*/  LDC R3, c[0x0][0x44c] ;  /* 0x00011300ff037b82 */ /* 0x000e620000000800 */
[--C-:B----4-:R-:W-:Y:S02]  /*7080*/  SHF.R.U32.HI R39, RZ, 0x1, R40.reuse ;  /* 0x00000001ff277819 */ /* 0x110fe40000011628 */
[----:B------:R-:W-:Y:S04]  /*7090*/  SHF.R.U32.HI R40, RZ, 0x2, R40 ;  /* 0x00000002ff287819 */ /* 0x000fe80000011628 */
[----:B------:R-:W-:Y:S01]  /*70a0*/  HMMA.16816.F32 R96, R96, R246, RZ ;  /* 0x000000f66060723c */ /* 0x000fe200000018ff */
[----:B------:R-:W4:Y:S07]  /*70b0*/  LDSM.16.MT88.4 R244, [R0+0xe800] ;  /* 0x00e8000000f4783b */ /* 0x000f2e0000004200 */
[-C--:B--2---:R-:W-:Y:S08]  /*70c0*/  HMMA.16816.F32 R4, R248, R28.reuse, R4 ;  /* 0x0000001cf804723c */ /* 0x084ff00000001804 */
[C---:B---3--:R-:W-:Y:S08]  /*70d0*/  HMMA.16816.F32 R8, R20.reuse, R28, R8 ;  /* 0x0000001c1408723c */ /* 0x048ff00000001808 */
[-C--:B------:R-:W-:Y:S08]  /*70e0*/  HMMA.16816.F32 R12, R20, R30.reuse, R12 ;  /* 0x0000001e140c723c */ /* 0x080ff0000000180c */
[C---:B------:R-:W-:Y:S01]  /*70f0*/  HMMA.16816.F32 R16, R248.reuse, R30, R16 ;  /* 0x0000001ef810723c */ /* 0x040fe20000001810 */
[----:B------:R-:W-:Y:S07]  /*7100*/  LDSM.16.M88.4 R28, [R2+0x1000] ;  /* 0x00100000021c783b */ /* 0x000fee0000000200 */
[-C--:B----4-:R-:W-:Y:S08]  /*7110*/  HMMA.16816.F32 R68, R248, R244.reuse, R68 ;  /* 0x000000f4f844723c */ /* 0x090ff00000001844 */
[C---:B------:R-:W-:Y:S08]  /*7120*/  HMMA.16816.F32 R72, R20.reuse, R244, R72 ;  /* 0x000000f41448723c */ /* 0x040ff00000001848 */
[-C--:B------:R-:W-:Y:S08]  /*7130*/  HMMA.16816.F32 R76, R20, R246.reuse, R76 ;  /* 0x000000f6144c723c */ /* 0x080ff0000000184c */
[C---:B------:R-:W-:Y:S01]  /*7140*/  HMMA.16816.F32 R80, R248.reuse, R246, R80 ;  /* 0x000000f6f850723c */ /* 0x040fe20000001850 */
[----:B------:R2:W3:Y:S07]  /*7150*/  LDSM.16.M88.4 R244, [R2] ;  /* 0x0000000002f4783b */ /* 0x0004ee0000000200 */
[-C--:B------:R-:W-:Y:S08]  /*7160*/  HMMA.16816.F32 R84, R248, R24.reuse, R84 ;  /* 0x00000018f854723c */ /* 0x080ff00000001854 */
[C---:B------:R-:W-:Y:S08]  /*7170*/  HMMA.16816.F32 R88, R20.reuse, R24, R88 ;  /* 0x000000181458723c */ /* 0x040ff00000001858 */
[-C--:B------:R-:W-:Y:S01]  /*7180*/  HMMA.16816.F32 R92, R20, R26.reuse, R92 ;  /* 0x0000001a145c723c */ /* 0x080fe2000000185c */
[----:B------:R-:W4:Y:S02]  /*7190*/  LDL.LU.64 R20, [R1+0x28] ;  /* 0x0000280001147983 */ /* 0x000f240000300a00 */
[----:B--2---:R-:W-:Y:S02]  /*71a0*/  IMAD.IADD R2, R47, 0x1, R2 ;  /* 0x000000012f027824 */ /* 0x004fe400078e0202 */
[----:B------:R-:W-:Y:S03]  /*71b0*/  LDSM.16.MT88.4 R44, [R0+0x11800] ;  /* 0x01180000002c783b */ /* 0x000fe60000004200 */
[----:B------:R-:W-:Y:S01]  /*71c0*/  HMMA.16816.F32 R96, R248, R26, R96 ;  /* 0x0000001af860723c */ /* 0x000fe20000001860 */
[----:B------:R-:W2:Y:S04]  /*71d0*/  LDSM.16.MT88.4 R248, [R0+0xf000] ;  /* 0x00f0000000f8783b */ /* 0x000ea80000004200 */
[----:B------:R-:W4:Y:S03]  /*71e0*/  LDL R41, [R1+0x40] ;  /* 0x0000400001297983 */ /* 0x000f260000100800 */
[-C--:B---3--:R-:W-:Y:S01]  /*71f0*/  HMMA.16816.F32 R4, R244, R32.reuse, R4 ;  /* 0x00000020f404723c */ /* 0x088fe20000001804 */
[----:B------:R-:W3:Y:S07]  /*7200*/  LDSM.16.MT88.4 R24, [R0+0x11000] ;  /* 0x011000000018783b */ /* 0x000eee0000004200 */
[C---:B------:R-:W-:Y:S08]  /*7210*/  HMMA.16816.F32 R8, R28.reuse, R32, R8 ;  /* 0x000000201c08723c */ /* 0x040ff00000001808 */
[-C--:B------:R-:W-:Y:S08]  /*7220*/  HMMA.16816.F32 R12, R28, R34.reuse, R12 ;  /* 0x000000221c0c723c */ /* 0x080ff0000000180c */
[C---:B------:R-:W-:Y:S01]  /*7230*/  HMMA.16816.F32 R16, R244.reuse, R34, R16 ;  /* 0x00000022f410723c */ /* 0x040fe20000001810 */
[----:B------:R-:W-:Y:S07]  /*7240*/  LDSM.16.MT88.4 R32, [R0+0xd800] ;  /* 0x00d800000020783b */ /* 0x000fee0000004200 */
[-C--:B--2---:R-:W-:Y:S08]  /*7250*/  HMMA.16816.F32 R68, R244, R248.reuse, R68 ;  /* 0x000000f8f444723c */ /* 0x084ff00000001844 */
[C---:B------:R-:W-:Y:S08]  /*7260*/  HMMA.16816.F32 R72, R28.reuse, R248, R72 ;  /* 0x000000f81c48723c */ /* 0x040ff00000001848 */
[-C--:B------:R-:W-:Y:S08]  /*7270*/  HMMA.16816.F32 R76, R28, R250.reuse, R76 ;  /* 0x000000fa1c4c723c */ /* 0x080ff0000000184c */
[C---:B------:R-:W-:Y:S01]  /*7280*/  HMMA.16816.F32 R80, R244.reuse, R250, R80 ;  /* 0x000000faf450723c */ /* 0x040fe20000001850 */
[----:B------:R-:W2:Y:S07]  /*7290*/  LDSM.16.M88.4 R248, [R2] ;  /* 0x0000000002f8783b */ /* 0x000eae0000000200 */
[-C--:B---3--:R-:W-:Y:S08]  /*72a0*/  HMMA.16816.F32 R84, R244, R24.reuse, R84 ;  /* 0x00000018f454723c */ /* 0x088ff00000001854 */
[C---:B------:R-:W-:Y:S04]  /*72b0*/  HMMA.16816.F32 R88, R28.reuse, R24, R88 ;  /* 0x000000181c58723c */ /* 0x040fe80000001858 */
[----:B-1----:R-:W-:Y:S04]  /*72c0*/  IMAD R24, R3, UR10, RZ ;  /* 0x0000000a03187c24 */ /* 0x002fe8000f8e02ff */
[-C--:B------:R-:W-:Y:S01]  /*72d0*/  HMMA.16816.F32 R92, R28, R26.reuse, R92 ;  /* 0x0000001a1c5c723c */ /* 0x080fe2000000185c */
[----:B------:R1:W3:Y:S07]  /*72e0*/  LDSM.16.M88.4 R28, [R2+0x1000] ;  /* 0x00100000021c783b */ /* 0x0002ee0000000200 */
[----:B------:R-:W-:Y:S01]  /*72f0*/  HMMA.16816.F32 R96, R244, R26, R96 ;  /* 0x0000001af460723c */ /* 0x000fe20000001860 */
[----:B------:R1:W3:Y:S07]  /*7300*/  LDSM.16.MT88.4 R244, [R0+0xf800] ;  /* 0x00f8000000f4783b */ /* 0x0002ee0000004200 */
[-C--:B--2---:R-:W-:Y:S05]  /*7310*/  HMMA.16816.F32 R4, R248, R32.reuse, R4 ;  /* 0x00000020f804723c */ /* 0x084fea0000001804 */
[C---:B-1----:R-:W-:Y:S02]  /*7320*/  IMAD.U32 R2, R24.reuse, -0x40, RZ ;  /* 0xffffffc018027824 */ /* 0x042fe400078e00ff */
[----:B------:R-:W-:Y:S01]  /*7330*/  IMAD.SHL.U32 R0, R24, 0x8, RZ ;  /* 0x0000000818007824 */ /* 0x000fe200078e00ff */
[C---:B---3--:R-:W-:Y:S04]  /*7340*/  HMMA.16816.F32 R8, R28.reuse, R32, R8 ;  /* 0x000000201c08723c */ /* 0x048fe80000001808 */
[----:B------:R-:W-:Y:S04]  /*7350*/  IMAD.MOV.U32 R25, RZ, RZ, R28 ;  /* 0x000000ffff197224 */ /* 0x000fe800078e001c */
[-C--:B------:R-:W-:Y:S08]  /*7360*/  HMMA.16816.F32 R12, R28, R34.reuse, R12 ;  /* 0x000000221c0c723c */ /* 0x080ff0000000180c */
[C---:B------:R-:W-:Y:S08]  /*7370*/  HMMA.16816.F32 R16, R248.reuse, R34, R16 ;  /* 0x00000022f810723c */ /* 0x040ff00000001810 */
[-C--:B------:R-:W-:Y:S08]  /*7380*/  HMMA.16816.F32 R68, R248, R244.reuse, R68 ;  /* 0x000000f4f844723c */ /* 0x080ff00000001844 */
[C---:B------:R-:W-:Y:S04]  /*7390*/  HMMA.16816.F32 R72, R28.reuse, R244, R72 ;  /* 0x000000f41c48723c */ /* 0x040fe80000001848 */
[----:B------:R-:W-:Y:S04]  /*73a0*/  IMAD.MOV.U32 R244, RZ, RZ, R25 ;  /* 0x000000fffff47224 */ /* 0x000fe800078e0019 */
[-C--:B------:R-:W-:Y:S08]  /*73b0*/  HMMA.16816.F32 R76, R28, R246.reuse, R76 ;  /* 0x000000f61c4c723c */ /* 0x080ff0000000184c */
[C---:B------:R-:W-:Y:S08]  /*73c0*/  HMMA.16816.F32 R80, R248.reuse, R246, R80 ;  /* 0x000000f6f850723c */ /* 0x040ff00000001850 */
[-C--:B------:R-:W-:Y:S03]  /*73d0*/  HMMA.16816.F32 R84, R248, R44.reuse, R84 ;  /* 0x0000002cf854723c */ /* 0x080fe60000001854 */
[C---:B----4-:R-:W-:Y:S04]  /*73e0*/  LEA R3, P0, R2.reuse, R20, 0x2 ;  /* 0x0000001402037211 */ /* 0x050fe800078010ff */
[----:B------:R-:W-:Y:S01]  /*73f0*/  LEA.HI.X.SX32 R2, R2, R21, 0x2, P0 ;  /* 0x0000001502027211 */ /* 0x000fe200000f16ff */
[----:B------:R-:W-:Y:S02]  /*7400*/  IMAD.MOV.U32 R22, RZ, RZ, R3 ;  /* 0x000000ffff167224 */ /* 0x000fe400078e0003 */
[----:B------:R-:W-:Y:S02]  /*7410*/  IMAD.MOV.U32 R3, RZ, RZ, R29 ;  /* 0x000000ffff037224 */ /* 0x000fe400078e001d */
[----:B------:R-:W-:Y:S01]  /*7420*/  IMAD.MOV.U32 R23, RZ, RZ, R2 ;  /* 0x000000ffff177224 */ /* 0x000fe200078e0002 */
[C---:B------:R-:W-:Y:S01]  /*7430*/  LEA R36, P0, R0.reuse, R22, 0x2 ;  /* 0x0000001600247211 */ /* 0x040fe200078010ff */
[----:B------:R-:W-:Y:S02]  /*7440*/  IMAD.MOV.U32 R2, RZ, RZ, R30 ;  /* 0x000000ffff027224 */ /* 0x000fe400078e001e */
[----:B------:R-:W-:Y:S01]  /*7450*/  IMAD.MOV.U32 R245, RZ, RZ, R3 ;  /* 0x000000fffff57224 */ /* 0x000fe200078e0003 */
[----:B------:R-:W-:Y:S01]  /*7460*/  STL.64 [R1+0x28], R22 ;  /* 0x0000281601007387 */ /* 0x000fe20000100a00 */
[----:B------:R-:W-:Y:S01]  /*7470*/  LEA.HI.X.SX32 R37, R0, R23, 0x2, P0 ;  /* 0x0000001700257211 */ /* 0x000fe200000f16ff */
[----:B------:R-:W-:Y:S01]  /*7480*/  IMAD.MOV.U32 R0, RZ, RZ, R31 ;  /* 0x000000ffff007224 */ /* 0x000fe200078e001f */
[C---:B------:R-:W-:Y:S01]  /*7490*/  LEA R34, P0, R24.reuse, R36, 0x5 ;  /* 0x0000002418227211 */ /* 0x040fe200078028ff */
[----:B------:R-:W2:Y:S01]  /*74a0*/  LDL R43, [R1+0x44] ;  /* 0x00004400012b7983 */ /* 0x000ea20000100800 */
[----:B------:R-:W-:Y:S02]  /*74b0*/  IMAD.MOV.U32 R246, RZ, RZ, R2 ;  /* 0x000000fffff67224 */ /* 0x000fe400078e0002 */
[----:B------:R-:W-:Y:S01]  /*74c0*/  IMAD.MOV.U32 R247, RZ, RZ, R0 ;  /* 0x000000fffff77224 */ /* 0x000fe200078e0000 */
[----:B------:R-:W3:Y:S01]  /*74d0*/  LDL R42, [R1+0x48] ;  /* 0x00004800012a7983 */ /* 0x000ee20000100800 */
[----:B------:R-:W-:Y:S02]  /*74e0*/  @P2 LOP3.LUT R0, R39, 0x30, RZ, 0xc0, !PT ;  /* 0x0000003027002812 */ /* 0x000fe400078ec0ff */
[----:B------:R-:W-:Y:S02]  /*74f0*/  LEA.HI.X.SX32 R35, R24, R37, 0x5, P0 ;  /* 0x0000002518237211 */ /* 0x000fe400000f2eff */
[----:B------:R-:W-:Y:S01]  /*7500*/  @P2 LOP3.LUT R41, R0, 0x7, R40, 0xf8, !PT ;  /* 0x0000000700292812 */ /* 0x000fe200078ef828 */
[C---:B------:R-:W-:Y:S01]  /*7510*/  HMMA.16816.F32 R88, R244.reuse, R44, R88 ;  /* 0x0000002cf458723c */ /* 0x040fe20000001858 */
[----:B------:R-:W1:Y:S03]  /*7520*/  LDC R0, c[0x0][0x44c] ;  /* 0x00011300ff007b82 */ /* 0x000e660000000800 */
[C---:B------:R-:W-:Y:S04]  /*7530*/  LEA R20, P0, R24.reuse, R34, 0x5 ;  /* 0x0000002218147211 */ /* 0x040fe800078028ff */
[-C--:B------:R-:W-:Y:S01]  /*7540*/  HMMA.16816.F32 R92, R244, R46.reuse, R92 ;  /* 0x0000002ef45c723c */ /* 0x080fe2000000185c */
[----:B------:R-:W-:Y:S02]  /*7550*/  IMAD.MOV.U32 R244, RZ, RZ, 0x4 ;  /* 0x00000004fff47424 */ /* 0x000fe400078e00ff */
[C---:B------:R-:W-:Y:S02]  /*7560*/  LEA.HI.X.SX32 R21, R24.reuse, R35, 0x5, P0 ;  /* 0x0000002318157211 */ /* 0x040fe400000f2eff */
[----:B------:R-:W-:Y:S01]  /*7570*/  @P2 IMAD.WIDE.U32 R244, R41, R244, UR56 ;  /* 0x0000003829f42e25 */ /* 0x000fe2000f8e00f4 */
[C---:B------:R-:W-:Y:S01]  /*7580*/  LEA R32, P0, R24.reuse, R20, 0x5 ;  /* 0x0000001418207211 */ /* 0x040fe200078028ff */
[----:B------:R-:W-:Y:S01]  /*7590*/  @UP0 UMOV UR56, UR60 ;  /* 0x0000003c00380c82 */ /* 0x000fe20008000000 */
[----:B------:R-:W-:Y:S01]  /*75a0*/  HMMA.16816.F32 R96, R248, R46, R96 ;  /* 0x0000002ef860723c */ /* 0x000fe20000001860 */
[----:B------:R-:W5:Y:S01]  /*75b0*/  LDL.LU.64 R46, [R1+0xc8] ;  /* 0x0000c800012e7983 */ /* 0x000f620000300a00 */
[----:B------:R-:W-:Y:S02]  /*75c0*/  @UP0 UMOV UR57, UR16 ;  /* 0x0000001000390c82 */ /* 0x000fe40008000000 */
[C---:B------:R-:W-:Y:S01]  /*75d0*/  LEA.HI.X.SX32 R33, R24.reuse, R21, 0x5, P0 ;  /* 0x0000001518217211 */ /* 0x040fe200000f2eff */
[----:B------:R-:W5:Y:S01]  /*75e0*/  LDL.LU.64 R44, [R1+0xc0] ;  /* 0x0000c000012c7983 */ /* 0x000f620000300a00 */
[C---:B------:R-:W-:Y:S03]  /*75f0*/  LEA R30, P0, R24.reuse, R32, 0x5 ;  /* 0x00000020181e7211 */ /* 0x040fe600078028ff */
[----:B------:R-:W-:Y:S01]  /*7600*/  @P2 STL [R1+0x40], R41 ;  /* 0x0000402901002387 */ /* 0x000fe20000100800 */
[----:B------:R-:W-:Y:S01]  /*7610*/  LEA.HI.X.SX32 R31, R24, R33, 0x5, P0 ;  /* 0x00000021181f7211 */ /* 0x000fe200000f2eff */
[----:B-1----:R-:W-:Y:S01]  /*7620*/  IMAD R0, R0, UR10, RZ ;  /* 0x0000000a00007c24 */ /* 0x002fe2000f8e02ff */
[C---:B------:R-:W-:Y:S04]  /*7630*/  LEA R246, P0, R24.reuse, R30, 0x5 ;  /* 0x0000001e18f67211 */ /* 0x040fe800078028ff */
[C---:B------:R-:W-:Y:S02]  /*7640*/  LEA.HI.X.SX32 R247, R24.reuse, R31, 0x5, P0 ;  /* 0x0000001f18f77211 */ /* 0x040fe400000f2eff */
[C---:B------:R-:W-:Y:S04]  /*7650*/  LEA R28, P0, R24.reuse, R246, 0x5 ;  /* 0x000000f6181c7211 */ /* 0x040fe800078028ff */
[C---:B------:R-:W-:Y:S03]  /*7660*/  LEA.HI.X.SX32 R29, R24.reuse, R247, 0x5, P0 ;  /* 0x000000f7181d7211 */ /* 0x040fe600000f2eff */
[C---:B------:R-:W-:Y:S03]  /*7670*/  IMAD.WIDE R248, R24.reuse, -0xc0, R28 ;  /* 0xffffff4018f87825 */ /* 0x040fe600078e021c */
[C---:B------:R-:W-:Y:S04]  /*7680*/  LEA R2, P0, R24.reuse, R248, 0x5 ;  /* 0x000000f818027211 */ /* 0x040fe800078028ff */
[----:B------:R-:W-:Y:S02]  /*7690*/  LEA.HI.X.SX32 R3, R24, R249, 0x5, P0 ;  /* 0x000000f918037211 */ /* 0x000fe400000f2eff */
        /* <DEDUP_REMOVED lines=11> */
[----:B------:R-:W-:Y:S01]  /*7750*/  REDG.E.ADD.F32.FTZ.RN.STRONG.GPU desc[UR34][R30.64], R9 ;  /* 0x000000091e0079a6 */ /* 0x000fe2000c12f322 */
[C---:B-1----:R-:W-:Y:S03]  /*7760*/  LEA R244, P0, R0.reuse, R24, 0x5 ;  /* 0x0000001800f47211 */ /* 0x042fe600078028ff */
[----:B------:R-:W-:Y:S01]  /*7770*/  REDG.E.ADD.F32.FTZ.RN.STRONG.GPU desc[UR34][R246.64], R10 ;  /* 0x0000000af60079a6 */ /* 0x000fe2000c12f322 */
[C---:B------:R-:W-:Y:S02]  /*7780*/  LEA.HI.X.SX32 R245, R0.reuse, R25, 0x5, P0 ;  /* 0x0000001900f57211 */ /* 0x040fe400000f2eff */
[C---:B----4-:R-:W-:Y:S01]  /*7790*/  LEA R4, P0, R0.reuse, R244, 0x5 ;  /* 0x000000f400047211 */ /* 0x050fe200078028ff */
[----:B------:R-:W-:Y:S03]  /*77a0*/  REDG.E.ADD.F32.FTZ.RN.STRONG.GPU desc[UR34][R28.64], R11 ;  /* 0x0000000b1c0079a6 */ /* 0x000fe6000c12f322 */
[C---:B------:R-:W-:Y:S01]  /*77b0*/  LEA.HI.X.SX32 R5, R0.reuse, R245, 0x5, P0 ;  /* 0x000000f500057211 */ /* 0x040fe200000f2eff */
        /* <DEDUP_REMOVED lines=31> */
[----:B------:R1:W-:Y:S01]  /*79b0*/  REDG.E.ADD.F32.FTZ.RN.STRONG.GPU desc[UR34][R34.64+0x100], R74 ;  /* 0x0001004a220079a6 */ /* 0x0003e2000c12f322 */
[C---:B------:R-:W-:Y:S01]  /*79c0*/  LEA.HI.X.SX32 R33, R0.reuse, R35, 0x5, P0 ;  /* 0x0000002300217211 */ /* 0x040fe200000f2eff */
[----:B--2---:R-:W2:Y:S02]  /*79d0*/  LDC R70, c[0x0][0x44c] ;  /* 0x00011300ff467b82 */ /* 0x004ea40000000800 */
[----:B------:R1:W5:Y:S01]  /*79e0*/  LDL.LU.64 R40, [R1+0xb0] ;  /* 0x0000b00001287983 */ /* 0x0003620000300a00 */
[C---:B------:R-:W-:Y:S03]  /*79f0*/  IMAD.WIDE R30, R0.reuse, -0xc0, R32 ;  /* 0xffffff40001e7825 */ /* 0x040fe600078e0220 */
[----:B------:R2:W-:Y:S01]  /*7a00*/  REDG.E.ADD.F32.FTZ.RN.STRONG.GPU desc[UR34][R32.64+0x100], R75 ;  /* 0x0001004b200079a6 */ /* 0x0005e2000c12f322 */
[C---:B------:R-:W-:Y:S03]  /*7a10*/  LEA R28, P0, R0.reuse, R30, 0x5 ;  /* 0x0000001e001c7211 */ /* 0x040fe600078028ff */
[----:B------:R-:W-:Y:S01]  /*7a20*/  REDG.E.ADD.F32.FTZ.RN.STRONG.GPU desc[UR34][R22.64+0x180], R80 ;  /* 0x00018050160079a6 */ /* 0x000fe2000c12f322 */
[C---:B------:R-:W-:Y:S03]  /*7a30*/  LEA.HI.X.SX32 R29, R0.reuse, R31, 0x5, P0 ;  /* 0x0000001f001d7211 */ /* 0x040fe600000f2eff */
[----:B---3--:R3:W5:Y:S01]  /*7a40*/  LDL.LU.64 R38, [R1+0xa8] ;  /* 0x0000a80001267983 */ /* 0x0087620000300a00 */
[C---:B------:R-:W-:Y:S03]  /*7a50*/  LEA R250, P0, R0.reuse, R28, 0x5 ;  /* 0x0000001c00fa7211 */ /* 0x040fe600078028ff */
[----:B------:R3:W-:Y:S01]  /*7a60*/  REDG.E.ADD.F32.FTZ.RN.STRONG.GPU desc[UR34][R30.64+0x180], R81 ;  /* 0x000180511e0079a6 */ /* 0x0007e2000c12f322 */
[C---:B------:R-:W-:Y:S02]  /*7a70*/  LEA.HI.X.SX32 R251, R0.reuse, R29, 0x5, P0 ;  /* 0x0000001d00fb7211 */ /* 0x040fe400000f2eff */
[C---:B------:R-:W-:Y:S01]  /*7a80*/  LEA R248, P0, R0.reuse, R250, 0x5 ;  /* 0x000000fa00f87211 */ /* 0x040fe200078028ff */
[----:B----4-:R4:W5:Y:S03]  /*7a90*/  LDL.LU.64 R36, [R1+0xa0] ;  /* 0x0000a00001247983 */ /* 0x0109660000300a00 */
[C---:B------:R-:W-:Y:S01]  /*7aa0*/  LEA.HI.X.SX32 R249, R0.reuse, R251, 0x5, P0 ;  /* 0x000000fb00f97211 */ /* 0x040fe200000f2eff */
[----:B-1----:R4:W5:Y:S01]  /*7ab0*/  LDL.LU.64 R34, [R1+0x98] ;  /* 0x0000980001227983 */ /* 0x0029620000300a00 */
[----:B------:R-:W-:Y:S01]  /*7ac0*/  LEA R246, P0, R0, R248, 0x5 ;  /* 0x000000f800f67211 */ /* 0x000fe200078028ff */
[----:B--2---:R-:W-:Y:S02]  /*7ad0*/  IMAD R70, R70, UR10, RZ ;  /* 0x0000000a46467c24 */ /* 0x004fe4000f8e02ff */
[----:B------:R-:W-:Y:S01]  /*7ae0*/  REDG.E.ADD.F32.FTZ.RN.STRONG.GPU desc[UR34][R28.64+0x180], R82 ;  /* 0x000180521c0079a6 */ /* 0x000fe2000c12f322 */
[C---:B------:R-:W-:Y:S02]  /*7af0*/  LEA.HI.X.SX32 R247, R0.reuse, R249, 0x5, P0 ;  /* 0x000000f900f77211 */ /* 0x040fe400000f2eff */
[C---:B------:R-:W-:Y:S01]  /*7b00*/  LEA R2, P0, R0.reuse, R246, 0x5 ;  /* 0x000000f600027211 */ /* 0x040fe200078028ff */
[----:B------:R4:W5:Y:S03]  /*7b10*/  LDL.LU.64 R32, [R1+0x90] ;  /* 0x0000900001207983 */ /* 0x0009660000300a00 */
[C---:B------:R-:W-:Y:S01]  /*7b20*/  LEA.HI.X.SX32 R3, R0.reuse, R247, 0x5, P0 ;  /* 0x000000f700037211 */ /* 0x040fe200000f2eff */
[----:B------:R-:W-:Y:S01]  /*7b30*/  REDG.E.ADD.F32.FTZ.RN.STRONG.GPU desc[UR34][R250.64+0x180], R83 ;  /* 0x00018053fa0079a6 */ /* 0x000fe2000c12f322 */
[C---:B------:R-:W-:Y:S03]  /*7b40*/  LEA R26, P0, R0.reuse, R2, 0x5 ;  /* 0x00000002001a7211 */ /* 0x040fe600078028ff */
[----:B------:R-:W-:Y:S01]  /*7b50*/  REDG.E.ADD.F32.FTZ.RN.STRONG.GPU desc[UR34][R248.64+0x180], R76 ;  /* 0x0001804cf80079a6 */ /* 0x000fe2000c12f322 */
[C---:B------:R-:W-:Y:S03]  /*7b60*/  LEA.HI.X.SX32 R27, R0.reuse, R3, 0x5, P0 ;  /* 0x00000003001b7211 */ /* 0x040fe600000f2eff */
[----:B------:R-:W-:Y:S01]  /*7b70*/  REDG.E.ADD.F32.FTZ.RN.STRONG.GPU desc[UR34][R246.64+0x180], R77 ;  /* 0x0001804df60079a6 */ /* 0x000fe2000c12f322 */
        /* <DEDUP_REMOVED lines=23> */
[----:B------:R-:W4:Y:S01]  /*7cf0*/  LDL.LU R0, [R1+0x8] ;  /* 0x0000080001007983 */ /* 0x000f220000300800 */
        /* <DEDUP_REMOVED lines=15> */
[C---:B------:R-:W-:Y:S02]  /*7df0*/  LEA.HI.X.SX32 R5, R70.reuse, R7, 0x5, P0 ;  /* 0x0000000746057211 */ /* 0x040fe400000f2eff */
[C---:B-1----:R-:W-:Y:S01]  /*7e00*/  LEA R2, P0, R70.reuse, R4, 0x5 ;  /* 0x0000000446027211 */ /* 0x042fe200078028ff */
[----:B------:R1:W5:Y:S03]  /*7e10*/  LDL.LU.64 R28, [R1+0x80] ;  /* 0x00008000011c7983 */ /* 0x0003660000300a00 */
[C---:B------:R-:W-:Y:S01]  /*7e20*/  LEA.HI.X.SX32 R3, R70.reuse, R5, 0x5, P0 ;  /* 0x0000000546037211 */ /* 0x040fe200000f2eff */
[----:B------:R-:W-:Y:S01]  /*7e30*/  REDG.E.ADD.F32.FTZ.RN.STRONG.GPU desc[UR34][R4.64+0x280], R93 ;  /* 0x0002805d040079a6 */ /* 0x000fe2000c12f322 */
[C---:B--2---:R-:W-:Y:S03]  /*7e40*/  LEA R12, P0, R70.reuse, R2, 0x5 ;  /* 0x00000002460c7211 */ /* 0x044fe600078028ff */
[----:B------:R-:W-:Y:S01]  /*7e50*/  LDSM.16.MT88.4 R4, [R252+0x12000] ;  /* 0x01200000fc04783b */ /* 0x000fe20000004200 */
[----:B------:R-:W-:Y:S03]  /*7e60*/  LEA.HI.X.SX32 R13, R70, R3, 0x5, P0 ;  /* 0x00000003460d7211 */ /* 0x000fe600000f2eff */
[----:B------:R-:W-:Y:S04]  /*7e70*/  REDG.E.ADD.F32.FTZ.RN.STRONG.GPU desc[UR34][R2.64+0x280], R94 ;  /* 0x0002805e020079a6 */ /* 0x000fe8000c12f322 */
[----:B------:R-:W-:Y:S04]  /*7e80*/  REDG.E.ADD.F32.FTZ.RN.STRONG.GPU desc[UR34][R12.64+0x280], R95 ;  /* 0x0002805f0c0079a6 */ /* 0x000fe8000c12f322 */
[----:B------:R1:W5:Y:S01]  /*7e90*/  LDL.LU.64 R26, [R1+0x78] ;  /* 0x00007800011a7983 */ /* 0x0003620000300a00 */
[C---:B---3--:R-:W-:Y:S03]  /*7ea0*/  VIADD R92, R252.reuse, 0x40 ;  /* 0x00000040fc5c7836 */ /* 0x048fe60000000000 */
[----:B------:R1:W5:Y:S01]  /*7eb0*/  LDL.LU.64 R24, [R1+0x70] ;  /* 0x0000700001187983 */ /* 0x0003620000300a00 */
[----:B------:R-:W-:Y:S03]  /*7ec0*/  @P1 VIADD R92, R252, 0xffffffc0 ;  /* 0xffffffc0fc5c1836 */ /* 0x000fe60000000000 */
[----:B------:R1:W5:Y:S04]  /*7ed0*/  LDL.LU.64 R22, [R1+0x68] ;  /* 0x0000680001167983 */ /* 0x0003680000300a00 */
[----:B------:R-:W-:Y:S04]  /*7ee0*/  LDSM.16.MT88.4 R12, [R92+0x12000] ;  /* 0x012000005c0c783b */ /* 0x000fe80000004200 */
[----:B------:R-:W-:Y:S04]  /*7ef0*/  LDSM.16.MT88.4 R80, [R92+0x12800] ;  /* 0x012800005c50783b */ /* 0x000fe80000004200 */
[----:B------:R1:W5:Y:S01]  /*7f00*/  LDL.LU.64 R20, [R1+0x60] ;  /* 0x0000600001147983 */ /* 0x0003620000300a00 */
[----:B------:R-:W2:Y:S02]  /*7f10*/  S2R R249, SR_TID.X ;  /* 0x0000000000f97919 */ /* 0x000ea40000002100 */
[----:B--2---:R-:W-:Y:S05]  /*7f20*/  IMAD.SHL.U32 R250, R249, 0x8, RZ ;  /* 0x00000008f9fa7824 */ /* 0x004fea00078e00ff */
[----:B------:R-:W-:Y:S02]  /*7f30*/  LOP3.LUT R251, R250, 0x38, RZ, 0xc0, !PT ;  /* 0x00000038fafb7812 */ /* 0x000fe400078ec0ff */
[----:B----4-:R-:W-:Y:S05]  /*7f40*/  LEA R96, R0, UR4, 0x1 ;  /* 0x0000000400607c11 */ /* 0x010fea000f8e08ff */
[----:B------:R-:W2:Y:S04]  /*7f50*/  LDSM.16.MT88.4 R8, [R96] ;  /* 0x000000006008783b */ /* 0x000ea80000004200 */
[----:B------:R-:W3:Y:S04]  /*7f60*/  LDSM.16.MT88.4 R16, [R96+0x2000] ;  /* 0x002000006010783b */ /* 0x000ee80000004200 */
[----:B------:R-:W4:Y:S04]  /*7f70*/  LDSM.16.MT88.4 R68, [R96+0x4000] ;  /* 0x004000006044783b */ /* 0x000f280000004200 */
[----:B------:R-:W1:Y:S04]  /*7f80*/  LDSM.16.MT88.4 R76, [R96+0x800] ;  /* 0x00080000604c783b */ /* 0x000e680000004200 */
[----:B------:R-:W1:Y:S04]  /*7f90*/  LDSM.16.MT88.4 R84, [R96+0x2800] ;  /* 0x002800006054783b */ /* 0x000e680000004200 */
[----:B------:R-:W-:Y:S01]  /*7fa0*/  LDSM.16.MT88.4 R88, [R96+0x1800] ;  /* 0x001800006058783b */ /* 0x000fe20000004200 */
[-C--:B--2---:R-:W-:Y:S08]  /*7fb0*/  HMMA.16816.F32 R100, R4, R8.reuse, R100 ;  /* 0x000000080464723c */ /* 0x084ff00000001864 */
[C---:B------:R-:W-:Y:S08]  /*7fc0*/  HMMA.16816.F32 R104, R12.reuse, R8, R104 ;  /* 0x000000080c68723c */ /* 0x040ff00000001868 */
[-C--:B------:R-:W-:Y:S08]  /*7fd0*/  HMMA.16816.F32 R108, R12, R10.reuse, R108 ;  /* 0x0000000a0c6c723c */ /* 0x080ff0000000186c */
[C---:B------:R-:W-:Y:S01]  /*7fe0*/  HMMA.16816.F32 R112, R4.reuse, R10, R112 ;  /* 0x0000000a0470723c */ /* 0x040fe20000001870 */
[----:B------:R-:W2:Y:S07]  /*7ff0*/  LDSM.16.MT88.4 R8, [R96+0x4800] ;  /* 0x004800006008783b */ /* 0x000eae0000004200 */
[-C--:B---3--:R-:W-:Y:S08]  /*8000*/  HMMA.16816.F32 R116, R4, R16.reuse, R116 ;  /* 0x000000100474723c */ /* 0x088ff00000001874 */
[C---:B------:R-:W-:Y:S08]  /*8010*/  HMMA.16816.F32 R120, R12.reuse, R16, R120 ;  /* 0x000000100c78723c */ /* 0x040ff00000001878 */
[-C--:B------:R-:W-:Y:S08]  /*8020*/  HMMA.16816.F32 R124, R12, R18.reuse, R124 ;  /* 0x000000120c7c723c */ /* 0x080ff0000000187c */
[C---:B------:R-:W-:Y:S01]  /*8030*/  HMMA.16816.F32 R128, R4.reuse, R18, R128 ;  /* 0x000000120480723c */ /* 0x040fe20000001880 */
[----:B------:R-:W-:Y:S04]  /*8040*/  LDSM.16.MT88.4 R16, [R92+0x13000] ;  /* 0x013000005c10783b */ /* 0x000fe80000004200 */
[----:B------:R-:W-:Y:S03]  /*8050*/  LDSM.16.MT88.4 R92, [R92+0x13800] ;  /* 0x013800005c5c783b */ /* 0x000fe60000004200 */
[-C--:B----4-:R-:W-:Y:S08]  /*8060*/  HMMA.16816.F32 R132, R4, R68.reuse, R132 ;  /* 0x000000440484723c */ /* 0x090ff00000001884 */
[C---:B------:R-:W-:Y:S08]  /*8070*/  HMMA.16816.F32 R136, R12.reuse, R68, R136 ;  /* 0x000000440c88723c */ /* 0x040ff00000001888 */
[-C--:B------:R-:W-:Y:S01]  /*8080*/  HMMA.16816.F32 R140, R12, R70.reuse, R140 ;  /* 0x000000460c8c723c */ /* 0x080fe2000000188c */
[----:B------:R-:W-:Y:S07]  /*8090*/  LDSM.16.MT88.4 R12, [R96+0x1000] ;  /* 0x00100000600c783b */ /* 0x000fee0000004200 */
[----:B------:R-:W-:Y:S01]  /*80a0*/  HMMA.16816.F32 R144, R4, R70, R144 ;  /* 0x000000460490723c */ /* 0x000fe20000001890 */
[----:B------:R-:W3:Y:S04]  /*80b0*/  LDSM.16.MT88.4 R4, [R252+0x13000] ;  /* 0x01300000fc04783b */ /* 0x000ee80000004200 */
[----:B------:R-:W4:Y:S03]  /*80c0*/  LDSM.16.MT88.4 R68, [R96+0x3000] ;  /* 0x003000006044783b */ /* 0x000f260000004200 */
[-C--:B-1----:R-:W-:Y:S08]  /*80d0*/  HMMA.16816.F32 R100, R72, R76.reuse, R100 ;  /* 0x0000004c4864723c */ /* 0x082ff00000001864 */
        /* <DEDUP_REMOVED lines=8> */
[----:B------:R-:W1:Y:S07]  /*8160*/  LDSM.16.MT88.4 R84, [R252+0x13800] ;  /* 0x01380000fc54783b */ /* 0x000e6e0000004200 */
[-C--:B--2---:R-:W-:Y:S08]  /*8170*/  HMMA.16816.F32 R132, R72, R8.reuse, R132 ;  /* 0x000000084884723c */ /* 0x084ff00000001884 */
[C---:B------:R-:W-:Y:S08]  /*8180*/  HMMA.16816.F32 R136, R80.reuse, R8, R136 ;  /* 0x000000085088723c */ /* 0x040ff00000001888 */
[-C--:B------:R-:W-:Y:S01]  /*8190*/  HMMA.16816.F32 R140, R80, R10.reuse, R140 ;  /* 0x0000000a508c723c */ /* 0x080fe2000000188c */
[----:B------:R-:W2:Y:S04]  /*81a0*/  LDSM.16.MT88.4 R80, [R96+0x3800] ;  /* 0x003800006050783b */ /* 0x000ea80000004200 */
[----:B------:R-:W2:Y:S03]  /*81b0*/  LDSM.16.MT88.4 R96, [R96+0x5800] ;  /* 0x005800006060783b */ /* 0x000ea60000004200 */
        /* <DEDUP_REMOVED lines=30> */
[C---:B------:R-:W-:Y:S02]  /*83a0*/  ISETP.GE.AND P3, PT, R251.reuse, UR9, PT ;  /* 0x00000009fb007c0c */ /* 0x040fe4000bf66270 */
[----:B------:R-:W-:Y:S02]  /*83b0*/  LOP3.LUT R5, R251, 0x40, RZ, 0xfc, !PT ;  /* 0x00000040fb057812 */ /* 0x000fe400078efcff */
[----:B------:R-:W-:Y:S02]  /*83c0*/  IADD3 R2, P0, PT, RZ, -UR33, RZ ;  /* 0x80000021ff027c10 */ /* 0x000fe4000ff1e0ff */
[----:B------:R-:W-:Y:S01]  /*83d0*/  ISETP.GE.AND P2, PT, R5, UR9, PT ;  /* 0x0000000905007c0c */ /* 0x000fe2000bf46270 */
[----:B------:R-:W3:Y:S01]  /*83e0*/  LDL.LU R244, [R1+0x34] ;  /* 0x0000340001f47983 */ /* 0x000ee20000300800 */
[----:B------:R-:W-:Y:S01]  /*83f0*/  LOP3.LUT R4, R250, 0x1f8, RZ, 0xc0, !PT ;  /* 0x000001f8fa047812 */ /* 0x000fe200078ec0ff */
[----:B------:R-:W4:Y:S01]  /*8400*/  LDC R11, c[0x0][0x3b4] ;  /* 0x0000ed00ff0b7b82 */ /* 0x000f220000000800 */
[----:B-1----:R-:W-:Y:S04]  /*8410*/  IMAD.SHL.U32 R0, R10, 0x40, RZ ;  /* 0x000000400a007824 */ /* 0x002fe800078e00ff */
[----:B------:R-:W-:Y:S05]  /*8420*/  IMAD.X R0, RZ, RZ, ~R0, P0 ;  /* 0x000000ffff007224 */ /* 0x000fea00000e0e00 */
[----:B------:R-:W-:Y:S02]  /*8430*/  SHF.R.S64 R3, R2, 0x1f, R0 ;  /* 0x0000001f02037819 */ /* 0x000fe40000001000 */
[----:B------:R-:W-:Y:S02]  /*8440*/  LOP3.LUT R2, R4, 0x38, R249, 0x78, !PT ;  /* 0x0000003804027812 */ /* 0x000fe400078e78f9 */
[----:B------:R-:W-:Y:S04]  /*8450*/  LOP3.LUT R4, R251, 0x80, RZ, 0xfc, !PT ;  /* 0x00000080fb047812 */ /* 0x000fe800078efcff */
[----:B------:R-:W-:Y:S02]  /*8460*/  ISETP.GE.AND P1, PT, R4, UR9, PT ;  /* 0x0000000904007c0c */ /* 0x000fe4000bf26270 */
        /* <DEDUP_REMOVED lines=52> */
.L_x_1322:
        /* <DEDUP_REMOVED lines=25> */
[C---:B--2---:R-:W-:Y:S01]  /*8940*/  SHF.L.U32 R80, R79.reuse, 0x4, RZ ;  /* 0x000000044f507819 */ /* 0x044fe200000006ff */
[----:B---3--:R-:W-:Y:S01]  /*8950*/  FMUL.FTZ R100, R100, UR8 ;  /* 0x0000000864647c20 */ /* 0x008fe20008410000 */
[----:B------:R-:W-:Y:S01]  /*8960*/  SHF.L.U32 R79, R79, 0x1, RZ ;  /* 0x000000014f4f7819 */ /* 0x000fe200000006ff */
[----:B------:R-:W-:Y:S01]  /*8970*/  FMUL.FTZ R43, R101, UR8 ;  /* 0x00000008652b7c20 */ /* 0x000fe20008410000 */
        /* <DEDUP_REMOVED lines=205> */
.L_x_1324:
        /* <DEDUP_REMOVED lines=12> */
.L_x_1325:
[----:B------:R-:W2:Y:S01]  /*9710*/  LDCU.64 UR8, c[0x0][0x5c8] ;  /* 0x0000b900ff0877ac */ /* 0x000ea20008000a00 */
[----:B------:R-:W-:-:S04]  /*9720*/  UIADD3 UR14, UPT, UPT, UR37, UR39, URZ ;  /* 0x00000027250e7290 */ /* 0x000fc8000fffe0ff */
[----:B--2---:R-:W-:Y:S02]  /*9730*/  UIMAD.WIDE.U32 UR38, UR14, UR8, URZ ;  /* 0x000000080e2672a5 */ /* 0x004fe4000f8e00ff */
[----:B------:R-:W-:-:S04]  /*9740*/  UIMAD UR14, UR14, UR9, URZ ;  /* 0x000000090e0e72a4 */ /* 0x000fc8000f8e02ff */
[----:B------:R-:W-:-:S06]  /*9750*/  UIADD3 UR14, UPT, UPT, UR39, UR14, URZ ;  /* 0x0000000e270e7290 */ /* 0x000fcc000fffe0ff */
[----:B-1----:R-:W-:-:S07]  /*9760*/  MOV R23, UR14 ;  /* 0x0000000e00177c02 */ /* 0x002fce0008000f00 */
.L_x_1326:
        /* <DEDUP_REMOVED lines=25> */
[C---:B------:R-:W-:Y:S02]  /*9900*/  LOP3.LUT R60, R251.reuse, 0x40, RZ, 0xfc, !PT ;  /* 0x00000040fb3c7812 */ /* 0x040fe400078efcff */
        /* <DEDUP_REMOVED lines=31> */
.L_x_1328:
[----:B------:R-:W-:Y:S05]  /*9b00*/  BSYNC.RECONVERGENT B0 ;  /* 0x0000000000007941 */ /* 0x000fea0003800200 */
.L_x_1327:
        /* <DEDUP_REMOVED lines=19> */
.L_x_1330:
[----:B------:R-:W-:Y:S05]  /*9c40*/  BSYNC.RECONVERGENT B0 ;  /* 0x0000000000007941 */ /* 0x000fea0003800200 */
.L_x_1329:
        /* <DEDUP_REMOVED lines=25> */
.L_x_1332:
[----:B------:R-:W-:Y:S05]  /*9de0*/  BSYNC.RECONVERGENT B0 ;  /* 0x0000000000007941 */ /* 0x000fea0003800200 */
.L_x_1331:
        /* <DEDUP_REMOVED lines=17> */
.L_x_1290:
[----:B------:R-:W-:Y:S05]  /*9f00*/  BSYNC.RECONVERGENT B1 ;  /* 0x0000000000017941 */ /* 0x000fea0003800200 */
.L_x_1268:
        /* <DEDUP_REMOVED lines=11> */
.L_x_1334:
        /* <DEDUP_REMOVED lines=12> */
.L_x_2175:


//--------------------- .text._ZN5flash44flash_bwd_dq_dk_dv_loop_seqk_parallel_kernelI23Flash_bwd_kernel_traitsILi192ELi64ELi64ELi8ELi4ELi2ELi2ELb1ELb1EN7cutlass6half_tE19Flash_kernel_traitsILi192ELi64ELi64ELi8ES3_EELb0ELb0ELb1ELb1ELb0ELb0ELb1EEEvNS_16Flash_bwd_paramsE --------------------------
	.section	.text._ZN5flash44flash_bwd_dq_dk_dv_loop_seqk_parallel_kernelI23Flash_bwd_kernel_traitsILi192ELi64ELi64ELi8ELi4ELi2ELi2ELb1ELb1EN7cutlass6half_tE19Flash_kernel_traitsILi192ELi64ELi64ELi8ES3_EELb0ELb0ELb1ELb1ELb0ELb0ELb1EEEvNS_16Flash_bwd_paramsE,"ax",@progbits
	.align	128
        .global         _ZN5flash44flash_bwd_dq_dk_dv_loop_seqk_parallel_kernelI23Flash_bwd_kernel_traitsILi192ELi64ELi64ELi8ELi4ELi2ELi2ELb1ELb1EN7cutlass6half_tE19Flash_kernel_traitsILi192ELi64ELi64ELi8ES3_EELb0ELb0ELb1ELb1ELb0ELb0ELb1EEEvNS_16Flash_bwd_paramsE
        .type           _ZN5flash44flash_bwd_dq_dk_dv_loop_seqk_parallel_kernelI23Flash_bwd_kernel_traitsILi192ELi64ELi64ELi8ELi4ELi2ELi2ELb1ELb1EN7cutlass6half_tE19Flash_kernel_traitsILi192ELi64ELi64ELi8ES3_EELb0ELb0ELb1ELb1ELb0ELb0ELb1EEEvNS_16Flash_bwd_paramsE,@function
        .size           _ZN5flash44flash_bwd_dq_dk_dv_loop_seqk_parallel_kernelI23Flash_bwd_kernel_traitsILi192ELi64ELi64ELi8ELi4ELi2ELi2ELb1ELb1EN7cutlass6half_tE19Flash_kernel_traitsILi192ELi64ELi64ELi8ES3_EELb0ELb0ELb1ELb1ELb0ELb0ELb1EEEvNS_16Flash_bwd_paramsE,(.L_x_2176 - _ZN5flash44flash_bwd_dq_dk_dv_loop_seqk_parallel_kernelI23Flash_bwd_kernel_traitsILi192ELi64ELi64ELi8ELi4ELi2ELi2ELb1ELb1EN7cutlass6half_tE19Flash_kernel_traitsILi192ELi64ELi64ELi8ES3_EELb0ELb0ELb1ELb1ELb0ELb0ELb1EEEvNS_16Flash_bwd_paramsE)
        .other          _ZN5flash44flash_bwd_dq_dk_dv_loop_seqk_parallel_kernelI23Flash_bwd_kernel_traitsILi192ELi64ELi64ELi8ELi4ELi2ELi2ELb1ELb1EN7cutlass6half_tE19Flash_kernel_traitsILi192ELi64ELi64ELi8ES3_EELb0ELb0ELb1ELb1ELb0ELb0ELb1EEEvNS_16Flash_bwd_paramsE,@"STO_CUDA_ENTRY STV_DEFAULT"
_ZN5flash44flash_bwd_dq_dk_dv_loop_seqk_parallel_kernelI23Flash_bwd_kernel_traitsILi192ELi64ELi64ELi8ELi4ELi2ELi2ELb1ELb1EN7cutlass6half_tE19Flash_kernel_traitsILi192ELi64ELi64ELi8ES3_EELb0ELb0ELb1ELb1ELb0ELb0ELb1EEEvNS_16Flash_bwd_paramsE:
.text._ZN5flash44flash_bwd_dq_dk_dv_loop_seqk_parallel_kernelI23Flash_bwd_kernel_traitsILi192ELi64ELi64ELi8ELi4ELi2ELi2ELb1ELb1EN7cutlass6half_tE19Flash_kernel_traitsILi192ELi64ELi64ELi8ES3_EELb0ELb0ELb1ELb1ELb0ELb0ELb1EEEvNS_16Flash_bwd_paramsE:
        /* <DEDUP_REMOVED lines=50> */
.L_x_1401:
        /* <DEDUP_REMOVED lines=18> */
[----:B---3--:R-:W-:Y:S01]  /*0440*/  IMAD.U32 R2, RZ, RZ, UR16 ;  /* 0x00000010ff027e24 */ /* 0x008fe2000f8e00ff */
        /* <DEDUP_REMOVED lines=33> */
.L_x_1335:
        /* <DEDUP_REMOVED lines=44> */
.L_x_1337:
[----:B------:R-:W1:Y:S01]  /*0920*/  LDCU.64 UR16, c[0x0][0x3b8] ;  /* 0x00007700ff1077ac */ /* 0x000e620008000a00 */
[----:B------:R-:W-:-:S04]  /*0930*/  UIADD3 UR8, UPT, UPT, UR39, UR41, URZ ;  /* 0x0000002927087290 */ /* 0x000fc8000fffe0ff */
[----:B-1----:R-:W-:Y:S02]  /*0940*/  UIMAD.WIDE.U32 UR10, UR8, UR16, URZ ;  /* 0x00000010080a72a5 */ /* 0x002fe4000f8e00ff */
[----:B------:R-:W-:-:S04]  /*0950*/  UIMAD UR8, UR8, UR17, URZ ;  /* 0x00000011080872a4 */ /* 0x000fc8000f8e02ff */
[----:B------:R-:W-:Y:S01]  /*0960*/  UIADD3 UR8, UPT, UPT, UR11, UR8, URZ ;  /* 0x000000080b087290 */ /* 0x000fe2000fffe0ff */
[----:B------:R-:W-:-:S05]  /*0970*/  UMOV UR50, UR10 ;  /* 0x0000000a00327c82 */ /* 0x000fca0008000000 */
[----:B------:R-:W-:Y:S02]  /*0980*/  MOV R20, UR8 ;  /* 0x0000000800147c02 */ /* 0x000fe40008000f00 */
.L_x_1338:
        /* <DEDUP_REMOVED lines=44> */
.L_x_1339:
[----:B------:R-:W1:Y:S01]  /*0c50*/  LDCU.64 UR14, c[0x0][0x3c0] ;  /* 0x00007800ff0e77ac */ /* 0x000e620008000a00 */
[----:B------:R-:W-:-:S04]  /*0c60*/  UIADD3 UR8, UPT, UPT, UR39, UR41, URZ ;  /* 0x0000002927087290 */ /* 0x000fc8000fffe0ff */
[----:B-1----:R-:W-:Y:S02]  /*0c70*/  UIMAD.WIDE.U32 UR10, UR8, UR14, URZ ;  /* 0x0000000e080a72a5 */ /* 0x002fe4000f8e00ff */
[----:B------:R-:W-:-:S04]  /*0c80*/  UIMAD UR8, UR8, UR15, URZ ;  /* 0x0000000f080872a4 */ /* 0x000fc8000f8e02ff */
[----:B------:R-:W-:Y:S01]  /*0c90*/  UIADD3 UR8, UPT, UPT, UR11, UR8, URZ ;  /* 0x000000080b087290 */ /* 0x000fe2000fffe0ff */
[----:B------:R-:W-:-:S05]  /*0ca0*/  UMOV UR54, UR10 ;  /* 0x0000000a00367c82 */ /* 0x000fca0008000000 */
[----:B------:R-:W-:-:S07]  /*0cb0*/  MOV R18, UR8 ;  /* 0x0000000800127c02 */ /* 0x000fce0008000f00 */
.L_x_1340:
        /* <DEDUP_REMOVED lines=27> */
.L_x_1341:
[----:B------:R-:W-:Y:S02]  /*0e70*/  UIMAD.WIDE.U32 UR58, UR46, UR19, URZ ;  /* 0x000000132e3a72a5 */ /* 0x000fe4000f8e00ff */
[----:B------:R-:W-:-:S04]  /*0e80*/  UIMAD UR8, UR47, UR19, URZ ;  /* 0x000000132f0872a4 */ /* 0x000fc8000f8e02ff */
[----:B------:R-:W-:Y:S02]  /*0e90*/  UIADD3 UR8, UPT, UPT, UR59, UR8, URZ ;  /* 0x000000083b087290 */ /* 0x000fe4000fffe0ff */
.L_x_1342:
        /* <DEDUP_REMOVED lines=21> */
.L_x_1343:
[----:B------:R-:W1:Y:S01]  /*0ff0*/  LDCU UR60, c[0x0][0x434] ;  /* 0x00008680ff3c77ac */ /* 0x000e620008000800 */
[----:B------:R-:W-:-:S04]  /*1000*/  UIMAD UR10, UR25, UR18, UR26 ;  /* 0x00000012190a72a4 */ /* 0x000fc8000f8e021a */
[----:B-1----:R-:W-:Y:S02]  /*1010*/  UIMAD UR60, UR10, UR60, URZ ;  /* 0x0000003c0a3c72a4 */ /* 0x002fe4000f8e02ff */
.L_x_1344:
        /* <DEDUP_REMOVED lines=11> */
.L_x_1345:
[----:B------:R-:W1:Y:S01]  /*10d0*/  LDCU UR59, c[0x0][0x444] ;  /* 0x00008880ff3b77ac */ /* 0x000e620008000800 */
[----:B------:R-:W-:-:S04]  /*10e0*/  UIMAD UR10, UR25, UR18, UR26 ;  /* 0x00000012190a72a4 */ /* 0x000fc8000f8e021a */
[----:B-1----:R-:W-:-:S12]  /*10f0*/  UIMAD UR59, UR10, UR59, URZ ;  /* 0x0000003b0a3b72a4 */ /* 0x002fd8000f8e02ff */
.L_x_1346:
        /* <DEDUP_REMOVED lines=107> */
.L_x_1348:
[----:B------:R-:W1:Y:S01]  /*17b0*/  LDCU.64 UR10, c[0x0][0x5c0] ;  /* 0x0000b800ff0a77ac */ /* 0x000e620008000a00 */
[----:B------:R-:W-:-:S04]  /*17c0*/  UIADD3 UR8, UPT, UPT, UR39, UR41, URZ ;  /* 0x0000002927087290 */ /* 0x000fc8000fffe0ff */
[----:B-1----:R-:W-:Y:S02]  /*17d0*/  UIMAD.WIDE.U32 UR18, UR8, UR10, URZ ;  /* 0x0000000a081272a5 */ /* 0x002fe4000f8e00ff */
[----:B------:R-:W-:-:S04]  /*17e0*/  UIMAD UR8, UR8, UR11, URZ ;  /* 0x0000000b080872a4 */ /* 0x000fc8000f8e02ff */
[----:B------:R-:W-:-:S06]  /*17f0*/  UIADD3 UR8, UPT, UPT, UR19, UR8, URZ ;  /* 0x0000000813087290 */ /* 0x000fcc000fffe0ff */
[----:B------:R-:W-:Y:S02]  /*1800*/  MOV R0, UR8 ;  /* 0x0000000800007c02 */ /* 0x000fe40008000f00 */
.L_x_1349:
        /* <DEDUP_REMOVED lines=13> */
.L_x_1350:
[----:B------:R-:W1:Y:S01]  /*18e0*/  LDCU.64 UR8, c[0x0][0x5c8] ;  /* 0x0000b900ff0877ac */ /* 0x000e620008000a00 */
[----:B------:R-:W-:-:S04]  /*18f0*/  UIADD3 UR39, UPT, UPT, UR39, UR41, URZ ;  /* 0x0000002927277290 */ /* 0x000fc8000fffe0ff */
[----:B-1----:R-:W-:Y:S02]  /*1900*/  UIMAD.WIDE.U32 UR16, UR39, UR8, URZ ;  /* 0x00000008271072a5 */ /* 0x002fe4000f8e00ff */
[----:B------:R-:W-:-:S04]  /*1910*/  UIMAD UR39, UR39, UR9, URZ ;  /* 0x00000009272772a4 */ /* 0x000fc8000f8e02ff */
[----:B------:R-:W-:-:S06]  /*1920*/  UIADD3 UR39, UPT, UPT, UR17, UR39, URZ ;  /* 0x0000002711277290 */ /* 0x000fcc000fffe0ff */
[----:B------:R-:W-:-:S07]  /*1930*/  MOV R10, UR39 ;  /* 0x00000027000a7c02 */ /* 0x000fce0008000f00 */
.L_x_1351:
        /* <DEDUP_REMOVED lines=30> */
.L_x_1353:
[----:B------:R-:W-:Y:S05]  /*1b20*/  BSYNC.RECONVERGENT B0 ;  /* 0x0000000000007941 */ /* 0x000fea0003800200 */
.L_x_1352:
        /* <DEDUP_REMOVED lines=17> */
.L_x_1355:
[----:B------:R-:W-:Y:S05]  /*1c40*/  BSYNC.RECONVERGENT B0 ;  /* 0x0000000000007941 */ /* 0x000fea0003800200 */
.L_x_1354:
        /* <DEDUP_REMOVED lines=27> */
.L_x_1357:
[----:B------:R-:W-:Y:S05]  /*1e00*/  BSYNC.RECONVERGENT B0 ;  /* 0x0000000000007941 */ /* 0x000fea0003800200 */
.L_x_1356:
        /* <DEDUP_REMOVED lines=18> */
.L_x_1347:
        /* <DEDUP_REMOVED lines=47> */
.L_x_1361:
[----:B------:R2:W-:Y:S01]  /*2220*/  STS.128 [R0+0x16000], RZ ;  /* 0x016000ff00007388 */ /* 0x0005e20000000c00 */
[----:B------:R-:W-:Y:S05]  /*2230*/  BRA `(.L_x_1362) ;  /* 0x00000000000c7947 */ /* 0x000fea0003800000 */
.L_x_1360:
[----:B------:R1:W-:Y:S04]  /*2240*/  STS.128 [R0+0x12000], RZ ;  /* 0x012000ff00007388 */ /* 0x0003e80000000c00 */
[----:B------:R1:W-:Y:S04]  /*2250*/  STS.128 [R0+0x14000], RZ ;  /* 0x014000ff00007388 */ /* 0x0003e80000000c00 */
[----:B------:R1:W-:Y:S02]  /*2260*/  STS.128 [R0+0x16000], RZ ;  /* 0x016000ff00007388 */ /* 0x0003e40000000c00 */
.L_x_1362:
[----:B------:R-:W-:Y:S05]  /*2270*/  BSYNC.RECONVERGENT B0 ;  /* 0x0000000000007941 */ /* 0x000fea0003800200 */
.L_x_1359:
        /* <DEDUP_REMOVED lines=34> */
.L_x_1365:
[----:B------:R4:W-:Y:S02]  /*24a0*/  STS.128 [R0+0x17000], RZ ;  /* 0x017000ff00007388 */ /* 0x0009e40000000c00 */
.L_x_1364:
[----:B------:R-:W-:Y:S05]  /*24b0*/  BSYNC.RECONVERGENT B0 ;  /* 0x0000000000007941 */ /* 0x000fea0003800200 */
.L_x_1363:
        /* <DEDUP_REMOVED lines=31> */
.L_x_1368:
[----:B------:R4:W-:Y:S01]  /*26b0*/  STS.128 [R0+0xa000], RZ ;  /* 0x00a000ff00007388 */ /* 0x0009e20000000c00 */
[----:B------:R-:W-:Y:S05]  /*26c0*/  BRA `(.L_x_1369) ;  /* 0x00000000000c7947 */ /* 0x000fea0003800000 */
.L_x_1367:
[----:B------:R1:W-:Y:S04]  /*26d0*/  STS.128 [R0+0x6000], RZ ;  /* 0x006000ff00007388 */ /* 0x0003e80000000c00 */
[----:B------:R1:W-:Y:S04]  /*26e0*/  STS.128 [R0+0x8000], RZ ;  /* 0x008000ff00007388 */ /* 0x0003e80000000c00 */
[----:B------:R1:W-:Y:S02]  /*26f0*/  STS.128 [R0+0xa000], RZ ;  /* 0x00a000ff00007388 */ /* 0x0003e40000000c00 */
.L_x_1369:
[----:B------:R-:W-:Y:S05]  /*2700*/  BSYNC.RECONVERGENT B0 ;  /* 0x0000000000007941 */ /* 0x000fea0003800200 */
.L_x_1366:
        /* <DEDUP_REMOVED lines=31> */
.L_x_1372:
[----:B------:R4:W-:Y:S02]  /*2900*/  STS.128 [R0+0xb000], RZ ;  /* 0x00b000ff00007388 */ /* 0x0009e40000000c00 */
.L_x_1371:
[----:B------:R-:W-:Y:S05]  /*2910*/  BSYNC.RECONVERGENT B0 ;  /* 0x0000000000007941 */ /* 0x000fea0003800200 */
.L_x_1370:
        /* <DEDUP_REMOVED lines=28> */
.L_x_1375:
[----:B------:R4:W-:Y:S01]  /*2ae0*/  STS.128 [R0+0x4000], RZ ;  /* 0x004000ff00007388 */ /* 0x0009e20000000c00 */
[----:B------:R-:W-:Y:S05]  /*2af0*/  BRA `(.L_x_1376) ;  /* 0x00000000000c7947 */ /* 0x000fea0003800000 */
.L_x_1374:
[----:B------:R1:W-:Y:S04]  /*2b00*/  STS.128 [R0], RZ ;  /* 0x000000ff00007388 */ /* 0x0003e80000000c00 */
[----:B------:R1:W-:Y:S04]  /*2b10*/  STS.128 [R0+0x2000], RZ ;  /* 0x002000ff00007388 */ /* 0x0003e80000000c00 */
[----:B------:R1:W-:Y:S02]  /*2b20*/  STS.128 [R0+0x4000], RZ ;  /* 0x004000ff00007388 */ /* 0x0003e40000000c00 */
.L_x_1376:
[----:B------:R-:W-:Y:S05]  /*2b30*/  BSYNC.RECONVERGENT B0 ;  /* 0x0000000000007941 */ /* 0x000fea0003800200 */
.L_x_1373:
        /* <DEDUP_REMOVED lines=27> */
.L_x_1379:
[----:B------:R4:W-:Y:S02]  /*2cf0*/  STS.128 [R0+0x5000], RZ ;  /* 0x005000ff00007388 */ /* 0x0009e40000000c00 */
.L_x_1378:
[----:B------:R-:W-:Y:S05]  /*2d00*/  BSYNC.RECONVERGENT B0 ;  /* 0x0000000000007941 */ /* 0x000fea0003800200 */
.L_x_1377:
        /* <DEDUP_REMOVED lines=56> */
.L_x_1382:
[----:B------:R4:W-:Y:S01]  /*3090*/  STS.128 [R0+0x10000], RZ ;  /* 0x010000ff00007388 */ /* 0x0009e20000000c00 */
[----:B------:R-:W-:Y:S05]  /*30a0*/  BRA `(.L_x_1383) ;  /* 0x00000000000c7947 */ /* 0x000fea0003800000 */
.L_x_1381:
[----:B------:R1:W-:Y:S04]  /*30b0*/  STS.128 [R0+0xc000], RZ ;  /* 0x00c000ff00007388 */ /* 0x0003e80000000c00 */
[----:B------:R1:W-:Y:S04]  /*30c0*/  STS.128 [R0+0xe000], RZ ;  /* 0x00e000ff00007388 */ /* 0x0003e80000000c00 */
[----:B------:R1:W-:Y:S02]  /*30d0*/  STS.128 [R0+0x10000], RZ ;  /* 0x010000ff00007388 */ /* 0x0003e40000000c00 */
.L_x_1383:
[----:B------:R-:W-:Y:S05]  /*30e0*/  BSYNC.RECONVERGENT B0 ;  /* 0x0000000000007941 */ /* 0x000fea0003800200 */
.L_x_1380:
        /* <DEDUP_REMOVED lines=33> */
.L_x_1386:
[----:B------:R2:W-:Y:S02]  /*3300*/  STS.128 [R0+0x11000], RZ ;  /* 0x011000ff00007388 */ /* 0x0005e40000000c00 */
.L_x_1385:
[----:B------:R-:W-:Y:S05]  /*3310*/  BSYNC.RECONVERGENT B0 ;  /* 0x0000000000007941 */ /* 0x000fea0003800200 */
.L_x_1384:
[----:B------:R-:W5:Y:S01]  /*3320*/  LDCU.64 UR10, c[0x0][0x538] ;  /* 0x0000a700ff0a77ac */ /* 0x000f620008000a00 */
[----:B------:R-:W0:Y:S01]  /*3330*/  LDGDEPBAR ;  /* 0x00000000000079af */ /* 0x000e220000000000 */
[C---:B------:R-:W-:Y:S02]  /*3340*/  IMAD.SHL.U32 R5, R23.reuse, 0x40, RZ ;  /* 0x0000004017057824 */ /* 0x040fe400078e00ff */
[C---:B------:R-:W-:Y:S02]  /*3350*/  IMAD.SHL.U32 R7, R23.reuse, 0x20, RZ ;  /* 0x0000002017077824 */ /* 0x040fe400078e00ff */
[C---:B------:R-:W-:Y:S01]  /*3360*/  IMAD.SHL.U32 R6, R23.reuse, 0x10, RZ ;  /* 0x0000001017067824 */ /* 0x040fe200078e00ff */
[C---:B------:R-:W-:Y:S01]  /*3370*/  LOP3.LUT P1, RZ, R23.reuse, 0x4, RZ, 0xc0, !PT ;  /* 0x0000000417ff7812 */ /* 0x040fe2000782c0ff */
[C---:B------:R-:W-:Y:S01]  /*3380*/  IMAD.SHL.U32 R8, R23.reuse, 0x2, RZ ;  /* 0x0000000217087824 */ /* 0x040fe200078e00ff */
[----:B------:R-:W-:Y:S01]  /*3390*/  LOP3.LUT P2, RZ, R23, 0x2, RZ, 0xc0, !PT ;  /* 0x0000000217ff7812 */ /* 0x000fe2000784c0ff */
        /* <DEDUP_REMOVED lines=33> */
[----:B------:R-:W-:Y:S01]  /*35b0*/  CS2R R120, SRZ ;  /* 0x0000000000787805 */ /* 0x000fe2000001ff00 */
[----:B------:R2:W4:Y:S01]  /*35c0*/  @P0 LDG.E R4, desc[UR36][R2.64] ;  /* 0x0000002402040981 */ /* 0x000522000c1e1900 */
[----:B------:R-:W-:Y:S02]  /*35d0*/  LOP3.LUT R0, R0, 0x3800, R6, 0xf8, !PT ;  /* 0x0000380000007812 */ /* 0x000fe400078ef806 */
[----:B------:R-:W-:-:S02]  /*35e0*/  CS2R R118, SRZ ;  /* 0x0000000000767805 */ /* 0x000fc4000001ff00 */
[----:B------:R-:W-:Y:S02]  /*35f0*/  LOP3.LUT R6, R5, 0x200, RZ, 0xc0, !PT ;  /* 0x0000020005067812 */ /* 0x000fe400078ec0ff */
[----:B------:R-:W-:Y:S02]  /*3600*/  CS2R R116, SRZ ;  /* 0x0000000000747805 */ /* 0x000fe4000001ff00 */
[----:B------:R-:W-:Y:S02]  /*3610*/  CS2R R110, SRZ ;  /* 0x00000000006e7805 */ /* 0x000fe4000001ff00 */
[----:B------:R-:W-:Y:S02]  /*3620*/  CS2R R108, SRZ ;  /* 0x00000000006c7805 */ /* 0x000fe4000001ff00 */
[----:B------:R-:W-:Y:S02]  /*3630*/  LOP3.LUT R7, R6, 0xc00, R7, 0xf8, !PT ;  /* 0x00000c0006077812 */ /* 0x000fe400078ef807 */
        /* <DEDUP_REMOVED lines=24> */
[----:B------:R-:W-:Y:S02]  /*37c0*/  CS2R R38, SRZ ;  /* 0x0000000000267805 */ /* 0x000fe4000001ff00 */
[----:B------:R-:W-:-:S02]  /*37d0*/  LOP3.LUT R5, R2, 0x8, R23, 0x78, !PT ;  /* 0x0000000802057812 */ /* 0x000fc400078e7817 */
[----:B------:R-:W-:Y:S02]  /*37e0*/  CS2R R36, SRZ ;  /* 0x0000000000247805 */ /* 0x000fe4000001ff00 */
[----:B---3--:R-:W-:Y:S02]  /*37f0*/  CS2R R30, SRZ ;  /* 0x00000000001e7805 */ /* 0x008fe4000001ff00 */
[----:B------:R-:W-:Y:S02]  /*3800*/  CS2R R28, SRZ ;  /* 0x00000000001c7805 */ /* 0x000fe4000001ff00 */
[----:B------:R-:W-:Y:S02]  /*3810*/  LOP3.LUT R0, R0, R5, RZ, 0xfc, !PT ;  /* 0x0000000500007212 */ /* 0x000fe400078efcff */
[----:B------:R-:W-:Y:S02]  /*3820*/  CS2R R34, SRZ ;  /* 0x0000000000227805 */ /* 0x000fe4000001ff00 */
[----:B------:R-:W-:-:S02]  /*3830*/  LOP3.LUT R5, R2, 0x8, R17, 0x78, !PT ;  /* 0x0000000802057812 */ /* 0x000fc400078e7811 */
[----:B------:R-:W-:Y:S02]  /*3840*/  CS2R R32, SRZ ;  /* 0x0000000000207805 */ /* 0x000fe4000001ff00 */
[----:B------:R-:W-:Y:S01]  /*3850*/  LEA R9, R0, UR6, 0x1 ;  /* 0x0000000600097c11 */ /* 0x000fe2000f8e08ff */
[----:B------:R-:W-:Y:S01]  /*3860*/  IMAD.U32 R0, RZ, RZ, UR38 ;  /* 0x00000026ff007e24 */ /* 0x000fe2000f8e00ff */
[----:B------:R-:W-:Y:S02]  /*3870*/  LOP3.LUT R5, R7, R5, RZ, 0xfc, !PT ;  /* 0x0000000507057212 */ /* 0x000fe400078efcff */
[----:B------:R-:W-:Y:S02]  /*3880*/  CS2R R26, SRZ ;  /* 0x00000000001a7805 */ /* 0x000fe4000001ff00 */
[----:B------:R-:W-:Y:S01]  /*3890*/  CS2R R24, SRZ ;  /* 0x0000000000187805 */ /* 0x000fe2000001ff00 */
[----:B------:R-:W-:Y:S01]  /*38a0*/  STL [R1+0x10], R9 ;  /* 0x0000100901007387 */ /* 0x000fe20000100800 */
[----:B------:R-:W-:Y:S01]  /*38b0*/  IADD3 R0, PT, PT, R0, -UR29, -R6 ;  /* 0x8000001d00007c10 */ /* 0x000fe2000fffe806 */
[----:B------:R-:W-:Y:S01]  /*38c0*/  VIADD R232, R9, 0x12040 ;  /* 0x0001204009e87836 */ /* 0x000fe20000000000 */
[----:B------:R-:W-:Y:S01]  /*38d0*/  LEA R5, R5, UR6, 0x1 ;  /* 0x0000000605057c11 */ /* 0x000fe2000f8e08ff */
[----:B------:R-:W1:Y:S01]  /*38e0*/  LDSM.16.M88.4 R148, [R9+0x12000] ;  /* 0x012000000994783b */ /* 0x000e620000000200 */
[----:B------:R-:W-:-:S02]  /*38f0*/  CS2R R22, SRZ ;  /* 0x0000000000167805 */ /* 0x000fc4000001ff00 */
[----:B------:R-:W-:Y:S01]  /*3900*/  CS2R R20, SRZ ;  /* 0x0000000000147805 */ /* 0x000fe2000001ff00 */
[----:B------:R-:W-:Y:S01]  /*3910*/  UMOV UR8, URZ ;  /* 0x000000ff00087c82 */ /* 0x000fe20008000000 */
[----:B------:R2:W-:Y:S01]  /*3920*/  STL [R1+0x54], R0 ;  /* 0x0000540001007387 */ /* 0x0005e20000100800 */
[----:B------:R-:W3:Y:S03]  /*3930*/  LDCU UR9, c[0x0][0x440] ;  /* 0x00008800ff0977ac */ /* 0x000ee60008000800 */
        /* <DEDUP_REMOVED lines=9> */
[----:B------:R-:W-:-:S02]  /*39d0*/  UIADD3 UR33, UPT, UPT, UR33, 0x40, URZ ;  /* 0x0000004021217890 */ /* 0x000fc4000fffe0ff */
[----:B------:R-:W-:Y:S01]  /*39e0*/  USHF.L.U32 UR17, UR17, 0x6, URZ ;  /* 0x0000000611117899 */ /* 0x000fe200080006ff */
[----:B--2---:R-:W-:-:S05]  /*39f0*/  IMAD.MOV.U32 R0, RZ, RZ, 0x20 ;  /* 0x00000020ff007424 */ /* 0x004fca00078e00ff */
[----:B------:R-:W-:Y:S01]  /*3a00*/  SEL R0, R0, 0xffffffe0, !P2 ;  /* 0xffffffe000007807 */ /* 0x000fe20005000000 */
[----:B----4-:R-:W-:Y:S01]  /*3a10*/  @P0 FMUL.FTZ R2, R4, R3 ;  /* 0x0000000304020220 */ /* 0x010fe20000410000 */
[----:B------:R-:W-:-:S03]  /*3a20*/  VIADD R3, R9, 0x12000 ;  /* 0x0001200009037836 */ /* 0x000fc60000000000 */
[----:B------:R-:W-:Y:S02]  /*3a30*/  IMAD.IADD R4, R0, 0x1, R9 ;  /* 0x0000000100047824 */ /* 0x000fe400078e0209 */
[----:B------:R-:W-:Y:S01]  /*3a40*/  @P1 VIADD R232, R3, 0xffffffc0 ;  /* 0xffffffc003e81836 */ /* 0x000fe20000000000 */
[----:B------:R-:W-:Y:S01]  /*3a50*/  @P0 R2UR UR25, R2 ;  /* 0x00000000021902ca */ /* 0x000fe200000e0000 */
[----:B------:R-:W-:Y:S01]  /*3a60*/  IMAD.MOV.U32 R2, RZ, RZ, 0x40 ;  /* 0x00000040ff027424 */ /* 0x000fe200078e00ff */
[----:B------:R-:W-:Y:S01]  /*3a70*/  STL [R1+0x14], R4 ;  /* 0x0000140401007387 */ /* 0x000fe20000100800 */
[----:B------:R-:W-:-:S03]  /*3a80*/  IMAD.IADD R240, R0, 0x1, R232 ;  /* 0x0000000100f07824 */ /* 0x000fc600078e02e8 */
[----:B------:R-:W2:Y:S01]  /*3a90*/  LDSM.16.M88.4 R164, [R232] ;  /* 0x00000000e8a4783b */ /* 0x000ea20000000200 */
[----:B------:R-:W-:-:S03]  /*3aa0*/  SEL R2, R2, 0xffffffc0, !P1 ;  /* 0xffffffc002027807 */ /* 0x000fc60004800000 */
[----:B------:R-:W4:Y:S02]  /*3ab0*/  LDSM.16.M88.4 R168, [R232+0x800] ;  /* 0x00080000e8a8783b */ /* 0x000f240000000200 */
[----:B------:R-:W-:Y:S01]  /*3ac0*/  IMAD.IADD R3, R2, 0x1, R5 ;  /* 0x0000000102037824 */ /* 0x000fe200078e0205 */
[----:B------:R-:W-:Y:S01]  /*3ad0*/  @UP0 UMOV UR8, UR25 ;  /* 0x0000001900080c82 */ /* 0x000fe20008000000 */
[----:B------:R-:W1:Y:S04]  /*3ae0*/  LDSM.16.M88.4 R196, [R232+0x2000] ;  /* 0x00200000e8c4783b */ /* 0x000e680000000200 */
        /* <DEDUP_REMOVED lines=19> */
[C---:B---3--:R-:W-:Y:S02]  /*3c20*/  IMAD.IADD R5, R0.reuse, 0x1, R5 ;  /* 0x0000000100057824 */ /* 0x048fe400078e0205 */
[----:B------:R-:W-:-:S03]  /*3c30*/  IMAD.IADD R0, R0, 0x1, R3 ;  /* 0x0000000100007824 */ /* 0x000fc600078e0203 */
[----:B------:R3:W-:Y:S04]  /*3c40*/  STL [R1+0xc], R5 ;  /* 0x00000c0501007387 */ /* 0x0007e80000100800 */
[----:B------:R3:W-:Y:S04]  /*3c50*/  STL [R1+0x20], R3 ;  /* 0x0000200301007387 */ /* 0x0007e80000100800 */
[----:B------:R3:W-:Y:S04]  /*3c60*/  STL [R1+0x1c], R2 ;  /* 0x00001c0201007387 */ /* 0x0007e80000100800 */
[----:B--2-4-:R3:W-:Y:S02]  /*3c70*/  STL [R1+0x24], R0 ;  /* 0x0000240001007387 */ /* 0x0147e40000100800 */
.L_x_1391:
[----:B-1----:R-:W2:Y:S01]  /*3c80*/  LDL.LU R245, [R1+0x8] ;  /* 0x0000080001f57983 */ /* 0x002ea20000300800 */
[----:B---3--:R-:W-:Y:S01]  /*3c90*/  MOV R2, UR18 ;  /* 0x0000001200027c02 */ /* 0x008fe20008000f00 */
[----:B------:R-:W-:Y:S01]  /*3ca0*/  USHF.L.U32 UR25, UR47, 0x6, URZ ;  /* 0x000000062f197899 */ /* 0x000fe200080006ff */
[----:B------:R-:W-:Y:S02]  /*3cb0*/  MOV R3, UR19 ;  /* 0x0000001300037c02 */ /* 0x000fe40008000f00 */
[----:B------:R-:W3:Y:S01]  /*3cc0*/  LDL R244, [R1+0x10] ;  /* 0x0000100001f47983 */ /* 0x000ee20000100800 */
[----:B------:R-:W-:Y:S04]  /*3cd0*/  UISETP.GE.AND UP0, UPT, UR25, UR32, UPT ;  /* 0x000000201900728c */ /* 0x000fe8000bf06270 */
[----:B------:R-:W4:Y:S05]  /*3ce0*/  LDL.LU R99, [R1+0xc] ;  /* 0x00000c0001637983 */ /* 0x000f2a0000300800 */
[----:B------:R-:W4:Y:S05]  /*3cf0*/  LDL R98, [R1+0x14] ;  /* 0x0000140001627983 */ /* 0x000f2a0000100800 */
[----:B------:R-:W4:Y:S05]  /*3d00*/  LDL R97, [R1+0x20] ;  /* 0x0000200001617983 */ /* 0x000f2a0000100800 */
[----:B------:R-:W4:Y:S05]  /*3d10*/  LDL R96, [R1+0x18] ;  /* 0x0000180001607983 */ /* 0x000f2a0000100800 */
[----:B------:R-:W4:Y:S05]  /*3d20*/  LDL R95, [R1+0x24] ;  /* 0x00002400015f7983 */ /* 0x000f2a0000100800 */
[----:B------:R-:W4:Y:S05]  /*3d30*/  LDL R92, [R1+0x1c] ;  /* 0x00001c00015c7983 */ /* 0x000f2a0000100800 */
[----:B------:R-:W2:Y:S05]  /*3d40*/  LDL R0, [R1+0x48] ;  /* 0x0000480001007983 */ /* 0x000eaa0000100800 */
[----:B------:R-:W0:Y:S01]  /*3d50*/  LDGDEPBAR ;  /* 0x00000000000079af */ /* 0x000e220000000000 */
[C---:B--2---:R-:W-:Y:S01]  /*3d60*/  LEA R2, P0, R0.reuse, R2, 0x2 ;  /* 0x0000000200027211 */ /* 0x044fe200078010ff */
[----:B------:R-:W-:Y:S04]  /*3d70*/  DEPBAR.LE SB0, 0x0 ;  /* 0x000080000000791a */ /* 0x000fe80000000000 */
[----:B------:R-:W-:Y:S01]  /*3d80*/  BAR.SYNC.DEFER_BLOCKING 0x0 ;  /* 0x0000000000007b1d */ /* 0x000fe20000010000 */
[C---:B------:R-:W-:Y:S02]  /*3d90*/  LEA.HI.X R3, R0.reuse, R3, RZ, 0x2, P0 ;  /* 0x0000000300037211 */ /* 0x040fe400000f14ff */
[----:B------:R-:W-:Y:S03]  /*3da0*/  LOP3.LUT R0, R0, UR25, RZ, 0xfc, !PT ;  /* 0x0000001900007c12 */ /* 0x000fe6000f8efcff */
[----:B------:R-:W-:Y:S05]  /*3db0*/  LDSM.16.M88.4 R16, [R245] ;  /* 0x00000000f510783b */ /* 0x000fea0000000200 */
[----:B---3--:R-:W1:Y:S05]  /*3dc0*/  LDSM.16.M88.4 R8, [R244+0xc000] ;  /* 0x00c00000f408783b */ /* 0x008e6a0000000200 */
[----:B------:R-:W2:Y:S05]  /*3dd0*/  LDSM.16.M88.4 R68, [R244+0xc800] ;  /* 0x00c80000f444783b */ /* 0x000eaa0000000200 */
[----:B----4-:R-:W-:Y:S05]  /*3de0*/  LDSM.16.M88.4 R72, [R99] ;  /* 0x000000006348783b */ /* 0x010fea0000000200 */
[----:B------:R-:W3:Y:S05]  /*3df0*/  LDSM.16.M88.4 R76, [R98+0xc000] ;  /* 0x00c00000624c783b */ /* 0x000eea0000000200 */
[----:B------:R-:W4:Y:S05]  /*3e00*/  LDSM.16.M88.4 R80, [R98+0xc800] ;  /* 0x00c800006250783b */ /* 0x000f2a0000000200 */
[----:B------:R-:W-:Y:S05]  /*3e10*/  LDSM.16.M88.4 R84, [R97] ;  /* 0x000000006154783b */ /* 0x000fea0000000200 */
[----:B------:R-:W4:Y:S05]  /*3e20*/  LDSM.16.M88.4 R88, [R96+0xc000] ;  /* 0x00c000006058783b */ /* 0x000f2a0000000200 */
[----:B-----5:R-:W5:Y:S05]  /*3e30*/  LDG.E R94, desc[UR36][R2.64] ;  /* 0x00000024025e7981 */ /* 0x020f6a000c1e1900 */
[----:B------:R4:W5:Y:S01]  /*3e40*/  LDG.E R93, desc[UR36][R2.64+0x20] ;  /* 0x00002024025d7981 */ /* 0x000962000c1e1900 */
[C---:B-1----:R-:W-:Y:S08]  /*3e50*/  HMMA.16816.F32 R4, R16.reuse, R8, RZ ;  /* 0x000000081004723c */ /* 0x042ff000000018ff */
[C---:B------:R-:W-:Y:S08]  /*3e60*/  HMMA.16816.F32 R8, R16.reuse, R10, RZ ;  /* 0x0000000a1008723c */ /* 0x040ff000000018ff */
[C---:B--2---:R-:W-:Y:S08]  /*3e70*/  HMMA.16816.F32 R12, R16.reuse, R68, RZ ;  /* 0x00000044100c723c */ /* 0x044ff000000018ff */
[----:B------:R-:W-:Y:S01]  /*3e80*/  HMMA.16816.F32 R16, R16, R70, RZ ;  /* 0x000000461010723c */ /* 0x000fe200000018ff */
[----:B------:R-:W1:Y:S05]  /*3e90*/  LDSM.16.M88.4 R68, [R96+0xc800] ;  /* 0x00c800006044783b */ /* 0x000e6a0000000200 */
[----:B------:R-:W2:Y:S02]  /*3ea0*/  LDL R2, [R1+0x54] ;  /* 0x0000540001027983 */ /* 0x000ea40000100800 */
[C---:B---3--:R-:W-:Y:S08]  /*3eb0*/  HMMA.16816.F32 R4, R72.reuse, R76, R4 ;  /* 0x0000004c4804723c */ /* 0x048ff00000001804 */
[C---:B------:R-:W-:Y:S01]  /*3ec0*/  HMMA.16816.F32 R8, R72.reuse, R78, R8 ;  /* 0x0000004e4808723c */ /* 0x040fe20000001808 */
[----:B------:R-:W-:Y:S07]  /*3ed0*/  LDSM.16.M88.4 R76, [R92+0xc000] ;  /* 0x00c000005c4c783b */ /* 0x000fee0000000200 */
[C---:B----4-:R-:W-:Y:S08]  /*3ee0*/  HMMA.16816.F32 R12, R72.reuse, R80, R12 ;  /* 0x00000050480c723c */ /* 0x050ff0000000180c */
[----:B------:R-:W-:Y:S01]  /*3ef0*/  HMMA.16816.F32 R16, R72, R82, R16 ;  /* 0x000000524810723c */ /* 0x000fe20000001810 */
[----:B------:R-:W3:Y:S05]  /*3f00*/  LDSM.16.M88.4 R72, [R95] ;  /* 0x000000005f48783b */ /* 0x000eea0000000200 */
[----:B------:R-:W4:Y:S02]  /*3f10*/  LDSM.16.M88.4 R80, [R92+0xc800] ;  /* 0x00c800005c50783b */ /* 0x000f240000000200 */
[C---:B------:R-:W-:Y:S08]  /*3f20*/  HMMA.16816.F32 R4, R84.reuse, R88, R4 ;  /* 0x000000585404723c */ /* 0x040ff00000001804 */
[C---:B------:R-:W-:Y:S01]  /*3f30*/  HMMA.16816.F32 R8, R84.reuse, R90, R8 ;  /* 0x0000005a5408723c */ /* 0x040fe20000001808 */
[----:B------:R-:W-:Y:S07]  /*3f40*/  LDSM.16.M88.4 R88, [R244+0xe800] ;  /* 0x00e80000f458783b */ /* 0x000fee0000000200 */
[C---:B-1----:R-:W-:Y:S08]  /*3f50*/  HMMA.16816.F32 R12, R84.reuse, R68, R12 ;  /* 0x00000044540c723c */ /* 0x042ff0000000180c */
[----:B------:R-:W-:Y:S01]  /*3f60*/  HMMA.16816.F32 R16, R84, R70, R16 ;  /* 0x000000465410723c */ /* 0x000fe20000001810 */
[----:B------:R-:W-:Y:S05]  /*3f70*/  LDSM.16.M88.4 R68, [R245+0x2000] ;  /* 0x00200000f544783b */ /* 0x000fea0000000200 */
[----:B------:R-:W1:Y:S02]  /*3f80*/  LDSM.16.M88.4 R84, [R244+0xe000] ;  /* 0x00e00000f454783b */ /* 0x000e640000000200 */
[C---:B---3--:R-:W-:Y:S08]  /*3f90*/  HMMA.16816.F32 R4, R72.reuse, R76, R4 ;  /* 0x0000004c4804723c */ /* 0x048ff00000001804 */
[C---:B------:R-:W-:Y:S01]  /*3fa0*/  HMMA.16816.F32 R8, R72.reuse, R78, R8 ;  /* 0x0000004e4808723c */ /* 0x040fe20000001808 */
[----:B------:R-:W-:Y:S07]  /*3fb0*/  LDSM.16.M88.4 R76, [R98+0xe000] ;  /* 0x00e00000624c783b */ /* 0x000fee0000000200 */
[C---:B----4-:R-:W-:Y:S08]  /*3fc0*/  HMMA.16816.F32 R12, R72.reuse, R80, R12 ;  /* 0x00000050480c723c */ /* 0x050ff0000000180c */
[----:B------:R-:W-:Y:S01]  /*3fd0*/  HMMA.16816.F32 R16, R72, R82, R16 ;  /* 0x000000524810723c */ /* 0x000fe20000001810 */
[----:B------:R-:W3:Y:S05]  /*3fe0*/  LDSM.16.M88.4 R72, [R99+0x2000] ;  /* 0x002000006348783b */ /* 0x000eea0000000200 */
[----:B------:R-:W4:Y:S02]  /*3ff0*/  LDSM.16.M88.4 R80, [R98+0xe800] ;  /* 0x00e800006250783b */ /* 0x000f240000000200 */
[C---:B-1----:R-:W-:Y:S08]  /*4000*/  HMMA.16816.F32 R4, R68.reuse, R84, R4 ;  /* 0x000000544404723c */ /* 0x042ff00000001804 */
[C---:B------:R-:W-:Y:S01]  /*4010*/  HMMA.16816.F32 R8, R68.reuse, R86, R8 ;  /* 0x000000564408723c */ /* 0x040fe20000001808 */
[----:B------:R-:W-:Y:S07]  /*4020*/  LDSM.16.M88.4 R84, [R96+0xe000] ;  /* 0x00e000006054783b */ /* 0x000fee0000000200 */
[C---:B------:R-:W-:Y:S08]  /*4030*/  HMMA.16816.F32 R12, R68.reuse, R88, R12 ;  /* 0x00000058440c723c */ /* 0x040ff0000000180c */
[----:B------:R-:W-:Y:S01]  /*4040*/  HMMA.16816.F32 R16, R68, R90, R16 ;  /* 0x0000005a4410723c */ /* 0x000fe20000001810 */
[----:B------:R-:W1:Y:S05]  /*4050*/  LDSM.16.M88.4 R68, [R97+0x2000] ;  /* 0x002000006144783b */ /* 0x000e6a0000000200 */
[----:B------:R-:W-:Y:S02]  /*4060*/  LDSM.16.M88.4 R88, [R98+0x10800] ;  /* 0x010800006258783b */ /* 0x000fe40000000200 */
        /* <DEDUP_REMOVED lines=9> */
[----:B------:R-:W1:Y:S07]  /*4100*/  LDSM.16.M88.4 R84, [R92+0xe800] ;  /* 0x00e800005c54783b */ /* 0x000e6e0000000200 */
[C---:B---3--:R-:W-:Y:S08]  /*4110*/  HMMA.16816.F32 R12, R68.reuse, R72, R12 ;  /* 0x00000048440c723c */ /* 0x048ff0000000180c */
[----:B------:R-:W-:Y:S01]  /*4120*/  HMMA.16816.F32 R16, R68, R74, R16 ;  /* 0x0000004a4410723c */ /* 0x000fe20000001810 */
[----:B------:R-:W-:Y:S05]  /*4130*/  LDSM.16.M88.4 R68, [R245+0x4000] ;  /* 0x00400000f544783b */ /* 0x000fea0000000200 */
[----:B------:R-:W3:Y:S02]  /*4140*/  LDSM.16.M88.4 R72, [R244+0x10000] ;  /* 0x01000000f448783b */ /* 0x000ee40000000200 */
[C---:B----4-:R-:W-:Y:S08]  /*4150*/  HMMA.16816.F32 R4, R76.reuse, R80, R4 ;  /* 0x000000504c04723c */ /* 0x050ff00000001804 */
[C---:B------:R-:W-:Y:S01]  /*4160*/  HMMA.16816.F32 R8, R76.reuse, R82, R8 ;  /* 0x000000524c08723c */ /* 0x040fe20000001808 */
[----:B------:R-:W4:Y:S07]  /*4170*/  LDSM.16.M88.4 R80, [R244+0x10800] ;  /* 0x01080000f450783b */ /* 0x000f2e0000000200 */
        /* <DEDUP_REMOVED lines=13> */
[----:B------:R-:W-:Y:S02]  /*4250*/  LDSM.16.M88.4 R84, [R92+0x10000] ;  /* 0x010000005c54783b */ /* 0x000fe40000000200 */
[----:B--2---:R-:W-:Y:S05]  /*4260*/  IADD3 R0, PT, PT, R0, R2, RZ ;  /* 0x0000000200007210 */ /* 0x004fea0007ffe0ff */
[C---:B------:R-:W-:Y:S03]  /*4270*/  HMMA.16816.F32 R12, R76.reuse, R88, R12 ;  /* 0x000000584c0c723c */ /* 0x040fe6000000180c */
[C---:B------:R-:W-:Y:S02]  /*4280*/  IADD3 R3, PT, PT, R0.reuse, 0x48, RZ ;  /* 0x0000004800037810 */ /* 0x040fe40007ffe0ff */
[----:B------:R-:W-:Y:S03]  /*4290*/  IADD3 R2, PT, PT, R0, 0x47, RZ ;  /* 0x0000004700027810 */ /* 0x000fe60007ffe0ff */
[----:B------:R-:W-:Y:S01]  /*42a0*/  HMMA.16816.F32 R16, R76, R90, R16 ;  /* 0x0000005a4c10723c */ /* 0x000fe20000001810 */
[----:B------:R-:W1:Y:S07]  /*42b0*/  LDSM.16.M88.4 R76, [R95+0x4000] ;  /* 0x004000005f4c783b */ /* 0x000e6e0000000200 */
[C---:B---3--:R-:W-:Y:S08]  /*42c0*/  HMMA.16816.F32 R4, R68.reuse, R72, R4 ;  /* 0x000000484404723c */ /* 0x048ff00000001804 */
[C---:B------:R-:W-:Y:S08]  /*42d0*/  HMMA.16816.F32 R8, R68.reuse, R74, R8 ;  /* 0x0000004a4408723c */ /* 0x040ff00000001808 */
[C---:B----4-:R-:W-:Y:S08]  /*42e0*/  HMMA.16816.F32 R12, R68.reuse, R80, R12 ;  /* 0x00000050440c723c */ /* 0x050ff0000000180c */
[----:B------:R-:W-:Y:S01]  /*42f0*/  HMMA.16816.F32 R16, R68, R82, R16 ;  /* 0x000000524410723c */ /* 0x000fe20000001810 */
[----:B------:R-:W2:Y:S07]  /*4300*/  LDSM.16.M88.4 R68, [R92+0x10800] ;  /* 0x010800005c44783b */ /* 0x000eae0000000200 */
[C---:B-1----:R-:W-:Y:S08]  /*4310*/  HMMA.16816.F32 R4, R76.reuse, R84, R4 ;  /* 0x000000544c04723c */ /* 0x042ff00000001804 */
[C---:B------:R-:W-:Y:S11]  /*4320*/  HMMA.16816.F32 R8, R76.reuse, R86, R8 ;  /* 0x000000564c08723c */ /* 0x040ff60000001808 */
[----:B------:R-:W-:Y:S01]  /*4330*/  FMUL.FTZ R7, R7, UR16 ;  /* 0x0000001007077c20 */ /* 0x000fe20008410000 */
[----:B------:R-:W-:Y:S01]  /*4340*/  FMUL.FTZ R5, R5, UR16 ;  /* 0x0000001005057c20 */ /* 0x000fe20008410000 */
[----:B------:R-:W-:Y:S01]  /*4350*/  FMUL.FTZ R4, R4, UR16 ;  /* 0x0000001004047c20 */ /* 0x000fe20008410000 */
[----:B------:R-:W-:Y:S01]  /*4360*/  FMUL.FTZ R6, R6, UR16 ;  /* 0x0000001006067c20 */ /* 0x000fe20008410000 */
[----:B------:R1:W-:Y:S04]  /*4370*/  MUFU.TANH R81, R7 ;  /* 0x0000000700517308 */ /* 0x0003e80000002400 */
[----:B------:R-:W-:Y:S01]  /*4380*/  FMUL.FTZ R8, R8, UR16 ;  /* 0x0000001008087c20 */ /* 0x000fe20008410000 */
[----:B------:R-:W-:Y:S01]  /*4390*/  FMUL.FTZ R10, R10, UR16 ;  /* 0x000000100a0a7c20 */ /* 0x000fe20008410000 */
[----:B------:R-:W-:Y:S01]  /*43a0*/  FMUL.FTZ R11, R11, UR16 ;  /* 0x000000100b0b7c20 */ /* 0x000fe20008410000 */
[----:B------:R-:W-:Y:S03]  /*43b0*/  FMUL.FTZ R9, R9, UR16 ;  /* 0x0000001009097c20 */ /* 0x000fe60008410000 */
[----:B------:R3:W4:Y:S01]  /*43c0*/  MUFU.TANH R80, R5 ;  /* 0x0000000500507308 */ /* 0x0007220000002400 */
[C---:B--2---:R-:W-:Y:S09]  /*43d0*/  HMMA.16816.F32 R12, R76.reuse, R68, R12 ;  /* 0x000000444c0c723c */ /* 0x044ff2000000180c */
[----:B------:R2:W-:Y:S01]  /*43e0*/  MUFU.TANH R82, R4 ;  /* 0x0000000400527308 */ /* 0x0005e20000002400 */
[----:B------:R-:W-:Y:S03]  /*43f0*/  HMMA.16816.F32 R16, R76, R70, R16 ;  /* 0x000000464c10723c */ /* 0x000fe60000001810 */
[C---:B-1----:R-:W-:Y:S06]  /*4400*/  IADD3 R7, PT, PT, R0.reuse, 0x3f, RZ ;  /* 0x0000003f00077810 */ /* 0x042fec0007ffe0ff */
[----:B------:R1:W-:Y:S01]  /*4410*/  MUFU.TANH R78, R10 ;  /* 0x0000000a004e7308 */ /* 0x0003e20000002400 */
[----:B---3--:R-:W-:Y:S01]  /*4420*/  IADD3 R5, PT, PT, R0, 0x38, RZ ;  /* 0x0000003800057810 */ /* 0x008fe20007ffe0ff */
[----:B------:R-:W-:Y:S01]  /*4430*/  FMUL.FTZ R69, R12, UR16 ;  /* 0x000000100c457c20 */ /* 0x000fe20008410000 */
[----:B------:R-:W-:Y:S01]  /*4440*/  FMUL.FTZ R76, R15, UR16 ;  /* 0x000000100f4c7c20 */ /* 0x000fe20008410000 */
[----:B------:R-:W-:Y:S06]  /*4450*/  FMUL.FTZ R68, R13, UR16 ;  /* 0x000000100d447c20 */ /* 0x000fec0008410000 */
[----:B------:R3:W-:Y:S01]  /*4460*/  MUFU.TANH R12, R8 ;  /* 0x00000008000c7308 */ /* 0x0007e20000002400 */
[----:B------:R-:W-:Y:S01]  /*4470*/  IADD3 R13, PT, PT, R0, 0x2f, RZ ;  /* 0x0000002f000d7810 */ /* 0x000fe20007ffe0ff */
[----:B------:R-:W-:Y:S01]  /*4480*/  FMUL.FTZ R77, R14, UR16 ;  /* 0x000000100e4d7c20 */ /* 0x000fe20008410000 */
[----:B--2---:R-:W-:Y:S01]  /*4490*/  IADD3 R4, PT, PT, R0, 0x37, RZ ;  /* 0x0000003700047810 */ /* 0x004fe20007ffe0ff */
[----:B------:R-:W-:Y:S01]  /*44a0*/  FMUL.FTZ R18, R18, UR16 ;  /* 0x0000001012127c20 */ /* 0x000fe20008410000 */
[----:B------:R-:W-:Y:S01]  /*44b0*/  FMUL.FTZ R79, R16, UR16 ;  /* 0x00000010104f7c20 */ /* 0x000fe20008410000 */
[----:B------:R-:W-:Y:S04]  /*44c0*/  IABS R14, R3 ;  /* 0x00000003000e7213 */ /* 0x000fe80000000000 */
[----:B------:R-:W2:Y:S01]  /*44d0*/  MUFU.TANH R75, R11 ;  /* 0x0000000b004b7308 */ /* 0x000ea20000002400 */
[----:B------:R-:W-:Y:S01]  /*44e0*/  FMUL.FTZ R84, R17, UR16 ;  /* 0x0000001011547c20 */ /* 0x000fe20008410000 */
[----:B-1----:R-:W-:Y:S01]  /*44f0*/  IABS R10, R7 ;  /* 0x00000007000a7213 */ /* 0x002fe20000000000 */
[----:B------:R-:W-:Y:S01]  /*4500*/  FMUL.FTZ R85, R19, UR16 ;  /* 0x0000001013557c20 */ /* 0x000fe20008410000 */
[----:B------:R-:W-:Y:S02]  /*4510*/  IABS R3, R13 ;  /* 0x0000000d00037213 */ /* 0x000fe40000000000 */
[----:B------:R-:W-:Y:S04]  /*4520*/  I2FP.F32.S32 R74, R10 ;  /* 0x0000000a004a7245 */ /* 0x000fe80000201400 */
[----:B------:R1:W1:Y:S01]  /*4530*/  MUFU.TANH R11, R9 ;  /* 0x00000009000b7308 */ /* 0x0002620000002400 */
[C---:B------:R-:W-:Y:S02]  /*4540*/  IADD3 R16, PT, PT, R0.reuse, 0x28, RZ ;  /* 0x0000002800107810 */ /* 0x040fe40007ffe0ff */
[----:B---3--:R-:W-:Y:S01]  /*4550*/  IADD3 R8, PT, PT, R0, 0x40, RZ ;  /* 0x0000004000087810 */ /* 0x008fe20007ffe0ff */
[----:B----4-:R-:W-:Y:S01]  /*4560*/  FFMA.FTZ R13, R74, -UR8, R80 ;  /* 0x800000084a0d7c23 */ /* 0x010fe20008010050 */
[----:B------:R-:W-:Y:S01]  /*4570*/  I2FP.F32.S32 R70, R3 ;  /* 0x0000000300467245 */ /* 0x000fe20000201400 */
[----:B------:R-:W-:Y:S01]  /*4580*/  FFMA.FTZ R3, -R80, R80, 1 ;  /* 0x3f80000050037423 */ /* 0x000fe20000010150 */
[----:B------:R-:W-:Y:S03]  /*4590*/  IABS R15, R8 ;  /* 0x00000008000f7213 */ /* 0x000fe60000000000 */
[----:B------:R3:W4:Y:S01]  /*45a0*/  MUFU.TANH R83, R6 ;  /* 0x0000000600537308 */ /* 0x0007220000002400 */
[----:B------:R-:W-:Y:S01]  /*45b0*/  IABS R8, R5 ;  /* 0x0000000500087213 */ /* 0x000fe20000000000 */
[----:B--2---:R-:W-:Y:S01]  /*45c0*/  FFMA.FTZ R74, R74, -UR8, R75 ;  /* 0x800000084a4a7c23 */ /* 0x004fe2000801004b */
[----:B------:R-:W-:Y:S01]  /*45d0*/  IABS R5, R4 ;  /* 0x0000000400057213 */ /* 0x000fe20000000000 */
[----:B------:R-:W-:Y:S01]  /*45e0*/  FMUL.FTZ R88, R3, UR16 ;  /* 0x0000001003587c20 */ /* 0x000fe20008410000 */
[----:B------:R-:W-:Y:S02]  /*45f0*/  I2FP.F32.S32 R17, R15 ;  /* 0x0000000f00117245 */ /* 0x000fe40000201400 */
[----:B------:R-:W-:Y:S03]  /*4600*/  I2FP.F32.S32 R72, R5 ;  /* 0x0000000500487245 */ /* 0x000fe60000201400 */
[----:B------:R-:W2:Y:S01]  /*4610*/  MUFU.TANH R69, R69 ;  /* 0x0000004500457308 */ /* 0x000ea20000002400 */
[----:B------:R-:W-:Y:S01]  /*4620*/  FFMA.FTZ R5, -R75, R75, 1 ;  /* 0x3f8000004b057423 */ /* 0x000fe2000001014b */
[C---:B-1----:R-:W-:Y:S01]  /*4630*/  IADD3 R9, PT, PT, R0.reuse, 0x30, RZ ;  /* 0x0000003000097810 */ /* 0x042fe20007ffe0ff */
[----:B------:R-:W-:Y:S01]  /*4640*/  FFMA.FTZ R3, -R11, R11, 1 ;  /* 0x3f8000000b037423 */ /* 0x000fe2000001010b */
[----:B------:R-:W-:Y:S01]  /*4650*/  IADD3 R0, PT, PT, R0, 0x27, RZ ;  /* 0x0000002700007810 */ /* 0x000fe20007ffe0ff */
[----:B------:R-:W-:Y:S01]  /*4660*/  FMUL.FTZ R247, R5, UR16 ;  /* 0x0000001005f77c20 */ /* 0x000fe20008410000 */
[----:B------:R-:W-:Y:S01]  /*4670*/  IABS R4, R9 ;  /* 0x0000000900047213 */ /* 0x000fe20000000000 */
[----:B------:R-:W-:Y:S03]  /*4680*/  FMUL.FTZ R245, R3, UR16 ;  /* 0x0000001003f57c20 */ /* 0x000fe60008410000 */
[----:B------:R-:W1:Y:S01]  /*4690*/  MUFU.TANH R19, R18 ;  /* 0x0000001200137308 */ /* 0x000e620000002400 */
[----:B------:R-:W-:Y:S01]  /*46a0*/  IABS R0, R0 ;  /* 0x0000000000007213 */ /* 0x000fe20000000000 */
[----:B------:R-:W-:Y:S01]  /*46b0*/  FFMA.FTZ R11, R72, -UR8, R11 ;  /* 0x80000008480b7c23 */ /* 0x000fe2000801000b */
[----:B---3--:R-:W-:Y:S02]  /*46c0*/  IABS R6, R2 ;  /* 0x0000000200067213 */ /* 0x008fe40000000000 */
[----:B------:R-:W-:Y:S01]  /*46d0*/  I2FP.F32.S32 R71, R4 ;  /* 0x0000000400477245 */ /* 0x000fe20000201400 */
[----:B------:R-:W-:Y:S01]  /*46e0*/  FFMA.FTZ R4, -R82, R82, 1 ;  /* 0x3f80000052047423 */ /* 0x000fe20000010152 */
[----:B------:R-:W-:Y:S03]  /*46f0*/  I2FP.F32.S32 R6, R6 ;  /* 0x0000000600067245 */ /* 0x000fe60000201400 */
[----:B------:R-:W3:Y:S01]  /*4700*/  MUFU.TANH R18, R79 ;  /* 0x0000004f00127308 */ /* 0x000ee20000002400 */
[----:B------:R-:W-:Y:S01]  /*4710*/  IABS R2, R16 ;  /* 0x0000001000027213 */ /* 0x000fe20000000000 */
[----:B------:R-:W-:Y:S01]  /*4720*/  FMUL.FTZ R89, R4, UR16 ;  /* 0x0000001004597c20 */ /* 0x000fe20008410000 */
[----:B------:R-:W-:Y:S01]  /*4730*/  MOV R7, R14 ;  /* 0x0000000e00077202 */ /* 0x000fe20000000f00 */
[----:B------:R-:W-:Y:S01]  /*4740*/  FFMA.FTZ R15, R6, -UR8, R81 ;  /* 0x80000008060f7c23 */ /* 0x000fe20008010051 */
[----:B------:R-:W-:Y:S01]  /*4750*/  FFMA.FTZ R6, -R81, R81, 1 ;  /* 0x3f80000051067423 */ /* 0x000fe20000010151 */
[----:B------:R-:W-:Y:S01]  /*4760*/  FFMA.FTZ R4, -R12, R12, 1 ;  /* 0x3f8000000c047423 */ /* 0x000fe2000001010c */
[----:B------:R-:W-:Y:S03]  /*4770*/  I2FP.F32.S32 R2, R2 ;  /* 0x0000000200027245 */ /* 0x000fe60000201400 */
[----:B------:R-:W3:Y:S01]  /*4780*/  MUFU.TANH R75, R84 ;  /* 0x00000054004b7308 */ /* 0x000ee20000002400 */
[----:B------:R-:W-:Y:S01]  /*4790*/  I2FP.F32.S32 R7, R7 ;  /* 0x0000000700077245 */ /* 0x000fe20000201400 */
[----:B------:R-:W-:Y:S01]  /*47a0*/  FMUL.FTZ R86, R6, UR16 ;  /* 0x0000001006567c20 */ /* 0x000fe20008410000 */
[----:B------:R-:W-:Y:S01]  /*47b0*/  I2FP.F32.S32 R73, R8 ;  /* 0x0000000800497245 */ /* 0x000fe20000201400 */
[----:B----4-:R-:W-:Y:S01]  /*47c0*/  FFMA.FTZ R8, -R83, R83, 1 ;  /* 0x3f80000053087423 */ /* 0x010fe20000010153 */
[----:B------:R-:W-:Y:S01]  /*47d0*/  I2FP.F32.S32 R0, R0 ;  /* 0x0000000000007245 */ /* 0x000fe20000201400 */
[----:B--2---:R-:W-:Y:S01]  /*47e0*/  FFMA.FTZ R6, -R69, R69, 1 ;  /* 0x3f80000045067423 */ /* 0x004fe20000010145 */
[----:B------:R-:W-:Y:S03]  /*47f0*/  FMUL.FTZ R246, R4, UR16 ;  /* 0x0000001004f67c20 */ /* 0x000fe60008410000 */
[----:B------:R-:W2:Y:S01]  /*4800*/  MUFU.TANH R77, R77 ;  /* 0x0000004d004d7308 */ /* 0x000ea20000002400 */
[C---:B------:R-:W-:Y:S01]  /*4810*/  FFMA.FTZ R69, R71.reuse, -UR8, R69 ;  /* 0x8000000847457c23 */ /* 0x040fe20008010045 */
[----:B-1----:R-:W-:Y:S01]  /*4820*/  FFMA.FTZ R71, R71, -UR8, R19 ;  /* 0x8000000847477c23 */ /* 0x002fe20008010013 */
[----:B------:R-:W-:Y:S01]  /*4830*/  FFMA.FTZ R4, -R19, R19, 1 ;  /* 0x3f80000013047423 */ /* 0x000fe20000010113 */
[----:B---3--:R-:W-:Y:S01]  /*4840*/  FFMA.FTZ R19, R2, -UR8, R18 ;  /* 0x8000000802137c23 */ /* 0x008fe20008010012 */
[----:B------:R-:W-:Y:S01]  /*4850*/  FFMA.FTZ R3, -R18, R18, 1 ;  /* 0x3f80000012037423 */ /* 0x000fe20000010112 */
[----:B------:R-:W-:Y:S01]  /*4860*/  FFMA.FTZ R16, R7, -UR8, R83 ;  /* 0x8000000807107c23 */ /* 0x000fe20008010053 */
[----:B------:R-:W-:Y:S03]  /*4870*/  FMUL.FTZ R87, R8, UR16 ;  /* 0x0000001008577c20 */ /* 0x000fe60008410000 */
[----:B------:R-:W1:Y:S01]  /*4880*/  MUFU.TANH R76, R76 ;  /* 0x0000004c004c7308 */ /* 0x000e620000002400 */
[----:B------:R-:W-:Y:S01]  /*4890*/  FFMA.FTZ R7, -R78, R78, 1 ;  /* 0x3f8000004e077423 */ /* 0x000fe2000001014e */
[----:B------:R-:W-:Y:S01]  /*48a0*/  FFMA.FTZ R18, R0, -UR8, R75 ;  /* 0x8000000800127c23 */ /* 0x000fe2000801004b */
[----:B------:R-:W-:Y:S01]  /*48b0*/  FFMA.FTZ R2, -R75, R75, 1 ;  /* 0x3f8000004b027423 */ /* 0x000fe2000001014b */
[----:B------:R-:W-:Y:S01]  /*48c0*/  FFMA.FTZ R14, R17, -UR8, R82 ;  /* 0x80000008110e7c23 */ /* 0x000fe20008010052 */
[----:B------:R-:W-:Y:S01]  /*48d0*/  FFMA.FTZ R12, R73, -UR8, R12 ;  /* 0x80000008490c7c23 */ /* 0x000fe2000801000c */
[----:B------:R-:W-:Y:S01]  /*48e0*/  FFMA.FTZ R17, R17, -UR8, R78 ;  /* 0x8000000811117c23 */ /* 0x000fe2000801004e */
[----:B------:R-:W-:Y:S03]  /*48f0*/  FMUL.FTZ R251, R7, UR16 ;  /* 0x0000001007fb7c20 */ /* 0x000fe60008410000 */
[----:B------:R-:W3:Y:S01]  /*4900*/  MUFU.TANH R68, R68 ;  /* 0x0000004400447308 */ /* 0x000ee20000002400 */
[----:B------:R-:W-:Y:S01]  /*4910*/  FMUL.FTZ R91, R6, UR16 ;  /* 0x00000010065b7c20 */ /* 0x000fe20008410000 */
[----:B--2---:R-:W-:Y:S01]  /*4920*/  FFMA.FTZ R9, -R77, R77, 1 ;  /* 0x3f8000004d097423 */ /* 0x004fe2000001014d */
[----:B------:R-:W-:Y:S01]  /*4930*/  FFMA.FTZ R73, R73, -UR8, R77 ;  /* 0x8000000849497c23 */ /* 0x000fe2000801004d */
[----:B------:R-:W-:Y:S01]  /*4940*/  FMUL.FTZ R244, R4, UR16 ;  /* 0x0000001004f47c20 */ /* 0x000fe20008410000 */
[----:B------:R-:W-:Y:S01]  /*4950*/  FMUL.FTZ R96, R3, UR16 ;  /* 0x0000001003607c20 */ /* 0x000fe20008410000 */
[----:B------:R-:W-:Y:S01]  /*4960*/  FMUL.FTZ R99, R9, UR16 ;  /* 0x0000001009637c20 */ /* 0x000fe20008410000 */
[----:B------:R-:W-:Y:S03]  /*4970*/  FMUL.FTZ R95, R2, UR16 ;  /* 0x00000010025f7c20 */ /* 0x000fe60008410000 */
[----:B------:R-:W2:Y:S01]  /*4980*/  MUFU.TANH R10, R85 ;  /* 0x00000055000a7308 */ /* 0x000ea20000002400 */
[----:B-1----:R-:W-:Y:S01]  /*4990*/  FFMA.FTZ R8, -R76, R76, 1 ;  /* 0x3f8000004c087423 */ /* 0x002fe2000001014c */
[----:B------:R-:W-:Y:S03]  /*49a0*/  FFMA.FTZ R72, R72, -UR8, R76 ;  /* 0x8000000848487c23 */ /* 0x000fe6000801004c */
[----:B------:R-:W-:Y:S01]  /*49b0*/  FMUL.FTZ R98, R8, UR16 ;  /* 0x0000001008627c20 */ /* 0x000fe20008410000 */
[----:B---3--:R-:W-:Y:S01]  /*49c0*/  FFMA.FTZ R5, -R68, R68, 1 ;  /* 0x3f80000044057423 */ /* 0x008fe20000010144 */
[----:B------:R-:W-:Y:S03]  /*49d0*/  FFMA.FTZ R68, R70, -UR8, R68 ;  /* 0x8000000846447c23 */ /* 0x000fe60008010044 */
[----:B------:R-:W-:Y:S01]  /*49e0*/  FMUL.FTZ R90, R5, UR16 ;  /* 0x00000010055a7c20 */ /* 0x000fe20008410000 */
[----:B--2---:R-:W-:Y:S01]  /*49f0*/  FFMA.FTZ R0, -R10, R10, 1 ;  /* 0x3f8000000a007423 */ /* 0x004fe2000001010a */
[----:B------:R-:W-:Y:S03]  /*4a00*/  FFMA.FTZ R70, R70, -UR8, R10 ;  /* 0x8000000846467c23 */ /* 0x000fe6000801000a */
[----:B------:R-:W-:Y:S01]  /*4a10*/  FMUL.FTZ R97, R0, UR16 ;  /* 0x0000001000617c20 */ /* 0x000fe20008410000 */
[----:B------:R-:W-:Y:S06]  /*4a20*/  BRA.U !UP0, `(.L_x_1387) ;  /* 0x0000000108247547 */ /* 0x000fec000b800000 */
[----:B------:R-:W-:Y:S01]  /*4a30*/  UIADD3 UR29, UPT, UPT, -UR38, UR40, UR33 ;  /* 0x00000028261d7290 */ /* 0x000fe2000fffe121 */
[----:B------:R-:W-:Y:S01]  /*4a40*/  IMAD.U32 R0, RZ, RZ, UR33 ;  /* 0x00000021ff007e24 */ /* 0x000fe2000f8e00ff */
[----:B------:R-:W-:Y:S02]  /*4a50*/  UIADD3 UR25, UPT, UPT, UR25, 0x40, URZ ;  /* 0x0000004019197890 */ /* 0x000fe4000fffe0ff */
[----:B------:R-:W-:Y:S02]  /*4a60*/  UIADD3 UR29, UPT, UPT, UR29, -0x40, UR14 ;  /* 0xffffffc01d1d7890 */ /* 0x000fe4000fffe00e */
[----:B------:R-:W-:Y:S02]  /*4a70*/  ISETP.LT.AND P0, PT, R0, UR38, PT ;  /* 0x0000002600007c0c */ /* 0x000fe4000bf01270 */
[----:B------:R-:W-:Y:S06]  /*4a80*/  UISETP.GE.AND UP0, UPT, UR25, UR29, UPT ;  /* 0x0000001d1900728c */ /* 0x000fec000bf06270 */
[----:B------:R-:W-:Y:S11]  /*4a90*/  PLOP3.LUT P1, PT, PT, PT, UP0, 0x80, 0x8 ;  /* 0x000000000008781c */ /* 0x000ff60003f2f008 */
[----:B------:R-:W-:Y:S02]  /*4aa0*/  @!UPT UIADD3 URZ, UPT, UPT, URZ, URZ, URZ ;  /* 0x000000fffffff290 */ /* 0x000fe4000fffe0ff */
[----:B------:R-:W-:Y:S05]  /*4ab0*/  @!P1 BRA P0, `(.L_x_1388) ;  /* 0x0000000400909947 */ /* 0x000fea0000000000 */
.L_x_1387:
        /* <DEDUP_REMOVED lines=16> */
[----:B------:R-:W-:Y:S02]  /*4bc0*/  VIADD R75, R2, UR29 ;  /* 0x0000001d024b7c36 */ /* 0x000fe40008000000 */
[----:B------:R-:W-:Y:S02]  /*4bd0*/  VIADD R10, R0, 0x1 ;  /* 0x00000001000a7836 */ /* 0x000fe40000000000 */
[----:B------:R-:W-:Y:S01]  /*4be0*/  VIADD R76, R2, UR25 ;  /* 0x00000019024c7c36 */ /* 0x000fe20008000000 */
[----:B------:R-:W-:Y:S01]  /*4bf0*/  VIMNMX R3, PT, PT, RZ, R75, !PT ;  /* 0x0000004bff037248 */ /* 0x000fe20007fe0100 */
[C---:B------:R-:W-:Y:S02]  /*4c00*/  VIADD R9, R0.reuse, 0x8 ;  /* 0x0000000800097836 */ /* 0x040fe40000000000 */
[----:B------:R-:W-:Y:S01]  /*4c10*/  VIADD R8, R0, 0x9 ;  /* 0x0000000900087836 */ /* 0x000fe20000000000 */
[----:B------:R-:W-:Y:S01]  /*4c20*/  ISETP.GE.AND P6, PT, R10, R3, PT ;  /* 0x000000030a00720c */ /* 0x000fe20003fc6270 */
[----:B------:R-:W-:Y:S01]  /*4c30*/  VIADD R7, R0, 0x10 ;  /* 0x0000001000077836 */ /* 0x000fe20000000000 */
[----:B------:R-:W-:Y:S01]  /*4c40*/  VIADDMNMX R2, R76, R77, UR38, PT ;  /* 0x000000264c027e46 */ /* 0x000fe2000b80014d */
[C---:B------:R-:W-:Y:S01]  /*4c50*/  VIADD R6, R0.reuse, 0x11 ;  /* 0x0000001100067836 */ /* 0x040fe20000000000 */
[CC--:B------:R-:W-:Y:S01]  /*4c60*/  ISETP.GE.AND P0, PT, R0.reuse, R3.reuse, PT ;  /* 0x000000030000720c */ /* 0x0c0fe20003f06270 */
[C---:B------:R-:W-:Y:S01]  /*4c70*/  VIADD R4, R0.reuse, 0x19 ;  /* 0x0000001900047836 */ /* 0x040fe20000000000 */
[----:B------:R-:W-:Y:S02]  /*4c80*/  FSEL R13, R13, -INF , P6 ;  /* 0xff8000000d0d7808 */ /* 0x000fe40003000000 */
[-C--:B------:R-:W-:Y:S02]  /*4c90*/  ISETP.GE.AND P6, PT, R0, R2.reuse, PT ;  /* 0x000000020000720c */ /* 0x080fe40003fc6270 */
[----:B------:R-:W-:Y:S01]  /*4ca0*/  FSEL R14, R14, -INF , P0 ;  /* 0xff8000000e0e7808 */ /* 0x000fe20000000000 */
[----:B-1----:R-:W-:Y:S01]  /*4cb0*/  VIADD R5, R0, 0x18 ;  /* 0x0000001800057836 */ /* 0x002fe20000000000 */
[-C--:B------:R-:W-:Y:S02]  /*4cc0*/  ISETP.GE.AND P5, PT, R9, R3.reuse, PT ;  /* 0x000000030900720c */ /* 0x080fe40003fa6270 */
[-C--:B------:R-:W-:Y:S02]  /*4cd0*/  ISETP.GE.AND P4, PT, R8, R3.reuse, PT ;  /* 0x000000030800720c */ /* 0x080fe40003f86270 */
[-C--:B------:R-:W-:Y:S02]  /*4ce0*/  ISETP.GE.AND P3, PT, R7, R3.reuse, PT ;  /* 0x000000030700720c */ /* 0x080fe40003f66270 */
[-C--:B------:R-:W-:Y:S02]  /*4cf0*/  ISETP.GE.AND P2, PT, R6, R3.reuse, PT ;  /* 0x000000030600720c */ /* 0x080fe40003f46270 */
[-C--:B------:R-:W-:Y:S02]  /*4d00*/  ISETP.GE.AND P1, PT, R5, R3.reuse, PT ;  /* 0x000000030500720c */ /* 0x080fe40003f26270 */
[----:B------:R-:W-:Y:S02]  /*4d10*/  ISETP.GE.AND P0, PT, R4, R3, PT ;  /* 0x000000030400720c */ /* 0x000fe40003f06270 */
[----:B------:R-:W-:Y:S02]  /*4d20*/  P2R R3, PR, RZ, 0x40 ;  /* 0x00000040ff037803 */ /* 0x000fe40000000000 */
[-C--:B------:R-:W-:Y:S02]  /*4d30*/  ISETP.GE.AND P6, PT, R9, R2.reuse, PT ;  /* 0x000000020900720c */ /* 0x080fe40003fc6270 */
[----:B------:R-:W-:Y:S02]  /*4d40*/  FSEL R78, R12, -INF , P5 ;  /* 0xff8000000c4e7808 */ /* 0x000fe40002800000 */
[----:B------:R-:W-:Y:S02]  /*4d50*/  P2R R12, PR, RZ, 0x40 ;  /* 0x00000040ff0c7803 */ /* 0x000fe40000000000 */
[----:B------:R-:W-:Y:S02]  /*4d60*/  ISETP.NE.AND P6, PT, R3, RZ, PT ;  /* 0x000000ff0300720c */ /* 0x000fe40003fc5270 */
[----:B------:R-:W-:Y:S02]  /*4d70*/  VIADDMNMX R3, R75, 0x8, RZ, !PT ;  /* 0x000000084b037846 */ /* 0x000fe400078001ff */
        /* <DEDUP_REMOVED lines=8> */
[----:B------:R-:W-:Y:S02]  /*4e00*/  P2R R11, PR, RZ, 0x20 ;  /* 0x00000020ff0b7803 */ /* 0x000fe40000000000 */
[----:B------:R-:W-:Y:S02]  /*4e10*/  FSEL R17, R17, -INF , P0 ;  /* 0xff80000011117808 */ /* 0x000fe40000000000 */
[-C--:B------:R-:W-:Y:S02]  /*4e20*/  ISETP.GE.AND P0, PT, R8, R3.reuse, PT ;  /* 0x000000030800720c */ /* 0x080fe40003f06270 */
[----:B------:R-:W-:Y:S02]  /*4e30*/  FSEL R69, R69, -INF , P3 ;  /* 0xff80000045457808 */ /* 0x000fe40001800000 */
        /* <DEDUP_REMOVED lines=8> */
[-C--:B------:R-:W-:Y:S02]  /*4ec0*/  ISETP.GE.AND P5, PT, R8, R2.reuse, PT ;  /* 0x000000020800720c */ /* 0x080fe40003fa6270 */
[----:B------:R-:W-:Y:S02]  /*4ed0*/  FSEL R71, R71, -INF , P0 ;  /* 0xff80000047477808 */ /* 0x000fe40000000000 */
[-C--:B------:R-:W-:Y:S02]  /*4ee0*/  ISETP.GE.AND P4, PT, R7, R2.reuse, PT ;  /* 0x000000020700720c */ /* 0x080fe40003f86270 */
[-C--:B------:R-:W-:Y:S02]  /*4ef0*/  ISETP.GE.AND P3, PT, R6, R2.reuse, PT ;  /* 0x000000020600720c */ /* 0x080fe40003f66270 */
[-C--:B------:R-:W-:Y:S02]  /*4f00*/  ISETP.GE.AND P2, PT, R5, R2.reuse, PT ;  /* 0x000000020500720c */ /* 0x080fe40003f46270 */
[C---:B------:R-:W-:Y:S01]  /*4f10*/  ISETP.GE.AND P1, PT, R4.reuse, R2, PT ;  /* 0x000000020400720c */ /* 0x040fe20003f26270 */
[----:B------:R-:W-:Y:S01]  /*4f20*/  IMAD.MOV.U32 R2, RZ, RZ, 0x9 ;  /* 0x00000009ff027424 */ /* 0x000fe200078e00ff */
[----:B------:R-:W-:Y:S02]  /*4f30*/  ISETP.GE.AND P0, PT, R4, R3, PT ;  /* 0x000000030400720c */ /* 0x000fe40003f06270 */
[----:B------:R-:W-:Y:S02]  /*4f40*/  FSEL R14, R14, -INF , !P6 ;  /* 0xff8000000e0e7808 */ /* 0x000fe40007000000 */
[----:B------:R-:W-:Y:S02]  /*4f50*/  FSEL R70, R70, -INF , P0 ;  /* 0xff80000046467808 */ /* 0x000fe40000000000 */
[----:B------:R-:W-:Y:S02]  /*4f60*/  ISETP.NE.AND P0, PT, R11, RZ, PT ;  /* 0x000000ff0b00720c */ /* 0x000fe40003f05270 */
[----:B------:R-:W-:Y:S02]  /*4f70*/  VIADDMNMX R2, R76, R2, UR38, PT ;  /* 0x000000264c027e46 */ /* 0x000fe4000b800102 */
[----:B------:R-:W-:Y:S02]  /*4f80*/  FSEL R13, R13, -INF , !P0 ;  /* 0xff8000000d0d7808 */ /* 0x000fe40004000000 */
[----:B------:R-:W-:Y:S02]  /*4f90*/  ISETP.NE.AND P6, PT, R12, RZ, PT ;  /* 0x000000ff0c00720c */ /* 0x000fe40003fc5270 */
        /* <DEDUP_REMOVED lines=22> */
.L_x_1388:
[----:B------:R-:W2:Y:S01]  /*5100*/  LDL R0, [R1+0x4c] ;  /* 0x00004c0001007983 */ /* 0x000ea20000100800 */
[----:B------:R-:W-:Y:S01]  /*5110*/  IMAD.MOV.U32 R85, RZ, RZ, 0x10 ;  /* 0x00000010ff557424 */ /* 0x000fe200078e00ff */
[----:B------:R-:W-:Y:S01]  /*5120*/  MOV R80, 0x40 ;  /* 0x0000004000507802 */ /* 0x000fe20000000f00 */
[----:B------:R-:W-:Y:S01]  /*5130*/  UISETP.GT.AND UP0, UPT, UR47, UR43, UPT ;  /* 0x0000002b2f00728c */ /* 0x000fe2000bf04270 */
[----:B------:R-:W3:Y:S01]  /*5140*/  LDL R3, [R1+0x50] ;  /* 0x0000500001037983 */ /* 0x000ee20000100800 */
[----:B------:R-:W1:Y:S03]  /*5150*/  S2R R6, SR_TID.X ;  /* 0x0000000000067919 */ /* 0x000e660000002100 */
[----:B------:R-:W-:Y:S06]  /*5160*/  STL [R1+0x90], R113 ;  /* 0x0000907101007387 */ /* 0x000fec0000100800 */
[----:B------:R-:W-:Y:S01]  /*5170*/  @UP0 UIADD3 UR29, UP1, UPT, UR56, -0x100, URZ ;  /* 0xffffff00381d0890 */ /* 0x000fe2000ff3e0ff */
[----:B------:R-:W-:Y:S03]  /*5180*/  STL [R1+0x8c], R112 ;  /* 0x00008c7001007387 */ /* 0x000fe60000100800 */
[----:B------:R-:W-:Y:S01]  /*5190*/  @UP0 UIADD3.X UR25, UPT, UPT, UR57, -0x1, URZ, UP1, !UPT ;  /* 0xffffffff39190890 */ /* 0x000fe20008ffe4ff */
[----:B------:R4:W-:Y:S01]  /*51a0*/  STL [R1+0x88], R111 ;  /* 0x0000886f01007387 */ /* 0x0009e20000100800 */
[----:B------:R-:W-:Y:S03]  /*51b0*/  @UP0 UIADD3 UR18, UP1, UPT, UR18, -0x100, URZ ;  /* 0xffffff0012120890 */ /* 0x000fe6000ff3e0ff */
[----:B------:R-:W-:Y:S01]  /*51c0*/  STL [R1+0x84], R110 ;  /* 0x0000846e01007387 */ /* 0x000fe20000100800 */
[----:B------:R-:W-:Y:S03]  /*51d0*/  @UP0 UIADD3.X UR19, UPT, UPT, UR19, -0x1, URZ, UP1, !UPT ;  /* 0xffffffff13130890 */ /* 0x000fe60008ffe4ff */
[----:B------:R-:W-:Y:S04]  /*51e0*/  STL [R1+0x80], R109 ;  /* 0x0000806d01007387 */ /* 0x000fe80000100800 */
[----:B------:R4:W-:Y:S04]  /*51f0*/  STL [R1+0x7c], R108 ;  /* 0x00007c6c01007387 */ /* 0x0009e80000100800 */
[----:B------:R4:W-:Y:S04]  /*5200*/  STL [R1+0x78], R107 ;  /* 0x0000786b01007387 */ /* 0x0009e80000100800 */
[----:B------:R-:W-:Y:S04]  /*5210*/  STL [R1+0x74], R106 ;  /* 0x0000746a01007387 */ /* 0x000fe80000100800 */
[----:B------:R-:W-:Y:S04]  /*5220*/  STL [R1+0x70], R105 ;  /* 0x0000706901007387 */ /* 0x000fe80000100800 */
[----:B------:R-:W-:Y:S04]  /*5230*/  STL [R1+0x6c], R104 ;  /* 0x00006c6801007387 */ /* 0x000fe80000100800 */
[----:B------:R-:W-:Y:S04]  /*5240*/  STL [R1+0x68], R103 ;  /* 0x0000686701007387 */ /* 0x000fe80000100800 */
[----:B------:R-:W-:Y:S04]  /*5250*/  STL [R1+0x64], R102 ;  /* 0x0000646601007387 */ /* 0x000fe80000100800 */
[----:B------:R4:W-:Y:S04]  /*5260*/  STL [R1+0x60], R101 ;  /* 0x0000606501007387 */ /* 0x0009e80000100800 */
[----:B------:R-:W-:Y:S01]  /*5270*/  STL [R1+0x58], R100 ;  /* 0x0000586401007387 */ /* 0x000fe20000100800 */
[C---:B---3--:R-:W-:Y:S01]  /*5280*/  FSETP.NEU.FTZ.AND P1, PT, R3.reuse, -INF , PT ;  /* 0xff8000000300780b */ /* 0x048fe20003f3d000 */
[----:B------:R-:W-:Y:S01]  /*5290*/  FMUL.FTZ R2, R3, 1.4426950216293334961 ;  /* 0x3fb8aa3b03027820 */ /* 0x000fe20000410000 */
[C---:B--2---:R-:W-:Y:S01]  /*52a0*/  FSETP.NEU.FTZ.AND P0, PT, R0.reuse, -INF , PT ;  /* 0xff8000000000780b */ /* 0x044fe20003f1d000 */
[----:B------:R-:W-:Y:S01]  /*52b0*/  FMUL.FTZ R0, R0, 1.4426950216293334961 ;  /* 0x3fb8aa3b00007820 */ /* 0x000fe20000410000 */
[C---:B-1----:R-:W-:Y:S01]  /*52c0*/  SHF.L.U32 R3, R6.reuse, 0x4, RZ ;  /* 0x0000000406037819 */ /* 0x042fe200000006ff */
[C---:B------:R-:W-:Y:S01]  /*52d0*/  IMAD.SHL.U32 R249, R6.reuse, 0x20, RZ ;  /* 0x0000002006f97824 */ /* 0x040fe200078e00ff */
[C---:B------:R-:W-:Y:S01]  /*52e0*/  SHF.L.U32 R8, R6.reuse, 0x1, RZ ;  /* 0x0000000106087819 */ /* 0x040fe200000006ff */
[----:B------:R-:W-:Y:S01]  /*52f0*/  IMAD.SHL.U32 R92, R6, 0x8, RZ ;  /* 0x00000008065c7824 */ /* 0x000fe200078e00ff */
[----:B------:R-:W-:Y:S02]  /*5300*/  FSEL R0, R0, RZ, P0 ;  /* 0x000000ff00007208 */ /* 0x000fe40000000000 */
[----:B------:R-:W-:Y:S02]  /*5310*/  LOP3.LUT R4, R3, 0x1c0, RZ, 0xc0, !PT ;  /* 0x000001c003047812 */ /* 0x000fe400078ec0ff */
[----:B------:R-:W-:Y:S01]  /*5320*/  SHF.R.U32.HI R7, RZ, 0x2, R6 ;  /* 0x00000002ff077819 */ /* 0x000fe20000011606 */
[--C-:B------:R-:W-:Y:S01]  /*5330*/  FFMA.FTZ R16, R16, UR15, -R0.reuse ;  /* 0x0000000f10107c23 */ /* 0x100fe20008010800 */
[--C-:B------:R-:W-:Y:S01]  /*5340*/  FFMA.FTZ R15, R15, UR15, -R0.reuse ;  /* 0x0000000f0f0f7c23 */ /* 0x100fe20008010800 */
[----:B------:R-:W-:Y:S01]  /*5350*/  LOP3.LUT R3, R249, 0xc00, RZ, 0xc0, !PT ;  /* 0x00000c00f9037812 */ /* 0x000fe200078ec0ff */
[--C-:B------:R-:W-:Y:S01]  /*5360*/  FFMA.FTZ R17, R17, UR15, -R0.reuse ;  /* 0x0000000f11117c23 */ /* 0x100fe20008010800 */
[----:B----4-:R-:W-:Y:S01]  /*5370*/  MUFU.EX2 R111, R16 ;  /* 0x00000010006f7308 */ /* 0x010fe20000000800 */
[----:B------:R-:W-:Y:S01]  /*5380*/  LOP3.LUT R5, R8, 0x38, RZ, 0xc0, !PT ;  /* 0x0000003808057812 */ /* 0x000fe200078ec0ff */
[----:B------:R-:W-:Y:S01]  /*5390*/  FFMA.FTZ R74, R74, UR15, -R0 ;  /* 0x0000000f4a4a7c23 */ /* 0x000fe20008010800 */
[----:B------:R-:W-:Y:S07]  /*53a0*/  LOP3.LUT R3, R3, 0x6, R8, 0xf8, !PT ;  /* 0x0000000603037812 */ /* 0x000fee00078ef808 */
[----:B------:R-:W1:Y:S01]  /*53b0*/  MUFU.EX2 R252, R15 ;  /* 0x0000000f00fc7308 */ /* 0x000e620000000800 */
[----:B------:R-:W-:Y:S01]  /*53c0*/  LOP3.LUT R5, R5, 0x20, R7, 0x78, !PT ;  /* 0x0000002005057812 */ /* 0x000fe200078e7807 */
[--C-:B------:R-:W-:Y:S01]  /*53d0*/  FFMA.FTZ R73, R73, UR15, -R0.reuse ;  /* 0x0000000f49497c23 */ /* 0x100fe20008010800 */
[--C-:B------:R-:W-:Y:S01]  /*53e0*/  FFMA.FTZ R72, R72, UR15, -R0.reuse ;  /* 0x0000000f48487c23 */ /* 0x100fe20008010800 */
[----:B------:R-:W-:Y:S01]  /*53f0*/  FFMA.FTZ R71, R71, UR15, -R0 ;  /* 0x0000000f47477c23 */ /* 0x000fe20008010800 */
[----:B------:R-:W-:Y:S01]  /*5400*/  LOP3.LUT R5, R3, R5, R4, 0xfe, !PT ;  /* 0x0000000503057212 */ /* 0x000fe200078efe04 */
[----:B------:R-:W-:Y:S01]  /*5410*/  FFMA.FTZ R0, R70, UR15, -R0 ;  /* 0x0000000f46007c23 */ /* 0x000fe20008010800 */
[----:B------:R-:W-:Y:S03]  /*5420*/  FSEL R2, R2, RZ, P1 ;  /* 0x000000ff02027208 */ /* 0x000fe60000800000 */
[----:B------:R-:W-:Y:S01]  /*5430*/  MUFU.EX2 R108, R17 ;  /* 0x00000011006c7308 */ /* 0x000fe20000000800 */
[----:B------:R-:W-:Y:S02]  /*5440*/  LEA R84, R5, UR4, 0x1 ;  /* 0x0000000405547c11 */ /* 0x000fe4000f8e08ff */
[C---:B------:R-:W-:Y:S07]  /*5450*/  SHF.L.U32 R81, R6.reuse, 0x6, RZ ;  /* 0x0000000606517819 */ /* 0x040fee00000006ff */
[----:B------:R-:W-:Y:S01]  /*5460*/  MUFU.EX2 R0, R0 ;  /* 0x0000000000007308 */ /* 0x000fe20000000800 */
[----:B------:R-:W-:Y:S01]  /*5470*/  LOP3.LUT P0, RZ, R6, 0x8, RZ, 0xc0, !PT ;  /* 0x0000000806ff7812 */ /* 0x000fe2000780c0ff */
[--C-:B------:R-:W-:Y:S01]  /*5480*/  FFMA.FTZ R14, R14, UR15, -R2.reuse ;  /* 0x0000000f0e0e7c23 */ /* 0x100fe20008010802 */
[----:B-1----:R-:W-:Y:S01]  /*5490*/  F2FP.F16.F32.PACK_AB R3, R252, R111 ;  /* 0x0000006ffc03723e */ /* 0x002fe200000000ff */
[----:B------:R-:W-:Y:S01]  /*54a0*/  FFMA.FTZ R13, R13, UR15, -R2 ;  /* 0x0000000f0d0d7c23 */ /* 0x000fe20008010802 */
[----:B------:R-:W-:Y:S05]  /*54b0*/  LOP3.LUT R250, R81, 0x200, RZ, 0xc0, !PT ;  /* 0x0000020051fa7812 */ /* 0x000fea00078ec0ff */
[----:B------:R-:W-:Y:S01]  /*54c0*/  MUFU.EX2 R113, R14 ;  /* 0x0000000e00717308 */ /* 0x000fe20000000800 */
[----:B------:R-:W-:Y:S01]  /*54d0*/  SHF.R.U32.HI R7, RZ, 0x1, R6 ;  /* 0x00000001ff077819 */ /* 0x000fe20000011606 */
[----:B------:R1:W-:Y:S01]  /*54e0*/  STS [R84+0x14400], R3 ;  /* 0x0144000354007388 */ /* 0x0003e20000000800 */
[--C-:B------:R-:W-:Y:S07]  /*54f0*/  FFMA.FTZ R69, R69, UR15, -R2.reuse ;  /* 0x0000000f45457c23 */ /* 0x100fee0008010802 */
[----:B------:R-:W2:Y:S01]  /*5500*/  MUFU.EX2 R112, R13 ;  /* 0x0000000d00707308 */ /* 0x000ea20000000800 */
[--C-:B------:R-:W-:Y:S01]  /*5510*/  FFMA.FTZ R68, R68, UR15, -R2.reuse ;  /* 0x0000000f44447c23 */ /* 0x100fe20008010802 */
[--C-:B------:R-:W-:Y:S01]  /*5520*/  FFMA.FTZ R19, R19, UR15, -R2.reuse ;  /* 0x0000000f13137c23 */ /* 0x100fe20008010802 */
[--C-:B------:R-:W-:Y:S01]  /*5530*/  FFMA.FTZ R12, R12, UR15, -R2.reuse ;  /* 0x0000000f0c0c7c23 */ /* 0x100fe20008010802 */
[--C-:B------:R-:W-:Y:S01]  /*5540*/  FFMA.FTZ R11, R11, UR15, -R2.reuse ;  /* 0x0000000f0b0b7c23 */ /* 0x100fe20008010802 */
[----:B------:R-:W-:Y:S05]  /*5550*/  FFMA.FTZ R2, R18, UR15, -R2 ;  /* 0x0000000f12027c23 */ /* 0x000fea0008010802 */
[----:B------:R-:W-:Y:S10]  /*5560*/  MUFU.EX2 R107, R74 ;  /* 0x0000004a006b7308 */ /* 0x000ff40000000800 */
[----:B------:R3:W-:Y:S01]  /*5570*/  MUFU.EX2 R101, R2 ;  /* 0x0000000200657308 */ /* 0x0007e20000000800 */
[----:B--2---:R-:W-:Y:S09]  /*5580*/  F2FP.F16.F32.PACK_AB R4, R112, R113 ;  /* 0x000000717004723e */ /* 0x004ff200000000ff */
[----:B------:R-:W-:Y:S01]  /*5590*/  MUFU.EX2 R110, R12 ;  /* 0x0000000c006e7308 */ /* 0x000fe20000000800 */
[----:B------:R2:W-:Y:S09]  /*55a0*/  STS [R84+0x14000], R4 ;  /* 0x0140000454007388 */ /* 0x0005f20000000800 */
[----:B------:R-:W2:Y:S01]  /*55b0*/  MUFU.EX2 R109, R11 ;  /* 0x0000000b006d7308 */ /* 0x000ea20000000800 */
[----:B-1----:R-:W-:Y:S09]  /*55c0*/  LOP3.LUT P1, R3, R6, 0x4, RZ, 0xc0, !PT ;  /* 0x0000000406037812 */ /* 0x002ff2000782c0ff */
[----:B------:R-:W-:Y:S01]  /*55d0*/  MUFU.EX2 R106, R69 ;  /* 0x00000045006a7308 */ /* 0x000fe20000000800 */
[----:B------:R-:W-:Y:S02]  /*55e0*/  LOP3.LUT R6, R250, 0xc00, R249, 0xf8, !PT ;  /* 0x00000c00fa067812 */ /* 0x000fe400078ef8f9 */
[----:B------:R-:W-:Y:S01]  /*55f0*/  SEL R85, R85, 0xfffffff0, !P1 ;  /* 0xfffffff055557807 */ /* 0x000fe20004800000 */
[----:B------:R1:W-:Y:S01]  /*5600*/  STL [R1+0x28], R3 ;  /* 0x0000280301007387 */ /* 0x0003e20000100800 */
[----:B---3--:R-:W-:Y:S05]  /*5610*/  LEA R2, R5, UR5, 0x1 ;  /* 0x0000000505027c11 */ /* 0x008fea000f8e08ff */
[----:B------:R-:W3:Y:S01]  /*5620*/  MUFU.EX2 R105, R68 ;  /* 0x0000004400697308 */ /* 0x000ee20000000800 */
[----:B------:R-:W-:Y:S01]  /*5630*/  SEL R80, R80, 0xffffffc0, !P1 ;  /* 0xffffffc050507807 */ /* 0x000fe20004800000 */
[----:B------:R4:W-:Y:S01]  /*5640*/  STL [R1], R0 ;  /* 0x0000000001007387 */ /* 0x0009e20000100800 */
[C---:B------:R-:W-:Y:S01]  /*5650*/  IADD3 R82, PT, PT, R2.reuse, 0x20, RZ ;  /* 0x0000002002527810 */ /* 0x040fe20007ffe0ff */
[C---:B------:R-:W-:Y:S06]  /*5660*/  IMAD.IADD R83, R2.reuse, 0x1, R85 ;  /* 0x0000000102537824 */ /* 0x040fec00078e0255 */
[----:B------:R-:W-:Y:S01]  /*5670*/  MUFU.EX2 R104, R73 ;  /* 0x0000004900687308 */ /* 0x000fe20000000800 */
[----:B------:R-:W4:Y:S01]  /*5680*/  LDL.LU R250, [R1] ;  /* 0x0000000001fa7983 */ /* 0x000f220000300800 */
[----:B------:R-:W-:Y:S08]  /*5690*/  @P0 IADD3 R82, PT, PT, R2, -0x20, RZ ;  /* 0xffffffe002520810 */ /* 0x000ff00007ffe0ff */
[----:B------:R-:W-:Y:S01]  /*56a0*/  MUFU.EX2 R103, R72 ;  /* 0x0000004800677308 */ /* 0x000fe20000000800 */
[----:B------:R-:W-:Y:S09]  /*56b0*/  IADD3 R85, PT, PT, R85, R82, RZ ;  /* 0x0000005255557210 */ /* 0x000ff20007ffe0ff */
[----:B------:R-:W4:Y:S01]  /*56c0*/  MUFU.EX2 R102, R19 ;  /* 0x0000001300667308 */ /* 0x000f220000000800 */
[----:B--2---:R-:W-:Y:S02]  /*56d0*/  F2FP.F16.F32.PACK_AB R4, R109, R110 ;  /* 0x0000006e6d04723e */ /* 0x004fe400000000ff */
[----:B---3--:R-:W-:Y:S07]  /*56e0*/  F2FP.F16.F32.PACK_AB R5, R105, R106 ;  /* 0x0000006a6905723e */ /* 0x008fee00000000ff */
[----:B------:R-:W2:Y:S01]  /*56f0*/  MUFU.EX2 R100, R71 ;  /* 0x0000004700647308 */ /* 0x000ea20000000800 */
[----:B------:R3:W-:Y:S01]  /*5700*/  STS [R83], R4 ;  /* 0x0000000453007388 */ /* 0x0007e20000000800 */
[----:B-1----:R-:W-:Y:S02]  /*5710*/  LOP3.LUT R3, R81, 0x1c0, RZ, 0xc0, !PT ;  /* 0x000001c051037812 */ /* 0x002fe400078ec0ff */
[----:B----4-:R-:W-:Y:S02]  /*5720*/  F2FP.F16.F32.PACK_AB R0, R107, R108 ;  /* 0x0000006c6b00723e */ /* 0x010fe400000000ff */
[----:B------:R-:W-:Y:S02]  /*5730*/  F2FP.F16.F32.PACK_AB R2, R101, R102 ;  /* 0x000000666502723e */ /* 0x000fe400000000ff */
[----:B------:R-:W-:Y:S01]  /*5740*/  LOP3.LUT R3, R3, 0x38, R92, 0xf8, !PT ;  /* 0x0000003803037812 */ /* 0x000fe200078ef85c */
[----:B------:R-:W-:Y:S03]  /*5750*/  STS [R83+0x400], R0 ;  /* 0x0004000053007388 */ /* 0x000fe60000000800 */
[----:B------:R-:W-:Y:S01]  /*5760*/  LOP3.LUT R248, R3, 0x8, R7, 0x78, !PT ;  /* 0x0000000803f87812 */ /* 0x000fe200078e7807 */
[----:B------:R-:W-:Y:S03]  /*5770*/  STS [R82], R5 ;  /* 0x0000000552007388 */ /* 0x000fe60000000800 */
[----:B------:R-:W-:Y:S04]  /*5780*/  LOP3.LUT R6, R6, R248, RZ, 0xfc, !PT ;  /* 0x000000f806067212 */ /* 0x000fe800078efcff */
[----:B------:R-:W-:Y:S02]  /*5790*/  LEA R78, R6, UR4, 0x1 ;  /* 0x00000004064e7c11 */ /* 0x000fe4000f8e08ff */
[----:B---3--:R-:W-:Y:S03]  /*57a0*/  F2FP.F16.F32.PACK_AB R4, R103, R104 ;  /* 0x000000686704723e */ /* 0x008fe600000000ff */
[----:B------:R-:W-:Y:S04]  /*57b0*/  STL [R1+0x8], R78 ;  /* 0x0000084e01007387 */ /* 0x000fe80000100800 */
[----:B------:R-:W-:Y:S04]  /*57c0*/  STS [R82+0x400], R4 ;  /* 0x0004000452007388 */ /* 0x000fe80000000800 */
[----:B------:R1:W-:Y:S02]  /*57d0*/  STS [R85], R2 ;  /* 0x0000000255007388 */ /* 0x0003e40000000800 */
[----:B-1----:R-:W1:Y:S02]  /*57e0*/  S2R R2, SR_TID.X ;  /* 0x0000000000027919 */ /* 0x002e640000002100 */
[----:B-1----:R-:W-:Y:S02]  /*57f0*/  LOP3.LUT P0, RZ, R2, 0x2, RZ, 0xc0, !PT ;  /* 0x0000000202ff7812 */ /* 0x002fe4000780c0ff */
[----:B--2---:R-:W-:Y:S05]  /*5800*/  F2FP.F16.F32.PACK_AB R0, R250, R100 ;  /* 0x00000064fa00723e */ /* 0x004fea00000000ff */
[----:B------:R1:W-:Y:S04]  /*5810*/  STS [R85+0x400], R0 ;  /* 0x0004000055007388 */ /* 0x0003e80000000800 */
[----:B------:R-:W2:Y:S01]  /*5820*/  LDSM.16.M88.4 R16, [R78+0x6000] ;  /* 0x006000004e10783b */ /* 0x000ea20000000200 */
[----:B-1----:R-:W-:Y:S05]  /*5830*/  IMAD.MOV.U32 R0, RZ, RZ, 0x20 ;  /* 0x00000020ff007424 */ /* 0x002fea00078e00ff */
[----:B------:R-:W-:Y:S01]  /*5840*/  SEL R76, R0, 0xffffffe0, !P0 ;  /* 0xffffffe0004c7807 */ /* 0x000fe20004000000 */
[----:B------:R-:W-:Y:S03]  /*5850*/  IMAD.IADD R0, R78, 0x1, R80 ;  /* 0x000000014e007824 */ /* 0x000fe600078e0250 */
[C---:B------:R-:W-:Y:S01]  /*5860*/  IADD3 R77, PT, PT, R76.reuse, R78, RZ ;  /* 0x0000004e4c4d7210 */ /* 0x040fe20007ffe0ff */
[----:B------:R1:W-:Y:S04]  /*5870*/  STL [R1+0x4], R76 ;  /* 0x0000044c01007387 */ /* 0x0003e80000100800 */
[----:B------:R-:W3:Y:S04]  /*5880*/  LDSM.16.M88.4 R68, [R77+0x6000] ;  /* 0x006000004d44783b */ /* 0x000ee80000000200 */
[----:B------:R-:W4:Y:S01]  /*5890*/  LDSM.16.M88.4 R72, [R0+0x6000] ;  /* 0x006000000048783b */ /* 0x000f220000000200 */
[C---:B--2---:R-:W-:Y:S03]  /*58a0*/  HMMA.16816.F32 R4, R16.reuse, R148, RZ ;  /* 0x000000941004723c */ /* 0x044fe600000018ff */
[----:B------:R-:W-:Y:S05]  /*58b0*/  STL [R1+0xc], R77 ;  /* 0x00000c4d01007387 */ /* 0x000fea0000100800 */
[C---:B------:R-:W-:Y:S08]  /*58c0*/  HMMA.16816.F32 R8, R16.reuse, R150, RZ ;  /* 0x000000961008723c */ /* 0x040ff000000018ff */
[C---:B------:R-:W-:Y:S01]  /*58d0*/  HMMA.16816.F32 R12, R16.reuse, R152, RZ ;  /* 0x00000098100c723c */ /* 0x040fe200000018ff */
[----:B-1----:R-:W-:Y:S07]  /*58e0*/  IADD3 R76, PT, PT, R76, R0, RZ ;  /* 0x000000004c4c7210 */ /* 0x002fee0007ffe0ff */
[----:B------:R-:W-:Y:S08]  /*58f0*/  HMMA.16816.F32 R16, R16, R154, RZ ;  /* 0x0000009a1010723c */ /* 0x000ff000000018ff */
[C---:B---3--:R-:W-:Y:S08]  /*5900*/  HMMA.16816.F32 R4, R68.reuse, R156, R4 ;  /* 0x0000009c4404723c */ /* 0x048ff00000001804 */
[C---:B------:R-:W-:Y:S08]  /*5910*/  HMMA.16816.F32 R8, R68.reuse, R158, R8 ;  /* 0x0000009e4408723c */ /* 0x040ff00000001808 */
[C---:B------:R-:W-:Y:S08]  /*5920*/  HMMA.16816.F32 R12, R68.reuse, R160, R12 ;  /* 0x000000a0440c723c */ /* 0x040ff0000000180c */
[----:B------:R-:W-:Y:S01]  /*5930*/  HMMA.16816.F32 R16, R68, R162, R16 ;  /* 0x000000a24410723c */ /* 0x000fe20000001810 */
[----:B------:R-:W1:Y:S07]  /*5940*/  LDSM.16.M88.4 R68, [R76+0x6000] ;  /* 0x006000004c44783b */ /* 0x000e6e0000000200 */
[C---:B----4-:R-:W-:Y:S08]  /*5950*/  HMMA.16816.F32 R4, R72.reuse, R164, R4 ;  /* 0x000000a44804723c */ /* 0x050ff00000001804 */
        /* <DEDUP_REMOVED lines=28> */
[----:B------:R-:W1:Y:S04]  /*5b20*/  LDSM.16.M88.4 R68, [R77+0xa000] ;  /* 0x00a000004d44783b */ /* 0x000e680000000200 */
[----:B------:R-:W-:Y:S03]  /*5b30*/  LDSM.16.M88.4 R76, [R76+0xa000] ;  /* 0x00a000004c4c783b */ /* 0x000fe60000000200 */
[C---:B--2---:R-:W-:Y:S08]  /*5b40*/  HMMA.16816.F32 R4, R72.reuse, R212, R4 ;  /* 0x000000d44804723c */ /* 0x044ff00000001804 */
[C---:B------:R-:W-:Y:S08]  /*5b50*/  HMMA.16816.F32 R8, R72.reuse, R214, R8 ;  /* 0x000000d64808723c */ /* 0x040ff00000001808 */
[C---:B------:R-:W-:Y:S08]  /*5b60*/  HMMA.16816.F32 R12, R72.reuse, R216, R12 ;  /* 0x000000d8480c723c */ /* 0x040ff0000000180c */
[----:B------:R-:W-:Y:S01]  /*5b70*/  HMMA.16816.F32 R16, R72, R218, R16 ;  /* 0x000000da4810723c */ /* 0x000fe20000001810 */
[----:B------:R2:W3:Y:S07]  /*5b80*/  LDSM.16.M88.4 R72, [R0+0xa000] ;  /* 0x00a000000048783b */ /* 0x0004ee0000000200 */
[C---:B-1----:R-:W-:Y:S08]  /*5b90*/  HMMA.16816.F32 R4, R68.reuse, R220, R4 ;  /* 0x000000dc4404723c */ /* 0x042ff00000001804 */
[C---:B------:R-:W-:Y:S03]  /*5ba0*/  HMMA.16816.F32 R8, R68.reuse, R222, R8 ;  /* 0x000000de4408723c */ /* 0x040fe60000001808 */
[----:B--2---:R-:W-:Y:S05]  /*5bb0*/  SHF.R.U32.HI R0, RZ, 0x1, R2 ;  /* 0x00000001ff007819 */ /* 0x004fea0000011602 */
[C---:B------:R-:W-:Y:S03]  /*5bc0*/  HMMA.16816.F32 R12, R68.reuse, R224, R12 ;  /* 0x000000e0440c723c */ /* 0x040fe6000000180c */
[----:B------:R-:W-:Y:S02]  /*5bd0*/  LOP3.LUT R0, R0, 0x10, RZ, 0xc0, !PT ;  /* 0x0000001000007812 */ /* 0x000fe400078ec0ff */
[----:B------:R-:W-:Y:S03]  /*5be0*/  SHF.L.U32 R2, R2, 0x1, RZ ;  /* 0x0000000102027819 */ /* 0x000fe600000006ff */
[----:B------:R-:W-:Y:S01]  /*5bf0*/  HMMA.16816.F32 R16, R68, R226, R16 ;  /* 0x000000e24410723c */ /* 0x000fe20000001810 */
[----:B------:R-:W1:Y:S02]  /*5c00*/  S2R R71, SR_TID.X ;  /* 0x0000000000477919 */ /* 0x000e640000002100 */
[----:B------:R-:W-:Y:S05]  /*5c10*/  LOP3.LUT R2, R2, 0x20, RZ, 0xc0, !PT ;  /* 0x0000002002027812 */ /* 0x000fea00078ec0ff */
[C---:B---3--:R-:W-:Y:S08]  /*5c20*/  HMMA.16816.F32 R4, R72.reuse, R228, R4 ;  /* 0x000000e44804723c */ /* 0x048ff00000001804 */
[C---:B------:R-:W-:Y:S08]  /*5c30*/  HMMA.16816.F32 R8, R72.reuse, R230, R8 ;  /* 0x000000e64808723c */ /* 0x040ff00000001808 */
[C---:B------:R-:W-:Y:S08]  /*5c40*/  HMMA.16816.F32 R12, R72.reuse, R232, R12 ;  /* 0x000000e8480c723c */ /* 0x040ff0000000180c */
[----:B------:R-:W-:Y:S03]  /*5c50*/  HMMA.16816.F32 R16, R72, R234, R16 ;  /* 0x000000ea4810723c */ /* 0x000fe60000001810 */
[--C-:B-1----:R-:W-:Y:S02]  /*5c60*/  LOP3.LUT R0, R0, 0x8, R71.reuse, 0xf8, !PT ;  /* 0x0000000800007812 */ /* 0x102fe400078ef847 */
[----:B------:R-:W-:Y:S02]  /*5c70*/  SHF.R.U32.HI R68, RZ, 0x3, R71 ;  /* 0x00000003ff447819 */ /* 0x000fe40000011647 */
[----:B------:R-:W-:Y:S01]  /*5c80*/  LOP3.LUT R0, R0, R3, RZ, 0x3c, !PT ;  /* 0x0000000300007212 */ /* 0x000fe200078e3cff */
[C---:B------:R-:W-:Y:S05]  /*5c90*/  HMMA.16816.F32 R4, R76.reuse, R236, R4 ;  /* 0x000000ec4c04723c */ /* 0x040fea0000001804 */
        /* <DEDUP_REMOVED lines=10> */
[----:B------:R-:W-:Y:S01]  /*5d40*/  FMUL.FTZ R3, R113, R4 ;  /* 0x0000000471037220 */ /* 0x000fe20000410000 */
[----:B------:R-:W-:Y:S01]  /*5d50*/  HMMA.16816.F32 R16, R76, R242, R16 ;  /* 0x000000f24c10723c */ /* 0x000fe20000001810 */
[----:B------:R1:W5:Y:S02]  /*5d60*/  LDL.LU R113, [R1+0x90] ;  /* 0x0000900001717983 */ /* 0x0003640000300800 */
[----:B------:R-:W-:Y:S01]  /*5d70*/  FMUL.FTZ R4, R112, R5 ;  /* 0x0000000570047220 */ /* 0x000fe20000410000 */
        /* <DEDUP_REMOVED lines=18> */
[----:B------:R-:W-:Y:S01]  /*5ea0*/  FMUL.FTZ R6, R246, R68 ;  /* 0x00000044f6067220 */ /* 0x000fe20000410000 */
[----:B------:R-:W-:Y:S01]  /*5eb0*/  FMUL.FTZ R5, R245, R9 ;  /* 0x00000009f5057220 */ /* 0x000fe20000410000 */
[----:B------:R-:W-:Y:S01]  /*5ec0*/  FMUL.FTZ R7, R247, R7 ;  /* 0x00000007f7077220 */ /* 0x000fe20000410000 */
[----:B------:R-:W-:Y:S01]  /*5ed0*/  FMUL.FTZ R8, R251, R8 ;  /* 0x00000008fb087220 */ /* 0x000fe20000410000 */
[C---:B------:R-:W-:Y:S01]  /*5ee0*/  FADD.FTZ R13, -R94.reuse, R13 ;  /* 0x0000000d5e0d7221 */ /* 0x040fe20000010100 */
[C---:B------:R-:W-:Y:S01]  /*5ef0*/  FADD.FTZ R12, -R94.reuse, R12 ;  /* 0x0000000c5e0c7221 */ /* 0x040fe20000010100 */
[C---:B------:R-:W-:Y:S01]  /*5f00*/  FADD.FTZ R14, -R93.reuse, R14 ;  /* 0x0000000e5d0e7221 */ /* 0x040fe20000010100 */
[----:B------:R-:W-:Y:S01]  /*5f10*/  FADD.FTZ R15, -R93, R15 ;  /* 0x0000000f5d0f7221 */ /* 0x000fe20000010100 */
[----:B------:R-:W-:Y:S01]  /*5f20*/  FMUL.FTZ R11, R105, R13 ;  /* 0x0000000d690b7220 */ /* 0x000fe20000410000 */
        /* <DEDUP_REMOVED lines=11> */
[----:B--2---:R-:W-:Y:S01]  /*5fe0*/  F2FP.F16.F32.PACK_AB R4, R5, R6 ;  /* 0x000000060504723e */ /* 0x004fe200000000ff */
[----:B------:R-:W-:Y:S01]  /*5ff0*/  FMUL.FTZ R12, R91, R12 ;  /* 0x0000000c5b0c7220 */ /* 0x000fe20000410000 */
[----:B------:R-:W-:Y:S01]  /*6000*/  FMUL.FTZ R11, R90, R11 ;  /* 0x0000000b5a0b7220 */ /* 0x000fe20000410000 */
[----:B------:R-:W-:Y:S01]  /*6010*/  FMUL.FTZ R14, R99, R14 ;  /* 0x0000000e630e7220 */ /* 0x000fe20000410000 */
[----:B---3--:R-:W-:Y:S01]  /*6020*/  F2FP.F16.F32.PACK_AB R3, R7, R8 ;  /* 0x000000080703723e */ /* 0x008fe200000000ff */
[----:B------:R2:W-:Y:S01]  /*6030*/  STS [R83+-0x2000], R4 ;  /* 0xffe0000453007388 */ /* 0x0005e20000000800 */
[----:B------:R-:W-:Y:S01]  /*6040*/  FMUL.FTZ R13, R98, R13 ;  /* 0x0000000d620d7220 */ /* 0x000fe20000410000 */
[----:B------:R-:W-:Y:S01]  /*6050*/  FMUL.FTZ R8, R96, R16 ;  /* 0x0000001060087220 */ /* 0x000fe20000410000 */
[----:B------:R-:W-:Y:S01]  /*6060*/  FMUL.FTZ R7, R95, R17 ;  /* 0x000000115f077220 */ /* 0x000fe20000410000 */
[----:B------:R3:W-:Y:S01]  /*6070*/  STS [R83+-0x1c00], R3 ;  /* 0xffe4000353007388 */ /* 0x0007e20000000800 */
[----:B------:R-:W-:Y:S01]  /*6080*/  FMUL.FTZ R10, R244, R10 ;  /* 0x0000000af40a7220 */ /* 0x000fe20000410000 */
[----:B------:R-:W-:Y:S01]  /*6090*/  FMUL.FTZ R9, R97, R9 ;  /* 0x0000000961097220 */ /* 0x000fe20000410000 */
[----:B------:R-:W-:Y:S01]  /*60a0*/  F2FP.F16.F32.PACK_AB R6, R11, R12 ;  /* 0x0000000c0b06723e */ /* 0x000fe200000000ff */
[----:B------:R1:W5:Y:S01]  /*60b0*/  LDL.LU R112, [R1+0x8c] ;  /* 0x00008c0001707983 */ /* 0x0003620000300800 */
[----:B------:R-:W-:Y:S02]  /*60c0*/  F2FP.F16.F32.PACK_AB R5, R13, R14 ;  /* 0x0000000e0d05723e */ /* 0x000fe400000000ff */
[----:B------:R-:W-:Y:S01]  /*60d0*/  LOP3.LUT R2, R2, 0x200, R81, 0xf8, !PT ;  /* 0x0000020002027812 */ /* 0x000fe200078ef851 */
[----:B------:R-:W-:Y:S01]  /*60e0*/  STS [R82+-0x2000], R6 ;  /* 0xffe0000652007388 */ /* 0x000fe20000000800 */
[C---:B------:R-:W-:Y:S02]  /*60f0*/  LEA R252, R0.reuse, UR4, 0x1 ;  /* 0x0000000400fc7c11 */ /* 0x040fe4000f8e08ff */
[----:B------:R-:W-:Y:S01]  /*6100*/  LEA R92, R0, UR5, 0x1 ;  /* 0x00000005005c7c11 */ /* 0x000fe2000f8e08ff */
[----:B------:R-:W-:Y:S01]  /*6110*/  STS [R82+-0x1c00], R5 ;  /* 0xffe4000552007388 */ /* 0x000fe20000000800 */
[----:B------:R-:W-:Y:S03]  /*6120*/  LEA R0, R2, UR4, 0x1 ;  /* 0x0000000402007c11 */ /* 0x000fe6000f8e08ff */
[----:B------:R-:W-:Y:S01]  /*6130*/  IMAD.IADD R92, R80, 0x1, R92 ;  /* 0x00000001505c7824 */ /* 0x000fe200078e025c */
[----:B------:R1:W5:Y:S01]  /*6140*/  LDL.LU R111, [R1+0x88] ;  /* 0x00008800016f7983 */ /* 0x0003620000300800 */
[----:B--2---:R-:W-:Y:S03]  /*6150*/  F2FP.F16.F32.PACK_AB R4, R7, R8 ;  /* 0x000000080704723e */ /* 0x004fe600000000ff */
[----:B------:R1:W5:Y:S01]  /*6160*/  LDL.LU R110, [R1+0x84] ;  /* 0x00008400016e7983 */ /* 0x0003620000300800 */
[----:B---3--:R-:W-:Y:S03]  /*6170*/  F2FP.F16.F32.PACK_AB R3, R9, R10 ;  /* 0x0000000a0903723e */ /* 0x008fe600000000ff */
[----:B------:R-:W-:Y:S04]  /*6180*/  STS [R85+-0x2000], R4 ;  /* 0xffe0000455007388 */ /* 0x000fe80000000800 */
[----:B------:R-:W-:Y:S01]  /*6190*/  STS [R85+-0x1c00], R3 ;  /* 0xffe4000355007388 */ /* 0x000fe20000000800 */
[----:B------:R-:W-:Y:S06]  /*61a0*/  BAR.SYNC.DEFER_BLOCKING 0x0 ;  /* 0x0000000000007b1d */ /* 0x000fec0000010000 */
[----:B------:R-:W-:Y:S04]  /*61b0*/  LDSM.16.MT88.4 R4, [R252+0x14000] ;  /* 0x01400000fc04783b */ /* 0x000fe80000004200 */
[----:B------:R-:W2:Y:S04]  /*61c0*/  LDSM.16.MT88.4 R8, [R0+0x6000] ;  /* 0x006000000008783b */ /* 0x000ea80000004200 */
[----:B------:R-:W3:Y:S04]  /*61d0*/  LDSM.16.MT88.4 R12, [R92] ;  /* 0x000000005c0c783b */ /* 0x000ee80000004200 */
[----:B------:R-:W4:Y:S04]  /*61e0*/  LDSM.16.MT88.4 R16, [R0+0x8000] ;  /* 0x008000000010783b */ /* 0x000f280000004200 */
[----:B------:R-:W1:Y:S04]  /*61f0*/  LDSM.16.MT88.4 R68, [R0+0xa000] ;  /* 0x00a000000044783b */ /* 0x000e680000004200 */
[----:B------:R-:W-:Y:S04]  /*6200*/  LDSM.16.MT88.4 R72, [R252+0x14800] ;  /* 0x01480000fc48783b */ /* 0x000fe80000004200 */
[----:B------:R-:W1:Y:S04]  /*6210*/  LDSM.16.MT88.4 R76, [R0+0x6800] ;  /* 0x00680000004c783b */ /* 0x000e680000004200 */
[----:B------:R-:W1:Y:S04]  /*6220*/  LDSM.16.MT88.4 R80, [R92+0x800] ;  /* 0x000800005c50783b */ /* 0x000e680000004200 */
[----:B------:R-:W1:Y:S04]  /*6230*/  LDSM.16.MT88.4 R84, [R0+0x8800] ;  /* 0x008800000054783b */ /* 0x000e680000004200 */
[----:B------:R-:W-:Y:S04]  /*6240*/  LDSM.16.MT88.4 R88, [R0+0x7800] ;  /* 0x007800000058783b */ /* 0x000fe80000004200 */
[----:B------:R-:W-:Y:S01]  /*6250*/  LDSM.16.MT88.4 R96, [R0+0x9800] ;  /* 0x009800000060783b */ /* 0x000fe20000004200 */
[-C--:B--2---:R-:W-:Y:S03]  /*6260*/  HMMA.16816.F32 R20, R4, R8.reuse, R20 ;  /* 0x000000080414723c */ /* 0x084fe60000001814 */
        /* <DEDUP_REMOVED lines=22> */
[-C--:B-1----:R-:W-:Y:S08]  /*63d0*/  HMMA.16816.F32 R52, R4, R68.reuse, R52 ;  /* 0x000000440434723c */ /* 0x082ff00000001834 */
[C---:B------:R-:W-:Y:S08]  /*63e0*/  HMMA.16816.F32 R56, R12.reuse, R68, R56 ;  /* 0x000000440c38723c */ /* 0x040ff00000001838 */
[-C--:B------:R-:W-:Y:S01]  /*63f0*/  HMMA.16816.F32 R60, R12, R70.reuse, R60 ;  /* 0x000000460c3c723c */ /* 0x080fe2000000183c */
[----:B------:R-:W-:Y:S02]  /*6400*/  LDSM.16.MT88.4 R12, [R0+0x7000] ;  /* 0x00700000000c783b */ /* 0x000fe40000004200 */
[----:B----4-:R-:W-:Y:S04]  /*6410*/  SHF.L.U32 R250, R250, 0x6, RZ ;  /* 0x00000006fafa7819 */ /* 0x010fe800000006ff */
[----:B------:R-:W-:Y:S01]  /*6420*/  LOP3.LUT R250, R250, 0x200, RZ, 0xc0, !PT ;  /* 0x00000200fafa7812 */ /* 0x000fe200078ec0ff */
[----:B------:R-:W-:Y:S01]  /*6430*/  HMMA.16816.F32 R64, R4, R70, R64 ;  /* 0x000000460440723c */ /* 0x000fe20000001840 */
[----:B------:R-:W1:Y:S03]  /*6440*/  LDSM.16.MT88.4 R4, [R252+0x15000] ;  /* 0x01500000fc04783b */ /* 0x000e660000004200 */
        /* <DEDUP_REMOVED lines=15> */
[-C--:B---3--:R-:W-:Y:S08]  /*6540*/  HMMA.16816.F32 R52, R72, R8.reuse, R52 ;  /* 0x000000084834723c */ /* 0x088ff00000001834 */
        /* <DEDUP_REMOVED lines=58> */
[----:B------:R-:W-:Y:S02]  /*68f0*/  @!P3 LEA R4, P0, R4, R251, 0x1 ;  /* 0x000000fb0404b211 */ /* 0x000fe400078008ff */
[----:B------:R-:W-:Y:S02]  /*6900*/  LOP3.LUT R3, R3, 0x1e00, R82, 0xf8, !PT ;  /* 0x00001e0003037812 */ /* 0x000fe400078ef852 */
[-C--:B------:R-:W-:Y:S01]  /*6910*/  @!P4 LEA.HI.X R7, R11, R83.reuse, R7, 0x1, P1 ;  /* 0x000000530b07c211 */ /* 0x080fe200008f0c07 */
[----:B------:R-:W-:Y:S01]  /*6920*/  @!P5 IMAD.MOV.U32 R11, RZ, RZ, R83 ;  /* 0x000000ffff0bd224 */ /* 0x000fe200078e0053 */
[----:B------:R-:W-:Y:S01]  /*6930*/  @!P3 LEA.HI.X R5, R10, R83, R5, 0x1, P0 ;  /* 0x000000530a05b211 */ /* 0x000fe200000f0c05 */
        /* <DEDUP_REMOVED lines=9> */
[----:B--2---:R-:W-:Y:S02]  /*69d0*/  @!P4 IMAD.MOV.U32 R10, RZ, RZ, R251 ;  /* 0x000000ffff0ac224 */ /* 0x004fe400078e00fb */
[----:B------:R-:W-:Y:S05]  /*69e0*/  @!P4 IMAD.MOV.U32 R11, RZ, RZ, R83 ;  /* 0x000000ffff0bc224 */ /* 0x000fea00078e0053 */
        /* <DEDUP_REMOVED lines=28> */
.L_x_1389:
[----:B------:R2:W-:Y:S01]  /*6bb0*/  STL.64 [R1+0xc8], R46 ;  /* 0x0000c82e01007387 */ /* 0x0005e20000100a00 */
[----:B------:R-:W-:Y:S03]  /*6bc0*/  PLOP3.LUT P1, PT, PT, PT, UP0, 0x80, 0x8 ;  /* 0x000000000008781c */ /* 0x000fe60003f2f008 */
[----:B------:R-:W-:Y:S04]  /*6bd0*/  LDSM.16.M88.4 R96, [R2+0x12000] ;  /* 0x012000000260783b */ /* 0x000fe80000000200 */
[----:B------:R-:W3:Y:S04]  /*6be0*/  LDSM.16.MT88.4 R16, [R0+0xc000] ;  /* 0x00c000000010783b */ /* 0x000ee80000004200 */
[----:B------:R-:W4:Y:S04]  /*6bf0*/  LDSM.16.M88.4 R92, [R2+0x13000] ;  /* 0x01300000025c783b */ /* 0x000f280000000200 */
[----:B-1----:R-:W1:Y:S04]  /*6c00*/  LDSM.16.MT88.4 R80, [R0+0xe000] ;  /* 0x00e000000050783b */ /* 0x002e680000004200 */
[----:B------:R-:W1:Y:S04]  /*6c10*/  LDSM.16.MT88.4 R244, [R0+0x10000] ;  /* 0x0100000000f4783b */ /* 0x000e680000004200 */
[----:B--2---:R-:W2:Y:S04]  /*6c20*/  LDL.LU R46, [R1+0x28] ;  /* 0x00002800012e7983 */ /* 0x004ea80000300800 */
[----:B------:R-:W2:Y:S04]  /*6c30*/  LDL.LU R47, [R1+0x4] ;  /* 0x00000400012f7983 */ /* 0x000ea80000300800 */
[----:B------:R1:W-:Y:S04]  /*6c40*/  STL.64 [R1+0xc0], R44 ;  /* 0x0000c02c01007387 */ /* 0x0003e80000100a00 */
        /* <DEDUP_REMOVED lines=15> */
[-C--:B-1----:R-:W-:Y:S03]  /*6d40*/  HMMA.16816.F32 R68, R96, R80.reuse, RZ ;  /* 0x000000506044723c */ /* 0x082fe600000018ff */
[----:B------:R-:W-:Y:S04]  /*6d50*/  STL.64 [R1+0x60], R20 ;  /* 0x0000601401007387 */ /* 0x000fe80000100a00 */
[----:B------:R-:W-:Y:S01]  /*6d60*/  LDSM.16.MT88.4 R32, [R0+0xc800] ;  /* 0x00c800000020783b */ /* 0x000fe20000004200 */
[C---:B------:R-:W-:Y:S03]  /*6d70*/  HMMA.16816.F32 R72, R92.reuse, R80, RZ ;  /* 0x000000505c48723c */ /* 0x040fe600000018ff */
[----:B------:R-:W-:Y:S04]  /*6d80*/  LDSM.16.MT88.4 R40, [R0+0x10800] ;  /* 0x010800000028783b */ /* 0x000fe80000004200 */
[----:B------:R-:W-:Y:S01]  /*6d90*/  LDSM.16.MT88.4 R24, [R0+0xd000] ;  /* 0x00d000000018783b */ /* 0x000fe20000004200 */
[-C--:B------:R-:W-:Y:S03]  /*6da0*/  HMMA.16816.F32 R76, R92, R82.reuse, RZ ;  /* 0x000000525c4c723c */ /* 0x080fe600000018ff */
[----:B------:R-:W-:Y:S01]  /*6db0*/  LDSM.16.MT88.4 R28, [R0+0xd800] ;  /* 0x00d80000001c783b */ /* 0x000fe20000004200 */
[----:B------:R-:W1:Y:S04]  /*6dc0*/  S2R R44, SR_TID.X ;  /* 0x00000000002c7919 */ /* 0x000e680000002100 */
[C---:B------:R-:W-:Y:S01]  /*6dd0*/  HMMA.16816.F32 R80, R96.reuse, R82, RZ ;  /* 0x000000526050723c */ /* 0x040fe200000018ff */
[----:B---3--:R-:W3:Y:S04]  /*6de0*/  LDL.LU.64 R22, [R1+0x30] ;  /* 0x0000300001167983 */ /* 0x008ee80000300a00 */
[----:B------:R4:W4:Y:S03]  /*6df0*/  LDL R45, [R1+0x48] ;  /* 0x00004800012d7983 */ /* 0x0009260000100800 */
        /* <DEDUP_REMOVED lines=27> */
[----:B------:R-:W4:Y:S04]  /*6fb0*/  LDSM.16.MT88.4 R248, [R0+0xf000] ;  /* 0x00f0000000f8783b */ /* 0x000f280000004200 */
[----:B------:R-:W-:Y:S03]  /*6fc0*/  LDSM.16.MT88.4 R40, [R0+0x11800] ;  /* 0x011800000028783b */ /* 0x000fe60000004200 */
[-C--:B-1----:R-:W-:Y:S05]  /*6fd0*/  HMMA.16816.F32 R4, R244, R24.reuse, R4 ;  /* 0x00000018f404723c */ /* 0x082fea0000001804 */
[----:B--2---:R-:W-:Y:S03]  /*6fe0*/  IMAD.IADD R2, R47, 0x1, R2 ;  /* 0x000000012f027824 */ /* 0x004fe600078e0202 */
        /* <DEDUP_REMOVED lines=337> */
.L_x_1390:
        /* <DEDUP_REMOVED lines=183> */
[----:B------:R-:W-:-:S12]  /*9070*/  UIMAD UR18, UR25, UR9, UR33 ;  /* 0x00000009191272a4 */ /* 0x000fd8000f8e0221 */
.L_x_1392:
        /* <DEDUP_REMOVED lines=12> */
.L_x_1393:
[----:B------:R-:W1:Y:S01]  /*9140*/  LDCU.64 UR8, c[0x0][0x5c8] ;  /* 0x0000b900ff0877ac */ /* 0x000e620008000a00 */
[----:B------:R-:W-:-:S04]  /*9150*/  UIADD3 UR14, UPT, UPT, UR39, UR41, URZ ;  /* 0x00000029270e7290 */ /* 0x000fc8000fffe0ff */
[----:B-1----:R-:W-:Y:S02]  /*9160*/  UIMAD.WIDE.U32 UR40, UR14, UR8, URZ ;  /* 0x000000080e2872a5 */ /* 0x002fe4000f8e00ff */
[----:B------:R-:W-:-:S04]  /*9170*/  UIMAD UR14, UR14, UR9, URZ ;  /* 0x000000090e0e72a4 */ /* 0x000fc8000f8e02ff */
[----:B------:R-:W-:-:S06]  /*9180*/  UIADD3 UR14, UPT, UPT, UR41, UR14, URZ ;  /* 0x0000000e290e7290 */ /* 0x000fcc000fffe0ff */
[----:B--2---:R-:W-:-:S07]  /*9190*/  MOV R25, UR14 ;  /* 0x0000000e00197c02 */ /* 0x004fce0008000f00 */
.L_x_1394:
        /* <DEDUP_REMOVED lines=51> */
.L_x_1396:
[----:B------:R-:W-:Y:S05]  /*94d0*/  BSYNC.RECONVERGENT B0 ;  /* 0x0000000000007941 */ /* 0x000fea0003800200 */
.L_x_1395:
        /* <DEDUP_REMOVED lines=19> */
.L_x_1398:
[----:B------:R-:W-:Y:S05]  /*9610*/  BSYNC.RECONVERGENT B0 ;  /* 0x0000000000007941 */ /* 0x000fea0003800200 */
.L_x_1397:
        /* <DEDUP_REMOVED lines=25> */
.L_x_1400:
[----:B------:R-:W-:Y:S05]  /*97b0*/  BSYNC.RECONVERGENT B0 ;  /* 0x0000000000007941 */ /* 0x000fea0003800200 */
.L_x_1399:
        /* <DEDUP_REMOVED lines=17> */
.L_x_1358:
[----:B------:R-:W-:Y:S05]  /*98d0*/  BSYNC.RECONVERGENT B1 ;  /* 0x0000000000017941 */ /* 0x000fea0003800200 */
.L_x_1336:
        /* <DEDUP_REMOVED lines=11> */
.L_x_1402:
        /* <DEDUP_REMOVED lines=15> */
.L_x_2176:


//--------------------- .text._ZN5flash25flash_bwd_dot_do_o_kernelILb0E23Flash_bwd_kernel_traitsILi192ELi64ELi64ELi8ELi4ELi2ELi2ELb1ELb1EN7cutlass6half_tE19Flash_kernel_traitsILi192ELi64ELi64ELi8ES3_EEEEvNS_16Flash_bwd_paramsE --------------------------
	.section	.text._ZN5flash25flash_bwd_dot_do_o_kernelILb0E23Flash_bwd_kernel_traitsILi192ELi64ELi64ELi8ELi4ELi2ELi2ELb1ELb1EN7cutlass6half_tE19Flash_kernel_traitsILi192ELi64ELi64ELi8ES3_EEEEvNS_16Flash_bwd_paramsE,"ax",@progbits
	.align	128
        .global         _ZN5flash25flash_bwd_dot_do_o_kernelILb0E23Flash_bwd_kernel_traitsILi192ELi64ELi64ELi8ELi4ELi2ELi2ELb1ELb1EN7cutlass6half_tE19Flash_kernel_traitsILi192ELi64ELi64ELi8ES3_EEEEvNS_16Flash_bwd_paramsE
        .type           _ZN5flash25flash_bwd_dot_do_o_kernelILb0E23Flash_bwd_kernel_traitsILi192ELi64ELi64ELi8ELi4ELi2ELi2ELb1ELb1EN7cutlass6half_tE19Flash_kernel_traitsILi192ELi64ELi64ELi8ES3_EEEEvNS_16Flash_bwd_paramsE,@function
        .size           _ZN5flash25flash_bwd_dot_do_o_kernelILb0E23Flash_bwd_kernel_traitsILi192ELi64ELi64ELi8ELi4ELi2ELi2ELb1ELb1EN7cutlass6half_tE19Flash_kernel_traitsILi192ELi64ELi64ELi8ES3_EEEEvNS_16Flash_bwd_paramsE,(.L_x_2177 - _ZN5flash25flash_bwd_dot_do_o_kernelILb0E23Flash_bwd_kernel_traitsILi192ELi64ELi64ELi8ELi4ELi2ELi2ELb1ELb1EN7cutlass6half_tE19Flash_kernel_traitsILi192ELi64ELi64ELi8ES3_EEEEvNS_16Flash_bwd_paramsE)
        .other          _ZN5flash25flash_bwd_dot_do_o_kernelILb0E23Flash_bwd_kernel_traitsILi192ELi64ELi64ELi8ELi4ELi2ELi2ELb1ELb1EN7cutlass6half_tE19Flash_kernel_traitsILi192ELi64ELi64ELi8ES3_EEEEvNS_16Flash_bwd_paramsE,@"STO_CUDA_ENTRY STV_DEFAULT"
_ZN5flash25flash_bwd_dot_do_o_kernelILb0E23Flash_bwd_kernel_traitsILi192ELi64ELi64ELi8ELi4ELi2ELi2ELb1ELb1EN7cutlass6half_tE19Flash_kernel_traitsILi192ELi64ELi64ELi8ES3_EEEEvNS_16Flash_bwd_paramsE:
.text._ZN5flash25flash_bwd_dot_do_o_kernelILb0E23Flash_bwd_kernel_traitsILi192ELi64ELi64ELi8ELi4ELi2ELi2ELb1ELb1EN7cutlass6half_tE19Flash_kernel_traitsILi192ELi64ELi64ELi8ES3_EEEEvNS_16Flash_bwd_paramsE:
[----:B------:R-:W-:Y:S01]  /*0000*/  LDC R1, c[0x0][0x37c] ;  /* 0x0000df00ff017b82 */ /* 0x000fe20000000800 */
[----:B------:R-:W0:Y:S01]  /*0010*/  S2R R7, SR_CTAID.Y ;  /* 0x0000000000077919 */ /* 0x000e220000002600 */
[----:B------:R-:W1:Y:S06]  /*0020*/  LDCU.64 UR4, c[0x0][0x460] ;  /* 0x00008c00ff0477ac */ /* 0x000e6c0008000a00 */
[----:B------:R-:W0:Y:S01]  /*0030*/  LDC.64 R2, c[0x0][0x460] ;  /* 0x00011800ff027b82 */ /* 0x000e220000000a00 */
[----:B------:R-:W-:Y:S01]  /*0040*/  MOV R9, 0xffffffff ;  /* 0xffffffff00097802 */ /* 0x000fe20000000f00 */
[----:B------:R-:W2:Y:S01]  /*0050*/  LDCU.64 UR6, c[0x0][0x358] ;  /* 0x00006b00ff0677ac */ /* 0x000ea20008000a00 */
[----:B-1----:R-:W-:-:S02]  /*0060*/  ISETP.NE.U32.AND P0, PT, RZ, UR4, PT ;  /* 0x00000004ff007c0c */ /* 0x002fc4000bf05070 */
[----:B------:R-:W-:Y:S02]  /*0070*/  ISETP.NE.U32.AND P1, PT, RZ, UR4, PT ;  /* 0x00000004ff007c0c */ /* 0x000fe4000bf25070 */
[----:B------:R-:W-:Y:S02]  /*0080*/  ISETP.NE.AND.EX P0, PT, RZ, UR5, PT, P0 ;  /* 0x00000005ff007c0c */ /* 0x000fe4000bf05300 */
[----:B------:R-:W-:Y:S01]  /*0090*/  ISETP.NE.AND.EX P1, PT, RZ, UR5, PT, P1 ;  /* 0x00000005ff007c0c */ /* 0x000fe2000bf25310 */
[----:B0-----:R-:W-:-:S10]  /*00a0*/  IMAD.WIDE.U32 R2, R7, 0x4, R2 ;  /* 0x0000000407027825 */ /* 0x001fd400078e0002 */
        /* <DEDUP_REMOVED lines=9> */
[----:B------:R-:W0:Y:S01]  /*0140*/  LDCU.U8 UR8, c[0x0][0x548] ;  /* 0x0000a900ff0877ac */ /* 0x000e220008000000 */
[----:B------:R-:W1:Y:S11]  /*0150*/  S2UR UR5, SR_CTAID.Z ;  /* 0x00000000000579c3 */ /* 0x000e760000002700 */
[----:B------:R-:W2:Y:S01]  /*0160*/  @!P0 LDC.64 R10, c[0x0][0x588] ;  /* 0x00016200ff0a8b82 */ /* 0x000ea20000000a00 */
[----:B0-----:R-:W-:-:S07]  /*0170*/  UISETP.NE.AND UP0, UPT, UR8, URZ, UPT ;  /* 0x000000ff0800728c */ /* 0x001fce000bf05270 */
[----:B------:R-:W0:Y:S08]  /*0180*/  @!P0 LDC.64 R14, c[0x0][0x400] ;  /* 0x00010000ff0e8b82 */ /* 0x000e300000000a00 */
[----:B------:R-:W3:Y:S08]  /*0190*/  @P0 LDC.64 R12, c[0x0][0x590] ;  /* 0x00016400ff0c0b82 */ /* 0x000ef00000000a00 */
[----:B------:R-:W4:Y:S01]  /*01a0*/  @P0 LDC.64 R16, c[0x0][0x408] ;  /* 0x00010200ff100b82 */ /* 0x000f220000000a00 */
[----:B--2---:R-:W-:-:S04]  /*01b0*/  @!P0 IMAD.WIDE.U32 R2, R7, R10, RZ ;  /* 0x0000000a07028225 */ /* 0x004fc800078e00ff */
[C---:B------:R-:W-:Y:S01]  /*01c0*/  @!P0 IMAD R8, R7.reuse, R11, R3 ;  /* 0x0000000b07088224 */ /* 0x040fe200078e0203 */
[----:B------:R-:W-:Y:S01]  /*01d0*/  @!P0 MOV R33, R2 ;  /* 0x0000000200218202 */ /* 0x000fe20000000f00 */
[----:B0-----:R-:W-:-:S04]  /*01e0*/  @!P0 IMAD.WIDE.U32 R4, R7, R14, RZ ;  /* 0x0000000e07048225 */ /* 0x001fc800078e00ff */
[----:B------:R-:W-:Y:S01]  /*01f0*/  @!P0 IMAD R11, R7, R15, R5 ;  /* 0x0000000f070b8224 */ /* 0x000fe200078e0205 */
[----:B------:R-:W-:Y:S01]  /*0200*/  @!P0 MOV R53, R4 ;  /* 0x0000000400358202 */ /* 0x000fe20000000f00 */
[----:B---3--:R-:W-:-:S04]  /*0210*/  @P0 IMAD.WIDE.U32 R2, R9, R12, RZ ;  /* 0x0000000c09020225 */ /* 0x008fc800078e00ff */
[C---:B------:R-:W-:Y:S01]  /*0220*/  @P0 IMAD R8, R9.reuse, R13, R3 ;  /* 0x0000000d09080224 */ /* 0x040fe200078e0203 */
[----:B------:R-:W-:Y:S01]  /*0230*/  @P0 MOV R33, R2 ;  /* 0x0000000200210202 */ /* 0x000fe20000000f00 */
[----:B----4-:R-:W-:-:S04]  /*0240*/  @P0 IMAD.WIDE.U32 R4, R9, R16, RZ ;  /* 0x0000001009040225 */ /* 0x010fc800078e00ff */
[----:B------:R-:W-:Y:S01]  /*0250*/  @P0 IMAD R11, R9, R17, R5 ;  /* 0x00000011090b0224 */ /* 0x000fe200078e0205 */
[----:B------:R-:W-:Y:S01]  /*0260*/  @P0 MOV R53, R4 ;  /* 0x0000000400350202 */ /* 0x000fe20000000f00 */
[----:B-1----:R-:W-:Y:S06]  /*0270*/  BRA.U !UP0, `(.L_x_1403) ;  /* 0x0000000108247547 */ /* 0x002fec000b800000 */
[----:B------:R-:W0:Y:S01]  /*0280*/  LDC R2, c[0x0][0x444] ;  /* 0x00011100ff027b82 */ /* 0x000e220000000800 */
[----:B------:R-:W-:-:S07]  /*0290*/  ISETP.NE.AND P0, PT, R9, -0x1, PT ;  /* 0xffffffff0900780c */ /* 0x000fce0003f05270 */
[----:B------:R-:W1:Y:S08]  /*02a0*/  LDC R0, c[0x0][0x430] ;  /* 0x00010c00ff007b82 */ /* 0x000e700000000800 */
[----:B------:R-:W1:Y:S01]  /*02b0*/  LDC R3, c[0x0][0x454] ;  /* 0x00011500ff037b82 */ /* 0x000e620000000800 */
[----:B0-----:R-:W-:Y:S01]  /*02c0*/  @!P0 IMAD R9, R7, R2, RZ ;  /* 0x0000000207098224 */ /* 0x001fe200078e02ff */
[----:B-1----:R-:W-:-:S04]  /*02d0*/  LEA R0, R0, R3, 0x7 ;  /* 0x0000000300007211 */ /* 0x002fc800078e38ff */
[----:B------:R-:W-:-:S05]  /*02e0*/  LEA R3, R7, R9, 0x7 ;  /* 0x0000000907037211 */ /* 0x000fca00078e38ff */
[----:B------:R-:W-:Y:S01]  /*02f0*/  IMAD R58, R0, UR5, R3 ;  /* 0x00000005003a7c24 */ /* 0x000fe2000f8e0203 */
[----:B------:R-:W-:Y:S06]  /*0300*/  BRA `(.L_x_1404) ;  /* 0x0000000000107947 */ /* 0x000fec0003800000 */
.L_x_1403:
[----:B------:R-:W0:Y:S08]  /*0310*/  LDC R58, c[0x0][0x3e0] ;  /* 0x0000f800ff3a7b82 */ /* 0x000e300000000800 */
[----:B------:R-:W1:Y:S01]  /*0320*/  LDC R3, c[0x0][0x444] ;  /* 0x00011100ff037b82 */ /* 0x000e620000000800 */
[----:B0-----:R-:W-:-:S04]  /*0330*/  IMAD R58, R7, R58, UR5 ;  /* 0x00000005073a7e24 */ /* 0x001fc8000f8e023a */
[----:B-1----:R-:W-:-:S07]  /*0340*/  IMAD R58, R58, R3, RZ ;  /* 0x000000033a3a7224 */ /* 0x002fce00078e02ff */
.L_x_1404:
[----:B------:R-:W0:Y:S01]  /*0350*/  S2R R0, SR_TID.X ;  /* 0x0000000000007919 */ /* 0x000e220000002100 */
[----:B------:R-:W1:Y:S01]  /*0360*/  LDC.64 R28, c[0x0][0x590] ;  /* 0x00016400ff1c7b82 */ /* 0x000e620000000a00 */
[----:B------:R-:W-:Y:S01]  /*0370*/  HFMA2 R55, -RZ, RZ, 0, 0 ;  /* 0x00000000ff377431 */ /* 0x000fe200000001ff */
[----:B------:R-:W-:Y:S01]  /*0380*/  IADD3 R6, PT, PT, R6, -UR4, RZ ;  /* 0x8000000406067c10 */ /* 0x000fe2000fffe0ff */
[----:B------:R-:W-:Y:S01]  /*0390*/  BSSY.RECONVERGENT B0, `(.L_x_1405) ;  /* 0x0000034000007945 */ /* 0x000fe20003800200 */
[----:B------:R-:W-:Y:S02]  /*03a0*/  IADD3 R58, PT, PT, R58, UR4, RZ ;  /* 0x000000043a3a7c10 */ /* 0x000fe4000fffe0ff */
[----:B------:R-:W-:Y:S02]  /*03b0*/  CS2R R14, SRZ ;  /* 0x00000000000e7805 */ /* 0x000fe4000001ff00 */
[----:B------:R-:W-:Y:S02]  /*03c0*/  CS2R R18, SRZ ;  /* 0x0000000000127805 */ /* 0x000fe4000001ff00 */
[----:B------:R-:W-:Y:S01]  /*03d0*/  CS2R R16, SRZ ;  /* 0x0000000000107805 */ /* 0x000fe2000001ff00 */
[----:B------:R-:W2:Y:S01]  /*03e0*/  LDC.64 R56, c[0x0][0x408] ;  /* 0x00010200ff387b82 */ /* 0x000ea20000000a00 */
[----:B------:R-:W-:-:S02]  /*03f0*/  CS2R R22, SRZ ;  /* 0x0000000000167805 */ /* 0x000fc4000001ff00 */
[----:B------:R-:W-:Y:S02]  /*0400*/  CS2R R20, SRZ ;  /* 0x0000000000147805 */ /* 0x000fe4000001ff00 */
[----:B------:R-:W-:Y:S02]  /*0410*/  CS2R R26, SRZ ;  /* 0x00000000001a7805 */ /* 0x000fe4000001ff00 */
[----:B------:R-:W-:Y:S02]  /*0420*/  CS2R R24, SRZ ;  /* 0x0000000000187805 */ /* 0x000fe4000001ff00 */
[----:B------:R-:W-:Y:S01]  /*0430*/  MOV R30, RZ ;  /* 0x000000ff001e7202 */ /* 0x000fe20000000f00 */
[----:B------:R-:W3:Y:S08]  /*0440*/  LDC.64 R12, c[0x0][0x410] ;  /* 0x00010400ff0c7b82 */ /* 0x000ef00000000a00 */
[----:B------:R-:W4:Y:S01]  /*0450*/  LDC.64 R34, c[0x0][0x598] ;  /* 0x00016600ff227b82 */ /* 0x000f220000000a00 */
[----:B0-----:R-:W-:-:S02]  /*0460*/  SHF.L.U32 R54, R0, 0x3, RZ ;  /* 0x0000000300367819 */ /* 0x001fc400000006ff */
[----:B------:R-:W-:Y:S02]  /*0470*/  SHF.R.U32.HI R61, RZ, 0x3, R0 ;  /* 0x00000003ff3d7819 */ /* 0x000fe40000011600 */
[----:B------:R-:W-:-:S04]  /*0480*/  LOP3.LUT R54, R54, 0x38, RZ, 0xc0, !PT ;  /* 0x0000003836367812 */ /* 0x000fc800078ec0ff */
[----:B------:R-:W-:Y:S01]  /*0490*/  LOP3.LUT R59, R54, 0x40, RZ, 0xfc, !PT ;  /* 0x00000040363b7812 */ /* 0x000fe200078efcff */
[----:B-1----:R-:W-:Y:S01]  /*04a0*/  IMAD.WIDE.U32 R2, R28, UR4, R54 ;  /* 0x000000041c027c25 */ /* 0x002fe2000f8e0036 */
[----:B------:R-:W-:-:S03]  /*04b0*/  LOP3.LUT R60, R54, 0x80, RZ, 0xfc, !PT ;  /* 0x00000080363c7812 */ /* 0x000fc600078efcff */
[----:B------:R-:W-:Y:S01]  /*04c0*/  IMAD R3, R29, UR4, R3 ;  /* 0x000000041d037c24 */ /* 0x000fe2000f8e0203 */
[----:B------:R-:W-:Y:S01]  /*04d0*/  IADD3 R32, P0, PT, R33, R2, RZ ;  /* 0x0000000221207210 */ /* 0x000fe20007f1e0ff */
[----:B--2---:R-:W-:-:S03]  /*04e0*/  IMAD.WIDE.U32 R4, R56, UR4, R54 ;  /* 0x0000000438047c25 */ /* 0x004fc6000f8e0036 */
[----:B------:R-:W-:Y:S01]  /*04f0*/  IADD3.X R33, PT, PT, R8, R3, RZ, P0, !PT ;  /* 0x0000000308217210 */ /* 0x000fe200007fe4ff */
[----:B------:R-:W-:Y:S01]  /*0500*/  IMAD R2, R57, UR4, R5 ;  /* 0x0000000439027c24 */ /* 0x000fe2000f8e0205 */
[----:B------:R-:W-:Y:S02]  /*0510*/  ISETP.GE.AND P0, PT, R61, R6, PT ;  /* 0x000000063d00720c */ /* 0x000fe40003f06270 */
[----:B------:R-:W-:Y:S02]  /*0520*/  CS2R R8, SRZ ;  /* 0x0000000000087805 */ /* 0x000fe4000001ff00 */
[----:B------:R-:W-:Y:S01]  /*0530*/  IADD3 R52, P1, PT, R53, R4, RZ ;  /* 0x0000000435347210 */ /* 0x000fe20007f3e0ff */
[----:B----4-:R-:W-:Y:S01]  /*0540*/  IMAD.WIDE.U32 R32, R34, UR5, R32 ;  /* 0x0000000522207c25 */ /* 0x010fe2000f8e0020 */
[----:B------:R-:W-:Y:S02]  /*0550*/  CS2R R4, SRZ ;  /* 0x0000000000047805 */ /* 0x000fe4000001ff00 */
[----:B------:R-:W-:Y:S01]  /*0560*/  IADD3.X R53, PT, PT, R11, R2, RZ, P1, !PT ;  /* 0x000000020b357210 */ /* 0x000fe20000ffe4ff */
[----:B------:R-:W-:Y:S01]  /*0570*/  IMAD R35, R35, UR5, R33 ;  /* 0x0000000523237c24 */ /* 0x000fe2000f8e0221 */
[----:B------:R-:W-:-:S02]  /*0580*/  IADD3 R2, PT, PT, R61, 0x20, RZ ;  /* 0x000000203d027810 */ /* 0x000fc40007ffe0ff */
[----:B------:R-:W-:Y:S01]  /*0590*/  CS2R R10, SRZ ;  /* 0x00000000000a7805 */ /* 0x000fe2000001ff00 */
[----:B---3--:R-:W-:Y:S01]  /*05a0*/  IMAD.WIDE.U32 R52, R12, UR5, R52 ;  /* 0x000000050c347c25 */ /* 0x008fe2000f8e0034 */
[----:B------:R-:W-:Y:S02]  /*05b0*/  ISETP.GE.AND P1, PT, R2, R6, PT ;  /* 0x000000060200720c */ /* 0x000fe40003f26270 */
[----:B------:R-:W-:Y:S01]  /*05c0*/  CS2R R6, SRZ ;  /* 0x0000000000067805 */ /* 0x000fe2000001ff00 */
[----:B------:R-:W-:Y:S01]  /*05d0*/  IMAD R3, R13, UR5, R53 ;  /* 0x000000050d037c24 */ /* 0x000fe2000f8e0235 */
[----:B------:R-:W-:Y:S01]  /*05e0*/  CS2R R12, SRZ ;  /* 0x00000000000c7805 */ /* 0x000fe2000001ff00 */
[----:B------:R-:W-:Y:S08]  /*05f0*/  @P0 BRA `(.L_x_1406) ;  /* 0x0000000000340947 */ /* 0x000ff00003800000 */
[----:B------:R-:W0:Y:S01]  /*0600*/  LDCU UR8, c[0x0][0x440] ;  /* 0x00008800ff0877ac */ /* 0x000e220008000800 */
[----:B------:R-:W-:Y:S01]  /*0610*/  MOV R34, R32 ;  /* 0x0000002000227202 */ /* 0x000fe20000000f00 */
[----:B------:R-:W1:Y:S04]  /*0620*/  LDCU.64 UR10, c[0x0][0x550] ;  /* 0x0000aa00ff0a77ac */ /* 0x000e680008000a00 */
[----:B------:R-:W-:-:S04]  /*0630*/  IMAD.WIDE.U32 R36, R61, R28, R34 ;  /* 0x0000001c3d247225 */ /* 0x000fc800078e0022 */
[----:B------:R-:W-:Y:S01]  /*0640*/  IMAD R31, R61, R29, R37 ;  /* 0x0000001d3d1f7224 */ /* 0x000fe200078e0225 */
[----:B0-----:R-:W-:Y:S02]  /*0650*/  ISETP.GE.AND P2, PT, R54, UR8, PT ;  /* 0x0000000836007c0c */ /* 0x001fe4000bf46270 */
[----:B------:R-:W-:Y:S02]  /*0660*/  ISETP.GE.AND P3, PT, R59, UR8, PT ;  /* 0x000000083b007c0c */ /* 0x000fe4000bf66270 */
[----:B------:R-:W-:Y:S02]  /*0670*/  ISETP.GE.AND P4, PT, R60, UR8, PT ;  /* 0x000000083c007c0c */ /* 0x000fe4000bf86270 */
[----:B-1----:R-:W-:-:S04]  /*0680*/  LEA R38, P5, R36, UR10, 0x1 ;  /* 0x0000000a24267c11 */ /* 0x002fc8000f8a08ff */
[----:B------:R-:W-:-:S05]  /*0690*/  LEA.HI.X R39, R36, UR11, R31, 0x1, P5 ;  /* 0x0000000b24277c11 */ /* 0x000fca000a8f0c1f */
[----:B------:R0:W5:Y:S04]  /*06a0*/  @!P2 LDG.E.128 R12, desc[UR6][R38.64] ;  /* 0x00000006260ca981 */ /* 0x000168000c1e1d00 */
[----:B------:R0:W5:Y:S04]  /*06b0*/  @!P3 LDG.E.128 R8, desc[UR6][R38.64+0x80] ;  /* 0x000080062608b981 */ /* 0x000168000c1e1d00 */
[----:B------:R0:W5:Y:S02]  /*06c0*/  @!P4 LDG.E.128 R4, desc[UR6][R38.64+0x100] ;  /* 0x000100062604c981 */ /* 0x000164000c1e1d00 */
.L_x_1406:
[----:B------:R-:W-:Y:S05]  /*06d0*/  BSYNC.RECONVERGENT B0 ;  /* 0x0000000000007941 */ /* 0x000fea0003800200 */
.L_x_1405:
[----:B------:R-:W-:Y:S04]  /*06e0*/  BSSY.RECONVERGENT B0, `(.L_x_1407) ;  /* 0x0000013000007945 */ /* 0x000fe80003800200 */
[----:B------:R-:W-:Y:S05]  /*06f0*/  @P1 BRA `(.L_x_1408) ;  /* 0x0000000000441947 */ /* 0x000fea0003800000 */
[----:B------:R-:W1:Y:S01]  /*0700*/  LDCU UR8, c[0x0][0x440] ;  /* 0x00008800ff0877ac */ /* 0x000e620008000800 */
[----:B------:R-:W-:Y:S01]  /*0710*/  IADD3 R31, P2, PT, R61, 0x20, RZ ;  /* 0x000000203d1f7810 */ /* 0x000fe20007f5e0ff */
[----:B------:R-:W2:Y:S03]  /*0720*/  LDCU.64 UR10, c[0x0][0x550] ;  /* 0x0000aa00ff0a77ac */ /* 0x000ea60008000a00 */
[----:B------:R-:W-:-:S05]  /*0730*/  IADD3.X R33, PT, PT, RZ, RZ, RZ, P2, !PT ;  /* 0x000000ffff217210 */ /* 0x000fca00017fe4ff */
[----:B------:R-:W-:Y:S01]  /*0740*/  IMAD R34, R33, R28, RZ ;  /* 0x0000001c21227224 */ /* 0x000fe200078e02ff */
[----:B------:R-:W-:-:S03]  /*0750*/  MOV R33, R35 ;  /* 0x0000002300217202 */ /* 0x000fc60000000f00 */
[C---:B------:R-:W-:Y:S02]  /*0760*/  IMAD R29, R31.reuse, R29, R34 ;  /* 0x0000001d1f1d7224 */ /* 0x040fe400078e0222 */
[----:B------:R-:W-:Y:S01]  /*0770*/  IMAD.WIDE.U32 R32, R31, R28, R32 ;  /* 0x0000001c1f207225 */ /* 0x000fe200078e0020 */
[----:B-1----:R-:W-:Y:S02]  /*0780*/  ISETP.GE.AND P3, PT, R54, UR8, PT ;  /* 0x0000000836007c0c */ /* 0x002fe4000bf66270 */
[----:B------:R-:W-:Y:S02]  /*0790*/  ISETP.GE.AND P4, PT, R59, UR8, PT ;  /* 0x000000083b007c0c */ /* 0x000fe4000bf86270 */
[----:B------:R-:W-:Y:S02]  /*07a0*/  ISETP.GE.AND P5, PT, R60, UR8, PT ;  /* 0x000000083c007c0c */ /* 0x000fe4000bfa6270 */
[----:B--2---:R-:W-:Y:S02]  /*07b0*/  LEA R28, P2, R32, UR10, 0x1 ;  /* 0x0000000a201c7c11 */ /* 0x004fe4000f8408ff */
[----:B------:R-:W-:-:S04]  /*07c0*/  IADD3 R29, PT, PT, R33, R29, RZ ;  /* 0x0000001d211d7210 */ /* 0x000fc80007ffe0ff */
[----:B------:R-:W-:-:S05]  /*07d0*/  LEA.HI.X R29, R32, UR11, R29, 0x1, P2 ;  /* 0x0000000b201d7c11 */ /* 0x000fca00090f0c1d */
[----:B------:R1:W5:Y:S04]  /*07e0*/  @!P3 LDG.E.128 R24, desc[UR6][R28.64] ;  /* 0x000000061c18b981 */ /* 0x000368000c1e1d00 */
[----:B------:R1:W5:Y:S04]  /*07f0*/  @!P4 LDG.E.128 R20, desc[UR6][R28.64+0x80] ;  /* 0x000080061c14c981 */ /* 0x000368000c1e1d00 */
[----:B------:R1:W5:Y:S02]  /*0800*/  @!P5 LDG.E.128 R16, desc[UR6][R28.64+0x100] ;  /* 0x000100061c10d981 */ /* 0x000364000c1e1d00 */
.L_x_1408:
[----:B------:R-:W-:Y:S05]  /*0810*/  BSYNC.RECONVERGENT B0 ;  /* 0x0000000000007941 */ /* 0x000fea0003800200 */
.L_x_1407:
[----:B------:R-:W-:Y:S01]  /*0820*/  BSSY.RECONVERGENT B0, `(.L_x_1409) ;  /* 0x0000015000007945 */ /* 0x000fe20003800200 */
[----:B------:R-:W-:Y:S01]  /*0830*/  HFMA2 R31, -RZ, RZ, 0, 0 ;  /* 0x00000000ff1f7431 */ /* 0x000fe200000001ff */
[----:B-1----:R-:W-:Y:S02]  /*0840*/  CS2R R28, SRZ ;  /* 0x00000000001c7805 */ /* 0x002fe4000001ff00 */
[----:B------:R-:W-:Y:S02]  /*0850*/  CS2R R34, SRZ ;  /* 0x0000000000227805 */ /* 0x000fe4000001ff00 */
[----:B------:R-:W-:Y:S02]  /*0860*/  CS2R R32, SRZ ;  /* 0x0000000000207805 */ /* 0x000fe4000001ff00 */
[----:B0-----:R-:W-:Y:S02]  /*0870*/  CS2R R38, SRZ ;  /* 0x0000000000267805 */ /* 0x001fe4000001ff00 */
[----:B------:R-:W-:Y:S01]  /*0880*/  CS2R R36, SRZ ;  /* 0x0000000000247805 */ /* 0x000fe2000001ff00 */
[----:B------:R-:W-:Y:S06]  /*0890*/  @P0 BRA `(.L_x_1410) ;  /* 0x0000000000340947 */ /* 0x000fec0003800000 */
        /* <DEDUP_REMOVED lines=13> */
.L_x_1410:
[----:B------:R-:W-:Y:S05]  /*0970*/  BSYNC.RECONVERGENT B0 ;  /* 0x0000000000007941 */ /* 0x000fea0003800200 */
.L_x_1409:
[----:B------:R-:W-:Y:S01]  /*0980*/  BSSY.RECONVERGENT B0, `(.L_x_1411) ;  /* 0x0000019000007945 */ /* 0x000fe20003800200 */
[----:B0-----:R-:W-:Y:S02]  /*0990*/  CS2R R42, SRZ ;  /* 0x00000000002a7805 */ /* 0x001fe4000001ff00 */
[----:B------:R-:W-:Y:S02]  /*09a0*/  CS2R R40, SRZ ;  /* 0x0000000000287805 */ /* 0x000fe4000001ff00 */
[----:B------:R-:W-:Y:S02]  /*09b0*/  CS2R R46, SRZ ;  /* 0x00000000002e7805 */ /* 0x000fe4000001ff00 */
[----:B------:R-:W-:Y:S02]  /*09c0*/  CS2R R44, SRZ ;  /* 0x00000000002c7805 */ /* 0x000fe4000001ff00 */
[----:B------:R-:W-:Y:S02]  /*09d0*/  CS2R R50, SRZ ;  /* 0x0000000000327805 */ /* 0x000fe4000001ff00 */
[----:B------:R-:W-:Y:S01]  /*09e0*/  CS2R R48, SRZ ;  /* 0x0000000000307805 */ /* 0x000fe2000001ff00 */
[----:B------:R-:W-:Y:S06]  /*09f0*/  @P1 BRA `(.L_x_1412) ;  /* 0x0000000000441947 */ /* 0x000fec0003800000 */
[----:B------:R-:W0:Y:S01]  /*0a00*/  LDCU UR4, c[0x0][0x440] ;  /* 0x00008800ff0477ac */ /* 0x000e220008000800 */
[----:B------:R-:W-:Y:S02]  /*0a10*/  IADD3 R53, P0, PT, R61, 0x20, RZ ;  /* 0x000000203d357810 */ /* 0x000fe40007f1e0ff */
[----:B------:R-:W-:Y:S01]  /*0a20*/  MOV R2, R52 ;  /* 0x0000003400027202 */ /* 0x000fe20000000f00 */
[----:B------:R-:W1:Y:S01]  /*0a30*/  LDCU.64 UR8, c[0x0][0x3f0] ;  /* 0x00007e00ff0877ac */ /* 0x000e620008000a00 */
[----:B------:R-:W-:-:S03]  /*0a40*/  IADD3.X R55, PT, PT, RZ, RZ, RZ, P0, !PT ;  /* 0x000000ffff377210 */ /* 0x000fc600007fe4ff */
[----:B------:R-:W-:-:S04]  /*0a50*/  IMAD.WIDE.U32 R2, R53, R56, R2 ;  /* 0x0000003835027225 */ /* 0x000fc800078e0002 */
[----:B------:R-:W-:-:S04]  /*0a60*/  IMAD R52, R55, R56, RZ ;  /* 0x0000003837347224 */ /* 0x000fc800078e02ff */
[----:B------:R-:W-:Y:S01]  /*0a70*/  IMAD R53, R53, R57, R52 ;  /* 0x0000003935357224 */ /* 0x000fe200078e0234 */
[----:B0-----:R-:W-:Y:S02]  /*0a80*/  ISETP.GE.AND P1, PT, R54, UR4, PT ;  /* 0x0000000436007c0c */ /* 0x001fe4000bf26270 */
[----:B------:R-:W-:Y:S02]  /*0a90*/  ISETP.GE.AND P2, PT, R59, UR4, PT ;  /* 0x000000043b007c0c */ /* 0x000fe4000bf46270 */
[----:B------:R-:W-:Y:S02]  /*0aa0*/  ISETP.GE.AND P3, PT, R60, UR4, PT ;  /* 0x000000043c007c0c */ /* 0x000fe4000bf66270 */
[----:B-1----:R-:W-:Y:S02]  /*0ab0*/  LEA R52, P0, R2, UR8, 0x1 ;  /* 0x0000000802347c11 */ /* 0x002fe4000f8008ff */
[----:B------:R-:W-:-:S04]  /*0ac0*/  IADD3 R3, PT, PT, R3, R53, RZ ;  /* 0x0000003503037210 */ /* 0x000fc80007ffe0ff */
[----:B------:R-:W-:-:S05]  /*0ad0*/  LEA.HI.X R53, R2, UR9, R3, 0x1, P0 ;  /* 0x0000000902357c11 */ /* 0x000fca00080f0c03 */
[----:B------:R0:W5:Y:S04]  /*0ae0*/  @!P1 LDG.E.128 R48, desc[UR6][R52.64] ;  /* 0x0000000634309981 */ /* 0x000168000c1e1d00 */
[----:B------:R0:W5:Y:S04]  /*0af0*/  @!P2 LDG.E.128 R44, desc[UR6][R52.64+0x80] ;  /* 0x00008006342ca981 */ /* 0x000168000c1e1d00 */
[----:B------:R0:W5:Y:S02]  /*0b00*/  @!P3 LDG.E.128 R40, desc[UR6][R52.64+0x100] ;  /* 0x000100063428b981 */ /* 0x000164000c1e1d00 */
.L_x_1412:
[----:B------:R-:W-:Y:S05]  /*0b10*/  BSYNC.RECONVERGENT B0 ;  /* 0x0000000000007941 */ /* 0x000fea0003800200 */
.L_x_1411:
[----:B-----5:R-:W-:Y:S01]  /*0b20*/  HADD2.F32 R2, -RZ, R12.H1_H1 ;  /* 0x3000000cff027230 */ /* 0x020fe20000004100 */
[----:B------:R-:W1:Y:S01]  /*0b30*/  LDCU.64 UR4, c[0x0][0x5e8] ;  /* 0x0000bd00ff0477ac */ /* 0x000e620008000a00 */
[----:B------:R-:W-:Y:S01]  /*0b40*/  HADD2.F32 R3, -RZ, R36.H1_H1 ;  /* 0x30000024ff037230 */ /* 0x000fe20000004100 */
[----:B------:R-:W-:Y:S01]  /*0b50*/  LOP3.LUT P0, RZ, R0, 0x7, RZ, 0xc0, !PT ;  /* 0x0000000700ff7812 */ /* 0x000fe2000780c0ff */
[----:B0-----:R-:W-:Y:S01]  /*0b60*/  HADD2.F32 R52, -RZ, R24.H1_H1 ;  /* 0x30000018ff347230 */ /* 0x001fe20000004100 */
[----:B------:R-:W0:Y:S01]  /*0b70*/  LDCU UR8, c[0x0][0x4f4] ;  /* 0x00009e80ff0877ac */ /* 0x000e220008000800 */
[----:B------:R-:W-:Y:S02]  /*0b80*/  HADD2.F32 R57, -RZ, R48.H1_H1 ;  /* 0x30000030ff397230 */ /* 0x000fe40000004100 */
[----:B------:R-:W-:Y:S01]  /*0b90*/  FMUL.FTZ R53, R2, R3 ;  /* 0x0000000302357220 */ /* 0x000fe20000410000 */
[----:B------:R-:W-:Y:S02]  /*0ba0*/  HADD2.F32 R12, -RZ, R12.H0_H0 ;  /* 0x2000000cff0c7230 */ /* 0x000fe40000004100 */
[----:B------:R-:W-:-:S02]  /*0bb0*/  HADD2.F32 R3, -RZ, R36.H0_H0 ;  /* 0x20000024ff037230 */ /* 0x000fc40000004100 */
[----:B------:R-:W-:Y:S01]  /*0bc0*/  FMUL.FTZ R2, R52, R57 ;  /* 0x0000003934027220 */ /* 0x000fe20000410000 */
[----:B------:R-:W-:Y:S02]  /*0bd0*/  HADD2.F32 R55, -RZ, R24.H0_H0 ;  /* 0x20000018ff377230 */ /* 0x000fe40000004100 */
[----:B------:R-:W-:Y:S02]  /*0be0*/  HADD2.F32 R48, -RZ, R48.H0_H0 ;  /* 0x20000030ff307230 */ /* 0x000fe40000004100 */
[----:B------:R-:W-:Y:S01]  /*0bf0*/  FFMA.FTZ R36, R12, R3, R53 ;  /* 0x000000030c247223 */ /* 0x000fe20000010035 */
[----:B------:R-:W-:Y:S02]  /*0c00*/  HADD2.F32 R3, -RZ, R13.H0_H0 ;  /* 0x2000000dff037230 */ /* 0x000fe40000004100 */
[----:B------:R-:W-:Y:S02]  /*0c10*/  HADD2.F32 R12, -RZ, R37.H0_H0 ;  /* 0x20000025ff0c7230 */ /* 0x000fe40000004100 */
[----:B------:R-:W-:Y:S01]  /*0c20*/  FFMA.FTZ R48, R55, R48, R2 ;  /* 0x0000003037307223 */ /* 0x000fe20000010002 */
[----:B------:R-:W-:-:S02]  /*0c30*/  HADD2.F32 R55, -RZ, R25.H0_H0 ;  /* 0x20000019ff377230 */ /* 0x000fc40000004100 */
[----:B------:R-:W-:Y:S02]  /*0c40*/  HADD2.F32 R52, -RZ, R49.H0_H0 ;  /* 0x20000031ff347230 */ /* 0x000fe40000004100 */
[----:B------:R-:W-:Y:S01]  /*0c50*/  FFMA.FTZ R53, R3, R12, R36 ;  /* 0x0000000c03357223 */ /* 0x000fe20000010024 */
[----:B------:R-:W-:Y:S02]  /*0c60*/  HADD2.F32 R2, -RZ, R13.H1_H1 ;  /* 0x3000000dff027230 */ /* 0x000fe40000004100 */
[----:B------:R-:W-:Y:S02]  /*0c70*/  HADD2.F32 R3, -RZ, R37.H1_H1 ;  /* 0x30000025ff037230 */ /* 0x000fe40000004100 */
[----:B------:R-:W-:Y:S01]  /*0c80*/  FFMA.FTZ R12, R55, R52, R48 ;  /* 0x00000034370c7223 */ /* 0x000fe20000010030 */
[----:B------:R-:W-:Y:S02]  /*0c90*/  HADD2.F32 R25, -RZ, R25.H1_H1 ;  /* 0x30000019ff197230 */ /* 0x000fe40000004100 */
[----:B------:R-:W-:-:S02]  /*0ca0*/  HADD2.F32 R52, -RZ, R49.H1_H1 ;  /* 0x30000031ff347230 */ /* 0x000fc40000004100 */
[----:B------:R-:W-:Y:S02]  /*0cb0*/  HADD2.F32 R13, -RZ, R14.H0_H0 ;  /* 0x2000000eff0d7230 */ /* 0x000fe40000004100 */
[--C-:B------:R-:W-:Y:S02]  /*0cc0*/  HADD2.F32 R48, -RZ, R38.reuse.H0_H0 ;  /* 0x20000026ff307230 */ /* 0x100fe40000004100 */
[----:B------:R-:W-:Y:S02]  /*0cd0*/  HADD2.F32 R49, -RZ, R38.H1_H1 ;  /* 0x30000026ff317230 */ /* 0x000fe40000004100 */
[----:B------:R-:W-:Y:S01]  /*0ce0*/  FFMA.FTZ R38, R2, R3, R53 ;  /* 0x0000000302267223 */ /* 0x000fe20000010035 */
[--C-:B------:R-:W-:Y:S02]  /*0cf0*/  HADD2.F32 R37, -RZ, R39.reuse.H0_H0 ;  /* 0x20000027ff257230 */ /* 0x100fe40000004100 */
[----:B------:R-:W-:Y:S02]  /*0d00*/  HADD2.F32 R36, -RZ, R39.H1_H1 ;  /* 0x30000027ff247230 */ /* 0x000fe40000004100 */
[----:B------:R-:W-:Y:S01]  /*0d10*/  FFMA.FTZ R39, R25, R52, R12 ;  /* 0x0000003419277223 */ /* 0x000fe2000001000c */
[----:B------:R-:W-:-:S02]  /*0d20*/  HADD2.F32 R52, -RZ, R26.H0_H0 ;  /* 0x2000001aff347230 */ /* 0x000fc40000004100 */
[----:B------:R-:W-:Y:S01]  /*0d30*/  FFMA.FTZ R13, R13, R48, R38 ;  /* 0x000000300d0d7223 */ /* 0x000fe20000010026 */
[----:B------:R-:W-:Y:S02]  /*0d40*/  HADD2.F32 R53, -RZ, R50.H0_H0 ;  /* 0x20000032ff357230 */ /* 0x000fe40000004100 */
[----:B------:R-:W-:Y:S02]  /*0d50*/  HADD2.F32 R14, -RZ, R14.H1_H1 ;  /* 0x3000000eff0e7230 */ /* 0x000fe40000004100 */
[----:B------:R-:W-:Y:S02]  /*0d60*/  HADD2.F32 R26, -RZ, R26.H1_H1 ;  /* 0x3000001aff1a7230 */ /* 0x000fe40000004100 */
[----:B------:R-:W-:Y:S01]  /*0d70*/  FFMA.FTZ R39, R52, R53, R39 ;  /* 0x0000003534277223 */ /* 0x000fe20000010027 */
[----:B------:R-:W-:Y:S02]  /*0d80*/  HADD2.F32 R50, -RZ, R50.H1_H1 ;  /* 0x30000032ff327230 */ /* 0x000fe40000004100 */
[----:B------:R-:W-:Y:S01]  /*0d90*/  FFMA.FTZ R13, R14, R49, R13 ;  /* 0x000000310e0d7223 */ /* 0x000fe2000001000d */
[----:B------:R-:W-:-:S02]  /*0da0*/  HADD2.F32 R24, -RZ, R15.H0_H0 ;  /* 0x2000000fff187230 */ /* 0x000fc40000004100 */
[----:B------:R-:W-:Y:S02]  /*0db0*/  HADD2.F32 R14, -RZ, R27.H0_H0 ;  /* 0x2000001bff0e7230 */ /* 0x000fe40000004100 */
[----:B------:R-:W-:Y:S01]  /*0dc0*/  FFMA.FTZ R39, R26, R50, R39 ;  /* 0x000000321a277223 */ /* 0x000fe20000010027 */
[----:B------:R-:W-:Y:S02]  /*0dd0*/  HADD2.F32 R38, -RZ, R51.H0_H0 ;  /* 0x20000033ff267230 */ /* 0x000fe40000004100 */
[----:B------:R-:W-:Y:S01]  /*0de0*/  FFMA.FTZ R24, R24, R37, R13 ;  /* 0x0000002518187223 */ /* 0x000fe2000001000d */
[----:B------:R-:W-:Y:S02]  /*0df0*/  HADD2.F32 R15, -RZ, R15.H1_H1 ;  /* 0x3000000fff0f7230 */ /* 0x000fe40000004100 */
[----:B------:R-:W-:Y:S02]  /*0e00*/  HADD2.F32 R25, -RZ, R8.H0_H0 ;  /* 0x20000008ff197230 */ /* 0x000fe40000004100 */
[----:B------:R-:W-:Y:S01]  /*0e10*/  FFMA.FTZ R39, R14, R38, R39 ;  /* 0x000000260e277223 */ /* 0x000fe20000010027 */
[----:B------:R-:W-:-:S02]  /*0e20*/  HADD2.F32 R48, -RZ, R27.H1_H1 ;  /* 0x3000001bff307230 */ /* 0x000fc40000004100 */
[----:B------:R-:W-:Y:S01]  /*0e30*/  FFMA.FTZ R38, R15, R36, R24 ;  /* 0x000000240f267223 */ /* 0x000fe20000010018 */
[----:B------:R-:W-:Y:S02]  /*0e40*/  HADD2.F32 R36, -RZ, R32.H0_H0 ;  /* 0x20000020ff247230 */ /* 0x000fe40000004100 */
[----:B------:R-:W-:Y:S02]  /*0e50*/  HADD2.F32 R51, -RZ, R51.H1_H1 ;  /* 0x30000033ff337230 */ /* 0x000fe40000004100 */
[--C-:B------:R-:W-:Y:S02]  /*0e60*/  HADD2.F32 R15, -RZ, R35.reuse.H0_H0 ;  /* 0x20000023ff0f7230 */ /* 0x100fe40000004100 */
[----:B------:R-:W-:Y:S02]  /*0e70*/  HADD2.F32 R26, -RZ, R35.H1_H1 ;  /* 0x30000023ff1a7230 */ /* 0x000fe40000004100 */
[----:B------:R-:W-:Y:S01]  /*0e80*/  FFMA.FTZ R35, R25, R36, R38 ;  /* 0x0000002419237223 */ /* 0x000fe20000010026 */
[----:B------:R-:W-:-:S02]  /*0e90*/  HADD2.F32 R8, -RZ, R8.H1_H1 ;  /* 0x30000008ff087230 */ /* 0x000fc40000004100 */
[----:B------:R-:W-:Y:S01]  /*0ea0*/  FFMA.FTZ R39, R48, R51, R39 ;  /* 0x0000003330277223 */ /* 0x000fe20000010027 */
[----:B------:R-:W-:Y:S02]  /*0eb0*/  HADD2.F32 R37, -RZ, R32.H1_H1 ;  /* 0x30000020ff257230 */ /* 0x000fe40000004100 */
[----:B------:R-:W-:Y:S02]  /*0ec0*/  HADD2.F32 R38, -RZ, R20.H0_H0 ;  /* 0x20000014ff267230 */ /* 0x000fe40000004100 */
[----:B------:R-:W-:Y:S02]  /*0ed0*/  HADD2.F32 R36, -RZ, R44.H0_H0 ;  /* 0x2000002cff247230 */ /* 0x000fe40000004100 */
[----:B------:R-:W-:Y:S01]  /*0ee0*/  FFMA.FTZ R49, R8, R37, R35 ;  /* 0x0000002508317223 */ /* 0x000fe20000010023 */
[----:B------:R-:W-:Y:S02]  /*0ef0*/  HADD2.F32 R2, -RZ, R9.H0_H0 ;  /* 0x20000009ff027230 */ /* 0x000fe40000004100 */
[----:B------:R-:W-:-:S02]  /*0f00*/  HADD2.F32 R13, -RZ, R33.H0_H0 ;  /* 0x20000021ff0d7230 */ /* 0x000fc40000004100 */
[----:B------:R-:W-:Y:S01]  /*0f10*/  FFMA.FTZ R38, R38, R36, R39 ;  /* 0x0000002426267223 */ /* 0x000fe20000010027 */
[----:B------:R-:W-:Y:S02]  /*0f20*/  HADD2.F32 R51, -RZ, R20.H1_H1 ;  /* 0x30000014ff337230 */ /* 0x000fe40000004100 */
[----:B------:R-:W-:Y:S02]  /*0f30*/  HADD2.F32 R44, -RZ, R44.H1_H1 ;  /* 0x3000002cff2c7230 */ /* 0x000fe40000004100 */
[----:B------:R-:W-:Y:S01]  /*0f40*/  FFMA.FTZ R2, R2, R13, R49 ;  /* 0x0000000d02027223 */ /* 0x000fe20000010031 */
[--C-:B------:R-:W-:Y:S02]  /*0f50*/  HADD2.F32 R36, -RZ, R28.reuse.H0_H0 ;  /* 0x2000001cff247230 */ /* 0x100fe40000004100 */
[----:B------:R-:W-:Y:S02]  /*0f60*/  HADD2.F32 R39, -RZ, R28.H1_H1 ;  /* 0x3000001cff277230 */ /* 0x000fe40000004100 */
[----:B------:R-:W-:Y:S01]  /*0f70*/  FFMA.FTZ R38, R51, R44, R38 ;  /* 0x0000002c33267223 */ /* 0x000fe20000010026 */
[----:B------:R-:W-:-:S02]  /*0f80*/  HADD2.F32 R37, -RZ, R29.H0_H0 ;  /* 0x2000001dff257230 */ /* 0x000fc40000004100 */
[----:B------:R-:W-:Y:S02]  /*0f90*/  HADD2.F32 R28, -RZ, R29.H1_H1 ;  /* 0x3000001dff1c7230 */ /* 0x000fe40000004100 */
[----:B------:R-:W-:Y:S02]  /*0fa0*/  HADD2.F32 R9, -RZ, R9.H1_H1 ;  /* 0x30000009ff097230 */ /* 0x000fe40000004100 */
[----:B------:R-:W-:Y:S02]  /*0fb0*/  HADD2.F32 R14, -RZ, R33.H1_H1 ;  /* 0x30000021ff0e7230 */ /* 0x000fe40000004100 */
[--C-:B------:R-:W-:Y:S02]  /*0fc0*/  HADD2.F32 R8, -RZ, R30.reuse.H0_H0 ;  /* 0x2000001eff087230 */ /* 0x100fe40000004100 */
[----:B------:R-:W-:Y:S02]  /*0fd0*/  HADD2.F32 R29, -RZ, R30.H1_H1 ;  /* 0x3000001eff1d7230 */ /* 0x000fe40000004100 */
[----:B------:R-:W-:Y:S01]  /*0fe0*/  FFMA.FTZ R2, R9, R14, R2 ;  /* 0x0000000e09027223 */ /* 0x000fe20000010002 */
[----:B------:R-:W-:-:S02]  /*0ff0*/  HADD2.F32 R35, -RZ, R31.H0_H0 ;  /* 0x2000001fff237230 */ /* 0x000fc40000004100 */
[----:B------:R-:W-:Y:S02]  /*1000*/  HADD2.F32 R20, -RZ, R31.H1_H1 ;  /* 0x3000001fff147230 */ /* 0x000fe40000004100 */
[----:B------:R-:W-:Y:S02]  /*1010*/  HADD2.F32 R31, -RZ, R21.H0_H0 ;  /* 0x20000015ff1f7230 */ /* 0x000fe40000004100 */
[----:B------:R-:W-:Y:S02]  /*1020*/  HADD2.F32 R30, -RZ, R45.H0_H0 ;  /* 0x2000002dff1e7230 */ /* 0x000fe40000004100 */
[----:B------:R-:W-:Y:S02]  /*1030*/  HADD2.F32 R3, -RZ, R10.H0_H0 ;  /* 0x2000000aff037230 */ /* 0x000fe40000004100 */
[----:B------:R-:W-:Y:S02]  /*1040*/  HADD2.F32 R24, -RZ, R34.H0_H0 ;  /* 0x20000022ff187230 */ /* 0x000fe40000004100 */
[----:B------:R-:W-:Y:S01]  /*1050*/  FFMA.FTZ R38, R31, R30, R38 ;  /* 0x0000001e1f267223 */ /* 0x000fe20000010026 */
[----:B------:R-:W-:-:S02]  /*1060*/  HADD2.F32 R21, -RZ, R21.H1_H1 ;  /* 0x30000015ff157230 */ /* 0x000fc40000004100 */
[----:B------:R-:W-:Y:S02]  /*1070*/  HADD2.F32 R45, -RZ, R45.H1_H1 ;  /* 0x3000002dff2d7230 */ /* 0x000fe40000004100 */
[----:B------:R-:W-:Y:S01]  /*1080*/  FFMA.FTZ R3, R3, R24, R2 ;  /* 0x0000001803037223 */ /* 0x000fe20000010002 */
[----:B------:R-:W-:Y:S02]  /*1090*/  HADD2.F32 R10, -RZ, R10.H1_H1 ;  /* 0x3000000aff0a7230 */ /* 0x000fe40000004100 */
[----:B------:R-:W-:Y:S02]  /*10a0*/  HADD2.F32 R27, -RZ, R34.H1_H1 ;  /* 0x30000022ff1b7230 */ /* 0x000fe40000004100 */
[----:B------:R-:W-:Y:S01]  /*10b0*/  FFMA.FTZ R38, R21, R45, R38 ;  /* 0x0000002d15267223 */ /* 0x000fe20000010026 */
[----:B------:R-:W-:Y:S02]  /*10c0*/  HADD2.F32 R9, -RZ, R22.H0_H0 ;  /* 0x20000016ff097230 */ /* 0x000fe40000004100 */
[----:B------:R-:W-:-:S02]  /*10d0*/  HADD2.F32 R14, -RZ, R46.H0_H0 ;  /* 0x2000002eff0e7230 */ /* 0x000fc40000004100 */
[----:B------:R-:W-:Y:S01]  /*10e0*/  FFMA.FTZ R3, R10, R27, R3 ;  /* 0x0000001b0a037223 */ /* 0x000fe20000010003 */
[--C-:B------:R-:W-:Y:S01]  /*10f0*/  HADD2.F32 R12, -RZ, R11.reuse.H0_H0 ;  /* 0x2000000bff0c7230 */ /* 0x100fe20000004100 */
[----:B------:R-:W2:Y:S01]  /*1100*/  S2R R10, SR_TID.X ;  /* 0x00000000000a7919 */ /* 0x000ea20000002100 */
[----:B------:R-:W-:Y:S02]  /*1110*/  HADD2.F32 R13, -RZ, R22.H1_H1 ;  /* 0x30000016ff0d7230 */ /* 0x000fe40000004100 */
[----:B------:R-:W-:Y:S01]  /*1120*/  FFMA.FTZ R38, R9, R14, R38 ;  /* 0x0000000e09267223 */ /* 0x000fe20000010026 */
[----:B------:R-:W-:Y:S02]  /*1130*/  HADD2.F32 R46, -RZ, R46.H1_H1 ;  /* 0x3000002eff2e7230 */ /* 0x000fe40000004100 */
[----:B------:R-:W-:Y:S01]  /*1140*/  FFMA.FTZ R12, R12, R15, R3 ;  /* 0x0000000f0c0c7223 */ /* 0x000fe20000010003 */
[----:B------:R-:W-:Y:S02]  /*1150*/  HADD2.F32 R11, -RZ, R11.H1_H1 ;  /* 0x3000000bff0b7230 */ /* 0x000fe40000004100 */
[----:B------:R-:W-:-:S02]  /*1160*/  HADD2.F32 R9, -RZ, R23.H0_H0 ;  /* 0x20000017ff097230 */ /* 0x000fc40000004100 */
[----:B------:R-:W-:Y:S01]  /*1170*/  FFMA.FTZ R38, R13, R46, R38 ;  /* 0x0000002e0d267223 */ /* 0x000fe20000010026 */
[----:B------:R-:W-:Y:S02]  /*1180*/  HADD2.F32 R2, -RZ, R47.H0_H0 ;  /* 0x2000002fff027230 */ /* 0x000fe40000004100 */
[----:B------:R-:W-:Y:S01]  /*1190*/  FFMA.FTZ R12, R11, R26, R12 ;  /* 0x0000001a0b0c7223 */ /* 0x000fe2000001000c */
[--C-:B------:R-:W-:Y:S02]  /*11a0*/  HADD2.F32 R25, -RZ, R4.reuse.H0_H0 ;  /* 0x20000004ff197230 */ /* 0x100fe40000004100 */
[----:B------:R-:W-:Y:S02]  /*11b0*/  HADD2.F32 R23, -RZ, R23.H1_H1 ;  /* 0x30000017ff177230 */ /* 0x000fe40000004100 */
[----:B------:R-:W-:Y:S01]  /*11c0*/  FFMA.FTZ R38, R9, R2, R38 ;  /* 0x0000000209267223 */ /* 0x000fe20000010026 */
[----:B------:R-:W-:Y:S02]  /*11d0*/  HADD2.F32 R47, -RZ, R47.H1_H1 ;  /* 0x3000002fff2f7230 */ /* 0x000fe40000004100 */
[----:B------:R-:W-:Y:S01]  /*11e0*/  FFMA.FTZ R25, R25, R36, R12 ;  /* 0x0000002419197223 */ /* 0x000fe2000001000c */
[----:B------:R-:W-:-:S02]  /*11f0*/  HADD2.F32 R32, -RZ, R4.H1_H1 ;  /* 0x30000004ff207230 */ /* 0x000fc40000004100 */
[----:B------:R-:W-:Y:S02]  /*1200*/  HADD2.F32 R3, -RZ, R16.H0_H0 ;  /* 0x20000010ff037230 */ /* 0x000fe40000004100 */
[----:B------:R-:W-:Y:S01]  /*1210*/  FFMA.FTZ R38, R23, R47, R38 ;  /* 0x0000002f17267223 */ /* 0x000fe20000010026 */
[----:B------:R-:W-:Y:S02]  /*1220*/  HADD2.F32 R2, -RZ, R40.H0_H0 ;  /* 0x20000028ff027230 */ /* 0x000fe40000004100 */
[----:B------:R-:W-:Y:S01]  /*1230*/  FFMA.FTZ R25, R32, R39, R25 ;  /* 0x0000002720197223 */ /* 0x000fe20000010019 */
[----:B------:R-:W-:Y:S02]  /*1240*/  HADD2.F32 R4, -RZ, R5.H0_H0 ;  /* 0x20000005ff047230 */ /* 0x000fe40000004100 */
[----:B------:R-:W-:Y:S02]  /*1250*/  HADD2.F32 R9, -RZ, R16.H1_H1 ;  /* 0x30000010ff097230 */ /* 0x000fe40000004100 */
[----:B------:R-:W-:Y:S01]  /*1260*/  FFMA.FTZ R38, R3, R2, R38 ;  /* 0x0000000203267223 */ /* 0x000fe20000010026 */
[----:B------:R-:W-:-:S02]  /*1270*/  HADD2.F32 R40, -RZ, R40.H1_H1 ;  /* 0x30000028ff287230 */ /* 0x000fc40000004100 */
[----:B------:R-:W-:Y:S01]  /*1280*/  FFMA.FTZ R4, R4, R37, R25 ;  /* 0x0000002504047223 */ /* 0x000fe20000010019 */
[----:B------:R-:W-:Y:S02]  /*1290*/  HADD2.F32 R33, -RZ, R5.H1_H1 ;  /* 0x30000005ff217230 */ /* 0x000fe40000004100 */
[----:B------:R-:W-:Y:S02]  /*12a0*/  HADD2.F32 R3, -RZ, R17.H0_H0 ;  /* 0x20000011ff037230 */ /* 0x000fe40000004100 */
[----:B------:R-:W-:Y:S01]  /*12b0*/  FFMA.FTZ R38, R9, R40, R38 ;  /* 0x0000002809267223 */ /* 0x000fe20000010026 */
[----:B------:R-:W-:Y:S02]  /*12c0*/  HADD2.F32 R2, -RZ, R41.H0_H0 ;  /* 0x20000029ff027230 */ /* 0x000fe40000004100 */
[----:B------:R-:W-:Y:S01]  /*12d0*/  FFMA.FTZ R4, R33, R28, R4 ;  /* 0x0000001c21047223 */ /* 0x000fe20000010004 */
[----:B------:R-:W-:Y:S01]  /*12e0*/  HADD2.F32 R5, -RZ, R6.H0_H0 ;  /* 0x20000006ff057230 */ /* 0x000fe20000004100 */
[----:B--2---:R-:W-:Y:S01]  /*12f0*/  SHF.R.U32.HI R11, RZ, 0x3, R10 ;  /* 0x00000003ff0b7819 */ /* 0x004fe2000001160a */
[----:B------:R-:W-:-:S02]  /*1300*/  HADD2.F32 R17, -RZ, R17.H1_H1 ;  /* 0x30000011ff117230 */ /* 0x000fc40000004100 */
[----:B------:R-:W-:Y:S01]  /*1310*/  FFMA.FTZ R38, R3, R2, R38 ;  /* 0x0000000203267223 */ /* 0x000fe20000010026 */
[----:B------:R-:W-:Y:S02]  /*1320*/  HADD2.F32 R41, -RZ, R41.H1_H1 ;  /* 0x30000029ff297230 */ /* 0x000fe40000004100 */
[----:B------:R-:W-:Y:S01]  /*1330*/  FFMA.FTZ R5, R5, R8, R4 ;  /* 0x0000000805057223 */ /* 0x000fe20000010004 */
[----:B------:R-:W-:Y:S01]  /*1340*/  HADD2.F32 R34, -RZ, R6.H1_H1 ;  /* 0x30000006ff227230 */ /* 0x000fe20000004100 */
[----:B------:R-:W-:Y:S01]  /*1350*/  IADD3 R0, P1, PT, R58, R11, RZ ;  /* 0x0000000b3a007210 */ /* 0x000fe20007f3e0ff */
[----:B------:R-:W-:Y:S02]  /*1360*/  HADD2.F32 R3, -RZ, R18.H0_H0 ;  /* 0x20000012ff037230 */ /* 0x000fe40000004100 */
[----:B------:R-:W-:Y:S01]  /*1370*/  FFMA.FTZ R38, R17, R41, R38 ;  /* 0x0000002911267223 */ /* 0x000fe20000010026 */
[----:B------:R-:W-:Y:S02]  /*1380*/  HADD2.F32 R2, -RZ, R42.H0_H0 ;  /* 0x2000002aff027230 */ /* 0x000fe40000004100 */
[----:B------:R-:W-:Y:S01]  /*1390*/  FFMA.FTZ R5, R34, R29, R5 ;  /* 0x0000001d22057223 */ /* 0x000fe20000010005 */
[----:B------:R-:W-:-:S02]  /*13a0*/  HADD2.F32 R6, -RZ, R7.H0_H0 ;  /* 0x20000007ff067230 */ /* 0x000fc40000004100 */
[----:B------:R-:W-:Y:S02]  /*13b0*/  HADD2.F32 R9, -RZ, R18.H1_H1 ;  /* 0x30000012ff097230 */ /* 0x000fe40000004100 */
[----:B------:R-:W-:Y:S01]  /*13c0*/  FFMA.FTZ R38, R3, R2, R38 ;  /* 0x0000000203267223 */ /* 0x000fe20000010026 */
[----:B------:R-:W-:Y:S02]  /*13d0*/  HADD2.F32 R42, -RZ, R42.H1_H1 ;  /* 0x3000002aff2a7230 */ /* 0x000fe40000004100 */
[----:B------:R-:W-:Y:S01]  /*13e0*/  FFMA.FTZ R6, R6, R35, R5 ;  /* 0x0000002306067223 */ /* 0x000fe20000010005 */
[----:B------:R-:W-:Y:S02]  /*13f0*/  HADD2.F32 R7, -RZ, R7.H1_H1 ;  /* 0x30000007ff077230 */ /* 0x000fe40000004100 */
[----:B------:R-:W-:Y:S02]  /*1400*/  HADD2.F32 R3, -RZ, R19.H0_H0 ;  /* 0x20000013ff037230 */ /* 0x000fe40000004100 */
[----:B------:R-:W-:Y:S01]  /*1410*/  FFMA.FTZ R38, R9, R42, R38 ;  /* 0x0000002a09267223 */ /* 0x000fe20000010026 */
[----:B------:R-:W-:-:S02]  /*1420*/  HADD2.F32 R2, -RZ, R43.H0_H0 ;  /* 0x2000002bff027230 */ /* 0x000fc40000004100 */
[----:B------:R-:W-:Y:S01]  /*1430*/  FFMA.FTZ R6, R7, R20, R6 ;  /* 0x0000001407067223 */ /* 0x000fe20000010006 */
[----:B------:R-:W-:Y:S02]  /*1440*/  HADD2.F32 R19, -RZ, R19.H1_H1 ;  /* 0x30000013ff137230 */ /* 0x000fe40000004100 */
[----:B------:R-:W-:Y:S02]  /*1450*/  HADD2.F32 R43, -RZ, R43.H1_H1 ;  /* 0x3000002bff2b7230 */ /* 0x000fe40000004100 */
[----:B------:R-:W-:Y:S02]  /*1460*/  FFMA.FTZ R38, R3, R2, R38 ;  /* 0x0000000203267223 */ /* 0x000fe40000010026 */
[----:B------:R-:W2:Y:S02]  /*1470*/  SHFL.BFLY PT, R3, R6, 0x4, 0x1f ;  /* 0x0c801f0006037f89 */ /* 0x000ea400000e0000 */
[----:B------:R-:W-:-:S05]  /*1480*/  FFMA.FTZ R38, R19, R43, R38 ;  /* 0x0000002b13267223 */ /* 0x000fca0000010026 */
[----:B------:R-:W3:Y:S01]  /*1490*/  SHFL.BFLY PT, R5, R38, 0x4, 0x1f ;  /* 0x0c801f0026057f89 */ /* 0x000ee200000e0000 */
[----:B--2---:R-:W-:-:S05]  /*14a0*/  FADD.FTZ R3, R6, R3 ;  /* 0x0000000306037221 */ /* 0x004fca0000010000 */
[----:B------:R-:W2:Y:S01]  /*14b0*/  SHFL.BFLY PT, R2, R3, 0x2, 0x1f ;  /* 0x0c401f0003027f89 */ /* 0x000ea200000e0000 */
[----:B---3--:R-:W-:-:S05]  /*14c0*/  FADD.FTZ R7, R38, R5 ;  /* 0x0000000526077221 */ /* 0x008fca0000010000 */
[----:B------:R-:W3:Y:S01]  /*14d0*/  SHFL.BFLY PT, R8, R7, 0x2, 0x1f ;  /* 0x0c401f0007087f89 */ /* 0x000ee200000e0000 */
[----:B--2---:R-:W-:Y:S01]  /*14e0*/  FADD.FTZ R4, R3, R2 ;  /* 0x0000000203047221 */ /* 0x004fe20000010000 */
[----:B------:R-:W-:Y:S02]  /*14f0*/  LEA.HI.X.SX32 R3, R58, RZ, 0x1, P1 ;  /* 0x000000ff3a037211 */ /* 0x000fe400008f0eff */
[C---:B-1----:R-:W-:Y:S02]  /*1500*/  LEA R2, P1, R0.reuse, UR4, 0x2 ;  /* 0x0000000400027c11 */ /* 0x042fe4000f8210ff */
[----:B------:R-:W1:Y:S01]  /*1510*/  SHFL.BFLY PT, R5, R4, 0x1, 0x1f ;  /* 0x0c201f0004057f89 */ /* 0x000e6200000e0000 */
[----:B---3--:R-:W-:Y:S01]  /*1520*/  FADD.FTZ R8, R7, R8 ;  /* 0x0000000807087221 */ /* 0x008fe20000010000 */
[----:B------:R-:W-:-:S04]  /*1530*/  LEA.HI.X R3, R0, UR5, R3, 0x2, P1 ;  /* 0x0000000500037c11 */ /* 0x000fc800088f1403 */
[----:B------:R-:W2:Y:S01]  /*1540*/  SHFL.BFLY PT, R9, R8, 0x1, 0x1f ;  /* 0x0c201f0008097f89 */ /* 0x000ea200000e0000 */
[----:B-1----:R-:W-:-:S04]  /*1550*/  FADD.FTZ R5, R4, R5 ;  /* 0x0000000504057221 */ /* 0x002fc80000010000 */
[----:B0-----:R-:W-:Y:S01]  /*1560*/  @!P0 FMUL.FTZ R5, R5, UR8 ;  /* 0x0000000805058c20 */ /* 0x001fe20008410000 */
[----:B--2---:R-:W-:-:S04]  /*1570*/  FADD.FTZ R9, R8, R9 ;  /* 0x0000000908097221 */ /* 0x004fc80000010000 */
[----:B------:R0:W-:Y:S01]  /*1580*/  @!P0 STG.E desc[UR6][R2.64], R5 ;  /* 0x0000000502008986 */ /* 0x0001e2000c101906 */
[----:B------:R-:W-:Y:S01]  /*1590*/  FMUL.FTZ R9, R9, UR8 ;  /* 0x0000000809097c20 */ /* 0x000fe20008410000 */
[----:B------:R-:W-:Y:S06]  /*15a0*/  @P0 EXIT ;  /* 0x000000000000094d */ /* 0x000fec0003800000 */
[----:B------:R-:W-:Y:S01]  /*15b0*/  STG.E desc[UR6][R2.64+0x80], R9 ;  /* 0x0000800902007986 */ /* 0x000fe2000c101906 */
[----:B------:R-:W-:Y:S05]  /*15c0*/  EXIT ;  /* 0x000000000000794d */ /* 0x000fea0003800000 */
.L_x_1413:
        /* <DEDUP_REMOVED lines=11> */
.L_x_2177:


//--------------------- .text._ZN5flash25flash_bwd_dot_do_o_kernelILb1E23Flash_bwd_kernel_traitsILi192ELi64ELi64ELi8ELi4ELi2ELi2ELb1ELb1EN7cutlass6half_tE19Flash_kernel_traitsILi192ELi64ELi64ELi8ES3_EEEEvNS_16Flash_bwd_paramsE --------------------------
	.section	.text._ZN5flash25flash_bwd_dot_do_o_kernelILb1E23Flash_bwd_kernel_traitsILi192ELi64ELi64ELi8ELi4ELi2ELi2ELb1ELb1EN7cutlass6half_tE19Flash_kernel_traitsILi192ELi64ELi64ELi8ES3_EEEEvNS_16Flash_bwd_paramsE,"ax",@progbits
	.align	128
        .global         _ZN5flash25flash_bwd_dot_do_o_kernelILb1E23Flash_bwd_kernel_traitsILi192ELi64ELi64ELi8ELi4ELi2ELi2ELb1ELb1EN7cutlass6half_tE19Flash_kernel_traitsILi192ELi64ELi64ELi8ES3_EEEEvNS_16Flash_bwd_paramsE
        .type           _ZN5flash25flash_bwd_dot_do_o_kernelILb1E23Flash_bwd_kernel_traitsILi192ELi64ELi64ELi8ELi4ELi2ELi2ELb1ELb1EN7cutlass6half_tE19Flash_kernel_traitsILi192ELi64ELi64ELi8ES3_EEEEvNS_16Flash_bwd_paramsE,@function
        .size           _ZN5flash25flash_bwd_dot_do_o_kernelILb1E23Flash_bwd_kernel_traitsILi192ELi64ELi64ELi8ELi4ELi2ELi2ELb1ELb1EN7cutlass6half_tE19Flash_kernel_traitsILi192ELi64ELi64ELi8ES3_EEEEvNS_16Flash_bwd_paramsE,(.L_x_2178 - _ZN5flash25flash_bwd_dot_do_o_kernelILb1E23Flash_bwd_kernel_traitsILi192ELi64ELi64ELi8ELi4ELi2ELi2ELb1ELb1EN7cutlass6half_tE19Flash_kernel_traitsILi192ELi64ELi64ELi8ES3_EEEEvNS_16Flash_bwd_paramsE)
        .other          _ZN5flash25flash_bwd_dot_do_o_kernelILb1E23Flash_bwd_kernel_traitsILi192ELi64ELi64ELi8ELi4ELi2ELi2ELb1ELb1EN7cutlass6half_tE19Flash_kernel_traitsILi192ELi64ELi64ELi8ES3_EEEEvNS_16Flash_bwd_paramsE,@"STO_CUDA_ENTRY STV_DEFAULT"
_ZN5flash25flash_bwd_dot_do_o_kernelILb1E23Flash_bwd_kernel_traitsILi192ELi64ELi64ELi8ELi4ELi2ELi2ELb1ELb1EN7cutlass6half_tE19Flash_kernel_traitsILi192ELi64ELi64ELi8ES3_EEEEvNS_16Flash_bwd_paramsE:
.text._ZN5flash25flash_bwd_dot_do_o_kernelILb1E23Flash_bwd_kernel_traitsILi192ELi64ELi64ELi8ELi4ELi2ELi2ELb1ELb1EN7cutlass6half_tE19Flash_kernel_traitsILi192ELi64ELi64ELi8ES3_EEEEvNS_16Flash_bwd_paramsE:
        /* <DEDUP_REMOVED lines=13> */
[----:B------:R-:W0:Y:S01]  /*00d0*/  @!P1 LDC R6, c[0x0][0x434] ;  /* 0x00010d00ff069b82 */ /* 0x000e220000000800 */
[----:B------:R-:W1:Y:S02]  /*00e0*/  S2R R55, SR_CTAID.X ;  /* 0x0000000000377919 */ /* 0x000e640000002500 */
[----:B-1----:R-:W-:Y:S02]  /*00f0*/  SHF.L.U32 R29, R55, 0x6, RZ ;  /* 0x00000006371d7819 */ /* 0x002fe400000006ff */
[----:B--2---:R-:W-:-:S04]  /*0100*/  @P1 IADD3 R6, PT, PT, R0, -R15, RZ ;  /* 0x8000000f00061210 */ /* 0x004fc80007ffe0ff */
[----:B0-----:R-:W-:-:S13]  /*0110*/  ISETP.GT.AND P1, PT, R6, R29, PT ;  /* 0x0000001d0600720c */ /* 0x001fda0003f24270 */
[----:B------:R-:W-:Y:S05]  /*0120*/  @!P1 EXIT ;  /* 0x000000000000994d */ /* 0x000fea0003800000 */
[----:B------:R-:W-:Y:S01]  /*0130*/  ISETP.NE.AND P1, PT, R15, -0x1, PT ;  /* 0xffffffff0f00780c */ /* 0x000fe20003f25270 */
[----:B------:R-:W0:Y:S01]  /*0140*/  LDC R0, c[0x0][0x3e0] ;  /* 0x0000f800ff007b82 */ /* 0x000e220000000800 */
[----:B------:R-:W0:Y:S01]  /*0150*/  LDCU UR7, c[0x0][0x44c] ;  /* 0x00008980ff0777ac */ /* 0x000e220008000800 */
[----:B------:R-:W1:Y:S10]  /*0160*/  S2R R61, SR_CTAID.Z ;  /* 0x00000000003d7919 */ /* 0x000e740000002700 */
[----:B------:R-:W2:Y:S08]  /*0170*/  @!P1 LDC.64 R2, c[0x0][0x588] ;  /* 0x00016200ff029b82 */ /* 0x000eb00000000a00 */
[----:B------:R-:W3:Y:S08]  /*0180*/  @!P1 LDC.64 R4, c[0x0][0x400] ;  /* 0x00010000ff049b82 */ /* 0x000ef00000000a00 */
[----:B------:R-:W4:Y:S08]  /*0190*/  @P1 LDC.64 R12, c[0x0][0x590] ;  /* 0x00016400ff0c1b82 */ /* 0x000f300000000a00 */
[----:B------:R-:W5:Y:S01]  /*01a0*/  @P1 LDC.64 R16, c[0x0][0x408] ;  /* 0x00010200ff101b82 */ /* 0x000f620000000a00 */
[----:B--2---:R-:W-:-:S04]  /*01b0*/  @!P1 IMAD.WIDE.U32 R8, R7, R2, RZ ;  /* 0x0000000207089225 */ /* 0x004fc800078e00ff */
[----:B---3--:R-:W-:-:S04]  /*01c0*/  @!P1 IMAD.WIDE.U32 R30, R7, R4, RZ ;  /* 0x00000004071e9225 */ /* 0x008fc800078e00ff */
[C---:B------:R-:W-:Y:S02]  /*01d0*/  @!P1 IMAD R4, R7.reuse, R3, R9 ;  /* 0x0000000307049224 */ /* 0x040fe400078e0209 */
[----:B------:R-:W-:Y:S02]  /*01e0*/  @!P1 IMAD R28, R7, R5, R31 ;  /* 0x00000005071c9224 */ /* 0x000fe400078e021f */
[----:B----4-:R-:W-:-:S04]  /*01f0*/  @P1 IMAD.WIDE.U32 R2, R15, R12, RZ ;  /* 0x0000000c0f021225 */ /* 0x010fc800078e00ff */
[----:B------:R-:W-:Y:S01]  /*0200*/  @P1 IMAD R4, R15, R13, R3 ;  /* 0x0000000d0f041224 */ /* 0x000fe200078e0203 */
[----:B------:R-:W-:Y:S01]  /*0210*/  @P1 MOV R8, R2 ;  /* 0x0000000200081202 */ /* 0x000fe20000000f00 */
[----:B0-----:R-:W-:-:S04]  /*0220*/  IMAD.WIDE R2, R0, UR7, RZ ;  /* 0x0000000700027c25 */ /* 0x001fc8000f8e02ff */
[----:B-----5:R-:W-:-:S04]  /*0230*/  @P1 IMAD.WIDE.U32 R10, R15, R16, RZ ;  /* 0x000000100f0a1225 */ /* 0x020fc800078e00ff */
[----:B------:R-:W-:Y:S01]  /*0240*/  @P1 IMAD R28, R15, R17, R11 ;  /* 0x000000110f1c1224 */ /* 0x000fe200078e020b */
[----:B------:R-:W-:Y:S01]  /*0250*/  @P1 MOV R30, R10 ;  /* 0x0000000a001e1202 */ /* 0x000fe20000000f00 */
[----:B-1----:R-:W-:Y:S06]  /*0260*/  @P1 BRA `(.L_x_1414) ;  /* 0x0000000000441947 */ /* 0x002fec0003800000 */
[----:B------:R-:W0:Y:S01]  /*0270*/  LDCU UR8, c[0x0][0x444] ;  /* 0x00008880ff0877ac */ /* 0x000e220008000800 */
[----:B------:R-:W-:Y:S01]  /*0280*/  SHF.R.S32.HI R5, RZ, 0x1f, R0 ;  /* 0x0000001fff057819 */ /* 0x000fe20000011400 */
[----:B0-----:R-:W-:Y:S02]  /*0290*/  USHF.R.S32.HI UR6, URZ, 0x1f, UR8 ;  /* 0x0000001fff067899 */ /* 0x001fe40008011408 */
[----:B------:R-:W-:-:S04]  /*02a0*/  IMAD.WIDE.U32 R10, R7, UR8, RZ ;  /* 0x00000008070a7c25 */ /* 0x000fc8000f8e00ff */
[----:B------:R-:W-:Y:S01]  /*02b0*/  IMAD R9, R7, UR6, RZ ;  /* 0x0000000607097c24 */ /* 0x000fe2000f8e02ff */
[----:B------:R-:W-:Y:S01]  /*02c0*/  USHF.R.S32.HI UR6, URZ, 0x1f, UR7 ;  /* 0x0000001fff067899 */ /* 0x000fe20008011407 */
[----:B------:R-:W-:-:S03]  /*02d0*/  IMAD.WIDE.U32 R12, R10, R0, RZ ;  /* 0x000000000a0c7225 */ /* 0x000fc600078e00ff */
[----:B------:R-:W-:-:S05]  /*02e0*/  IADD3 R9, PT, PT, R11, R9, RZ ;  /* 0x000000090b097210 */ /* 0x000fca0007ffe0ff */
[----:B------:R-:W-:-:S04]  /*02f0*/  IMAD R9, R9, R0, RZ ;  /* 0x0000000009097224 */ /* 0x000fc800078e02ff */
[----:B------:R-:W-:Y:S02]  /*0300*/  IMAD R5, R5, R10, R9 ;  /* 0x0000000a05057224 */ /* 0x000fe400078e0209 */
[----:B------:R-:W-:-:S03]  /*0310*/  IMAD.WIDE.U32 R10, R12, UR7, RZ ;  /* 0x000000070c0a7c25 */ /* 0x000fc6000f8e00ff */
[----:B------:R-:W-:-:S05]  /*0320*/  IADD3 R5, PT, PT, R13, R5, RZ ;  /* 0x000000050d057210 */ /* 0x000fca0007ffe0ff */
[----:B------:R-:W-:-:S04]  /*0330*/  IMAD R5, R5, UR7, RZ ;  /* 0x0000000705057c24 */ /* 0x000fc8000f8e02ff */
[----:B------:R-:W-:Y:S01]  /*0340*/  IMAD R5, R12, UR6, R5 ;  /* 0x000000060c057c24 */ /* 0x000fe2000f8e0205 */
[----:B------:R-:W-:-:S04]  /*0350*/  MOV R12, R10 ;  /* 0x0000000a000c7202 */ /* 0x000fc80000000f00 */
[----:B------:R-:W-:Y:S01]  /*0360*/  IADD3 R13, PT, PT, R11, R5, RZ ;  /* 0x000000050b0d7210 */ /* 0x000fe20007ffe0ff */
[----:B------:R-:W-:Y:S06]  /*0370*/  BRA `(.L_x_1415) ;  /* 0x0000000000107947 */ /* 0x000fec0003800000 */
.L_x_1414:
[-C--:B------:R-:W-:Y:S02]  /*0380*/  IMAD R13, R3, R15.reuse, RZ ;  /* 0x0000000f030d7224 */ /* 0x080fe400078e02ff */
[----:B------:R-:W-:-:S05]  /*0390*/  IMAD.WIDE.U32 R10, R2, R15, RZ ;  /* 0x0000000f020a7225 */ /* 0x000fca00078e00ff */
[----:B------:R-:W-:Y:S02]  /*03a0*/  IADD3 R13, PT, PT, R11, R13, RZ ;  /* 0x0000000d0b0d7210 */ /* 0x000fe40007ffe0ff */
[----:B------:R-:W-:-:S07]  /*03b0*/  MOV R12, R10 ;  /* 0x0000000a000c7202 */ /* 0x000fce0000000f00 */
.L_x_1415:
[----:B------:R-:W0:Y:S01]  /*03c0*/  LDCU.U8 UR6, c[0x0][0x548] ;  /* 0x0000a900ff0677ac */ /* 0x000e220008000000 */
[----:B------:R-:W-:-:S04]  /*03d0*/  SHF.L.U32 R5, R7, 0x7, RZ ;  /* 0x0000000707057819 */ /* 0x000fc800000006ff */
[----:B------:R-:W-:-:S04]  /*03e0*/  SEL R10, R5, RZ, P0 ;  /* 0x000000ff050a7207 */ /* 0x000fc80000000000 */
[----:B------:R-:W-:-:S04]  /*03f0*/  IADD3 R9, P0, PT, R29, R10, RZ ;  /* 0x0000000a1d097210 */ /* 0x000fc80007f1e0ff */
[----:B------:R-:W-:Y:S01]  /*0400*/  IADD3.X R11, PT, PT, RZ, RZ, RZ, P0, !PT ;  /* 0x000000ffff0b7210 */ /* 0x000fe200007fe4ff */
[----:B0-----:R-:W-:-:S04]  /*0410*/  UISETP.NE.AND UP0, UPT, UR6, URZ, UPT ;  /* 0x000000ff0600728c */ /* 0x001fc8000bf05270 */
[-C--:B------:R-:W-:Y:S02]  /*0420*/  IMAD R14, R11, R2.reuse, RZ ;  /* 0x000000020b0e7224 */ /* 0x080fe400078e02ff */
[----:B------:R-:W-:-:S04]  /*0430*/  IMAD.WIDE.U32 R10, R9, R2, RZ ;  /* 0x00000002090a7225 */ /* 0x000fc800078e00ff */
[----:B------:R-:W-:Y:S02]  /*0440*/  IMAD R9, R3, R9, R14 ;  /* 0x0000000903097224 */ /* 0x000fe400078e020e */
[----:B------:R-:W-:-:S03]  /*0450*/  IMAD R3, R61, UR7, RZ ;  /* 0x000000073d037c24 */ /* 0x000fc6000f8e02ff */
[----:B------:R-:W-:Y:S01]  /*0460*/  IADD3 R14, PT, PT, R11, R9, RZ ;  /* 0x000000090b0e7210 */ /* 0x000fe20007ffe0ff */
[----:B------:R-:W-:Y:S06]  /*0470*/  BRA.U !UP0, `(.L_x_1416) ;  /* 0x0000000108247547 */ /* 0x000fec000b800000 */
[----:B------:R-:W0:Y:S01]  /*0480*/  LDC R2, c[0x0][0x444] ;  /* 0x00011100ff027b82 */ /* 0x000e220000000800 */
[----:B------:R-:W-:-:S07]  /*0490*/  ISETP.NE.AND P0, PT, R15, -0x1, PT ;  /* 0xffffffff0f00780c */ /* 0x000fce0003f05270 */
[----:B------:R-:W1:Y:S08]  /*04a0*/  LDC R54, c[0x0][0x430] ;  /* 0x00010c00ff367b82 */ /* 0x000e700000000800 */
[----:B------:R-:W1:Y:S01]  /*04b0*/  LDC R9, c[0x0][0x454] ;  /* 0x00011500ff097b82 */ /* 0x000e620000000800 */
[----:B0-----:R-:W-:-:S05]  /*04c0*/  @!P0 IMAD R15, R7, R2, RZ ;  /* 0x00000002070f8224 */ /* 0x001fca00078e02ff */
[----:B------:R-:W-:Y:S02]  /*04d0*/  IADD3 R5, PT, PT, R5, R15, RZ ;  /* 0x0000000f05057210 */ /* 0x000fe40007ffe0ff */
[----:B-1----:R-:W-:-:S05]  /*04e0*/  LEA R54, R54, R9, 0x7 ;  /* 0x0000000936367211 */ /* 0x002fca00078e38ff */
[----:B------:R-:W-:Y:S01]  /*04f0*/  IMAD R54, R54, R61, R5 ;  /* 0x0000003d36367224 */ /* 0x000fe200078e0205 */
[----:B------:R-:W-:Y:S06]  /*0500*/  BRA `(.L_x_1417) ;  /* 0x00000000000c7947 */ /* 0x000fec0003800000 */
.L_x_1416:
[----:B------:R-:W0:Y:S01]  /*0510*/  LDC R5, c[0x0][0x444] ;  /* 0x00011100ff057b82 */ /* 0x000e220000000800 */
[----:B------:R-:W-:-:S04]  /*0520*/  IMAD R54, R7, R0, R61 ;  /* 0x0000000007367224 */ /* 0x000fc800078e023d */
[----:B0-----:R-:W-:-:S07]  /*0530*/  IMAD R54, R54, R5, RZ ;  /* 0x0000000536367224 */ /* 0x001fce00078e02ff */
.L_x_1417:
[----:B------:R-:W0:Y:S01]  /*0540*/  S2R R59, SR_TID.X ;  /* 0x00000000003b7919 */ /* 0x000e220000002100 */
[----:B------:R-:W1:Y:S01]  /*0550*/  LDCU.128 UR12, c[0x0][0x590] ;  /* 0x0000b200ff0c77ac */ /* 0x000e620008000c00 */
[----:B------:R-:W-:Y:S01]  /*0560*/  IMAD R0, R0, UR7, RZ ;  /* 0x0000000700007c24 */ /* 0x000fe2000f8e02ff */
[----:B------:R-:W-:Y:S01]  /*0570*/  IADD3 R12, P0, P1, R10, R12, R3 ;  /* 0x0000000c0a0c7210 */ /* 0x000fe2000791e003 */
[----:B------:R-:W-:Y:S01]  /*0580*/  BSSY.RECONVERGENT B0, `(.L_x_1418) ;  /* 0x0000037000007945 */ /* 0x000fe20003800200 */
[----:B------:R-:W2:Y:S01]  /*0590*/  LDCU.64 UR8, c[0x0][0x570] ;  /* 0x0000ae00ff0877ac */ /* 0x000ea20008000a00 */
[----:B------:R-:W-:Y:S02]  /*05a0*/  IADD3 R9, PT, PT, -R29, R6, RZ ;  /* 0x000000061d097210 */ /* 0x000fe40007ffe1ff */
[----:B------:R-:W-:Y:S02]  /*05b0*/  CS2R R16, SRZ ;  /* 0x0000000000107805 */ /* 0x000fe4000001ff00 */
[----:B------:R-:W-:Y:S01]  /*05c0*/  CS2R R18, SRZ ;  /* 0x0000000000127805 */ /* 0x000fe2000001ff00 */
[----:B------:R-:W3:Y:S01]  /*05d0*/  LDCU.64 UR10, c[0x0][0x408] ;  /* 0x00008100ff0a77ac */ /* 0x000ee20008000a00 */
[----:B------:R-:W-:-:S02]  /*05e0*/  CS2R R20, SRZ ;  /* 0x0000000000147805 */ /* 0x000fc4000001ff00 */
[----:B------:R-:W-:Y:S02]  /*05f0*/  CS2R R22, SRZ ;  /* 0x0000000000167805 */ /* 0x000fe4000001ff00 */
[----:B------:R-:W-:Y:S02]  /*0600*/  CS2R R24, SRZ ;  /* 0x0000000000187805 */ /* 0x000fe4000001ff00 */
[----:B0-----:R-:W-:Y:S02]  /*0610*/  SHF.L.U32 R7, R59, 0x2, RZ ;  /* 0x000000023b077819 */ /* 0x001fe400000006ff */
[----:B------:R-:W-:Y:S02]  /*0620*/  SHF.R.U32.HI R5, RZ, 0x4, R59 ;  /* 0x00000004ff057819 */ /* 0x000fe4000001163b */
[----:B------:R-:W-:Y:S02]  /*0630*/  LOP3.LUT R7, R7, 0x3c, RZ, 0xc0, !PT ;  /* 0x0000003c07077812 */ /* 0x000fe400078ec0ff */
[----:B------:R-:W-:-:S02]  /*0640*/  SHF.L.U32 R2, R59, 0x3, RZ ;  /* 0x000000033b027819 */ /* 0x000fc400000006ff */
[----:B------:R-:W-:Y:S01]  /*0650*/  SHF.R.U32.HI R58, RZ, 0x3, R59 ;  /* 0x00000003ff3a7819 */ /* 0x000fe2000001163b */
[----:B------:R-:W-:Y:S01]  /*0660*/  IMAD R5, R0, R5, R7 ;  /* 0x0000000500057224 */ /* 0x000fe200078e0207 */
[----:B------:R-:W-:Y:S01]  /*0670*/  SHF.R.S32.HI R7, RZ, 0x1f, R3 ;  /* 0x0000001fff077819 */ /* 0x000fe20000011403 */
[----:B------:R-:W-:Y:S01]  /*0680*/  HFMA2 R3, -RZ, RZ, 0, 0 ;  /* 0x00000000ff037431 */ /* 0x000fe200000001ff */
[----:B------:R-:W-:Y:S02]  /*0690*/  LOP3.LUT R2, R2, 0x38, RZ, 0xc0, !PT ;  /* 0x0000003802027812 */ /* 0x000fe400078ec0ff */
[----:B------:R-:W-:Y:S02]  /*06a0*/  IADD3.X R14, PT, PT, R14, R13, R7, P0, P1 ;  /* 0x0000000d0e0e7210 */ /* 0x000fe400007e2407 */
[----:B------:R-:W-:Y:S01]  /*06b0*/  ISETP.GE.AND P1, PT, R58, R9, PT ;  /* 0x000000093a00720c */ /* 0x000fe20003f26270 */
[----:B-1----:R-:W-:Y:S01]  /*06c0*/  IMAD.WIDE.U32 R10, R29, UR12, R2 ;  /* 0x0000000c1d0a7c25 */ /* 0x002fe2000f8e0002 */
[----:B------:R-:W-:-:S02]  /*06d0*/  IADD3 R7, P0, PT, R5, R12, RZ ;  /* 0x0000000c05077210 */ /* 0x000fc40007f1e0ff */
[----:B------:R-:W-:Y:S02]  /*06e0*/  CS2R R12, SRZ ;  /* 0x00000000000c7805 */ /* 0x000fe4000001ff00 */
[----:B------:R-:W-:Y:S01]  /*06f0*/  IADD3 R6, PT, PT, R58, 0x20, RZ ;  /* 0x000000203a067810 */ /* 0x000fe20007ffe0ff */
[----:B------:R-:W-:Y:S01]  /*0700*/  IMAD R11, R29, UR13, R11 ;  /* 0x0000000d1d0b7c24 */ /* 0x000fe2000f8e020b */
[----:B------:R-:W-:Y:S02]  /*0710*/  IADD3 R26, P3, PT, R8, R10, RZ ;  /* 0x0000000a081a7210 */ /* 0x000fe40007f7e0ff */
[----:B------:R-:W-:Y:S02]  /*0720*/  LEA.HI.X.SX32 R8, R5, R14, 0x1, P0 ;  /* 0x0000000e05087211 */ /* 0x000fe400000f0eff */
[----:B------:R-:W-:Y:S02]  /*0730*/  CS2R R14, SRZ ;  /* 0x00000000000e7805 */ /* 0x000fe4000001ff00 */
[----:B------:R-:W-:-:S02]  /*0740*/  IADD3.X R27, PT, PT, R4, R11, RZ, P3, !PT ;  /* 0x0000000b041b7210 */ /* 0x000fc40001ffe4ff */
[----:B------:R-:W-:Y:S02]  /*0750*/  CS2R R4, SRZ ;  /* 0x0000000000047805 */ /* 0x000fe4000001ff00 */
[----:B--2---:R-:W-:Y:S02]  /*0760*/  LEA R52, P2, R7, UR8, 0x2 ;  /* 0x0000000807347c11 */ /* 0x004fe4000f8410ff */
[----:B------:R-:W-:Y:S02]  /*0770*/  CS2R R10, SRZ ;  /* 0x00000000000a7805 */ /* 0x000fe4000001ff00 */
[----:B------:R-:W-:Y:S01]  /*0780*/  ISETP.GE.AND P0, PT, R6, R9, PT ;  /* 0x000000090600720c */ /* 0x000fe20003f06270 */
[----:B------:R-:W-:Y:S01]  /*0790*/  IMAD.WIDE.U32 R36, R61, UR14, R26 ;  /* 0x0000000e3d247c25 */ /* 0x000fe2000f8e001a */
[----:B------:R-:W-:Y:S02]  /*07a0*/  LEA.HI.X R53, R7, UR9, R8, 0x2, P2 ;  /* 0x0000000907357c11 */ /* 0x000fe400090f1408 */
[----:B------:R-:W-:-:S02]  /*07b0*/  CS2R R6, SRZ ;  /* 0x0000000000067805 */ /* 0x000fc4000001ff00 */
[----:B------:R-:W-:Y:S01]  /*07c0*/  CS2R R8, SRZ ;  /* 0x0000000000087805 */ /* 0x000fe2000001ff00 */
[----:B------:R-:W-:Y:S01]  /*07d0*/  IMAD R35, R61, UR15, R37 ;  /* 0x0000000f3d237c24 */ /* 0x000fe2000f8e0225 */
[----:B------:R-:W-:Y:S02]  /*07e0*/  MOV R26, RZ ;  /* 0x000000ff001a7202 */ /* 0x000fe40000000f00 */
[C---:B------:R-:W-:Y:S02]  /*07f0*/  LOP3.LUT R63, R2.reuse, 0x40, RZ, 0xfc, !PT ;  /* 0x00000040023f7812 */ /* 0x040fe400078efcff */
[----:B------:R-:W-:Y:S01]  /*0800*/  LOP3.LUT R62, R2, 0x80, RZ, 0xfc, !PT ;  /* 0x00000080023e7812 */ /* 0x000fe200078efcff */
[----:B---3--:R-:W-:Y:S06]  /*0810*/  @P1 BRA `(.L_x_1419) ;  /* 0x0000000000341947 */ /* 0x008fec0003800000 */
[----:B------:R-:W0:Y:S01]  /*0820*/  LDCU UR6, c[0x0][0x440] ;  /* 0x00008800ff0677ac */ /* 0x000e220008000800 */
[----:B------:R-:W-:Y:S01]  /*0830*/  MOV R34, R36 ;  /* 0x0000002400227202 */ /* 0x000fe20000000f00 */
[----:B------:R-:W1:Y:S04]  /*0840*/  LDCU.64 UR8, c[0x0][0x550] ;  /* 0x0000aa00ff0877ac */ /* 0x000e680008000a00 */
[----:B------:R-:W-:-:S04]  /*0850*/  IMAD.WIDE.U32 R32, R58, UR12, R34 ;  /* 0x0000000c3a207c25 */ /* 0x000fc8000f8e0022 */
[----:B------:R-:W-:Y:S01]  /*0860*/  IMAD R27, R58, UR13, R33 ;  /* 0x0000000d3a1b7c24 */ /* 0x000fe2000f8e0221 */
        /* <DEDUP_REMOVED lines=8> */
.L_x_1419:
[----:B------:R-:W-:Y:S05]  /*08f0*/  BSYNC.RECONVERGENT B0 ;  /* 0x0000000000007941 */ /* 0x000fea0003800200 */
.L_x_1418:
[----:B------:R-:W-:Y:S01]  /*0900*/  BSSY.RECONVERGENT B0, `(.L_x_1420) ;  /* 0x0000015000007945 */ /* 0x000fe20003800200 */
[----:B------:R-:W-:-:S03]  /*0910*/  HFMA2 R27, -RZ, RZ, 0, 0 ;  /* 0x00000000ff1b7431 */ /* 0x000fc600000001ff */
[----:B------:R-:W-:Y:S05]  /*0920*/  @P0 BRA `(.L_x_1421) ;  /* 0x0000000000480947 */ /* 0x000fea0003800000 */
[----:B------:R-:W1:Y:S01]  /*0930*/  LDCU UR6, c[0x0][0x440] ;  /* 0x00008800ff0677ac */ /* 0x000e620008000800 */
[----:B------:R-:W-:Y:S02]  /*0940*/  IADD3 R31, P2, PT, R58, 0x20, RZ ;  /* 0x000000203a1f7810 */ /* 0x000fe40007f5e0ff */
[----:B------:R-:W-:Y:S01]  /*0950*/  MOV R33, R35 ;  /* 0x0000002300217202 */ /* 0x000fe20000000f00 */
[----:B------:R-:W2:Y:S01]  /*0960*/  LDCU.64 UR8, c[0x0][0x550] ;  /* 0x0000aa00ff0877ac */ /* 0x000ea20008000a00 */
[----:B------:R-:W-:-:S05]  /*0970*/  IADD3.X R32, PT, PT, RZ, RZ, RZ, P2, !PT ;  /* 0x000000ffff207210 */ /* 0x000fca00017fe4ff */
[----:B------:R-:W-:Y:S01]  /*0980*/  IMAD R34, R32, UR12, RZ ;  /* 0x0000000c20227c24 */ /* 0x000fe2000f8e02ff */
[----:B------:R-:W-:-:S05]  /*0990*/  MOV R32, R36 ;  /* 0x0000002400207202 */ /* 0x000fca0000000f00 */
[----:B------:R-:W-:Y:S01]  /*09a0*/  IMAD.WIDE.U32 R32, R31, UR12, R32 ;  /* 0x0000000c1f207c25 */ /* 0x000fe2000f8e0020 */
[----:B-1----:R-:W-:-:S03]  /*09b0*/  ISETP.GE.AND P3, PT, R2, UR6, PT ;  /* 0x0000000602007c0c */ /* 0x002fc6000bf66270 */
[----:B------:R-:W-:Y:S01]  /*09c0*/  IMAD R31, R31, UR13, R34 ;  /* 0x0000000d1f1f7c24 */ /* 0x000fe2000f8e0222 */
        /* <DEDUP_REMOVED lines=8> */
.L_x_1421:
[----:B------:R-:W-:Y:S05]  /*0a50*/  BSYNC.RECONVERGENT B0 ;  /* 0x0000000000007941 */ /* 0x000fea0003800200 */
.L_x_1420:
[----:B------:R-:W2:Y:S01]  /*0a60*/  LDCU.64 UR6, c[0x0][0x410] ;  /* 0x00008200ff0677ac */ /* 0x000ea20008000a00 */
[C---:B------:R-:W-:Y:S01]  /*0a70*/  IMAD.WIDE.U32 R32, R29.reuse, UR10, R2 ;  /* 0x0000000a1d207c25 */ /* 0x040fe2000f8e0002 */
[----:B------:R-:W-:Y:S01]  /*0a80*/  BSSY.RECONVERGENT B0, `(.L_x_1422) ;  /* 0x000001a000007945 */ /* 0x000fe20003800200 */
[----:B-1----:R-:W-:Y:S02]  /*0a90*/  CS2R R34, SRZ ;  /* 0x0000000000227805 */ /* 0x002fe4000001ff00 */
[----:B------:R-:W-:Y:S01]  /*0aa0*/  CS2R R36, SRZ ;  /* 0x0000000000247805 */ /* 0x000fe2000001ff00 */
[----:B------:R-:W-:Y:S01]  /*0ab0*/  IMAD R29, R29, UR11, R33 ;  /* 0x0000000b1d1d7c24 */ /* 0x000fe2000f8e0221 */
[----:B------:R-:W-:Y:S02]  /*0ac0*/  IADD3 R56, P2, PT, R30, R32, RZ ;  /* 0x000000201e387210 */ /* 0x000fe40007f5e0ff */
[----:B------:R-:W-:Y:S02]  /*0ad0*/  CS2R R30, SRZ ;  /* 0x00000000001e7805 */ /* 0x000fe4000001ff00 */
[----:B------:R-:W-:-:S02]  /*0ae0*/  CS2R R32, SRZ ;  /* 0x0000000000207805 */ /* 0x000fc4000001ff00 */
[----:B0-----:R-:W-:Y:S02]  /*0af0*/  CS2R R38, SRZ ;  /* 0x0000000000267805 */ /* 0x001fe4000001ff00 */
[----:B------:R-:W-:Y:S02]  /*0b00*/  IADD3.X R57, PT, PT, R28, R29, RZ, P2, !PT ;  /* 0x0000001d1c397210 */ /* 0x000fe400017fe4ff */
[----:B------:R-:W-:Y:S01]  /*0b10*/  CS2R R28, SRZ ;  /* 0x00000000001c7805 */ /* 0x000fe2000001ff00 */
[----:B--2---:R-:W-:-:S04]  /*0b20*/  IMAD.WIDE.U32 R56, R61, UR6, R56 ;  /* 0x000000063d387c25 */ /* 0x004fc8000f8e0038 */
[----:B------:R-:W-:Y:S01]  /*0b30*/  IMAD R61, R61, UR7, R57 ;  /* 0x000000073d3d7c24 */ /* 0x000fe2000f8e0239 */
[----:B------:R-:W-:Y:S06]  /*0b40*/  @P1 BRA `(.L_x_1423) ;  /* 0x0000000000341947 */ /* 0x000fec0003800000 */
        /* <DEDUP_REMOVED lines=13> */
.L_x_1423:
[----:B------:R-:W-:Y:S05]  /*0c20*/  BSYNC.RECONVERGENT B0 ;  /* 0x0000000000007941 */ /* 0x000fea0003800200 */
.L_x_1422:
[----:B------:R-:W-:Y:S01]  /*0c30*/  BSSY.RECONVERGENT B0, `(.L_x_1424) ;  /* 0x000001a000007945 */ /* 0x000fe20003800200 */
[----:B------:R-:W-:Y:S02]  /*0c40*/  CS2R R40, SRZ ;  /* 0x0000000000287805 */ /* 0x000fe4000001ff00 */
[----:B0-----:R-:W-:Y:S02]  /*0c50*/  CS2R R42, SRZ ;  /* 0x00000000002a7805 */ /* 0x001fe4000001ff00 */
        /* <DEDUP_REMOVED lines=9> */
[----:B0-----:R-:W-:Y:S02]  /*0cf0*/  ISETP.GE.AND P1, PT, R2, UR6, PT ;  /* 0x0000000602007c0c */ /* 0x001fe4000bf26270 */
[----:B------:R-:W-:Y:S02]  /*0d00*/  MOV R2, R56 ;  /* 0x0000003800027202 */ /* 0x000fe40000000f00 */
[----:B------:R-:W-:Y:S02]  /*0d10*/  IADD3.X R56, PT, PT, RZ, RZ, RZ, P0, !PT ;  /* 0x000000ffff387210 */ /* 0x000fe400007fe4ff */
[----:B------:R-:W-:Y:S01]  /*0d20*/  ISETP.GE.AND P2, PT, R62, UR6, PT ;  /* 0x000000063e007c0c */ /* 0x000fe2000bf46270 */
[----:B------:R-:W-:-:S04]  /*0d30*/  IMAD.WIDE.U32 R2, R57, UR10, R2 ;  /* 0x0000000a39027c25 */ /* 0x000fc8000f8e0002 */
[----:B------:R-:W-:-:S04]  /*0d40*/  IMAD R56, R56, UR10, RZ ;  /* 0x0000000a38387c24 */ /* 0x000fc8000f8e02ff */
[----:B------:R-:W-:Y:S01]  /*0d50*/  IMAD R57, R57, UR11, R56 ;  /* 0x0000000b39397c24 */ /* 0x000fe2000f8e0238 */
[----:B-1----:R-:W-:-:S04]  /*0d60*/  LEA R56, P0, R2, UR8, 0x1 ;  /* 0x0000000802387c11 */ /* 0x002fc8000f8008ff */
[----:B------:R-:W-:-:S04]  /*0d70*/  IADD3 R3, PT, PT, R3, R57, RZ ;  /* 0x0000003903037210 */ /* 0x000fc80007ffe0ff */
[----:B------:R-:W-:Y:S02]  /*0d80*/  LEA.HI.X R57, R2, UR9, R3, 0x1, P0 ;  /* 0x0000000902397c11 */ /* 0x000fe400080f0c03 */
[----:B------:R-:W-:-:S03]  /*0d90*/  ISETP.GE.AND P0, PT, R63, UR6, PT ;  /* 0x000000063f007c0c */ /* 0x000fc6000bf06270 */
[----:B------:R0:W5:Y:S04]  /*0da0*/  @!P1 LDG.E.128 R40, desc[UR4][R56.64] ;  /* 0x0000000438289981 */ /* 0x000168000c1e1d00 */
[----:B------:R0:W5:Y:S06]  /*0db0*/  @!P2 LDG.E.128 R48, desc[UR4][R56.64+0x100] ;  /* 0x000100043830a981 */ /* 0x00016c000c1e1d00 */
[----:B------:R0:W5:Y:S02]  /*0dc0*/  @!P0 LDG.E.128 R44, desc[UR4][R56.64+0x80] ;  /* 0x00008004382c8981 */ /* 0x000164000c1e1d00 */
.L_x_1425:
[----:B------:R-:W-:Y:S05]  /*0dd0*/  BSYNC.RECONVERGENT B0 ;  /* 0x0000000000007941 */ /* 0x000fea0003800200 */
.L_x_1424:
[----:B-----5:R-:W-:Y:S01]  /*0de0*/  HADD2.F32 R2, -RZ, R4.H1_H1 ;  /* 0x30000004ff027230 */ /* 0x020fe20000004100 */
[----:B------:R-:W1:Y:S01]  /*0df0*/  LDCU.64 UR6, c[0x0][0x5e8] ;  /* 0x0000bd00ff0677ac */ /* 0x000e620008000a00 */
[----:B------:R-:W-:Y:S01]  /*0e00*/  HADD2.F32 R3, -RZ, R28.H1_H1 ;  /* 0x3000001cff037230 */ /* 0x000fe20000004100 */
[----:B------:R-:W-:Y:S01]  /*0e10*/  LEA R54, R55, R54, 0x6 ;  /* 0x0000003637367211 */ /* 0x000fe200078e30ff */
        /* <DEDUP_REMOVED lines=11> */
[----:B------:R-:W-:Y:S01]  /*0ed0*/  FFMA.FTZ R4, R61, R40, R2 ;  /* 0x000000283d047223 */ /* 0x000fe20000010002 */
[----:B------:R-:W-:Y:S02]  /*0ee0*/  HADD2.F32 R61, -RZ, R17.H0_H0 ;  /* 0x20000011ff3d7230 */ /* 0x000fe40000004100 */
[----:B------:R-:W-:-:S02]  /*0ef0*/  HADD2.F32 R40, -RZ, R41.H0_H0 ;  /* 0x20000029ff287230 */ /* 0x000fc40000004100 */
[--C-:B------:R-:W-:Y:S02]  /*0f00*/  HADD2.F32 R2, -RZ, R5.reuse.H0_H0 ;  /* 0x20000005ff027230 */ /* 0x100fe40000004100 */
[----:B------:R-:W-:Y:S02]  /*0f10*/  HADD2.F32 R5, -RZ, R5.H1_H1 ;  /* 0x30000005ff057230 */ /* 0x000fe40000004100 */
[----:B------:R-:W-:Y:S01]  /*0f20*/  FFMA.FTZ R40, R61, R40, R4 ;  /* 0x000000283d287223 */ /* 0x000fe20000010004 */
[----:B------:R-:W-:Y:S02]  /*0f30*/  HADD2.F32 R4, -RZ, R29.H1_H1 ;  /* 0x3000001dff047230 */ /* 0x000fe40000004100 */
[----:B------:R-:W-:Y:S01]  /*0f40*/  FFMA.FTZ R16, R2, R3, R57 ;  /* 0x0000000302107223 */ /* 0x000fe20000010039 */
[----:B------:R-:W-:Y:S02]  /*0f50*/  HADD2.F32 R17, -RZ, R17.H1_H1 ;  /* 0x30000011ff117230 */ /* 0x000fe40000004100 */
[----:B------:R-:W-:-:S02]  /*0f60*/  HADD2.F32 R41, -RZ, R41.H1_H1 ;  /* 0x30000029ff297230 */ /* 0x000fc40000004100 */
[----:B------:R-:W-:Y:S01]  /*0f70*/  FFMA.FTZ R28, R5, R4, R16 ;  /* 0x00000004051c7223 */ /* 0x000fe20000010010 */
[----:B------:R-:W-:Y:S02]  /*0f80*/  HADD2.F32 R3, -RZ, R6.H0_H0 ;  /* 0x20000006ff037230 */ /* 0x000fe40000004100 */
[--C-:B------:R-:W-:Y:S02]  /*0f90*/  HADD2.F32 R4, -RZ, R30.reuse.H0_H0 ;  /* 0x2000001eff047230 */ /* 0x100fe40000004100 */
[----:B------:R-:W-:Y:S01]  /*0fa0*/  FFMA.FTZ R40, R17, R41, R40 ;  /* 0x0000002911287223 */ /* 0x000fe20000010028 */
[----:B------:R-:W-:Y:S02]  /*0fb0*/  HADD2.F32 R5, -RZ, R30.H1_H1 ;  /* 0x3000001eff057230 */ /* 0x000fe40000004100 */
[----:B------:R-:W-:Y:S02]  /*0fc0*/  HADD2.F32 R29, -RZ, R18.H0_H0 ;  /* 0x20000012ff1d7230 */ /* 0x000fe40000004100 */
[----:B------:R-:W-:Y:S01]  /*0fd0*/  FFMA.FTZ R3, R3, R4, R28 ;  /* 0x0000000403037223 */ /* 0x000fe2000001001c */
[----:B------:R-:W-:-:S02]  /*0fe0*/  HADD2.F32 R30, -RZ, R42.H0_H0 ;  /* 0x2000002aff1e7230 */ /* 0x000fc40000004100 */
[----:B------:R-:W-:Y:S02]  /*0ff0*/  HADD2.F32 R6, -RZ, R6.H1_H1 ;  /* 0x30000006ff067230 */ /* 0x000fe40000004100 */
[--C-:B------:R-:W-:Y:S02]  /*1000*/  HADD2.F32 R17, -RZ, R31.reuse.H0_H0 ;  /* 0x2000001fff117230 */ /* 0x100fe40000004100 */
[----:B------:R-:W-:Y:S01]  /*1010*/  FFMA.FTZ R40, R29, R30, R40 ;  /* 0x0000001e1d287223 */ /* 0x000fe20000010028 */
[----:B------:R-:W-:Y:S02]  /*1020*/  HADD2.F32 R16, -RZ, R31.H1_H1 ;  /* 0x3000001fff107230 */ /* 0x000fe40000004100 */
[----:B------:R-:W-:Y:S01]  /*1030*/  FFMA.FTZ R3, R6, R5, R3 ;  /* 0x0000000506037223 */ /* 0x000fe20000010003 */
[----:B------:R-:W-:Y:S02]  /*1040*/  HADD2.F32 R31, -RZ, R18.H1_H1 ;  /* 0x30000012ff1f7230 */ /* 0x000fe40000004100 */
[----:B------:R-:W-:-:S02]  /*1050*/  HADD2.F32 R42, -RZ, R42.H1_H1 ;  /* 0x3000002aff2a7230 */ /* 0x000fc40000004100 */
[----:B------:R-:W-:Y:S02]  /*1060*/  HADD2.F32 R2, -RZ, R7.H0_H0 ;  /* 0x20000007ff027230 */ /* 0x000fe40000004100 */
[----:B------:R-:W-:Y:S02]  /*1070*/  HADD2.F32 R5, -RZ, R19.H0_H0 ;  /* 0x20000013ff057230 */ /* 0x000fe40000004100 */
[----:B------:R-:W-:Y:S01]  /*1080*/  FFMA.FTZ R40, R31, R42, R40 ;  /* 0x0000002a1f287223 */ /* 0x000fe20000010028 */
[----:B------:R-:W-:Y:S02]  /*1090*/  HADD2.F32 R6, -RZ, R43.H0_H0 ;  /* 0x2000002bff067230 */ /* 0x000fe40000004100 */
[----:B------:R-:W-:Y:S01]  /*10a0*/  FFMA.FTZ R4, R2, R17, R3 ;  /* 0x0000001102047223 */ /* 0x000fe20000010003 */
[----:B------:R-:W-:Y:S02]  /*10b0*/  HADD2.F32 R7, -RZ, R7.H1_H1 ;  /* 0x30000007ff077230 */ /* 0x000fe40000004100 */
[----:B------:R-:W-:-:S02]  /*10c0*/  HADD2.F32 R19, -RZ, R19.H1_H1 ;  /* 0x30000013ff137230 */ /* 0x000fc40000004100 */
[----:B------:R-:W-:Y:S01]  /*10d0*/  FFMA.FTZ R40, R5, R6, R40 ;  /* 0x0000000605287223 */ /* 0x000fe20000010028 */
[----:B------:R-:W-:Y:S02]  /*10e0*/  HADD2.F32 R43, -RZ, R43.H1_H1 ;  /* 0x3000002bff2b7230 */ /* 0x000fe40000004100 */
[----:B------:R-:W-:Y:S01]  /*10f0*/  FFMA.FTZ R7, R7, R16, R4 ;  /* 0x0000001007077223 */ /* 0x000fe20000010004 */
[----:B------:R-:W-:Y:S02]  /*1100*/  HADD2.F32 R2, -RZ, R8.H0_H0 ;  /* 0x20000008ff027230 */ /* 0x000fe40000004100 */
[----:B------:R-:W-:Y:S02]  /*1110*/  HADD2.F32 R3, -RZ, R32.H0_H0 ;  /* 0x20000020ff037230 */ /* 0x000fe40000004100 */
[----:B------:R-:W-:Y:S01]  /*1120*/  FFMA.FTZ R40, R19, R43, R40 ;  /* 0x0000002b13287223 */ /* 0x000fe20000010028 */
[--C-:B------:R-:W-:Y:S02]  /*1130*/  HADD2.F32 R4, -RZ, R9.reuse.H0_H0 ;  /* 0x20000009ff047230 */ /* 0x100fe40000004100 */
[----:B------:R-:W-:-:S02]  /*1140*/  HADD2.F32 R16, -RZ, R9.H1_H1 ;  /* 0x30000009ff107230 */ /* 0x000fc40000004100 */
[----:B------:R-:W-:Y:S01]  /*1150*/  FFMA.FTZ R7, R2, R3, R7 ;  /* 0x0000000302077223 */ /* 0x000fe20000010007 */
[----:B------:R-:W-:Y:S02]  /*1160*/  HADD2.F32 R9, -RZ, R20.H0_H0 ;  /* 0x20000014ff097230 */ /* 0x000fe40000004100 */
[----:B------:R-:W-:Y:S02]  /*1170*/  HADD2.F32 R6, -RZ, R44.H0_H0 ;  /* 0x2000002cff067230 */ /* 0x000fe40000004100 */
[----:B------:R-:W-:Y:S02]  /*1180*/  HADD2.F32 R8, -RZ, R8.H1_H1 ;  /* 0x30000008ff087230 */ /* 0x000fe40000004100 */
[----:B------:R-:W-:Y:S02]  /*1190*/  HADD2.F32 R5, -RZ, R32.H1_H1 ;  /* 0x30000020ff057230 */ /* 0x000fe40000004100 */
[----:B------:R-:W-:Y:S01]  /*11a0*/  FFMA.FTZ R40, R9, R6, R40 ;  /* 0x0000000609287223 */ /* 0x000fe20000010028 */
[----:B------:R-:W-:-:S02]  /*11b0*/  HADD2.F32 R19, -RZ, R20.H1_H1 ;  /* 0x30000014ff137230 */ /* 0x000fc40000004100 */
[----:B------:R-:W-:Y:S02]  /*11c0*/  HADD2.F32 R44, -RZ, R44.H1_H1 ;  /* 0x3000002cff2c7230 */ /* 0x000fe40000004100 */
[----:B------:R-:W-:Y:S01]  /*11d0*/  FFMA.FTZ R9, R8, R5, R7 ;  /* 0x0000000508097223 */ /* 0x000fe20000010007 */
[----:B------:R-:W-:Y:S02]  /*11e0*/  HADD2.F32 R5, -RZ, R33.H0_H0 ;  /* 0x20000021ff057230 */ /* 0x000fe40000004100 */
[----:B------:R-:W-:Y:S02]  /*11f0*/  HADD2.F32 R29, -RZ, R21.H0_H0 ;  /* 0x20000015ff1d7230 */ /* 0x000fe40000004100 */
[----:B------:R-:W-:Y:S01]  /*1200*/  FFMA.FTZ R40, R19, R44, R40 ;  /* 0x0000002c13287223 */ /* 0x000fe20000010028 */
[----:B------:R-:W-:Y:S02]  /*1210*/  HADD2.F32 R18, -RZ, R45.H0_H0 ;  /* 0x2000002dff127230 */ /* 0x000fe40000004100 */
[----:B------:R-:W-:Y:S01]  /*1220*/  FFMA.FTZ R19, R4, R5, R9 ;  /* 0x0000000504137223 */ /* 0x000fe20000010009 */
[----:B------:R-:W-:-:S02]  /*1230*/  HADD2.F32 R33, -RZ, R33.H1_H1 ;  /* 0x30000021ff217230 */ /* 0x000fc40000004100 */
[----:B------:R-:W-:Y:S02]  /*1240*/  HADD2.F32 R21, -RZ, R21.H1_H1 ;  /* 0x30000015ff157230 */ /* 0x000fe40000004100 */
[----:B------:R-:W-:Y:S01]  /*1250*/  FFMA.FTZ R40, R29, R18, R40 ;  /* 0x000000121d287223 */ /* 0x000fe20000010028 */
[----:B------:R-:W-:Y:S02]  /*1260*/  HADD2.F32 R45, -RZ, R45.H1_H1 ;  /* 0x3000002dff2d7230 */ /* 0x000fe40000004100 */
[----:B------:R-:W-:Y:S01]  /*1270*/  FFMA.FTZ R32, R16, R33, R19 ;  /* 0x0000002110207223 */ /* 0x000fe20000010013 */
[----:B------:R-:W-:Y:S02]  /*1280*/  HADD2.F32 R3, -RZ, R10.H0_H0 ;  /* 0x2000000aff037230 */ /* 0x000fe40000004100 */
[--C-:B------:R-:W-:Y:S02]  /*1290*/  HADD2.F32 R28, -RZ, R34.reuse.H0_H0 ;  /* 0x20000022ff1c7230 */ /* 0x100fe40000004100 */
[----:B------:R-:W-:Y:S01]  /*12a0*/  FFMA.FTZ R40, R21, R45, R40 ;  /* 0x0000002d15287223 */ /* 0x000fe20000010028 */
[----:B------:R-:W-:-:S02]  /*12b0*/  HADD2.F32 R17, -RZ, R34.H1_H1 ;  /* 0x30000022ff117230 */ /* 0x000fc40000004100 */
[--C-:B------:R-:W-:Y:S02]  /*12c0*/  HADD2.F32 R7, -RZ, R35.reuse.H0_H0 ;  /* 0x20000023ff077230 */ /* 0x100fe40000004100 */
[----:B------:R-:W-:Y:S01]  /*12d0*/  FFMA.FTZ R3, R3, R28, R32 ;  /* 0x0000001c03037223 */ /* 0x000fe20000010020 */
[----:B------:R-:W-:Y:S02]  /*12e0*/  HADD2.F32 R8, -RZ, R35.H1_H1 ;  /* 0x30000023ff087230 */ /* 0x000fe40000004100 */
[----:B------:R-:W-:Y:S02]  /*12f0*/  HADD2.F32 R35, -RZ, R22.H0_H0 ;  /* 0x20000016ff237230 */ /* 0x000fe40000004100 */
[----:B------:R-:W-:Y:S02]  /*1300*/  HADD2.F32 R34, -RZ, R46.H0_H0 ;  /* 0x2000002eff227230 */ /* 0x000fe40000004100 */
        /* <DEDUP_REMOVED lines=26> */
[----:B------:R-:W-:Y:S01]  /*14b0*/  FFMA.FTZ R9, R12, R33, R9 ;  /* 0x000000210c097223 */ /* 0x000fe20000010009 */
[----:B------:R-:W-:Y:S02]  /*14c0*/  HADD2.F32 R6, -RZ, R13.H0_H0 ;  /* 0x2000000dff067230 */ /* 0x000fe40000004100 */
[----:B------:R-:W-:Y:S02]  /*14d0*/  HADD2.F32 R31, -RZ, R37.H0_H0 ;  /* 0x20000025ff1f7230 */ /* 0x000fe40000004100 */
[----:B------:R-:W-:Y:S01]  /*14e0*/  FFMA.FTZ R40, R7, R48, R40 ;  /* 0x0000003007287223 */ /* 0x000fe20000010028 */
        /* <DEDUP_REMOVED lines=9> */
[----:B------:R-:W-:Y:S01]  /*1580*/  HADD2.F32 R5, -RZ, R14.H0_H0 ;  /* 0x2000000eff057230 */ /* 0x000fe20000004100 */
[----:B------:R-:W2:Y:S01]  /*1590*/  S2R R20, SR_TID.X ;  /* 0x0000000000147919 */ /* 0x000ea20000002100 */
[----:B------:R-:W-:-:S02]  /*15a0*/  HADD2.F32 R18, -RZ, R38.H0_H0 ;  /* 0x20000026ff127230 */ /* 0x000fc40000004100 */
[----:B------:R-:W-:Y:S01]  /*15b0*/  FFMA.FTZ R40, R25, R49, R40 ;  /* 0x0000003119287223 */ /* 0x000fe20000010028 */
[----:B------:R-:W-:Y:S02]  /*15c0*/  HADD2.F32 R3, -RZ, R26.H0_H0 ;  /* 0x2000001aff037230 */ /* 0x000fe40000004100 */
[----:B------:R-:W-:Y:S02]  /*15d0*/  HADD2.F32 R2, -RZ, R50.H0_H0 ;  /* 0x20000032ff027230 */ /* 0x000fe40000004100 */
[----:B------:R-:W-:Y:S01]  /*15e0*/  FFMA.FTZ R5, R5, R18, R6 ;  /* 0x0000001205057223 */ /* 0x000fe20000010006 */
        /* <DEDUP_REMOVED lines=15> */
[----:B------:R-:W-:Y:S02]  /*16e0*/  HADD2.F32 R27, -RZ, R27.H1_H1 ;  /* 0x3000001bff1b7230 */ /* 0x000fe40000004100 */
[----:B------:R-:W-:Y:S02]  /*16f0*/  HADD2.F32 R51, -RZ, R51.H1_H1 ;  /* 0x30000033ff337230 */ /* 0x000fe40000004100 */
[----:B------:R-:W-:Y:S01]  /*1700*/  FFMA.FTZ R15, R15, R16, R4 ;  /* 0x000000100f0f7223 */ /* 0x000fe20000010004 */
[----:B------:R-:W-:Y:S01]  /*1710*/  IMAD.WIDE R8, R0, 0x80, RZ ;  /* 0x0000008000087825 */ /* 0x000fe200078e02ff */
[----:B--2---:R-:W-:-:S03]  /*1720*/  SHF.R.U32.HI R21, RZ, 0x3, R20 ;  /* 0x00000003ff157819 */ /* 0x004fc60000011614 */
[----:B------:R-:W-:Y:S01]  /*1730*/  FFMA.FTZ R40, R27, R51, R40 ;  /* 0x000000331b287223 */ /* 0x000fe20000010028 */
[----:B------:R-:W2:Y:S01]  /*1740*/  SHFL.BFLY PT, R2, R15, 0x4, 0x1f ;  /* 0x0c801f000f027f89 */ /* 0x000ea200000e0000 */
[----:B------:R-:W-:-:S03]  /*1750*/  IADD3 R21, P1, PT, R21, R54, RZ ;  /* 0x0000003615157210 */ /* 0x000fc60007f3e0ff */
[----:B------:R-:W3:Y:S01]  /*1760*/  SHFL.BFLY PT, R3, R40, 0x4, 0x1f ;  /* 0x0c801f0028037f89 */ /* 0x000ee200000e0000 */
[----:B------:R-:W-:Y:S02]  /*1770*/  LEA.HI.X.SX32 R54, R54, RZ, 0x1, P1 ;  /* 0x000000ff36367211 */ /* 0x000fe400008f0eff */
[----:B-1----:R-:W-:-:S04]  /*1780*/  LEA R20, P1, R21, UR6, 0x2 ;  /* 0x0000000615147c11 */ /* 0x002fc8000f8210ff */
[----:B------:R-:W-:Y:S01]  /*1790*/  LEA.HI.X R21, R21, UR7, R54, 0x2, P1 ;  /* 0x0000000715157c11 */ /* 0x000fe200088f1436 */
[----:B--2---:R-:W-:Y:S01]  /*17a0*/  FADD.FTZ R12, R15, R2 ;  /* 0x000000020f0c7221 */ /* 0x004fe20000010000 */
[----:B---3--:R-:W-:-:S04]  /*17b0*/  FADD.FTZ R13, R40, R3 ;  /* 0x00000003280d7221 */ /* 0x008fc80000010000 */
[----:B------:R-:W1:Y:S01]  /*17c0*/  SHFL.BFLY PT, R11, R12, 0x2, 0x1f ;  /* 0x0c401f000c0b7f89 */ /* 0x000e6200000e0000 */
[----:B------:R-:W-:-:S03]  /*17d0*/  SHF.L.U32 R3, R0, 0x2, RZ ;  /* 0x0000000200037819 */ /* 0x000fc600000006ff */
[----:B------:R-:W2:Y:S02]  /*17e0*/  SHFL.BFLY PT, R14, R13, 0x2, 0x1f ;  /* 0x0c401f000d0e7f89 */ /* 0x000ea400000e0000 */
[----:B------:R-:W-:-:S04]  /*17f0*/  IMAD.WIDE R2, R3, 0x10, R52 ;  /* 0x0000001003027825 */ /* 0x000fc800078e0234 */
[----:B------:R-:W-:-:S04]  /*1800*/  IMAD.WIDE R4, R0, 0x40, R2 ;  /* 0x0000004000047825 */ /* 0x000fc800078e0202 */
[----:B------:R-:W-:-:S03]  /*1810*/  IMAD.WIDE R6, R0, 0x40, R4 ;  /* 0x0000004000067825 */ /* 0x000fc600078e0204 */
[----:B------:R-:W-:Y:S01]  /*1820*/  IADD3 R10, P0, PT, R6, -R8, RZ ;  /* 0x80000008060a7210 */ /* 0x000fe20007f1e0ff */
[----:B-1----:R-:W-:-:S03]  /*1830*/  FADD.FTZ R16, R12, R11 ;  /* 0x0000000b0c107221 */ /* 0x002fc60000010000 */
[----:B------:R-:W-:Y:S01]  /*1840*/  IADD3.X R11, PT, PT, R7, ~R9, RZ, P0, !PT ;  /* 0x80000009070b7210 */ /* 0x000fe200007fe4ff */
[----:B--2---:R-:W-:Y:S01]  /*1850*/  FADD.FTZ R18, R13, R14 ;  /* 0x0000000e0d127221 */ /* 0x004fe20000010000 */
[----:B------:R-:W1:Y:S01]  /*1860*/  SHFL.BFLY PT, R17, R16, 0x1, 0x1f ;  /* 0x0c201f0010117f89 */ /* 0x000e6200000e0000 */
[----:B------:R-:W-:Y:S01]  /*1870*/  LOP3.LUT P0, RZ, R59, 0x7, RZ, 0xc0, !PT ;  /* 0x000000073bff7812 */ /* 0x000fe2000780c0ff */
[C---:B------:R-:W-:Y:S02]  /*1880*/  IMAD.WIDE R12, R0.reuse, 0x40, R10 ;  /* 0x00000040000c7825 */ /* 0x040fe400078e020a */
[----:B------:R-:W2:Y:S02]  /*1890*/  SHFL.BFLY PT, R19, R18, 0x1, 0x1f ;  /* 0x0c201f0012137f89 */ /* 0x000ea400000e0000 */
[----:B------:R-:W-:-:S03]  /*18a0*/  IMAD.WIDE R14, R0, 0x40, R12 ;  /* 0x00000040000e7825 */ /* 0x000fc600078e020c */
[----:B------:R-:W-:-:S04]  /*18b0*/  IADD3 R8, P2, PT, -R8, R14, RZ ;  /* 0x0000000e08087210 */ /* 0x000fc80007f5e1ff */
[----:B------:R-:W-:Y:S01]  /*18c0*/  IADD3.X R9, PT, PT, ~R9, R15, RZ, P2, !PT ;  /* 0x0000000f09097210 */ /* 0x000fe200017fe5ff */
[----:B-1----:R-:W-:Y:S02]  /*18d0*/  FADD.FTZ R23, R16, R17 ;  /* 0x0000001110177221 */ /* 0x002fe40000010000 */
[----:B------:R-:W-:-:S04]  /*18e0*/  IMAD.WIDE R16, R0, 0x40, R8 ;  /* 0x0000004000107825 */ /* 0x000fc800078e0208 */
[----:B--2---:R-:W-:Y:S01]  /*18f0*/  FADD.FTZ R19, R18, R19 ;  /* 0x0000001312137221 */ /* 0x004fe20000010000 */
[----:B0-----:R-:W-:-:S03]  /*1900*/  @!P0 FMUL.FTZ R23, R23, UR8 ;  /* 0x0000000817178c20 */ /* 0x001fc60008410000 */
[----:B------:R-:W-:Y:S01]  /*1910*/  FMUL.FTZ R25, R19, UR8 ;  /* 0x0000000813197c20 */ /* 0x000fe20008410000 */
[----:B------:R-:W-:Y:S01]  /*1920*/  IMAD.WIDE R18, R0, 0x40, R16 ;  /* 0x0000004000127825 */ /* 0x000fe200078e0210 */
[----:B------:R-:W-:Y:S04]  /*1930*/  @!P0 STG.E desc[UR4][R20.64], R23 ;  /* 0x0000001714008986 */ /* 0x000fe8000c101904 */
[----:B------:R-:W-:Y:S04]  /*1940*/  @!P0 STG.E desc[UR4][R20.64+0x80], R25 ;  /* 0x0000801914008986 */ /* 0x000fe8000c101904 */
[----:B------:R-:W-:Y:S04]  /*1950*/  STG.E.128 desc[UR4][R52.64], RZ ;  /* 0x000000ff34007986 */ /* 0x000fe8000c101d04 */
        /* <DEDUP_REMOVED lines=10> */
[----:B------:R-:W-:Y:S01]  /*1a00*/  STG.E.128 desc[UR4][R18.64+0x200], RZ ;  /* 0x000200ff12007986 */ /* 0x000fe2000c101d04 */
[----:B------:R-:W-:Y:S05]  /*1a10*/  EXIT ;  /* 0x000000000000794d */ /* 0x000fea0003800000 */
.L_x_1426:
        /* <DEDUP_REMOVED lines=14> */
.L_x_2178:


//--------------------- .text._ZN5flash27flash_bwd_convert_dq_kernelI23Flash_bwd_kernel_traitsILi192ELi64ELi64ELi8ELi4ELi2ELi2ELb0ELb0EN7cutlass6half_tE19Flash_kernel_traitsILi192ELi64ELi64ELi8ES3_EEEEvNS_16Flash_bwd_paramsEi --------------------------
	.section	.text._ZN5flash27flash_bwd_convert_dq_kernelI23Flash_bwd_kernel_traitsILi192ELi64ELi64ELi8ELi4ELi2ELi2ELb0ELb0EN7cutlass6half_tE19Flash_kernel_traitsILi192ELi64ELi64ELi8ES3_EEEEvNS_16Flash_bwd_paramsEi,"ax",@progbits
	.align	128
        .global         _ZN5flash27flash_bwd_convert_dq_kernelI23Flash_bwd_kernel_traitsILi192ELi64ELi64ELi8ELi4ELi2ELi2ELb0ELb0EN7cutlass6half_tE19Flash_kernel_traitsILi192ELi64ELi64ELi8ES3_EEEEvNS_16Flash_bwd_paramsEi
        .type           _ZN5flash27flash_bwd_convert_dq_kernelI23Flash_bwd_kernel_traitsILi192ELi64ELi64ELi8ELi4ELi2ELi2ELb0ELb0EN7cutlass6half_tE19Flash_kernel_traitsILi192ELi64ELi64ELi8ES3_EEEEvNS_16Flash_bwd_paramsEi,@function
        .size           _ZN5flash27flash_bwd_convert_dq_kernelI23Flash_bwd_kernel_traitsILi192ELi64ELi64ELi8ELi4ELi2ELi2ELb0ELb0EN7cutlass6half_tE19Flash_kernel_traitsILi192ELi64ELi64ELi8ES3_EEEEvNS_16Flash_bwd_paramsEi,(.L_x_2179 - _ZN5flash27flash_bwd_convert_dq_kernelI23Flash_bwd_kernel_traitsILi192ELi64ELi64ELi8ELi4ELi2ELi2ELb0ELb0EN7cutlass6half_tE19Flash_kernel_traitsILi192ELi64ELi64ELi8ES3_EEEEvNS_16Flash_bwd_paramsEi)
        .other          _ZN5flash27flash_bwd_convert_dq_kernelI23Flash_bwd_kernel_traitsILi192ELi64ELi64ELi8ELi4ELi2ELi2ELb0ELb0EN7cutlass6half_tE19Flash_kernel_traitsILi192ELi64ELi64ELi8ES3_EEEEvNS_16Flash_bwd_paramsEi,@"STO_CUDA_ENTRY STV_DEFAULT"
_ZN5flash27flash_bwd_convert_dq_kernelI23Flash_bwd_kernel_traitsILi192ELi64ELi64ELi8ELi4ELi2ELi2ELb0ELb0EN7cutlass6half_tE19Flash_kernel_traitsILi192ELi64ELi64ELi8ES3_EEEEvNS_16Flash_bwd_paramsEi:
.text._ZN5flash27flash_bwd_convert_dq_kernelI23Flash_bwd_kernel_traitsILi192ELi64ELi64ELi8ELi4ELi2ELi2ELb0ELb0EN7cutlass6half_tE19Flash_kernel_traitsILi192ELi64ELi64ELi8ES3_EEEEvNS_16Flash_bwd_paramsEi:
        /* <DEDUP_REMOVED lines=49> */
.L_x_1427:
[-C--:B------:R-:W-:Y:S02]  /*0310*/  IMAD R3, R5, R37.reuse, RZ ;  /* 0x0000002505037224 */ /* 0x080fe400078e02ff */
[----:B------:R-:W-:-:S05]  /*0320*/  IMAD.WIDE.U32 R36, R4, R37, RZ ;  /* 0x0000002504247225 */ /* 0x000fca00078e00ff */
[----:B------:R-:W-:-:S07]  /*0330*/  IADD3 R0, PT, PT, R37, R3, RZ ;  /* 0x0000000325007210 */ /* 0x000fce0007ffe0ff */
.L_x_1428:
        /* <DEDUP_REMOVED lines=57> */
.L_x_1430:
        /* <DEDUP_REMOVED lines=110> */
.L_x_1429:
        /* <DEDUP_REMOVED lines=157> */
.L_x_1432:
[----:B------:R-:W-:Y:S05]  /*1780*/  BSYNC.RECONVERGENT B0 ;  /* 0x0000000000007941 */ /* 0x000fea0003800200 */
.L_x_1431:
        /* <DEDUP_REMOVED lines=22> */
.L_x_1433:
        /* <DEDUP_REMOVED lines=9> */
.L_x_2179:


//--------------------- .text._ZN5flash44flash_bwd_dq_dk_dv_loop_seqk_parallel_kernelI23Flash_bwd_kernel_traitsILi192ELi64ELi64ELi8ELi4ELi2ELi2ELb0ELb0EN7cutlass6half_tE19Flash_kernel_traitsILi192ELi64ELi64ELi8ES3_EELb1ELb0ELb0ELb0ELb0ELb0ELb0EEEvNS_16Flash_bwd_paramsE --------------------------
	.section	.text._ZN5flash44flash_bwd_dq_dk_dv_loop_seqk_parallel_kernelI23Flash_bwd_kernel_traitsILi192ELi64ELi64ELi8ELi4ELi2ELi2ELb0ELb0EN7cutlass6half_tE19Flash_kernel_traitsILi192ELi64ELi64ELi8ES3_EELb1ELb0ELb0ELb0ELb0ELb0ELb0EEEvNS_16Flash_bwd_paramsE,"ax",@progbits
	.align	128
        .global         _ZN5flash44flash_bwd_dq_dk_dv_loop_seqk_parallel_kernelI23Flash_bwd_kernel_traitsILi192ELi64ELi64ELi8ELi4ELi2ELi2ELb0ELb0EN7cutlass6half_tE19Flash_kernel_traitsILi192ELi64ELi64ELi8ES3_EELb1ELb0ELb0ELb0ELb0ELb0ELb0EEEvNS_16Flash_bwd_paramsE
        .type           _ZN5flash44flash_bwd_dq_dk_dv_loop_seqk_parallel_kernelI23Flash_bwd_kernel_traitsILi192ELi64ELi64ELi8ELi4ELi2ELi2ELb0ELb0EN7cutlass6half_tE19Flash_kernel_traitsILi192ELi64ELi64ELi8ES3_EELb1ELb0ELb0ELb0ELb0ELb0ELb0EEEvNS_16Flash_bwd_paramsE,@function
        .size           _ZN5flash44flash_bwd_dq_dk_dv_loop_seqk_parallel_kernelI23Flash_bwd_kernel_traitsILi192ELi64ELi64ELi8ELi4ELi2ELi2ELb0ELb0EN7cutlass6half_tE19Flash_kernel_traitsILi192ELi64ELi64ELi8ES3_EELb1ELb0ELb0ELb0ELb0ELb0ELb0EEEvNS_16Flash_bwd_paramsE,(.L_x_2180 - _ZN5flash44flash_bwd_dq_dk_dv_loop_seqk_parallel_kernelI23Flash_bwd_kernel_traitsILi192ELi64ELi64ELi8ELi4ELi2ELi2ELb0ELb0EN7cutlass6half_tE19Flash_kernel_traitsILi192ELi64ELi64ELi8ES3_EELb1ELb0ELb0ELb0ELb0ELb0ELb0EEEvNS_16Flash_bwd_paramsE)
        .other          _ZN5flash44flash_bwd_dq_dk_dv_loop_seqk_parallel_kernelI23Flash_bwd_kernel_traitsILi192ELi64ELi64ELi8ELi4ELi2ELi2ELb0ELb0EN7cutlass6half_tE19Flash_kernel_traitsILi192ELi64ELi64ELi8ES3_EELb1ELb0ELb0ELb0ELb0ELb0ELb0EEEvNS_16Flash_bwd_paramsE,@"STO_CUDA_ENTRY STV_DEFAULT"
_ZN5flash44flash_bwd_dq_dk_dv_loop_seqk_parallel_kernelI23Flash_bwd_kernel_traitsILi192ELi64ELi64ELi8ELi4ELi2ELi2ELb0ELb0EN7cutlass6half_tE19Flash_kernel_traitsILi192ELi64ELi64ELi8ES3_EELb1ELb0ELb0ELb0ELb0ELb0ELb0EEEvNS_16Flash_bwd_paramsE:
.text._ZN5flash44flash_bwd_dq_dk_dv_loop_seqk_parallel_kernelI23Flash_bwd_kernel_traitsILi192ELi64ELi64ELi8ELi4ELi2ELi2ELb0ELb0EN7cutlass6half_tE19Flash_kernel_traitsILi192ELi64ELi64ELi8ES3_EELb1ELb0ELb0ELb0ELb0ELb0ELb0EEEvNS_16Flash_bwd_paramsE:
        /* <DEDUP_REMOVED lines=14> */
[----:B------:R-:W-:Y:S01]  /*00e0*/  UMOV UR5, 0x400 ;  /* 0x0000040000057882 */ /* 0x000fe20000000000 */
[----:B------:R-:W4:Y:S01]  /*00f0*/  LDCU.64 UR24, c[0x0][0x358] ;  /* 0x00006b00ff1877ac */ /* 0x000f220008000a00 */
[----:B------:R-:W2:Y:S02]  /*0100*/  S2R R200, SR_CTAID.Z ;  /* 0x0000000000c87919 */ /* 0x000ea40000002700 */
        /* <DEDUP_REMOVED lines=23> */
[C---:B------:R-:W-:Y:S01]  /*0280*/  LOP3.LUT R5, R2.reuse, 0xc00, RZ, 0xc0, !PT ;  /* 0x00000c0002057812 */ /* 0x040fe200078ec0ff */
[----:B------:R-:W-:Y:S01]  /*0290*/  VIADD R208, R205, 0x20 ;  /* 0x00000020cdd07836 */ /* 0x000fe20000000000 */
[----:B------:R-:W-:-:S02]  /*02a0*/  LOP3.LUT R9, R2, 0x400, RZ, 0xc0, !PT ;  /* 0x0000040002097812 */ /* 0x000fc400078ec0ff */
[----:B------:R-:W-:Y:S02]  /*02b0*/  LOP3.LUT R211, R6, 0x18, R205, 0xf8, !PT ;  /* 0x0000001806d37812 */ /* 0x000fe400078ef8cd */
[--C-:B------:R-:W-:Y:S02]  /*02c0*/  LOP3.LUT R5, R5, 0x6, R4.reuse, 0xf8, !PT ;  /* 0x0000000605057812 */ /* 0x100fe400078ef804 */
[--C-:B------:R-:W-:Y:S01]  /*02d0*/  LOP3.LUT R8, R9, 0x6, R4.reuse, 0xf8, !PT ;  /* 0x0000000609087812 */ /* 0x100fe200078ef804 */
[----:B---3--:R-:W-:Y:S01]  /*02e0*/  IMAD.U32 R9, RZ, RZ, UR4 ;  /* 0x00000004ff097e24 */ /* 0x008fe2000f8e00ff */
[----:B------:R-:W-:Y:S01]  /*02f0*/  LOP3.LUT R211, R211, 0x38, R4, 0x78, !PT ;  /* 0x00000038d3d37812 */ /* 0x000fe200078e7804 */
[----:B------:R-:W-:Y:S01]  /*0300*/  UIADD3 UR4, UPT, UPT, UR6, 0x12000, URZ ;  /* 0x0001200006047890 */ /* 0x000fe2000fffe0ff */
[----:B------:R-:W-:Y:S02]  /*0310*/  LOP3.LUT R4, R4, 0x20, RZ, 0xc0, !PT ;  /* 0x0000002004047812 */ /* 0x000fe400078ec0ff */
[----:B------:R-:W-:-:S02]  /*0320*/  LOP3.LUT R7, R0, 0x1c0, RZ, 0xc0, !PT ;  /* 0x000001c000077812 */ /* 0x000fc400078ec0ff */
[----:B------:R-:W-:Y:S02]  /*0330*/  LOP3.LUT R195, R4, 0x18, R205, 0xf8, !PT ;  /* 0x0000001804c37812 */ /* 0x000fe400078ef8cd */
[----:B------:R-:W-:Y:S02]  /*0340*/  LOP3.LUT R10, R3, 0x10, RZ, 0xc0, !PT ;  /* 0x00000010030a7812 */ /* 0x000fe400078ec0ff */
[----:B------:R-:W-:Y:S02]  /*0350*/  LOP3.LUT R195, R195, 0x1c0, R0, 0xf8, !PT ;  /* 0x000001c0c3c37812 */ /* 0x000fe400078ef800 */
[----:B--2---:R-:W-:Y:S02]  /*0360*/  LEA R206, P0, R201, R206, 0x2 ;  /* 0x000000cec9ce7211 */ /* 0x004fe400078010ff */
[----:B------:R-:W-:Y:S02]  /*0370*/  LOP3.LUT R212, R5, R212, RZ, 0xfc, !PT ;  /* 0x000000d405d47212 */ /* 0x000fe400078efcff */
[----:B------:R-:W-:-:S02]  /*0380*/  LOP3.LUT R195, R195, 0x38, R204, 0x78, !PT ;  /* 0x00000038c3c37812 */ /* 0x000fc400078e78cc */
[----:B------:R-:W-:Y:S02]  /*0390*/  LOP3.LUT R6, R7, 0x38, R204, 0xf8, !PT ;  /* 0x0000003807067812 */ /* 0x000fe400078ef8cc */
[----:B------:R-:W-:Y:S02]  /*03a0*/  LOP3.LUT R191, R10, 0x8, R203, 0xf8, !PT ;  /* 0x000000080abf7812 */ /* 0x000fe400078ef8cb */
[----:B------:R-:W-:Y:S02]  /*03b0*/  LOP3.LUT R5, R0, 0x200, RZ, 0xc0, !PT ;  /* 0x0000020000057812 */ /* 0x000fe400078ec0ff */
[----:B------:R-:W-:Y:S02]  /*03c0*/  R2P PR, R203, 0xe ;  /* 0x0000000ecb007804 */ /* 0x000fe40000000000 */
[----:B------:R-:W-:Y:S02]  /*03d0*/  LOP3.LUT R195, R195, 0x200, R0, 0xf8, !PT ;  /* 0x00000200c3c37812 */ /* 0x000fe400078ef800 */
[----:B------:R-:W-:-:S02]  /*03e0*/  LOP3.LUT R3, R6, 0x8, R3, 0x78, !PT ;  /* 0x0000000806037812 */ /* 0x000fc400078e7803 */
[----:B------:R-:W-:Y:S02]  /*03f0*/  LOP3.LUT R191, R191, R6, RZ, 0x3c, !PT ;  /* 0x00000006bfbf7212 */ /* 0x000fe400078e3cff */
[C-C-:B------:R-:W-:Y:S02]  /*0400*/  LOP3.LUT R198, R5.reuse, 0xc00, R2.reuse, 0xf8, !PT ;  /* 0x00000c0005c67812 */ /* 0x140fe400078ef802 */
[--C-:B------:R-:W-:Y:S01]  /*0410*/  LOP3.LUT R192, R5, 0x400, R2.reuse, 0xf8, !PT ;  /* 0x0000040005c07812 */ /* 0x100fe200078ef802 */
[----:B------:R-:W-:Y:S01]  /*0420*/  IMAD.MOV.U32 R5, RZ, RZ, 0x10 ;  /* 0x00000010ff057424 */ /* 0x000fe200078e00ff */
[----:B------:R-:W-:Y:S02]  /*0430*/  LOP3.LUT R0, R204, 0x1f8, RZ, 0xc0, !PT ;  /* 0x000001f8cc007812 */ /* 0x000fe400078ec0ff */
[----:B------:R-:W-:Y:S02]  /*0440*/  LEA R212, R212, UR5, 0x1 ;  /* 0x00000005d4d47c11 */ /* 0x000fe4000f8e08ff */
[----:B------:R-:W-:-:S02]  /*0450*/  LOP3.LUT R191, R191, 0x200, R2, 0xf8, !PT ;  /* 0x00000200bfbf7812 */ /* 0x000fc400078ef802 */
[-C--:B------:R-:W-:Y:S01]  /*0460*/  LOP3.LUT R198, R198, R3.reuse, RZ, 0xfc, !PT ;  /* 0x00000003c6c67212 */ /* 0x080fe200078efcff */
[----:B------:R-:W-:Y:S01]  /*0470*/  VIADD R214, R212, 0x20 ;  /* 0x00000020d4d67836 */ /* 0x000fe20000000000 */
[----:B------:R-:W-:Y:S01]  /*0480*/  LOP3.LUT R192, R192, R3, RZ, 0xfc, !PT ;  /* 0x00000003c0c07212 */ /* 0x000fe200078efcff */
[----:B------:R-:W-:Y:S01]  /*0490*/  @P3 VIADD R214, R212, 0xffffffe0 ;  /* 0xffffffe0d4d63836 */ /* 0x000fe20000000000 */
[--C-:B------:R-:W-:Y:S02]  /*04a0*/  LOP3.LUT R213, R0, 0x38, R203.reuse, 0x78, !PT ;  /* 0x0000003800d57812 */ /* 0x100fe400078e78cb */
[----:B------:R-:W-:Y:S02]  /*04b0*/  LOP3.LUT R7, R6, 0x8, R203, 0x78, !PT ;  /* 0x0000000806077812 */ /* 0x000fe400078e78cb */
[----:B------:R-:W-:Y:S02]  /*04c0*/  SEL R187, R5, 0xfffffff0, !P1 ;  /* 0xfffffff005bb7807 */ /* 0x000fe40004800000 */
        /* <DEDUP_REMOVED lines=9> */
[C---:B------:R-:W-:Y:S01]  /*0560*/  IMAD.IADD R189, R193.reuse, 0x1, R191 ;  /* 0x00000001c1bd7824 */ /* 0x040fe200078e02bf */
        /* <DEDUP_REMOVED lines=12> */
[----:B----4-:R-:W-:-:S07]  /*0630*/  LEA R195, R195, UR6, 0x1 ;  /* 0x00000006c3c37c11 */ /* 0x010fce000f8e08ff */
.L_x_1498:
        /* <DEDUP_REMOVED lines=17> */
[----:B------:R-:W2:Y:S01]  /*0750*/  @P4 LDG.E R238, desc[UR24][R14.64] ;  /* 0x000000180eee4981 */ /* 0x000ea2000c1e1900 */
[----:B------:R-:W-:-:S03]  /*0760*/  ISETP.NE.AND.EX P2, PT, R5, RZ, PT, P2 ;  /* 0x000000ff0500720c */ /* 0x000fc60003f45320 */
[----:B------:R-:W-:-:S04]  /*0770*/  @P3 IADD3 R4, P0, PT, R13, UR4, RZ ;  /* 0x000000040d043c10 */ /* 0x000fc8000ff1e0ff */
[----:B------:R-:W-:-:S04]  /*0780*/  @P3 IADD3.X R5, PT, PT, R0, UR5, RZ, P0, !PT ;  /* 0x0000000500053c10 */ /* 0x000fc800087fe4ff */
[----:B-----5:R1:W5:Y:S04]  /*0790*/  @P5 LDG.E R2, desc[UR24][R206.64] ;  /* 0x00000018ce025981 */ /* 0x020368000c1e1900 */
[----:B------:R-:W2:Y:S04]  /*07a0*/  @P3 LDG.E R237, desc[UR24][R4.64] ;  /* 0x0000001804ed3981 */ /* 0x000ea8000c1e1900 */
[----:B------:R1:W5:Y:S01]  /*07b0*/  @P2 LDG.E R11, desc[UR24][R206.64+0x4] ;  /* 0x00000418ce0b2981 */ /* 0x000362000c1e1900 */
[----:B---3--:R-:W-:Y:S02]  /*07c0*/  ISETP.NE.AND P4, PT, R8, RZ, PT ;  /* 0x000000ff0800720c */ /* 0x008fe40003f85270 */
[----:B----4-:R-:W-:Y:S01]  /*07d0*/  ISETP.EQ.U32.AND P1, PT, R6, RZ, PT ;  /* 0x000000ff0600720c */ /* 0x010fe20003f22070 */
[----:B------:R-:W-:Y:S01]  /*07e0*/  IMAD.MOV.U32 R239, RZ, RZ, -0x1 ;  /* 0xffffffffffef7424 */ /* 0x000fe200078e00ff */
[----:B------:R-:W-:Y:S01]  /*07f0*/  IADD3 R12, P0, PT, R13, R6, RZ ;  /* 0x000000060d0c7210 */ /* 0x000fe20007f1e0ff */
[----:B------:R-:W3:Y:S01]  /*0800*/  @!P3 LDC R8, c[0x0][0x43c] ;  /* 0x00010f00ff08bb82 */ /* 0x000ee20000000800 */
[----:B------:R-:W-:-:S03]  /*0810*/  ISETP.EQ.OR.EX P1, PT, R7, RZ, !P4, P1 ;  /* 0x000000ff0700720c */ /* 0x000fc60006722710 */
[----:B------:R-:W-:-:S04]  /*0820*/  IMAD.X R13, R0, 0x1, R7, P0 ;  /* 0x00000001000d7824 */ /* 0x000fc800000e0607 */
[----:B------:R-:W4:Y:S06]  /*0830*/  @!P3 LDC.64 R4, c[0x0][0x488] ;  /* 0x00012200ff04bb82 */ /* 0x000f2c0000000a00 */
[----:B------:R1:W5:Y:S01]  /*0840*/  @!P1 LDG.E R239, desc[UR24][R12.64] ;  /* 0x000000180cef9981 */ /* 0x000362000c1e1900 */
[----:B------:R-:W-:Y:S01]  /*0850*/  ISETP.NE.U32.AND P1, PT, R6, RZ, PT ;  /* 0x000000ff0600720c */ /* 0x000fe20003f25070 */
[----:B------:R-:W1:Y:S03]  /*0860*/  @!P2 LDC R0, c[0x0][0x434] ;  /* 0x00010d00ff00ab82 */ /* 0x000e660000000800 */
        /* <DEDUP_REMOVED lines=10> */
.L_x_1434:
        /* <DEDUP_REMOVED lines=14> */
[----:B-1----:R-:W-:Y:S01]  /*09f0*/  @!P3 IMAD R13, R201, R7, R19 ;  /* 0x00000007c90db224 */ /* 0x002fe200078e0213 */
[----:B------:R-:W-:Y:S01]  /*0a00*/  SHF.R.S32.HI R19, RZ, 0x1f, R15 ;  /* 0x0000001fff137819 */ /* 0x000fe2000001140f */
[----:B---3--:R-:W-:-:S04]  /*0a10*/  @P3 IMAD.WIDE.U32 R6, R2, R4, RZ ;  /* 0x0000000402063225 */ /* 0x008fc800078e00ff */
[----:B------:R-:W-:Y:S02]  /*0a20*/  @P3 IMAD R13, R2, R5, R7 ;  /* 0x00000005020d3224 */ /* 0x000fe400078e0207 */
[----:B------:R-:W-:Y:S01]  /*0a30*/  @P3 IMAD.MOV.U32 R18, RZ, RZ, R6 ;  /* 0x000000ffff123224 */ /* 0x000fe200078e0006 */
        /* <DEDUP_REMOVED lines=12> */
.L_x_1436:
[----:B------:R-:W1:Y:S01]  /*0b00*/  LDCU.64 UR20, c[0x0][0x3b8] ;  /* 0x00007700ff1477ac */ /* 0x000e620008000a00 */
[----:B------:R-:W-:-:S05]  /*0b10*/  IADD3 R4, PT, PT, R238, R239, RZ ;  /* 0x000000efee047210 */ /* 0x000fca0007ffe0ff */
[C---:B-1----:R-:W-:Y:S02]  /*0b20*/  IMAD R10, R4.reuse, UR21, RZ ;  /* 0x00000015040a7c24 */ /* 0x042fe4000f8e02ff */
[----:B------:R-:W-:-:S05]  /*0b30*/  IMAD.WIDE.U32 R4, R4, UR20, RZ ;  /* 0x0000001404047c25 */ /* 0x000fca000f8e00ff */
[----:B------:R-:W-:Y:S02]  /*0b40*/  IADD3 R10, PT, PT, R5, R10, RZ ;  /* 0x0000000a050a7210 */ /* 0x000fe40007ffe0ff */
[----:B------:R-:W-:-:S07]  /*0b50*/  MOV R12, R4 ;  /* 0x00000004000c7202 */ /* 0x000fce0000000f00 */
.L_x_1437:
[----:B------:R-:W1:Y:S01]  /*0b60*/  LDC R5, c[0x0][0x3e8] ;  /* 0x0000fa00ff057b82 */ /* 0x000e620000000800 */
[----:B------:R-:W-:Y:S01]  /*0b70*/  USHF.R.S32.HI UR26, URZ, 0x1f, UR27 ;  /* 0x0000001fff1a7899 */ /* 0x000fe2000801141b */
[----:B-1----:R-:W-:-:S04]  /*0b80*/  IABS R7, R5 ;  /* 0x0000000500077213 */ /* 0x002fc80000000000 */
        /* <DEDUP_REMOVED lines=20> */
[----:B------:R-:W-:-:S06]  /*0cd0*/  @P4 VIADD R9, R9, 0x1 ;  /* 0x0000000109094836 */ /* 0x000fcc0000000000 */
        /* <DEDUP_REMOVED lines=15> */
.L_x_1438:
[----:B------:R-:W1:Y:S01]  /*0dd0*/  LDCU.64 UR18, c[0x0][0x3c0] ;  /* 0x00007800ff1277ac */ /* 0x000e620008000a00 */
[----:B------:R-:W-:-:S05]  /*0de0*/  IADD3 R4, PT, PT, R238, R239, RZ ;  /* 0x000000efee047210 */ /* 0x000fca0007ffe0ff */
[C---:B-1----:R-:W-:Y:S02]  /*0df0*/  IMAD R11, R4.reuse, UR19, RZ ;  /* 0x00000013040b7c24 */ /* 0x042fe4000f8e02ff */
[----:B------:R-:W-:-:S05]  /*0e00*/  IMAD.WIDE.U32 R4, R4, UR18, RZ ;  /* 0x0000001204047c25 */ /* 0x000fca000f8e00ff */
[----:B------:R-:W-:Y:S02]  /*0e10*/  IADD3 R11, PT, PT, R5, R11, RZ ;  /* 0x0000000b050b7210 */ /* 0x000fe40007ffe0ff */
[----:B------:R-:W-:-:S07]  /*0e20*/  MOV R14, R4 ;  /* 0x00000004000e7202 */ /* 0x000fce0000000f00 */
.L_x_1439:
        /* <DEDUP_REMOVED lines=20> */
[----:B------:R-:W-:-:S05]  /*0f70*/  IMAD R5, R16, UR4, R5 ;  /* 0x0000000410057c24 */ /* 0x000fca000f8e0205 */
[----:B------:R-:W-:-:S05]  /*0f80*/  IADD3 R16, PT, PT, R23, R5, RZ ;  /* 0x0000000517107210 */ /* 0x000fca0007ffe0ff */
[-C--:B------:R-:W-:Y:S02]  /*0f90*/  IMAD R23, R16, R21.reuse, RZ ;  /* 0x0000001510177224 */ /* 0x080fe400078e02ff */
[----:B------:R-:W-:-:S04]  /*0fa0*/  IMAD.WIDE.U32 R16, R22, R21, RZ ;  /* 0x0000001516107225 */ /* 0x000fc800078e00ff */
[----:B------:R-:W-:Y:S01]  /*0fb0*/  IMAD R23, R4, R22, R23 ;  /* 0x0000001604177224 */ /* 0x000fe200078e0217 */
[----:B------:R-:W-:-:S04]  /*0fc0*/  MOV R22, R16 ;  /* 0x0000001000167202 */ /* 0x000fc80000000f00 */
[----:B------:R-:W-:Y:S01]  /*0fd0*/  IADD3 R23, PT, PT, R17, R23, RZ ;  /* 0x0000001711177210 */ /* 0x000fe20007ffe0ff */
[----:B------:R-:W-:Y:S06]  /*0fe0*/  BRA `(.L_x_1441) ;  /* 0x0000000000107947 */ /* 0x000fec0003800000 */
.L_x_1440:
[-C--:B------:R-:W-:Y:S02]  /*0ff0*/  IMAD R23, R27, R2.reuse, RZ ;  /* 0x000000021b177224 */ /* 0x080fe400078e02ff */
[----:B------:R-:W-:-:S05]  /*1000*/  IMAD.WIDE.U32 R4, R26, R2, RZ ;  /* 0x000000021a047225 */ /* 0x000fca00078e00ff */
[----:B------:R-:W-:Y:S02]  /*1010*/  IADD3 R23, PT, PT, R5, R23, RZ ;  /* 0x0000001705177210 */ /* 0x000fe40007ffe0ff */
[----:B------:R-:W-:-:S07]  /*1020*/  MOV R22, R4 ;  /* 0x0000000400167202 */ /* 0x000fce0000000f00 */
.L_x_1441:
        /* <DEDUP_REMOVED lines=20> */
.L_x_1442:
[----:B------:R-:W1:Y:S01]  /*1170*/  LDC R7, c[0x0][0x434] ;  /* 0x00010d00ff077b82 */ /* 0x000e620000000800 */
[----:B------:R-:W-:-:S04]  /*1180*/  IMAD R4, R201, UR28, R200 ;  /* 0x0000001cc9047c24 */ /* 0x000fc8000f8e02c8 */
[----:B-1----:R-:W-:-:S03]  /*1190*/  IMAD R7, R4, R7, RZ ;  /* 0x0000000704077224 */ /* 0x002fc600078e02ff */
.L_x_1443:
        /* <DEDUP_REMOVED lines=11> */
.L_x_1444:
[----:B------:R-:W1:Y:S01]  /*1250*/  LDC R25, c[0x0][0x444] ;  /* 0x00011100ff197b82 */ /* 0x000e620000000800 */
[----:B------:R-:W-:-:S04]  /*1260*/  IMAD R2, R201, UR28, R200 ;  /* 0x0000001cc9027c24 */ /* 0x000fc8000f8e02c8 */
[----:B-1----:R-:W-:-:S07]  /*1270*/  IMAD R25, R2, R25, RZ ;  /* 0x0000001902197224 */ /* 0x002fce00078e02ff */
.L_x_1445:
[----:B------:R-:W1:Y:S01]  /*1280*/  S2R R2, SR_TID.X ;  /* 0x0000000000027919 */ /* 0x000e620000002100 */
[----:B------:R-:W2:Y:S01]  /*1290*/  LDCU.64 UR10, c[0x0][0x3b0] ;  /* 0x00007600ff0a77ac */ /* 0x000ea20008000a00 */
[----:B------:R-:W3:Y:S01]  /*12a0*/  LDC.64 R4, c[0x0][0x5f8] ;  /* 0x00017e00ff047b82 */ /* 0x000ee20000000a00 */
[----:B------:R-:W-:Y:S01]  /*12b0*/  IADD3 R28, P3, PT, R204, R28, RZ ;  /* 0x0000001ccc1c7210 */ /* 0x000fe20007f7e0ff */
[----:B------:R-:W-:Y:S01]  /*12c0*/  IMAD.MOV.U32 R17, RZ, RZ, RZ ;  /* 0x000000ffff117224 */ /* 0x000fe200078e00ff */
[----:B------:R-:W4:Y:S01]  /*12d0*/  LDCU.128 UR4, c[0x0][0x590] ;  /* 0x0000b200ff0477ac */ /* 0x000f220008000c00 */
[----:B------:R-:W-:Y:S01]  /*12e0*/  IADD3 R22, P1, P0, R16, R22, R24 ;  /* 0x0000001610167210 */ /* 0x000fe2000783e018 */
[----:B------:R-:W-:Y:S01]  /*12f0*/  IMAD.MOV.U32 R16, RZ, RZ, R204 ;  /* 0x000000ffff107224 */ /* 0x000fe200078e00cc */
[----:B------:R-:W-:Y:S01]  /*1300*/  IADD3.X R29, PT, PT, RZ, R6, RZ, P3, !PT ;  /* 0x00000006ff1d7210 */ /* 0x000fe20001ffe4ff */
[----:B------:R-:W5:Y:S01]  /*1310*/  LDCU.64 UR12, c[0x0][0x3c8] ;  /* 0x00007900ff0c77ac */ /* 0x000f620008000a00 */
[----:B------:R-:W-:Y:S01]  /*1320*/  ISETP.NE.AND P4, PT, RZ, UR14, PT ;  /* 0x0000000eff007c0c */ /* 0x000fe2000bf85270 */
[----:B------:R-:W-:Y:S01]  /*1330*/  IMAD R21, R21, UR28, RZ ;  /* 0x0000001c15157c24 */ /* 0x000fe2000f8e02ff */
[----:B------:R-:W-:Y:S01]  /*1340*/  SHF.R.S32.HI R24, RZ, 0x1f, R24 ;  /* 0x0000001fff187819 */ /* 0x000fe20000011418 */
[----:B------:R-:W5:Y:S01]  /*1350*/  LDCU.64 UR14, c[0x0][0x550] ;  /* 0x0000aa00ff0e77ac */ /* 0x000f620008000a00 */
[----:B------:R-:W5:Y:S01]  /*1360*/  LDC.64 R250, c[0x0][0x420] ;  /* 0x00010800fffa7b82 */ /* 0x000f620000000a00 */
[----:B------:R-:W-:Y:S01]  /*1370*/  IMAD R25, R236, 0x40, R25 ;  /* 0x00000040ec197824 */ /* 0x000fe200078e0219 */
[----:B------:R-:W-:Y:S01]  /*1380*/  IADD3.X R20, PT, PT, R20, R23, R24, P1, P0 ;  /* 0x0000001714147210 */ /* 0x000fe20000fe0418 */
[----:B------:R-:W5:Y:S01]  /*1390*/  LDCU.64 UR16, c[0x0][0x380] ;  /* 0x00007000ff1077ac */ /* 0x000f620008000a00 */
[----:B------:R-:W-:Y:S01]  /*13a0*/  BSSY.RECONVERGENT B1, `(.L_x_1435) ;  /* 0x000070a000017945 */ /* 0x000fe20003800200 */
[----:B--2---:R-:W-:-:S02]  /*13b0*/  IMAD R6, R19, UR10, RZ ;  /* 0x0000000a13067c24 */ /* 0x004fc4000f8e02ff */
[----:B------:R-:W-:-:S04]  /*13c0*/  IMAD.WIDE.U32 R30, R15, UR10, R16 ;  /* 0x0000000a0f1e7c25 */ /* 0x000fc8000f8e0010 */
[----:B----4-:R-:W-:Y:S01]  /*13d0*/  IMAD R26, R19, UR4, RZ ;  /* 0x00000004131a7c24 */ /* 0x010fe2000f8e02ff */
[----:B------:R-:W-:Y:S01]  /*13e0*/  IADD3 R18, P3, PT, R18, R30, RZ ;  /* 0x0000001e12127210 */ /* 0x000fe20007f7e0ff */
[C---:B------:R-:W-:Y:S02]  /*13f0*/  IMAD R6, R15.reuse, UR11, R6 ;  /* 0x0000000b0f067c24 */ /* 0x040fe4000f8e0206 */
[C---:B------:R-:W-:Y:S02]  /*1400*/  IMAD R26, R15.reuse, UR5, R26 ;  /* 0x000000050f1a7c24 */ /* 0x040fe4000f8e021a */
[----:B------:R-:W-:Y:S01]  /*1410*/  IMAD.WIDE.U32 R28, R15, UR4, R28 ;  /* 0x000000040f1c7c25 */ /* 0x000fe2000f8e001c */
[----:B------:R-:W-:Y:S02]  /*1420*/  IADD3.X R19, PT, PT, R13, R31, R6, P3, !PT ;  /* 0x0000001f0d137210 */ /* 0x000fe40001ffe406 */
[----:B-1----:R-:W-:Y:S01]  /*1430*/  LOP3.LUT R242, R2, 0x1f, RZ, 0xc0, !PT ;  /* 0x0000001f02f27812 */ /* 0x002fe200078ec0ff */
[----:B------:R-:W-:-:S02]  /*1440*/  IMAD.IADD R29, R29, 0x1, R26 ;  /* 0x000000011d1d7824 */ /* 0x000fc400078e021a */
[----:B---3--:R-:W-:-:S04]  /*1450*/  IMAD.WIDE.U32 R30, R4, UR22, RZ ;  /* 0x00000016041e7c25 */ /* 0x008fc8000f8e00ff */
[----:B-----5:R-:W-:Y:S01]  /*1460*/  IMAD.WIDE.U32 R26, R200, UR12, R18 ;  /* 0x0000000cc81a7c25 */ /* 0x020fe2000f8e0012 */
[----:B------:R-:W-:Y:S01]  /*1470*/  SEL R4, R30, RZ, P4 ;  /* 0x000000ff1e047207 */ /* 0x000fe20002000000 */
[----:B------:R-:W1:Y:S02]  /*1480*/  LDC.64 R18, c[0x0][0x5e8] ;  /* 0x00017a00ff127b82 */ /* 0x000e640000000a00 */
[----:B------:R-:W-:Y:S01]  /*1490*/  IMAD.WIDE.U32 R28, R200, UR6, R28 ;  /* 0x00000006c81c7c25 */ /* 0x000fe2000f8e001c */
[----:B------:R-:W-:-:S03]  /*14a0*/  USHF.L.U64.HI UR6, UR4, 0x5, UR5 ;  /* 0x0000000504067899 */ /* 0x000fc60008010205 */
[----:B------:R-:W-:Y:S01]  /*14b0*/  IMAD R13, R203, R21, R242 ;  /* 0x00000015cb0d7224 */ /* 0x000fe200078e02f2 */
[----:B------:R-:W-:Y:S01]  /*14c0*/  SHF.L.U32 R21, R21, 0x6, RZ ;  /* 0x0000000615157819 */ /* 0x000fe200000006ff */
[----:B------:R-:W-:Y:S02]  /*14d0*/  IMAD R5, R5, UR22, R31 ;  /* 0x0000001605057c24 */ /* 0x000fe4000f8e021f */
[C---:B------:R-:W-:Y:S01]  /*14e0*/  IMAD R27, R200.reuse, UR13, R27 ;  /* 0x0000000dc81b7c24 */ /* 0x040fe2000f8e021b */
[----:B------:R-:W2:Y:S01]  /*14f0*/  LDCU.64 UR12, c[0x0][0x570] ;  /* 0x0000ae00ff0c77ac */ /* 0x000ea20008000a00 */
[----:B------:R-:W-:Y:S01]  /*1500*/  IMAD R29, R200, UR7, R29 ;  /* 0x00000007c81d7c24 */ /* 0x000fe2000f8e021d */
[----:B------:R-:W-:Y:S01]  /*1510*/  IADD3 R4, P1, P0, R13, R22, R4 ;  /* 0x000000160d047210 */ /* 0x000fe2000783e004 */
[----:B------:R-:W-:Y:S01]  /*1520*/  IMAD.WIDE.U32 R26, R205, UR10, R26 ;  /* 0x0000000acd1a7c25 */ /* 0x000fe2000f8e001a */
[----:B------:R-:W-:Y:S01]  /*1530*/  SHF.R.S32.HI R13, RZ, 0x1f, R13 ;  /* 0x0000001fff0d7819 */ /* 0x000fe2000001140d */
[----:B------:R-:W-:Y:S01]  /*1540*/  USHF.L.U32 UR7, UR4, 0x5, URZ ;  /* 0x0000000504077899 */ /* 0x000fe200080006ff */
[----:B------:R-:W-:Y:S01]  /*1550*/  SEL R5, R5, RZ, P4 ;  /* 0x000000ff05057207 */ /* 0x000fe20002000000 */
[----:B------:R-:W-:Y:S01]  /*1560*/  IMAD.WIDE.U32 R28, R205, UR4, R28 ;  /* 0x00000004cd1c7c25 */ /* 0x000fe2000f8e001c */
[----:B------:R-:W-:-:S02]  /*1570*/  LEA R248, P3, R26, UR16, 0x1 ;  /* 0x000000101af87c11 */ /* 0x000fc4000f8608ff */
[----:B------:R-:W-:Y:S01]  /*1580*/  IADD3.X R20, PT, PT, R13, R20, R5, P1, P0 ;  /* 0x000000140d147210 */ /* 0x000fe20000fe0405 */
[C---:B------:R-:W-:Y:S01]  /*1590*/  IMAD R13, R205.reuse, UR5, R29 ;  /* 0x00000005cd0d7c24 */ /* 0x040fe2000f8e021d */
[C---:B------:R-:W-:Y:S01]  /*15a0*/  LEA R246, P1, R28.reuse, UR14, 0x1 ;  /* 0x0000000e1cf67c11 */ /* 0x040fe2000f8208ff */
[----:B------:R-:W-:Y:S01]  /*15b0*/  IMAD R6, R205, UR11, R27 ;  /* 0x0000000bcd067c24 */ /* 0x000fe2000f8e021b */
[----:B------:R-:W-:Y:S01]  /*15c0*/  IADD3 R5, P0, PT, R21, R4, RZ ;  /* 0x0000000415057210 */ /* 0x000fe20007f1e0ff */
[----:B-1----:R-:W-:Y:S01]  /*15d0*/  IMAD.WIDE R220, R25, 0x4, R18 ;  /* 0x0000000419dc7825 */ /* 0x002fe200078e0212 */
[----:B------:R-:W-:Y:S01]  /*15e0*/  LEA.HI.X R247, R28, UR15, R13, 0x1, P1 ;  /* 0x0000000f1cf77c11 */ /* 0x000fe200088f0c0d */
[----:B------:R-:W-:Y:S01]  /*15f0*/  USHF.L.U64.HI UR11, UR10, 0x5, UR11 ;  /* 0x000000050a0b7899 */ /* 0x000fe2000801020b */
[----:B------:R-:W-:Y:S01]  /*1600*/  ISETP.GT.AND P1, PT, R0, RZ, PT ;  /* 0x000000ff0000720c */ /* 0x000fe20003f24270 */
[----:B------:R-:W-:Y:S01]  /*1610*/  USHF.L.U32 UR10, UR10, 0x5, URZ ;  /* 0x000000050a0a7899 */ /* 0x000fe200080006ff */
[----:B------:R-:W-:Y:S01]  /*1620*/  LEA.HI.X.SX32 R4, R21, R20, 0x1, P0 ;  /* 0x0000001415047211 */ /* 0x000fe200000f0eff */
[----:B------:R-:W-:Y:S01]  /*1630*/  IMAD.MOV.U32 R219, RZ, RZ, R221 ;  /* 0x000000ffffdb7224 */ /* 0x000fe200078e00dd */
[----:B--2---:R-:W-:-:S02]  /*1640*/  LEA R244, P0, R5, UR12, 0x2 ;  /* 0x0000000c05f47c11 */ /* 0x004fc4000f8010ff */
[----:B------:R-:W-:Y:S02]  /*1650*/  LEA.HI.X R249, R26, UR17, R6, 0x1, P3 ;  /* 0x000000111af97c11 */ /* 0x000fe400098f0c06 */
[----:B------:R-:W-:Y:S02]  /*1660*/  LEA.HI.X R245, R5, UR13, R4, 0x2, P0 ;  /* 0x0000000d05f57c11 */ /* 0x000fe400080f1404 */
[----:B------:R-:W-:Y:S02]  /*1670*/  LEA R5, R236, R7, 0x6 ;  /* 0x00000007ec057211 */ /* 0x000fe400078e30ff */
[----:B------:R-:W-:-:S03]  /*1680*/  IADD3 R7, P0, PT, R205, 0x20, RZ ;  /* 0x00000020cd077810 */ /* 0x000fc60007f1e0ff */
[----:B------:R-:W-:Y:S01]  /*1690*/  IMAD.WIDE R250, R5, 0x4, R250 ;  /* 0x0000000405fa7825 */ /* 0x000fe200078e02fa */
[----:B------:R-:W-:Y:S01]  /*16a0*/  IADD3.X R6, PT, PT, RZ, RZ, RZ, P0, !PT ;  /* 0x000000ffff067210 */ /* 0x000fe200007fe4ff */
[----:B------:R-:W-:Y:S08]  /*16b0*/  @P1 BRA `(.L_x_1446) ;  /* 0x0000000400f01947 */ /* 0x000ff00003800000 */
        /* <DEDUP_REMOVED lines=12> */
.L_x_1447:
[----:B------:R-:W1:Y:S01]  /*1780*/  LDCU.64 UR10, c[0x0][0x5c0] ;  /* 0x0000b800ff0a77ac */ /* 0x000e620008000a00 */
[----:B------:R-:W-:-:S05]  /*1790*/  IADD3 R0, PT, PT, R238, R239, RZ ;  /* 0x000000efee007210 */ /* 0x000fca0007ffe0ff */
[C---:B-1----:R-:W-:Y:S02]  /*17a0*/  IMAD R2, R0.reuse, UR11, RZ ;  /* 0x0000000b00027c24 */ /* 0x042fe4000f8e02ff */
[----:B------:R-:W-:-:S05]  /*17b0*/  IMAD.WIDE.U32 R4, R0, UR10, RZ ;  /* 0x0000000a00047c25 */ /* 0x000fca000f8e00ff */
[----:B------:R-:W-:Y:S02]  /*17c0*/  IADD3 R0, PT, PT, R5, R2, RZ ;  /* 0x0000000205007210 */ /* 0x000fe40007ffe0ff */
[----:B------:R-:W-:Y:S02]  /*17d0*/  MOV R2, R4 ;  /* 0x0000000400027202 */ /* 0x000fe40000000f00 */
.L_x_1448:
        /* <DEDUP_REMOVED lines=11> */
.L_x_1449:
[----:B------:R-:W1:Y:S01]  /*1890*/  LDCU.64 UR6, c[0x0][0x5c8] ;  /* 0x0000b900ff0677ac */ /* 0x000e620008000a00 */
[----:B------:R-:W-:-:S05]  /*18a0*/  IADD3 R238, PT, PT, R238, R239, RZ ;  /* 0x000000efeeee7210 */ /* 0x000fca0007ffe0ff */
[C---:B-1----:R-:W-:Y:S02]  /*18b0*/  IMAD R4, R238.reuse, UR7, RZ ;  /* 0x00000007ee047c24 */ /* 0x042fe4000f8e02ff */
[----:B------:R-:W-:-:S05]  /*18c0*/  IMAD.WIDE.U32 R8, R238, UR6, RZ ;  /* 0x00000006ee087c25 */ /* 0x000fca000f8e00ff */
[----:B------:R-:W-:-:S07]  /*18d0*/  IADD3 R4, PT, PT, R9, R4, RZ ;  /* 0x0000000409047210 */ /* 0x000fce0007ffe0ff */
.L_x_1450:
[----:B------:R-:W-:Y:S01]  /*18e0*/  IMAD.U32 R5, RZ, RZ, UR10 ;  /* 0x0000000aff057e24 */ /* 0x000fe2000f8e00ff */
[----:B------:R-:W1:Y:S01]  /*18f0*/  LDCU.64 UR4, c[0x0][0x5d8] ;  /* 0x0000bb00ff0477ac */ /* 0x000e620008000a00 */
[----:B------:R-:W-:Y:S01]  /*1900*/  IADD3 R237, PT, PT, R237, -UR27, RZ ;  /* 0x8000001beded7c10 */ /* 0x000fe2000fffe0ff */
[----:B------:R-:W-:Y:S01]  /*1910*/  BSSY.RECONVERGENT B0, `(.L_x_1451) ;  /* 0x000001a000007945 */ /* 0x000fe20003800200 */
[----:B------:R-:W-:Y:S01]  /*1920*/  IMAD.WIDE.U32 R10, R5, UR27, R16 ;  /* 0x0000001b050a7c25 */ /* 0x000fe2000f8e0010 */
[----:B------:R-:W-:Y:S01]  /*1930*/  UIMAD UR12, UR26, UR10, URZ ;  /* 0x0000000a1a0c72a4 */ /* 0x000fe2000f8e02ff */
[-C--:B------:R-:W-:Y:S02]  /*1940*/  ISETP.GE.AND P5, PT, R205, R237.reuse, PT ;  /* 0x000000edcd00720c */ /* 0x080fe40003fa6270 */
[----:B------:R-:W-:Y:S01]  /*1950*/  ISETP.GE.AND P4, PT, R208, R237, PT ;  /* 0x000000edd000720c */ /* 0x000fe20003f86270 */
[----:B------:R-:W-:Y:S01]  /*1960*/  UIMAD UR12, UR27, UR11, UR12 ;  /* 0x0000000b1b0c72a4 */ /* 0x000fe2000f8e020c */
[----:B------:R-:W-:Y:S01]  /*1970*/  IADD3 R10, P0, PT, R2, R10, RZ ;  /* 0x0000000a020a7210 */ /* 0x000fe20007f1e0ff */
[----:B------:R-:W-:-:S04]  /*1980*/  IMAD.U32 R5, RZ, RZ, UR6 ;  /* 0x00000006ff057e24 */ /* 0x000fc8000f8e00ff */
[----:B------:R-:W-:-:S03]  /*1990*/  IADD3.X R11, PT, PT, R0, UR12, R11, P0, !PT ;  /* 0x0000000c000b7c10 */ /* 0x000fc600087fe40b */
        /* <DEDUP_REMOVED lines=17> */
.L_x_1452:
[----:B------:R-:W-:Y:S05]  /*1ab0*/  BSYNC.RECONVERGENT B0 ;  /* 0x0000000000007941 */ /* 0x000fea0003800200 */
.L_x_1451:
        /* <DEDUP_REMOVED lines=17> */
.L_x_1454:
[----:B------:R-:W-:Y:S05]  /*1bd0*/  BSYNC.RECONVERGENT B0 ;  /* 0x0000000000007941 */ /* 0x000fea0003800200 */
.L_x_1453:
[----:B------:R-:W3:Y:S01]  /*1be0*/  LDCU.64 UR4, c[0x0][0x5e0] ;  /* 0x0000bc00ff0477ac */ /* 0x000ee20008000a00 */
[----:B------:R-:W-:Y:S01]  /*1bf0*/  IMAD.WIDE.U32 R10, R5, UR27, R16 ;  /* 0x0000001b050a7c25 */ /* 0x000fe2000f8e0010 */
[----:B------:R-:W-:Y:S01]  /*1c00*/  BSSY.RECONVERGENT B0, `(.L_x_1455) ;  /* 0x0000015000007945 */ /* 0x000fe20003800200 */
[----:B------:R-:W-:Y:S01]  /*1c10*/  UIMAD UR26, UR26, UR6, URZ ;  /* 0x000000061a1a72a4 */ /* 0x000fe2000f8e02ff */
[----:B------:R-:W-:-:S03]  /*1c20*/  IADD3 R10, P0, PT, R8, R10, RZ ;  /* 0x0000000a080a7210 */ /* 0x000fc60007f1e0ff */
[----:B------:R-:W-:-:S06]  /*1c30*/  UIMAD UR26, UR27, UR7, UR26 ;  /* 0x000000071b1a72a4 */ /* 0x000fcc000f8e021a */
[----:B------:R-:W-:-:S03]  /*1c40*/  IADD3.X R11, PT, PT, R4, UR26, R11, P0, !PT ;  /* 0x0000001a040b7c10 */ /* 0x000fc600087fe40b */
[----:B---3--:R-:W-:-:S04]  /*1c50*/  IMAD.WIDE.U32 R10, R200, UR4, R10 ;  /* 0x00000004c80a7c25 */ /* 0x008fc8000f8e000a */
[----:B------:R-:W-:Y:S01]  /*1c60*/  IMAD R5, R200, UR5, R11 ;  /* 0x00000005c8057c24 */ /* 0x000fe2000f8e020b */
[----:B------:R-:W-:Y:S06]  /*1c70*/  @P5 BRA `(.L_x_1456) ;  /* 0x0000000000345947 */ /* 0x000fec0003800000 */
[----:B------:R-:W3:Y:S01]  /*1c80*/  LDCU UR10, c[0x0][0x440] ;  /* 0x00008800ff0a77ac */ /* 0x000ee20008000800 */
[----:B------:R-:W-:Y:S01]  /*1c90*/  IMAD.MOV.U32 R4, RZ, RZ, R10 ;  /* 0x000000ffff047224 */ /* 0x000fe200078e000a */
[----:B------:R-:W4:Y:S03]  /*1ca0*/  LDCU.64 UR4, c[0x0][0x568] ;  /* 0x0000ad00ff0477ac */ /* 0x000f260008000a00 */
[----:B-12---:R-:W-:-:S04]  /*1cb0*/  IMAD.WIDE.U32 R12, R205, UR6, R4 ;  /* 0x00000006cd0c7c25 */ /* 0x006fc8000f8e0004 */
        /* <DEDUP_REMOVED lines=9> */
.L_x_1456:
[----:B------:R-:W-:Y:S05]  /*1d50*/  BSYNC.RECONVERGENT B0 ;  /* 0x0000000000007941 */ /* 0x000fea0003800200 */
.L_x_1455:
        /* <DEDUP_REMOVED lines=18> */
.L_x_1446:
        /* <DEDUP_REMOVED lines=28> */
.L_x_1460:
[----:B------:R2:W-:Y:S01]  /*2040*/  STS.128 [R213+0x10000], RZ ;  /* 0x010000ffd5007388 */ /* 0x0005e20000000c00 */
[----:B------:R-:W-:Y:S05]  /*2050*/  BRA `(.L_x_1461) ;  /* 0x00000000000c7947 */ /* 0x000fea0003800000 */
.L_x_1459:
[----:B------:R1:W-:Y:S04]  /*2060*/  STS.128 [R213+0xc000], RZ ;  /* 0x00c000ffd5007388 */ /* 0x0003e80000000c00 */
[----:B------:R1:W-:Y:S04]  /*2070*/  STS.128 [R213+0xe000], RZ ;  /* 0x00e000ffd5007388 */ /* 0x0003e80000000c00 */
[----:B------:R1:W-:Y:S02]  /*2080*/  STS.128 [R213+0x10000], RZ ;  /* 0x010000ffd5007388 */ /* 0x0003e40000000c00 */
.L_x_1461:
[----:B------:R-:W-:Y:S05]  /*2090*/  BSYNC.RECONVERGENT B0 ;  /* 0x0000000000007941 */ /* 0x000fea0003800200 */
.L_x_1458:
        /* <DEDUP_REMOVED lines=31> */
.L_x_1464:
[----:B------:R1:W-:Y:S02]  /*2290*/  STS.128 [R213+0x11000], RZ ;  /* 0x011000ffd5007388 */ /* 0x0003e40000000c00 */
.L_x_1463:
[----:B------:R-:W-:Y:S05]  /*22a0*/  BSYNC.RECONVERGENT B0 ;  /* 0x0000000000007941 */ /* 0x000fea0003800200 */
.L_x_1462:
        /* <DEDUP_REMOVED lines=23> */
.L_x_1467:
[----:B------:R1:W-:Y:S01]  /*2420*/  STS.128 [R235+0x4000], RZ ;  /* 0x004000ffeb007388 */ /* 0x0003e20000000c00 */
[----:B------:R-:W-:Y:S05]  /*2430*/  BRA `(.L_x_1468) ;  /* 0x00000000000c7947 */ /* 0x000fea0003800000 */
.L_x_1466:
[----:B------:R1:W-:Y:S04]  /*2440*/  STS.128 [R235], RZ ;  /* 0x000000ffeb007388 */ /* 0x0003e80000000c00 */
[----:B------:R1:W-:Y:S04]  /*2450*/  STS.128 [R235+0x2000], RZ ;  /* 0x002000ffeb007388 */ /* 0x0003e80000000c00 */
[----:B------:R1:W-:Y:S02]  /*2460*/  STS.128 [R235+0x4000], RZ ;  /* 0x004000ffeb007388 */ /* 0x0003e40000000c00 */
.L_x_1468:
[----:B------:R-:W-:Y:S05]  /*2470*/  BSYNC.RECONVERGENT B0 ;  /* 0x0000000000007941 */ /* 0x000fea0003800200 */
.L_x_1465:
        /* <DEDUP_REMOVED lines=8> */
[----:B-1----:R-:W-:Y:S01]  /*2500*/  IMAD.U32 R5, RZ, RZ, UR11 ;  /* 0x0000000bff057e24 */ /* 0x002fe2000f8e00ff */
        /* <DEDUP_REMOVED lines=21> */
.L_x_1471:
[----:B------:R1:W-:Y:S02]  /*2660*/  STS.128 [R235+0x5000], RZ ;  /* 0x005000ffeb007388 */ /* 0x0003e40000000c00 */
.L_x_1470:
[----:B------:R-:W-:Y:S05]  /*2670*/  BSYNC.RECONVERGENT B0 ;  /* 0x0000000000007941 */ /* 0x000fea0003800200 */
.L_x_1469:
[C---:B------:R-:W-:Y:S01]  /*2680*/  ISETP.GE.AND P1, PT, R202.reuse, R15, PT ;  /* 0x0000000fca00720c */ /* 0x040fe20003f26270 */
[----:B------:R-:W-:Y:S01]  /*2690*/  IMAD.MOV.U32 R234, RZ, RZ, 0x7f800000 ;  /* 0x7f800000ffea7424 */ /* 0x000fe200078e00ff */
[----:B------:R-:W2:Y:S01]  /*26a0*/  LDCU.64 UR4, c[0x0][0x3d0] ;  /* 0x00007a00ff0477ac */ /* 0x000ea20008000a00 */
[----:B------:R-:W-:Y:S01]  /*26b0*/  IMAD.WIDE.U32 R18, R202, 0x4, R250 ;  /* 0x00000004ca127825 */ /* 0x000fe200078e00fa */
[----:B------:R-:W-:-:S03]  /*26c0*/  MOV R233, 0x7f800000 ;  /* 0x7f80000000e97802 */ /* 0x000fc60000000f00 */
[----:B------:R-:W-:-:S05]  /*26d0*/  VIADD R0, R202, 0x8 ;  /* 0x00000008ca007836 */ /* 0x000fca0000000000 */
[----:B------:R-:W-:Y:S01]  /*26e0*/  ISETP.GE.AND P0, PT, R0, R15, PT ;  /* 0x0000000f0000720c */ /* 0x000fe20003f06270 */
[----:B------:R3:W5:Y:S01]  /*26f0*/  @!P1 LDG.E R234, desc[UR24][R18.64] ;  /* 0x0000001812ea9981 */ /* 0x000762000c1e1900 */
[----:B-1----:R-:W-:Y:S01]  /*2700*/  IMAD.U32 R5, RZ, RZ, UR20 ;  /* 0x00000014ff057e24 */ /* 0x002fe2000f8e00ff */
[----:B------:R-:W-:Y:S01]  /*2710*/  UIMAD UR12, UR26, UR20, URZ ;  /* 0x000000141a0c72a4 */ /* 0x000fe2000f8e02ff */
[----:B------:R-:W-:Y:S02]  /*2720*/  IADD3 R0, PT, PT, R237, -UR27, RZ ;  /* 0x8000001bed007c10 */ /* 0x000fe4000fffe0ff */
[----:B------:R-:W-:Y:S01]  /*2730*/  IMAD.WIDE.U32 R4, R5, UR27, R16 ;  /* 0x0000001b05047c25 */ /* 0x000fe2000f8e0010 */
[----:B------:R-:W-:Y:S01]  /*2740*/  UIMAD UR12, UR27, UR21, UR12 ;  /* 0x000000151b0c72a4 */ /* 0x000fe2000f8e020c */
[----:B------:R-:W-:-:S05]  /*2750*/  ISETP.GE.AND P4, PT, R205, R0, PT ;  /* 0x00000000cd00720c */ /* 0x000fca0003f86270 */
[----:B------:R3:W5:Y:S01]  /*2760*/  @!P0 LDG.E R233, desc[UR24][R18.64+0x20] ;  /* 0x0000201812e98981 */ /* 0x000762000c1e1900 */
[----:B------:R-:W-:Y:S01]  /*2770*/  IADD3 R12, P0, PT, R12, R4, RZ ;  /* 0x000000040c0c7210 */ /* 0x000fe20007f1e0ff */
[----:B--2---:R-:W-:Y:S01]  /*2780*/  IMAD R4, R8, UR4, RZ ;  /* 0x0000000408047c24 */ /* 0x004fe2000f8e02ff */
[----:B------:R-:W-:Y:S02]  /*2790*/  BSSY.RECONVERGENT B0, `(.L_x_1472) ;  /* 0x0000025000007945 */ /* 0x000fe40003800200 */
[----:B------:R-:W-:Y:S01]  /*27a0*/  IADD3.X R13, PT, PT, R10, UR12, R5, P0, !PT ;  /* 0x0000000c0a0d7c10 */ /* 0x000fe200087fe405 */
[C---:B------:R-:W-:Y:S02]  /*27b0*/  IMAD R5, R9.reuse, UR5, R4 ;  /* 0x0000000509057c24 */ /* 0x040fe4000f8e0204 */
[----:B------:R-:W-:-:S05]  /*27c0*/  IMAD.WIDE.U32 R12, R9, UR4, R12 ;  /* 0x00000004090c7c25 */ /* 0x000fca000f8e000c */
[----:B------:R-:W-:Y:S01]  /*27d0*/  IADD3 R5, PT, PT, R13, R5, RZ ;  /* 0x000000050d057210 */ /* 0x000fe20007ffe0ff */
[----:B------:R-:W-:Y:S06]  /*27e0*/  @P4 BRA `(.L_x_1473) ;  /* 0x0000000000704947 */ /* 0x000fec0003800000 */
[----:B------:R-:W1:Y:S01]  /*27f0*/  LDCU UR12, c[0x0][0x440] ;  /* 0x00008800ff0c77ac */ /* 0x000e620008000800 */
[----:B------:R-:W-:Y:S01]  /*2800*/  IMAD.MOV.U32 R4, RZ, RZ, R12 ;  /* 0x000000ffff047224 */ /* 0x000fe200078e000c */
[----:B------:R-:W3:Y:S03]  /*2810*/  LDCU.64 UR4, c[0x0][0x388] ;  /* 0x00007100ff0477ac */ /* 0x000ee60008000a00 */
        /* <DEDUP_REMOVED lines=23> */
.L_x_1474:
[----:B------:R2:W-:Y:S01]  /*2990*/  STS.128 [R213+0x16000], RZ ;  /* 0x016000ffd5007388 */ /* 0x0005e20000000c00 */
[----:B------:R-:W-:Y:S05]  /*29a0*/  BRA `(.L_x_1475) ;  /* 0x00000000000c7947 */ /* 0x000fea0003800000 */
.L_x_1473:
[----:B------:R1:W-:Y:S04]  /*29b0*/  STS.128 [R213+0x12000], RZ ;  /* 0x012000ffd5007388 */ /* 0x0003e80000000c00 */
[----:B------:R1:W-:Y:S04]  /*29c0*/  STS.128 [R213+0x14000], RZ ;  /* 0x014000ffd5007388 */ /* 0x0003e80000000c00 */
[----:B------:R1:W-:Y:S02]  /*29d0*/  STS.128 [R213+0x16000], RZ ;  /* 0x016000ffd5007388 */ /* 0x0003e40000000c00 */
.L_x_1475:
[----:B------:R-:W-:Y:S05]  /*29e0*/  BSYNC.RECONVERGENT B0 ;  /* 0x0000000000007941 */ /* 0x000fea0003800200 */
.L_x_1472:
        /* <DEDUP_REMOVED lines=34> */
.L_x_1478:
[----:B------:R3:W-:Y:S02]  /*2c10*/  STS.128 [R213+0x17000], RZ ;  /* 0x017000ffd5007388 */ /* 0x0007e40000000c00 */
.L_x_1477:
[----:B------:R-:W-:Y:S05]  /*2c20*/  BSYNC.RECONVERGENT B0 ;  /* 0x0000000000007941 */ /* 0x000fea0003800200 */
.L_x_1476:
[----:B------:R-:W2:Y:S01]  /*2c30*/  LDCU.64 UR4, c[0x0][0x3d8] ;  /* 0x00007b00ff0477ac */ /* 0x000ea20008000a00 */
[----:B------:R-:W-:Y:S01]  /*2c40*/  MOV R5, UR18 ;  /* 0x0000001200057c02 */ /* 0x000fe20008000f00 */
[----:B------:R-:W-:Y:S01]  /*2c50*/  BSSY.RECONVERGENT B0, `(.L_x_1479) ;  /* 0x000002a000007945 */ /* 0x000fe20003800200 */
[----:B------:R-:W-:-:S03]  /*2c60*/  UIMAD UR12, UR26, UR18, URZ ;  /* 0x000000121a0c72a4 */ /* 0x000fc6000f8e02ff */
[----:B------:R-:W-:Y:S01]  /*2c70*/  IMAD.WIDE.U32 R4, R5, UR27, R16 ;  /* 0x0000001b05047c25 */ /* 0x000fe2000f8e0010 */
[----:B------:R-:W-:Y:S02]  /*2c80*/  UIMAD UR12, UR27, UR19, UR12 ;  /* 0x000000131b0c72a4 */ /* 0x000fe4000f8e020c */
[----:B------:R-:W-:-:S04]  /*2c90*/  IADD3 R16, P1, PT, R14, R4, RZ ;  /* 0x000000040e107210 */ /* 0x000fc80007f3e0ff */
[----:B------:R-:W-:Y:S01]  /*2ca0*/  IADD3.X R17, PT, PT, R11, UR12, R5, P1, !PT ;  /* 0x0000000c0b117c10 */ /* 0x000fe20008ffe405 */
[----:B--2---:R-:W-:Y:S02]  /*2cb0*/  IMAD R8, R8, UR4, RZ ;  /* 0x0000000408087c24 */ /* 0x004fe4000f8e02ff */
[----:B------:R-:W-:-:S04]  /*2cc0*/  IMAD.WIDE.U32 R16, R9, UR4, R16 ;  /* 0x0000000409107c25 */ /* 0x000fc8000f8e0010 */
[----:B------:R-:W-:-:S05]  /*2cd0*/  IMAD R5, R9, UR5, R8 ;  /* 0x0000000509057c24 */ /* 0x000fca000f8e0208 */
[----:B------:R-:W-:Y:S01]  /*2ce0*/  IADD3 R9, PT, PT, R17, R5, RZ ;  /* 0x0000000511097210 */ /* 0x000fe20007ffe0ff */
[----:B------:R-:W-:Y:S06]  /*2cf0*/  @P4 BRA `(.L_x_1480) ;  /* 0x0000000000704947 */ /* 0x000fec0003800000 */
[----:B------:R-:W2:Y:S01]  /*2d00*/  LDCU UR12, c[0x0][0x440] ;  /* 0x00008800ff0c77ac */ /* 0x000ea20008000800 */
[----:B------:R-:W-:Y:S01]  /*2d10*/  IMAD.MOV.U32 R8, RZ, RZ, R16 ;  /* 0x000000ffff087224 */ /* 0x000fe200078e0010 */
[----:B------:R-:W1:Y:S03]  /*2d20*/  LDCU.64 UR4, c[0x0][0x390] ;  /* 0x00007200ff0477ac */ /* 0x000e660008000a00 */
[----:B------:R-:W-:-:S04]  /*2d30*/  IMAD.WIDE.U32 R10, R205, UR18, R8 ;  /* 0x00000012cd0a7c25 */ /* 0x000fc8000f8e0008 */
[----:B------:R-:W-:Y:S01]  /*2d40*/  IMAD R0, R205, UR19, R11 ;  /* 0x00000013cd007c24 */ /* 0x000fe2000f8e020b */
        /* <DEDUP_REMOVED lines=21> */
.L_x_1481:
[----:B------:R2:W-:Y:S01]  /*2ea0*/  STS.128 [R213+0x1c000], RZ ;  /* 0x01c000ffd5007388 */ /* 0x0005e20000000c00 */
[----:B------:R-:W-:Y:S05]  /*2eb0*/  BRA `(.L_x_1482) ;  /* 0x00000000000c7947 */ /* 0x000fea0003800000 */
.L_x_1480:
[----:B------:R2:W-:Y:S04]  /*2ec0*/  STS.128 [R213+0x18000], RZ ;  /* 0x018000ffd5007388 */ /* 0x0005e80000000c00 */
[----:B------:R2:W-:Y:S04]  /*2ed0*/  STS.128 [R213+0x1a000], RZ ;  /* 0x01a000ffd5007388 */ /* 0x0005e80000000c00 */
[----:B------:R2:W-:Y:S02]  /*2ee0*/  STS.128 [R213+0x1c000], RZ ;  /* 0x01c000ffd5007388 */ /* 0x0005e40000000c00 */
.L_x_1482:
[----:B------:R-:W-:Y:S05]  /*2ef0*/  BSYNC.RECONVERGENT B0 ;  /* 0x0000000000007941 */ /* 0x000fea0003800200 */
.L_x_1479:
[----:B-1-3--:R-:W1:Y:S01]  /*2f00*/  LDC.64 R18, c[0x0][0x528] ;  /* 0x00014a00ff127b82 */ /* 0x00ae620000000a00 */
[----:B------:R-:W-:Y:S01]  /*2f10*/  IMAD R11, R201, UR28, R200 ;  /* 0x0000001cc90b7c24 */ /* 0x000fe2000f8e02c8 */
[----:B------:R-:W3:Y:S01]  /*2f20*/  LDCU UR12, c[0x0][0x440] ;  /* 0x00008800ff0c77ac */ /* 0x000ee20008000800 */
[----:B------:R-:W1:Y:S01]  /*2f30*/  LDCU UR13, c[0x0][0x3e0] ;  /* 0x00007c00ff0d77ac */ /* 0x000e620008000800 */
[----:B------:R-:W1:Y:S01]  /*2f40*/  LDCU UR15, c[0x0][0x45c] ;  /* 0x00008b80ff0f77ac */ /* 0x000e620008000800 */
[----:B------:R-:W1:Y:S02]  /*2f50*/  LDCU.U8 UR14, c[0x0][0x4f8] ;  /* 0x00009f00ff0e77ac */ /* 0x000e640008000000 */
[----:B-1----:R-:W4:Y:S04]  /*2f60*/  LDG.E.64 R12, desc[UR24][R18.64+0x8] ;  /* 0x00000818120c7981 */ /* 0x002f28000c1e1b00 */
[----:B--2---:R1:W5:Y:S01]  /*2f70*/  LDG.E.64 R4, desc[UR24][R18.64] ;  /* 0x0000001812047981 */ /* 0x004362000c1e1b00 */
[----:B------:R-:W-:Y:S01]  /*2f80*/  LOP3.LUT R15, R203, 0x3, RZ, 0xc0, !PT ;  /* 0x00000003cb0f7812 */ /* 0x000fe200078ec0ff */
[----:B------:R-:W-:Y:S01]  /*2f90*/  IMAD.SHL.U32 R11, R11, 0x20, RZ ;  /* 0x000000200b0b7824 */ /* 0x000fe200078e00ff */
[----:B------:R-:W-:Y:S01]  /*2fa0*/  BSSY.RECONVERGENT B0, `(.L_x_1483) ;  /* 0x0000026000007945 */ /* 0x000fe20003800200 */
[----:B------:R1:W-:Y:S01]  /*2fb0*/  @P0 STS.128 [R213+0x19000], RZ ;  /* 0x019000ffd5000388 */ /* 0x0003e20000000c00 */
[----:B------:R-:W-:Y:S01]  /*2fc0*/  IMAD.SHL.U32 R0, R2, 0x2, RZ ;  /* 0x0000000202007824 */ /* 0x000fe200078e00ff */
[----:B------:R-:W-:Y:S01]  /*2fd0*/  SHF.R.U32.HI R217, RZ, 0x2, R2 ;  /* 0x00000002ffd97819 */ /* 0x000fe20000011602 */
[----:B------:R-:W-:Y:S01]  /*2fe0*/  IMAD R232, R232, 0x4, R15 ;  /* 0x00000004e8e87824 */ /* 0x000fe200078e020f */
[----:B------:R1:W-:Y:S01]  /*2ff0*/  @P0 STS.128 [R213+0x1b000], RZ ;  /* 0x01b000ffd5000388 */ /* 0x0003e20000000c00 */
[----:B------:R-:W-:-:S02]  /*3000*/  SHF.R.S32.HI R222, RZ, 0x1f, R11 ;  /* 0x0000001fffde7819 */ /* 0x000fc4000001140b */
[----:B------:R-:W-:Y:S01]  /*3010*/  LOP3.LUT R0, R0, 0x6, RZ, 0xc0, !PT ;  /* 0x0000000600007812 */ /* 0x000fe200078ec0ff */
[----:B------:R1:W-:Y:S01]  /*3020*/  @P0 STS.128 [R213+0x1d000], RZ ;  /* 0x01d000ffd5000388 */ /* 0x0003e20000000c00 */
[----:B----4-:R-:W-:Y:S01]  /*3030*/  IADD3 R242, P4, P3, R11, R12, R242 ;  /* 0x0000000c0bf27210 */ /* 0x010fe20007b9e0f2 */
[----:B-1-3--:R-:W-:-:S12]  /*3040*/  @P0 BRA `(.L_x_1484) ;  /* 0x00000000006c0947 */ /* 0x00afd80003800000 */
[----:B------:R-:W1:Y:S01]  /*3050*/  LDCU UR16, c[0x0][0x440] ;  /* 0x00008800ff1077ac */ /* 0x000e620008000800 */
[----:B------:R-:W-:Y:S02]  /*3060*/  IMAD R6, R6, UR18, RZ ;  /* 0x0000001206067c24 */ /* 0x000fe4000f8e02ff */
[----:B------:R-:W-:Y:S01]  /*3070*/  IMAD.MOV.U32 R8, RZ, RZ, R16 ;  /* 0x000000ffff087224 */ /* 0x000fe200078e0010 */
[----:B------:R-:W2:Y:S01]  /*3080*/  LDCU.64 UR4, c[0x0][0x390] ;  /* 0x00007200ff0477ac */ /* 0x000ea20008000a00 */
[C---:B------:R-:W-:Y:S02]  /*3090*/  IMAD R6, R7.reuse, UR19, R6 ;  /* 0x0000001307067c24 */ /* 0x040fe4000f8e0206 */
[----:B------:R-:W-:-:S04]  /*30a0*/  IMAD.WIDE.U32 R8, R7, UR18, R8 ;  /* 0x0000001207087c25 */ /* 0x000fc8000f8e0008 */
[----:B------:R-:W-:Y:S01]  /*30b0*/  IMAD.IADD R6, R9, 0x1, R6 ;  /* 0x0000000109067824 */ /* 0x000fe200078e0206 */
[----:B-1----:R-:W-:Y:S02]  /*30c0*/  ISETP.GE.AND P2, PT, R204, UR16, PT ;  /* 0x00000010cc007c0c */ /* 0x002fe4000bf46270 */
[----:B------:R-:W-:Y:S02]  /*30d0*/  ISETP.GE.AND P1, PT, R210, UR16, PT ;  /* 0x00000010d2007c0c */ /* 0x000fe4000bf26270 */
[C---:B--2---:R-:W-:Y:S02]  /*30e0*/  LEA R10, P5, R8.reuse, UR4, 0x1 ;  /* 0x00000004080a7c11 */ /* 0x044fe4000f8a08ff */
[----:B------:R-:W-:Y:S02]  /*30f0*/  ISETP.GE.AND P0, PT, R209, UR16, PT ;  /* 0x00000010d1007c0c */ /* 0x000fe4000bf06270 */
        /* <DEDUP_REMOVED lines=15> */
[----:B------:R1:W-:Y:S02]  /*31f0*/  @P0 STS.128 [R213+0x1d000], RZ ;  /* 0x01d000ffd5000388 */ /* 0x0003e40000000c00 */
.L_x_1484:
[----:B------:R-:W-:Y:S05]  /*3200*/  BSYNC.RECONVERGENT B0 ;  /* 0x0000000000007941 */ /* 0x000fea0003800200 */
.L_x_1483:
[----:B------:R-:W2:Y:S01]  /*3210*/  S2R R216, SR_TID.X ;  /* 0x0000000000d87919 */ /* 0x000ea20000002100 */
[----:B------:R-:W3:Y:S01]  /*3220*/  LDC R215, c[0x0][0x44c] ;  /* 0x00011300ffd77b82 */ /* 0x000ee20000000800 */
[----:B------:R-:W-:Y:S01]  /*3230*/  UIADD3 UR16, UPT, UPT, UR27, 0x40, URZ ;  /* 0x000000401b107890 */ /* 0x000fe2000fffe0ff */
[----:B-----5:R-:W-:Y:S01]  /*3240*/  R2UR UR35, R5 ;  /* 0x00000000052372ca */ /* 0x020fe200000e0000 */
[----:B------:R-:W0:Y:S01]  /*3250*/  LDGDEPBAR ;  /* 0x00000000000079af */ /* 0x000e220000000000 */
[----:B------:R-:W4:Y:S01]  /*3260*/  LDCU UR4, c[0x0][0x3b0] ;  /* 0x00007600ff0477ac */ /* 0x000f220008000800 */
[----:B------:R-:W-:Y:S01]  /*3270*/  R2UR UR36, R4 ;  /* 0x00000000042472ca */ /* 0x000fe200000e0000 */
[----:B------:R-:W-:Y:S01]  /*3280*/  IMAD.IADD R190, R198, 0x1, R188 ;  /* 0x00000001c6be7824 */ /* 0x000fe200078e02bc */
[----:B------:R-:W-:Y:S01]  /*3290*/  ISETP.LE.AND P5, PT, R237, UR16, PT ;  /* 0x00000010ed007c0c */ /* 0x000fe2000bfa3270 */
[----:B------:R-:W1:Y:S01]  /*32a0*/  LDCU UR5, c[0x0][0x590] ;  /* 0x0000b200ff0577ac */ /* 0x000e620008000800 */
[----:B------:R-:W-:Y:S01]  /*32b0*/  LOP3.LUT R217, R0, 0xe0, R217, 0xf8, !PT ;  /* 0x000000e000d97812 */ /* 0x000fe200078ef8d9 */
[----:B------:R-:W-:Y:S01]  /*32c0*/  IMAD.IADD R0, R193, 0x1, R194 ;  /* 0x00000001c1007824 */ /* 0x000fe200078e02c2 */
[----:B------:R-:W-:Y:S01]  /*32d0*/  IADD3.X R222, PT, PT, R222, R13, RZ, P4, P3 ;  /* 0x0000000ddede7210 */ /* 0x000fe200027e64ff */
[----:B------:R-:W-:Y:S01]  /*32e0*/  IMAD.IADD R188, R195, 0x1, R188 ;  /* 0x00000001c3bc7824 */ /* 0x000fe200078e02bc */
[----:B------:R-:W-:Y:S01]  /*32f0*/  CS2R R142, SRZ ;  /* 0x00000000008e7805 */ /* 0x000fe2000001ff00 */
[----:B------:R-:W-:Y:S01]  /*3300*/  VIADD R217, R217, UR27 ;  /* 0x0000001bd9d97c36 */ /* 0x000fe20008000000 */
[----:B------:R-:W-:Y:S01]  /*3310*/  CS2R R140, SRZ ;  /* 0x00000000008c7805 */ /* 0x000fe2000001ff00 */
[----:B------:R-:W-:Y:S01]  /*3320*/  IMAD.MOV.U32 R231, RZ, RZ, R235 ;  /* 0x000000ffffe77224 */ /* 0x000fe200078e00eb */
[----:B------:R-:W-:Y:S01]  /*3330*/  CS2R R146, SRZ ;  /* 0x0000000000927805 */ /* 0x000fe2000001ff00 */
[--C-:B------:R-:W-:Y:S01]  /*3340*/  IMAD.IADD R199, R194, 0x1, R187.reuse ;  /* 0x00000001c2c77824 */ /* 0x100fe200078e02bb */
[----:B------:R-:W-:Y:S01]  /*3350*/  CS2R R144, SRZ ;  /* 0x0000000000907805 */ /* 0x000fe2000001ff00 */
[--C-:B------:R-:W-:Y:S01]  /*3360*/  IMAD.IADD R185, R196, 0x1, R187.reuse ;  /* 0x00000001c4b97824 */ /* 0x100fe200078e02bb */
[----:B------:R-:W-:Y:S01]  /*3370*/  CS2R R138, SRZ ;  /* 0x00000000008a7805 */ /* 0x000fe2000001ff00 */
        /* <DEDUP_REMOVED lines=46> */
[----:B------:R-:W-:Y:S01]  /*3660*/  IMAD.IADD R197, R0, 0x1, R187 ;  /* 0x0000000100c57824 */ /* 0x000fe200078e02bb */
[----:B--2---:R-:W-:Y:S01]  /*3670*/  SHF.R.U32.HI R223, RZ, 0x7, R216 ;  /* 0x00000007ffdf7819 */ /* 0x004fe200000116d8 */
[----:B------:R-:W-:Y:S01]  /*3680*/  IMAD.WIDE.U32 R242, R242, -0x2daee0ad, RZ ;  /* 0xd2511f53f2f27825 */ /* 0x000fe200078e00ff */
[----:B----4-:R-:W-:-:S02]  /*3690*/  USHF.L.U32 UR4, UR4, 0x6, URZ ;  /* 0x0000000604047899 */ /* 0x010fc400080006ff */
[----:B-1----:R-:W-:Y:S01]  /*36a0*/  USHF.L.U32 UR5, UR5, 0x6, URZ ;  /* 0x0000000605057899 */ /* 0x002fe200080006ff */
[C---:B------:R-:W-:Y:S01]  /*36b0*/  @P5 VIADD R230, R217.reuse, 0x19 ;  /* 0x00000019d9e65836 */ /* 0x040fe20000000000 */
[----:B------:R-:W-:Y:S01]  /*36c0*/  UIADD3 UR34, UPT, UPT, UR36, -0x61c88647, URZ ;  /* 0x9e3779b924227890 */ /* 0x000fe2000fffe0ff */
[C---:B------:R-:W-:Y:S01]  /*36d0*/  @P5 VIADD R229, R217.reuse, 0x18 ;  /* 0x00000018d9e55836 */ /* 0x040fe20000000000 */
[----:B------:R-:W-:Y:S01]  /*36e0*/  UIADD3 UR33, UPT, UPT, UR35, -0x4498517b, URZ ;  /* 0xbb67ae8523217890 */ /* 0x000fe2000fffe0ff */
[C---:B------:R-:W-:Y:S01]  /*36f0*/  @P5 VIADD R228, R217.reuse, 0x11 ;  /* 0x00000011d9e45836 */ /* 0x040fe20000000000 */
[----:B------:R-:W-:Y:S01]  /*3700*/  UIADD3 UR32, UPT, UPT, UR36, 0x3c6ef372, URZ ;  /* 0x3c6ef37224207890 */ /* 0x000fe2000fffe0ff */
[C---:B------:R-:W-:Y:S01]  /*3710*/  @P5 VIADD R227, R217.reuse, 0x10 ;  /* 0x00000010d9e35836 */ /* 0x040fe20000000000 */
[----:B------:R-:W-:Y:S01]  /*3720*/  UIADD3 UR31, UPT, UPT, UR35, 0x76cf5d0a, URZ ;  /* 0x76cf5d0a231f7890 */ /* 0x000fe2000fffe0ff */
[C---:B------:R-:W-:Y:S01]  /*3730*/  @P5 VIADD R226, R217.reuse, 0x9 ;  /* 0x00000009d9e25836 */ /* 0x040fe20000000000 */
[----:B------:R-:W-:Y:S01]  /*3740*/  UIADD3 UR28, UPT, UPT, UR36, -0x255992d5, URZ ;  /* 0xdaa66d2b241c7890 */ /* 0x000fe2000fffe0ff */
[C---:B------:R-:W-:Y:S01]  /*3750*/  @P5 VIADD R225, R217.reuse, 0x8 ;  /* 0x00000008d9e15836 */ /* 0x040fe20000000000 */
[----:B------:R-:W-:Y:S01]  /*3760*/  UIADD3 UR26, UPT, UPT, UR35, 0x32370b8f, URZ ;  /* 0x32370b8f231a7890 */ /* 0x000fe2000fffe0ff */
[----:B------:R-:W-:Y:S01]  /*3770*/  @P5 VIADD R224, R217, 0x1 ;  /* 0x00000001d9e05836 */ /* 0x000fe20000000000 */
[----:B------:R-:W-:-:S02]  /*3780*/  UIADD3 UR21, UPT, UPT, UR36, 0x78dde6e4, URZ ;  /* 0x78dde6e424157890 */ /* 0x000fc4000fffe0ff */
[----:B------:R-:W-:Y:S02]  /*3790*/  UIADD3 UR20, UPT, UPT, UR35, -0x126145ec, URZ ;  /* 0xed9eba1423147890 */ /* 0x000fe4000fffe0ff */
[----:B------:R-:W-:Y:S02]  /*37a0*/  UIADD3 UR19, UPT, UPT, UR36, 0x1715609d, URZ ;  /* 0x1715609d24137890 */ /* 0x000fe4000fffe0ff */
[----:B------:R-:W-:Y:S02]  /*37b0*/  UIADD3 UR18, UPT, UPT, UR35, -0x56f99767, URZ ;  /* 0xa906689923127890 */ /* 0x000fe4000fffe0ff */
[----:B------:R-:W-:Y:S02]  /*37c0*/  UIADD3 UR17, UPT, UPT, UR36, -0x4ab325aa, URZ ;  /* 0xb54cda5624117890 */ /* 0x000fe4000fffe0ff */
[----:B---3--:R-:W-:-:S12]  /*37d0*/  UIADD3 UR16, UPT, UPT, UR35, 0x646e171e, URZ ;  /* 0x646e171e23107890 */ /* 0x008fd8000fffe0ff */
.L_x_1487:
[----:B------:R-:W0:Y:S01]  /*37e0*/  LDGDEPBAR ;  /* 0x00000000000079af */ /* 0x000e220000000000 */
[----:B------:R-:W-:Y:S01]  /*37f0*/  IMAD.IADD R149, R190, 0x1, R187 ;  /* 0x00000001be957824 */ /* 0x000fe200078e02bb */
[----:B------:R-:W-:Y:S01]  /*3800*/  LEA R170, P0, R202, R220, 0x2 ;  /* 0x000000dccaaa7211 */ /* 0x000fe200078010ff */
[----:B------:R-:W-:Y:S02]  /*3810*/  IMAD.IADD R150, R193, 0x1, R190 ;  /* 0x00000001c1967824 */ /* 0x000fe400078e02be */
[C---:B-----5:R-:W-:Y:S01]  /*3820*/  FMUL.FTZ R166, R233.reuse, 1.4426950216293334961 ;  /* 0x3fb8aa3be9a67820 */ /* 0x060fe20000410000 */
[----:B------:R-:W-:Y:S01]  /*3830*/  IMAD.MOV.U32 R221, RZ, RZ, R219 ;  /* 0x000000ffffdd7224 */ /* 0x000fe200078e00db */
[----:B------:R-:W-:Y:S01]  /*3840*/  FSETP.NEU.FTZ.AND P1, PT, R233, -INF , PT ;  /* 0xff800000e900780b */ /* 0x000fe20003f3d000 */
[----:B------:R-:W-:Y:S02]  /*3850*/  IMAD.IADD R148, R187, 0x1, R150 ;  /* 0x00000001bb947824 */ /* 0x000fe400078e0296 */
[C---:B------:R-:W-:Y:S01]  /*3860*/  FMUL.FTZ R162, R234.reuse, 1.4426950216293334961 ;  /* 0x3fb8aa3beaa27820 */ /* 0x040fe20000410000 */
[----:B------:R-:W-:Y:S01]  /*3870*/  FSETP.NEU.FTZ.AND P6, PT, R234, -INF , PT ;  /* 0xff800000ea00780b */ /* 0x000fe20003fdd000 */
[----:B------:R-:W-:Y:S01]  /*3880*/  IMAD.U32 R152, RZ, RZ, UR23 ;  /* 0x00000017ff987e24 */ /* 0x000fe2000f8e00ff */
[----:B------:R-:W-:Y:S01]  /*3890*/  LEA.HI.X R171, R202, R221, RZ, 0x2, P0 ;  /* 0x000000ddcaab7211 */ /* 0x000fe200000f14ff */
[----:B------:R-:W-:Y:S01]  /*38a0*/  VIADD R232, R232, 0xfffffffc ;  /* 0xfffffffce8e87836 */ /* 0x000fe20000000000 */
[----:B------:R-:W-:Y:S01]  /*38b0*/  FSEL R166, R166, RZ, P1 ;  /* 0x000000ffa6a67208 */ /* 0x000fe20000800000 */
[----:B------:R-:W-:Y:S01]  /*38c0*/  IMAD R151, R152, 0x2, R223 ;  /* 0x0000000298977824 */ /* 0x000fe200078e02df */
[-C--:B------:R-:W-:Y:S01]  /*38d0*/  @P5 ISETP.GE.AND P1, PT, R224, R237.reuse, PT ;  /* 0x000000ede000520c */ /* 0x080fe20003f26270 */
[----:B------:R-:W-:Y:S01]  /*38e0*/  IMAD.WIDE.U32 R154, R232, -0x326172a9, RZ ;  /* 0xcd9e8d57e89a7825 */ /* 0x000fe200078e00ff */
[----:B------:R-:W-:Y:S02]  /*38f0*/  FSEL R162, R162, RZ, P6 ;  /* 0x000000ffa2a27208 */ /* 0x000fe40003000000 */
[-C--:B------:R-:W-:Y:S02]  /*3900*/  @P5 ISETP.GE.AND P6, PT, R217, R237.reuse, PT ;  /* 0x000000edd900520c */ /* 0x080fe40003fc6270 */
[----:B------:R-:W-:Y:S02]  /*3910*/  LOP3.LUT R151, R151, UR35, R243, 0x96, !PT ;  /* 0x0000002397977c12 */ /* 0x000fe4000f8e96f3 */
[----:B------:R-:W-:Y:S01]  /*3920*/  LOP3.LUT R156, R222, UR36, R155, 0x96, !PT ;  /* 0x00000024de9c7c12 */ /* 0x000fe2000f8e969b */
[----:B------:R-:W-:Y:S04]  /*3930*/  DEPBAR.LE SB0, 0x0 ;  /* 0x000080000000791a */ /* 0x000fe80000000000 */
[----:B------:R-:W-:Y:S01]  /*3940*/  BAR.SYNC.DEFER_BLOCKING 0x0 ;  /* 0x0000000000007b1d */ /* 0x000fe20000010000 */
[----:B------:R-:W-:Y:S04]  /*3950*/  IMAD.WIDE.U32 R158, R151, -0x326172a9, RZ ;  /* 0xcd9e8d57979e7825 */ /* 0x000fe800078e00ff */
[----:B------:R-:W-:Y:S01]  /*3960*/  IMAD.WIDE.U32 R156, R156, -0x2daee0ad, RZ ;  /* 0xd2511f539c9c7825 */ /* 0x000fe200078e00ff */
[----:B------:R-:W-:Y:S04]  /*3970*/  LOP3.LUT R154, R154, UR34, R159, 0x96, !PT ;  /* 0x000000229a9a7c12 */ /* 0x000fe8000f8e969f */
[----:B------:R-:W-:Y:S05]  /*3980*/  LOP3.LUT R152, R242, UR33, R157, 0x96, !PT ;  /* 0x00000021f2987c12 */ /* 0x000fea000f8e969d */
[----:B------:R-:W-:Y:S05]  /*3990*/  IMAD.WIDE.U32 R152, R152, -0x326172a9, RZ ;  /* 0xcd9e8d5798987825 */ /* 0x000fea00078e00ff */
[----:B------:R-:W-:Y:S01]  /*39a0*/  LOP3.LUT R151, R158, UR32, R153, 0x96, !PT ;  /* 0x000000209e977c12 */ /* 0x000fe2000f8e9699 */
[----:B------:R-:W-:Y:S01]  /*39b0*/  IMAD.WIDE.U32 R158, R154, -0x2daee0ad, RZ ;  /* 0xd2511f539a9e7825 */ /* 0x000fe200078e00ff */
[----:B------:R-:W-:Y:S03]  /*39c0*/  LDSM.16.M88.4 R68, [R190] ;  /* 0x00000000be44783b */ /* 0x000fe60000000200 */
[----:B------:R-:W-:Y:S01]  /*39d0*/  IMAD.WIDE.U32 R154, R151, -0x2daee0ad, RZ ;  /* 0xd2511f53979a7825 */ /* 0x000fe200078e00ff */
[----:B------:R-:W-:Y:S02]  /*39e0*/  LOP3.LUT R156, R156, UR31, R159, 0x96, !PT ;  /* 0x0000001f9c9c7c12 */ /* 0x000fe4000f8e969f */
[----:B------:R-:W1:Y:S02]  /*39f0*/  LDSM.16.M88.4 R72, [R194] ;  /* 0x00000000c248783b */ /* 0x000e640000000200 */
[----:B------:R-:W-:Y:S01]  /*3a00*/  LOP3.LUT R157, R158, UR26, R155, 0x96, !PT ;  /* 0x0000001a9e9d7c12 */ /* 0x000fe2000f8e969b */
[----:B------:R-:W-:Y:S03]  /*3a10*/  IMAD.WIDE.U32 R158, R156, -0x326172a9, RZ ;  /* 0xcd9e8d579c9e7825 */ /* 0x000fe600078e00ff */
[----:B------:R-:W2:Y:S01]  /*3a20*/  LDSM.16.M88.4 R76, [R194+0x800] ;  /* 0x00080000c24c783b */ /* 0x000ea20000000200 */
[----:B------:R-:W-:Y:S01]  /*3a30*/  IMAD.WIDE.U32 R156, R157, -0x326172a9, RZ ;  /* 0xcd9e8d579d9c7825 */ /* 0x000fe200078e00ff */
[----:B------:R-:W-:Y:S04]  /*3a40*/  LOP3.LUT R152, R152, UR28, R159, 0x96, !PT ;  /* 0x0000001c98987c12 */ /* 0x000fe8000f8e969f */
[----:B------:R-:W-:Y:S01]  /*3a50*/  LDSM.16.M88.4 R80, [R149] ;  /* 0x000000009550783b */ /* 0x000fe20000000200 */
[----:B------:R-:W-:Y:S01]  /*3a60*/  LOP3.LUT R151, R158, UR21, R157, 0x96, !PT ;  /* 0x000000159e977c12 */ /* 0x000fe2000f8e969d */
[----:B------:R-:W-:Y:S04]  /*3a70*/  IMAD.WIDE.U32 R158, R152, -0x2daee0ad, RZ ;  /* 0xd2511f53989e7825 */ /* 0x000fe800078e00ff */
[----:B------:R-:W3:Y:S01]  /*3a80*/  LDSM.16.M88.4 R84, [R199] ;  /* 0x00000000c754783b */ /* 0x000ee20000000200 */
[----:B------:R-:W-:Y:S01]  /*3a90*/  IMAD.WIDE.U32 R152, R151, -0x2daee0ad, RZ ;  /* 0xd2511f5397987825 */ /* 0x000fe200078e00ff */
[----:B------:R-:W-:Y:S04]  /*3aa0*/  LOP3.LUT R154, R154, UR20, R159, 0x96, !PT ;  /* 0x000000149a9a7c12 */ /* 0x000fe8000f8e969f */
[----:B------:R-:W4:Y:S01]  /*3ab0*/  LDSM.16.M88.4 R88, [R199+0x800] ;  /* 0x00080000c758783b */ /* 0x000f220000000200 */
[----:B------:R-:W-:Y:S01]  /*3ac0*/  LOP3.LUT R151, R158, UR18, R153, 0x96, !PT ;  /* 0x000000129e977c12 */ /* 0x000fe2000f8e9699 */
[----:B------:R-:W-:Y:S04]  /*3ad0*/  IMAD.WIDE.U32 R154, R154, -0x326172a9, RZ ;  /* 0xcd9e8d579a9a7825 */ /* 0x000fe800078e00ff */
[----:B------:R-:W-:Y:S01]  /*3ae0*/  LDSM.16.M88.4 R92, [R150] ;  /* 0x00000000965c783b */ /* 0x000fe20000000200 */
[----:B------:R-:W-:Y:S01]  /*3af0*/  LOP3.LUT R156, R156, UR19, R155, 0x96, !PT ;  /* 0x000000139c9c7c12 */ /* 0x000fe2000f8e969b */
[----:B------:R-:W-:Y:S04]  /*3b00*/  IMAD.WIDE.U32 R158, R151, -0x326172a9, RZ ;  /* 0xcd9e8d57979e7825 */ /* 0x000fe800078e00ff */
[----:B------:R-:W5:Y:S01]  /*3b10*/  LDSM.16.M88.4 R96, [R0] ;  /* 0x000000000060783b */ /* 0x000f620000000200 */
[----:B------:R-:W-:Y:S01]  /*3b20*/  IMAD.WIDE.U32 R160, R156, -0x2daee0ad, RZ ;  /* 0xd2511f539ca07825 */ /* 0x000fe200078e00ff */
[----:B------:R-:W-:Y:S01]  /*3b30*/  PRMT R151, R158, 0x7771, RZ ;  /* 0x000077719e977816 */ /* 0x000fe200000000ff */
[C---:B-1----:R-:W-:Y:S03]  /*3b40*/  HMMA.16816.F32 R4, R68.reuse, R72, RZ ;  /* 0x000000484404723c */ /* 0x042fe600000018ff */
[----:B------:R-:W-:Y:S02]  /*3b50*/  PRMT R165, R160, 0x7773, RZ ;  /* 0x00007773a0a57816 */ /* 0x000fe400000000ff */
[----:B------:R-:W-:Y:S02]  /*3b60*/  LOP3.LUT R163, R152, UR16, R161, 0x96, !PT ;  /* 0x0000001098a37c12 */ /* 0x000fe4000f8e96a1 */
[----:B------:R-:W-:Y:S01]  /*3b70*/  ISETP.GT.U32.AND P2, PT, R151, UR14, PT ;  /* 0x0000000e97007c0c */ /* 0x000fe2000bf44070 */
[C---:B------:R-:W-:Y:S01]  /*3b80*/  HMMA.16816.F32 R8, R68.reuse, R74, RZ ;  /* 0x0000004a4408723c */ /* 0x040fe200000018ff */
[----:B------:R-:W-:Y:S01]  /*3b90*/  LDSM.16.M88.4 R72, [R148] ;  /* 0x000000009448783b */ /* 0x000fe20000000200 */
[C---:B------:R-:W-:Y:S02]  /*3ba0*/  LOP3.LUT R168, R163.reuse, 0xff, RZ, 0xc0, !PT ;  /* 0x000000ffa3a87812 */ /* 0x040fe400078ec0ff */
[----:B------:R-:W-:Y:S02]  /*3bb0*/  PRMT R173, R163, 0x7632, R173 ;  /* 0x00007632a3ad7816 */ /* 0x000fe400000000ad */
[----:B------:R-:W-:Y:S02]  /*3bc0*/  PRMT R155, R158, 0x7772, RZ ;  /* 0x000077729e9b7816 */ /* 0x000fe400000000ff */
[C---:B--2---:R-:W-:Y:S01]  /*3bd0*/  HMMA.16816.F32 R12, R68.reuse, R76, RZ ;  /* 0x0000004c440c723c */ /* 0x044fe200000018ff */
[----:B------:R-:W-:Y:S02]  /*3be0*/  LOP3.LUT R173, R173, 0xff, RZ, 0xc0, !PT ;  /* 0x000000ffadad7812 */ /* 0x000fe400078ec0ff */
[----:B------:R-:W-:Y:S02]  /*3bf0*/  LOP3.LUT R154, R154, UR17, R159, 0x96, !PT ;  /* 0x000000119a9a7c12 */ /* 0x000fe4000f8e969f */
[----:B------:R-:W-:Y:S02]  /*3c00*/  PRMT R157, R160, 0x7770, RZ ;  /* 0x00007770a09d7816 */ /* 0x000fe400000000ff */
[----:B------:R-:W-:Y:S01]  /*3c10*/  PRMT R152, R154, 0x7632, R152 ;  /* 0x000076329a987816 */ /* 0x000fe20000000098 */
[----:B------:R-:W-:Y:S01]  /*3c20*/  HMMA.16816.F32 R16, R68, R78, RZ ;  /* 0x0000004e4410723c */ /* 0x000fe200000018ff */
[----:B------:R-:W1:Y:S01]  /*3c30*/  LDSM.16.M88.4 R68, [R0+0x800] ;  /* 0x000800000044783b */ /* 0x000e620000000200 */
[----:B------:R-:W-:Y:S02]  /*3c40*/  SHF.R.U32.HI R164, RZ, 0x18, R154 ;  /* 0x00000018ffa47819 */ /* 0x000fe4000001169a */
[----:B------:R-:W-:Y:S02]  /*3c50*/  LOP3.LUT R151, R152, 0xff, RZ, 0xc0, !PT ;  /* 0x000000ff98977812 */ /* 0x000fe400078ec0ff */
[----:B------:R-:W-:Y:S01]  /*3c60*/  PRMT R153, R158, 0x7770, RZ ;  /* 0x000077709e997816 */ /* 0x000fe200000000ff */
[----:B------:R-:W2:Y:S01]  /*3c70*/  LDSM.16.M88.4 R76, [R197] ;  /* 0x00000000c54c783b */ /* 0x000ea20000000200 */
[C---:B---3--:R-:W-:Y:S05]  /*3c80*/  HMMA.16816.F32 R4, R80.reuse, R84, R4 ;  /* 0x000000545004723c */ /* 0x048fea0000001804 */
[----:B------:R-:W-:Y:S02]  /*3c90*/  ISETP.LE.U32.AND P4, PT, R153, UR14, PT ;  /* 0x0000000e99007c0c */ /* 0x000fe4000bf83070 */
[----:B------:R-:W-:Y:S01]  /*3ca0*/  ISETP.LE.U32.AND P0, PT, R151, UR14, PT ;  /* 0x0000000e97007c0c */ /* 0x000fe2000bf03070 */
[C---:B------:R-:W-:Y:S01]  /*3cb0*/  HMMA.16816.F32 R8, R80.reuse, R86, R8 ;  /* 0x000000565008723c */ /* 0x040fe20000001808 */
[----:B------:R-:W-:Y:S02]  /*3cc0*/  LDSM.16.M88.4 R84, [R190+0x2000] ;  /* 0x00200000be54783b */ /* 0x000fe40000000200 */
[----:B------:R-:W-:Y:S02]  /*3cd0*/  LOP3.LUT R153, R154, 0xffff, RZ, 0xc0, !PT ;  /* 0x0000ffff9a997812 */ /* 0x000fe400078ec0ff */
[----:B------:R-:W-:Y:S02]  /*3ce0*/  PRMT R156, R158, 0x7773, RZ ;  /* 0x000077739e9c7816 */ /* 0x000fe400000000ff */
[C---:B------:R-:W-:Y:S01]  /*3cf0*/  PRMT R158, R160.reuse, 0x7771, RZ ;  /* 0x00007771a09e7816 */ /* 0x040fe200000000ff */
[C---:B----4-:R-:W-:Y:S03]  /*3d00*/  HMMA.16816.F32 R12, R80.reuse, R88, R12 ;  /* 0x00000058500c723c */ /* 0x050fe6000000180c */
[----:B------:R-:W-:Y:S02]  /*3d10*/  PRMT R159, R160, 0x7772, RZ ;  /* 0x00007772a09f7816 */ /* 0x000fe400000000ff */
[----:B------:R-:W-:Y:S02]  /*3d20*/  LOP3.LUT R160, R154, 0xff, RZ, 0xc0, !PT ;  /* 0x000000ff9aa07812 */ /* 0x000fe400078ec0ff */
[----:B------:R-:W-:Y:S01]  /*3d30*/  SHF.R.U32.HI R153, RZ, 0x8, R153 ;  /* 0x00000008ff997819 */ /* 0x000fe20000011699 */
[----:B------:R-:W-:Y:S01]  /*3d40*/  HMMA.16816.F32 R16, R80, R90, R16 ;  /* 0x0000005a5010723c */ /* 0x000fe20000001810 */
[----:B------:R-:W3:Y:S02]  /*3d50*/  LDSM.16.M88.4 R80, [R197+0x800] ;  /* 0x00080000c550783b */ /* 0x000ee40000000200 */
[----:B------:R-:W-:Y:S02]  /*3d60*/  ISETP.LE.U32.AND P3, PT, R160, UR14, PT ;  /* 0x0000000ea0007c0c */ /* 0x000fe4000bf63070 */
[----:B------:R-:W-:Y:S02]  /*3d70*/  LOP3.LUT R153, R153, 0xffff, RZ, 0xc0, !PT ;  /* 0x0000ffff99997812 */ /* 0x000fe400078ec0ff */
[----:B------:R-:W4:Y:S01]  /*3d80*/  LDSM.16.M88.4 R88, [R194+0x2000] ;  /* 0x00200000c258783b */ /* 0x000f220000000200 */
[C---:B-----5:R-:W-:Y:S08]  /*3d90*/  HMMA.16816.F32 R4, R92.reuse, R96, R4 ;  /* 0x000000605c04723c */ /* 0x060ff00000001804 */
[C---:B------:R-:W-:Y:S01]  /*3da0*/  HMMA.16816.F32 R8, R92.reuse, R98, R8 ;  /* 0x000000625c08723c */ /* 0x040fe20000001808 */
[----:B------:R-:W-:Y:S07]  /*3db0*/  LDSM.16.M88.4 R96, [R199+0x2000] ;  /* 0x00200000c760783b */ /* 0x000fee0000000200 */
[C---:B-1----:R-:W-:Y:S08]  /*3dc0*/  HMMA.16816.F32 R12, R92.reuse, R68, R12 ;  /* 0x000000445c0c723c */ /* 0x042ff0000000180c */
[----:B------:R-:W-:Y:S01]  /*3dd0*/  HMMA.16816.F32 R16, R92, R70, R16 ;  /* 0x000000465c10723c */ /* 0x000fe20000001810 */
[----:B------:R-:W1:Y:S06]  /*3de0*/  LDSM.16.M88.4 R68, [R194+0x2800] ;  /* 0x00280000c244783b */ /* 0x000e6c0000000200 */
[----:B------:R-:W5:Y:S01]  /*3df0*/  LDSM.16.M88.4 R92, [R149+0x2000] ;  /* 0x00200000955c783b */ /* 0x000f620000000200 */
[C---:B--2---:R-:W-:Y:S08]  /*3e00*/  HMMA.16816.F32 R4, R72.reuse, R76, R4 ;  /* 0x0000004c4804723c */ /* 0x044ff00000001804 */
[C---:B------:R-:W-:Y:S01]  /*3e10*/  HMMA.16816.F32 R8, R72.reuse, R78, R8 ;  /* 0x0000004e4808723c */ /* 0x040fe20000001808 */
[----:B------:R-:W-:Y:S07]  /*3e20*/  LDSM.16.M88.4 R76, [R150+0x2000] ;  /* 0x00200000964c783b */ /* 0x000fee0000000200 */
[C---:B---3--:R-:W-:Y:S08]  /*3e30*/  HMMA.16816.F32 R12, R72.reuse, R80, R12 ;  /* 0x00000050480c723c */ /* 0x048ff0000000180c */
[----:B------:R-:W-:Y:S01]  /*3e40*/  HMMA.16816.F32 R16, R72, R82, R16 ;  /* 0x000000524810723c */ /* 0x000fe20000001810 */
[----:B------:R-:W2:Y:S06]  /*3e50*/  LDSM.16.M88.4 R72, [R199+0x2800] ;  /* 0x00280000c748783b */ /* 0x000eac0000000200 */
[----:B------:R-:W3:Y:S01]  /*3e60*/  LDSM.16.M88.4 R80, [R0+0x2000] ;  /* 0x002000000050783b */ /* 0x000ee20000000200 */
[C---:B----4-:R-:W-:Y:S08]  /*3e70*/  HMMA.16816.F32 R4, R84.reuse, R88, R4 ;  /* 0x000000585404723c */ /* 0x050ff00000001804 */
[C---:B------:R-:W-:Y:S01]  /*3e80*/  HMMA.16816.F32 R8, R84.reuse, R90, R8 ;  /* 0x0000005a5408723c */ /* 0x040fe20000001808 */
[----:B------:R-:W-:Y:S07]  /*3e90*/  LDSM.16.M88.4 R88, [R197+0x2000] ;  /* 0x00200000c558783b */ /* 0x000fee0000000200 */
[C---:B-1----:R-:W-:Y:S08]  /*3ea0*/  HMMA.16816.F32 R12, R84.reuse, R68, R12 ;  /* 0x00000044540c723c */ /* 0x042ff0000000180c */
[----:B------:R-:W-:Y:S01]  /*3eb0*/  HMMA.16816.F32 R16, R84, R70, R16 ;  /* 0x000000465410723c */ /* 0x000fe20000001810 */
[----:B------:R-:W1:Y:S06]  /*3ec0*/  LDSM.16.M88.4 R68, [R0+0x2800] ;  /* 0x002800000044783b */ /* 0x000e6c0000000200 */
[----:B------:R-:W4:Y:S01]  /*3ed0*/  LDSM.16.M88.4 R84, [R148+0x2000] ;  /* 0x002000009454783b */ /* 0x000f220000000200 */
[C---:B-----5:R-:W-:Y:S08]  /*3ee0*/  HMMA.16816.F32 R4, R92.reuse, R96, R4 ;  /* 0x000000605c04723c */ /* 0x060ff00000001804 */
[C---:B------:R-:W-:Y:S01]  /*3ef0*/  HMMA.16816.F32 R8, R92.reuse, R98, R8 ;  /* 0x000000625c08723c */ /* 0x040fe20000001808 */
[----:B------:R-:W-:Y:S07]  /*3f00*/  LDSM.16.M88.4 R96, [R194+0x4000] ;  /* 0x00400000c260783b */ /* 0x000fee0000000200 */
[C---:B--2---:R-:W-:Y:S08]  /*3f10*/  HMMA.16816.F32 R12, R92.reuse, R72, R12 ;  /* 0x000000485c0c723c */ /* 0x044ff0000000180c */
[----:B------:R-:W-:Y:S01]  /*3f20*/  HMMA.16816.F32 R16, R92, R74, R16 ;  /* 0x0000004a5c10723c */ /* 0x000fe20000001810 */
[----:B------:R-:W2:Y:S06]  /*3f30*/  LDSM.16.M88.4 R72, [R197+0x2800] ;  /* 0x00280000c548783b */ /* 0x000eac0000000200 */
[----:B------:R-:W5:Y:S01]  /*3f40*/  LDSM.16.M88.4 R92, [R190+0x4000] ;  /* 0x00400000be5c783b */ /* 0x000f620000000200 */
[C---:B---3--:R-:W-:Y:S08]  /*3f50*/  HMMA.16816.F32 R4, R76.reuse, R80, R4 ;  /* 0x000000504c04723c */ /* 0x048ff00000001804 */
[C---:B------:R-:W-:Y:S01]  /*3f60*/  HMMA.16816.F32 R8, R76.reuse, R82, R8 ;  /* 0x000000524c08723c */ /* 0x040fe20000001808 */
[----:B------:R-:W-:Y:S07]  /*3f70*/  LDSM.16.M88.4 R80, [R199+0x4000] ;  /* 0x00400000c750783b */ /* 0x000fee0000000200 */
[C---:B-1----:R-:W-:Y:S08]  /*3f80*/  HMMA.16816.F32 R12, R76.reuse, R68, R12 ;  /* 0x000000444c0c723c */ /* 0x042ff0000000180c */
[----:B------:R-:W-:Y:S01]  /*3f90*/  HMMA.16816.F32 R16, R76, R70, R16 ;  /* 0x000000464c10723c */ /* 0x000fe20000001810 */
[----:B------:R-:W1:Y:S06]  /*3fa0*/  LDSM.16.M88.4 R68, [R194+0x4800] ;  /* 0x00480000c244783b */ /* 0x000e6c0000000200 */
[----:B------:R-:W3:Y:S01]  /*3fb0*/  LDSM.16.M88.4 R76, [R149+0x4000] ;  /* 0x00400000954c783b */ /* 0x000ee20000000200 */
[C---:B----4-:R-:W-:Y:S08]  /*3fc0*/  HMMA.16816.F32 R4, R84.reuse, R88, R4 ;  /* 0x000000585404723c */ /* 0x050ff00000001804 */
[C---:B------:R-:W-:Y:S01]  /*3fd0*/  HMMA.16816.F32 R8, R84.reuse, R90, R8 ;  /* 0x0000005a5408723c */ /* 0x040fe20000001808 */
[----:B------:R-:W-:Y:S07]  /*3fe0*/  LDSM.16.M88.4 R88, [R148+0x4000] ;  /* 0x004000009458783b */ /* 0x000fee0000000200 */
[C---:B--2---:R-:W-:Y:S08]  /*3ff0*/  HMMA.16816.F32 R12, R84.reuse, R72, R12 ;  /* 0x00000048540c723c */ /* 0x044ff0000000180c */
[----:B------:R-:W-:Y:S01]  /*4000*/  HMMA.16816.F32 R16, R84, R74, R16 ;  /* 0x0000004a5410723c */ /* 0x000fe20000001810 */
[----:B------:R2:W4:Y:S06]  /*4010*/  LDSM.16.M88.4 R72, [R199+0x4800] ;  /* 0x00480000c748783b */ /* 0x00052c0000000200 */
[----:B------:R-:W-:Y:S01]  /*4020*/  LDSM.16.M88.4 R84, [R0+0x4000] ;  /* 0x004000000054783b */ /* 0x000fe20000000200 */
[C---:B-----5:R-:W-:Y:S08]  /*4030*/  HMMA.16816.F32 R4, R92.reuse, R96, R4 ;  /* 0x000000605c04723c */ /* 0x060ff00000001804 */
[C---:B------:R-:W-:Y:S08]  /*4040*/  HMMA.16816.F32 R8, R92.reuse, R98, R8 ;  /* 0x000000625c08723c */ /* 0x040ff00000001808 */
[C---:B-1----:R-:W-:Y:S03]  /*4050*/  HMMA.16816.F32 R12, R92.reuse, R68, R12 ;  /* 0x000000445c0c723c */ /* 0x042fe6000000180c */
[--C-:B--2---:R-:W-:Y:S05]  /*4060*/  IMAD.IADD R199, R194, 0x1, R187.reuse ;  /* 0x00000001c2c77824 */ /* 0x104fea00078e02bb */
[----:B------:R-:W-:Y:S01]  /*4070*/  HMMA.16816.F32 R16, R92, R70, R16 ;  /* 0x000000465c10723c */ /* 0x000fe20000001810 */
[----:B------:R-:W1:Y:S06]  /*4080*/  LDSM.16.M88.4 R68, [R150+0x4000] ;  /* 0x004000009644783b */ /* 0x000e6c0000000200 */
[----:B------:R-:W-:Y:S01]  /*4090*/  LDSM.16.M88.4 R92, [R197+0x4000] ;  /* 0x00400000c55c783b */ /* 0x000fe20000000200 */
[C---:B---3--:R-:W-:Y:S08]  /*40a0*/  HMMA.16816.F32 R4, R76.reuse, R80, R4 ;  /* 0x000000504c04723c */ /* 0x048ff00000001804 */
[C---:B------:R-:W-:Y:S01]  /*40b0*/  HMMA.16816.F32 R8, R76.reuse, R82, R8 ;  /* 0x000000524c08723c */ /* 0x040fe20000001808 */
[----:B------:R-:W2:Y:S07]  /*40c0*/  LDSM.16.M88.4 R80, [R0+0x4800] ;  /* 0x004800000050783b */ /* 0x000eae0000000200 */
[C---:B----4-:R-:W-:Y:S08]  /*40d0*/  HMMA.16816.F32 R12, R76.reuse, R72, R12 ;  /* 0x000000484c0c723c */ /* 0x050ff0000000180c */
[----:B------:R-:W-:Y:S01]  /*40e0*/  HMMA.16816.F32 R16, R76, R74, R16 ;  /* 0x0000004a4c10723c */ /* 0x000fe20000001810 */
[----:B------:R3:W4:Y:S07]  /*40f0*/  LDSM.16.M88.4 R72, [R197+0x4800] ;  /* 0x00480000c548783b */ /* 0x00072e0000000200 */
[C---:B-1----:R-:W-:Y:S08]  /*4100*/  HMMA.16816.F32 R4, R68.reuse, R84, R4 ;  /* 0x000000544404723c */ /* 0x042ff00000001804 */
[C---:B------:R-:W-:Y:S03]  /*4110*/  HMMA.16816.F32 R8, R68.reuse, R86, R8 ;  /* 0x000000564408723c */ /* 0x040fe60000001808 */
[----:B---3--:R-:W-:Y:S05]  /*4120*/  IMAD.IADD R197, R0, 0x1, R187 ;  /* 0x0000000100c57824 */ /* 0x008fea00078e02bb */
[C---:B--2---:R-:W-:Y:S08]  /*4130*/  HMMA.16816.F32 R12, R68.reuse, R80, R12 ;  /* 0x00000050440c723c */ /* 0x044ff0000000180c */
        /* <DEDUP_REMOVED lines=8> */
[-C--:B------:R-:W-:Y:S01]  /*41c0*/  @P5 ISETP.GE.AND P1, PT, R226, R237.reuse, PT ;  /* 0x000000ede200520c */ /* 0x080fe20003f26270 */
[--C-:B------:R-:W-:Y:S01]  /*41d0*/  FFMA.FTZ R151, R4, UR15, -R162.reuse ;  /* 0x0000000f04977c23 */ /* 0x100fe200080108a2 */
[----:B------:R-:W-:Y:S01]  /*41e0*/  @P5 FSEL R6, R6, -INF , !P6 ;  /* 0xff80000006065808 */ /* 0x000fe20007000000 */
[----:B------:R-:W-:Y:S01]  /*41f0*/  FFMA.FTZ R152, R5, UR15, -R162 ;  /* 0x0000000f05987c23 */ /* 0x000fe200080108a2 */
[----:B------:R-:W-:Y:S01]  /*4200*/  @P5 FSEL R9, R9, -INF , !P1 ;  /* 0xff80000009095808 */ /* 0x000fe20004800000 */
[--C-:B------:R-:W-:Y:S01]  /*4210*/  FFMA.FTZ R161, R7, UR15, -R166.reuse ;  /* 0x0000000f07a17c23 */ /* 0x100fe200080108a6 */
[----:B------:R-:W-:Y:S01]  /*4220*/  @P5 FSEL R11, R11, -INF , !P1 ;  /* 0xff8000000b0b5808 */ /* 0x000fe20004800000 */
[----:B------:R-:W-:Y:S01]  /*4230*/  FFMA.FTZ R160, R6, UR15, -R166 ;  /* 0x0000000f06a07c23 */ /* 0x000fe200080108a6 */
[-C--:B------:R-:W-:Y:S01]  /*4240*/  @P5 ISETP.GE.AND P1, PT, R228, R237.reuse, PT ;  /* 0x000000ede400520c */ /* 0x080fe20003f26270 */
[----:B------:R-:W1:Y:S01]  /*4250*/  MUFU.EX2 R151, R151 ;  /* 0x0000009700977308 */ /* 0x000e620000000800 */
[-C--:B------:R-:W-:Y:S02]  /*4260*/  @P5 ISETP.GE.AND P6, PT, R225, R237.reuse, PT ;  /* 0x000000ede100520c */ /* 0x080fe40003fc6270 */
[----:B------:R-:W-:Y:S07]  /*4270*/  @P5 FSEL R13, R13, -INF , !P1 ;  /* 0xff8000000d0d5808 */ /* 0x000fee0004800000 */
[----:B------:R-:W2:Y:S01]  /*4280*/  MUFU.EX2 R152, R152 ;  /* 0x0000009800987308 */ /* 0x000ea20000000800 */
[----:B------:R-:W-:Y:S02]  /*4290*/  @P5 FSEL R15, R15, -INF , !P1 ;  /* 0xff8000000f0f5808 */ /* 0x000fe40004800000 */
[----:B------:R-:W-:Y:S07]  /*42a0*/  ISETP.LE.U32.AND P1, PT, R153, UR14, PT ;  /* 0x0000000e99007c0c */ /* 0x000fee000bf23070 */
[----:B------:R3:W-:Y:S01]  /*42b0*/  MUFU.EX2 R154, R161 ;  /* 0x000000a1009a7308 */ /* 0x0007e20000000800 */
[----:B------:R-:W-:Y:S01]  /*42c0*/  @P5 FSEL R8, R8, -INF , !P6 ;  /* 0xff80000008085808 */ /* 0x000fe20007000000 */
[--C-:B------:R-:W-:Y:S01]  /*42d0*/  FFMA.FTZ R169, R13, UR15, -R162.reuse ;  /* 0x0000000f0da97c23 */ /* 0x100fe200080108a2 */
[----:B------:R-:W-:Y:S07]  /*42e0*/  @P5 FSEL R10, R10, -INF , !P6 ;  /* 0xff8000000a0a5808 */ /* 0x000fee0007000000 */
[----:B------:R4:W5:Y:S01]  /*42f0*/  MUFU.EX2 R153, R160 ;  /* 0x000000a000997308 */ /* 0x0009620000000800 */
[-C--:B------:R-:W-:Y:S01]  /*4300*/  @P5 ISETP.GE.AND P6, PT, R227, R237.reuse, PT ;  /* 0x000000ede300520c */ /* 0x080fe20003fc6270 */
[----:B------:R-:W-:Y:S01]  /*4310*/  FFMA.FTZ R167, R8, UR15, -R162 ;  /* 0x0000000f08a77c23 */ /* 0x000fe200080108a2 */
[----:B-1----:R-:W-:Y:S01]  /*4320*/  @!P3 FADD.FTZ R151, -R151, -RZ ;  /* 0x800000ff9797b221 */ /* 0x002fe20000010100 */
[----:B------:R-:W-:Y:S02]  /*4330*/  ISETP.GT.U32.AND P3, PT, R155, UR14, PT ;  /* 0x0000000e9b007c0c */ /* 0x000fe4000bf64070 */
[----:B------:R-:W-:Y:S04]  /*4340*/  @P5 FSEL R12, R12, -INF , !P6 ;  /* 0xff8000000c0c5808 */ /* 0x000fe80007000000 */
[----:B------:R1:W1:Y:S01]  /*4350*/  MUFU.EX2 R155, R167 ;  /* 0x000000a7009b7308 */ /* 0x0002620000000800 */
[----:B------:R-:W-:Y:S01]  /*4360*/  @P5 FSEL R14, R14, -INF , !P6 ;  /* 0xff8000000e0e5808 */ /* 0x000fe20007000000 */
[----:B--2---:R-:W-:Y:S01]  /*4370*/  @!P1 FADD.FTZ R152, -R152, -RZ ;  /* 0x800000ff98989221 */ /* 0x004fe20000010100 */
[-C--:B------:R-:W-:Y:S01]  /*4380*/  @P5 ISETP.GE.AND P6, PT, R229, R237.reuse, PT ;  /* 0x000000ede500520c */ /* 0x080fe20003fc6270 */
[--C-:B---3--:R-:W-:Y:S01]  /*4390*/  FFMA.FTZ R161, R11, UR15, -R166.reuse ;  /* 0x0000000f0ba17c23 */ /* 0x108fe200080108a6 */
[----:B------:R-:W-:Y:S01]  /*43a0*/  ISETP.GT.U32.AND P1, PT, R156, UR14, PT ;  /* 0x0000000e9c007c0c */ /* 0x000fe2000bf24070 */
[----:B------:R-:W-:Y:S01]  /*43b0*/  FFMA.FTZ R172, R14, UR15, -R166 ;  /* 0x0000000f0eac7c23 */ /* 0x000fe200080108a6 */
[----:B------:R-:W-:Y:S01]  /*43c0*/  @P5 FSEL R16, R16, -INF , !P6 ;  /* 0xff80000010105808 */ /* 0x000fe20007000000 */
[--C-:B----4-:R-:W-:Y:S01]  /*43d0*/  FFMA.FTZ R160, R9, UR15, -R162.reuse ;  /* 0x0000000f09a07c23 */ /* 0x110fe200080108a2 */
[----:B------:R-:W-:Y:S01]  /*43e0*/  @P5 FSEL R18, R18, -INF , !P6 ;  /* 0xff80000012125808 */ /* 0x000fe20007000000 */
[----:B-----5:R-:W-:Y:S01]  /*43f0*/  @!P0 FADD.FTZ R153, -R153, -RZ ;  /* 0x800000ff99998221 */ /* 0x020fe20000010100 */
[----:B------:R-:W-:Y:S01]  /*4400*/  @P5 ISETP.GE.AND P6, PT, R230, R237, PT ;  /* 0x000000ede600520c */ /* 0x000fe20003fc6270 */
[----:B------:R2:W3:Y:S01]  /*4410*/  MUFU.EX2 R156, R160 ;  /* 0x000000a0009c7308 */ /* 0x0004e20000000800 */
[----:B------:R-:W-:Y:S01]  /*4420*/  ISETP.LE.U32.AND P0, PT, R157, UR14, PT ;  /* 0x0000000e9d007c0c */ /* 0x000fe2000bf03070 */
[----:B-1----:R-:W-:Y:S01]  /*4430*/  FFMA.FTZ R167, R12, UR15, -R162 ;  /* 0x0000000f0ca77c23 */ /* 0x002fe200080108a2 */
[----:B------:R-:W-:Y:S01]  /*4440*/  @P5 FSEL R19, R19, -INF , !P6 ;  /* 0xff80000013135808 */ /* 0x000fe20007000000 */
[----:B------:R-:W-:Y:S01]  /*4450*/  @!P4 FADD.FTZ R155, -R155, -RZ ;  /* 0x800000ff9b9bc221 */ /* 0x000fe20000010100 */
[----:B------:R-:W-:Y:S02]  /*4460*/  @P5 FSEL R17, R17, -INF , !P6 ;  /* 0xff80000011115808 */ /* 0x000fe40007000000 */
[----:B------:R-:W-:Y:S01]  /*4470*/  ISETP.LE.U32.AND P6, PT, R164, UR14, PT ;  /* 0x0000000ea4007c0c */ /* 0x000fe2000bfc3070 */
[--C-:B------:R-:W-:Y:S01]  /*4480*/  FFMA.FTZ R164, R10, UR15, -R166.reuse ;  /* 0x0000000f0aa47c23 */ /* 0x100fe200080108a6 */
[----:B------:R-:W-:Y:S02]  /*4490*/  ISETP.GT.U32.AND P4, PT, R159, UR14, PT ;  /* 0x0000000e9f007c0c */ /* 0x000fe4000bf84070 */
[----:B------:R1:W-:Y:S01]  /*44a0*/  MUFU.EX2 R159, R167 ;  /* 0x000000a7009f7308 */ /* 0x0003e20000000800 */
[----:B--2---:R-:W-:Y:S09]  /*44b0*/  LOP3.LUT R160, R163, 0xffff, RZ, 0xc0, !PT ;  /* 0x0000ffffa3a07812 */ /* 0x004ff200078ec0ff */
[----:B------:R2:W4:Y:S01]  /*44c0*/  MUFU.EX2 R157, R164 ;  /* 0x000000a4009d7308 */ /* 0x0005220000000800 */
[----:B---3--:R-:W-:Y:S01]  /*44d0*/  @P2 FADD.FTZ R156, -R156, -RZ ;  /* 0x800000ff9c9c2221 */ /* 0x008fe20000010100 */
[----:B------:R-:W-:Y:S01]  /*44e0*/  ISETP.LE.U32.AND P2, PT, R168, UR14, PT ;  /* 0x0000000ea8007c0c */ /* 0x000fe2000bf43070 */
[----:B------:R-:W-:Y:S01]  /*44f0*/  FFMA.FTZ R168, R15, UR15, -R166 ;  /* 0x0000000f0fa87c23 */ /* 0x000fe200080108a6 */
[----:B------:R-:W-:Y:S01]  /*4500*/  @!P6 FADD.FTZ R154, -R154, -RZ ;  /* 0x800000ff9a9ae221 */ /* 0x000fe20000010100 */
[----:B------:R-:W-:Y:S05]  /*4510*/  ISETP.GT.U32.AND P6, PT, R158, UR14, PT ;  /* 0x0000000e9e007c0c */ /* 0x000fea000bfc4070 */
[----:B------:R-:W3:Y:S01]  /*4520*/  MUFU.EX2 R158, R161 ;  /* 0x000000a1009e7308 */ /* 0x000ee20000000800 */
[----:B------:R-:W-:Y:S01]  /*4530*/  F2FP.RELU.F16.F32.PACK_AB R181, R156, R155 ;  /* 0x0000009b9cb5723e */ /* 0x000fe200000008ff */
[----:B-1----:R-:W-:Y:S08]  /*4540*/  FFMA.FTZ R167, R16, UR15, -R162 ;  /* 0x0000000f10a77c23 */ /* 0x002ff000080108a2 */
[----:B------:R-:W1:Y:S01]  /*4550*/  MUFU.EX2 R161, R172 ;  /* 0x000000ac00a17308 */ /* 0x000e620000000800 */
[----:B--2---:R-:W-:Y:S01]  /*4560*/  SHF.R.U32.HI R164, RZ, 0x8, R160 ;  /* 0x00000008ffa47819 */ /* 0x004fe200000116a0 */
[----:B----4-:R-:W-:Y:S08]  /*4570*/  @P3 FADD.FTZ R157, -R157, -RZ ;  /* 0x800000ff9d9d3221 */ /* 0x010ff00000010100 */
[----:B------:R2:W4:Y:S01]  /*4580*/  MUFU.EX2 R160, R169 ;  /* 0x000000a900a07308 */ /* 0x0005220000000800 */
[----:B------:R-:W-:Y:S01]  /*4590*/  @!P2 FADD.FTZ R159, -R159, -RZ ;  /* 0x800000ff9f9fa221 */ /* 0x000fe20000010100 */
[----:B------:R-:W-:Y:S02]  /*45a0*/  LOP3.LUT R164, R164, 0xffff, RZ, 0xc0, !PT ;  /* 0x0000ffffa4a47812 */ /* 0x000fe400078ec0ff */
[----:B------:R-:W-:Y:S02]  /*45b0*/  ISETP.LE.U32.AND P2, PT, R173, UR14, PT ;  /* 0x0000000ead007c0c */ /* 0x000fe4000bf43070 */
[----:B------:R-:W-:Y:S01]  /*45c0*/  ISETP.LE.U32.AND P3, PT, R164, UR14, PT ;  /* 0x0000000ea4007c0c */ /* 0x000fe2000bf63070 */
[----:B------:R-:W-:Y:S01]  /*45d0*/  FFMA.FTZ R164, R17, UR15, -R162 ;  /* 0x0000000f11a47c23 */ /* 0x000fe200080108a2 */
[----:B------:R-:W-:Y:S02]  /*45e0*/  F2FP.RELU.F16.F32.PACK_AB R173, R152, R151 ;  /* 0x0000009798ad723e */ /* 0x000fe400000008ff */
[----:B------:R5:W-:Y:S01]  /*45f0*/  MUFU.EX2 R162, R168 ;  /* 0x000000a800a27308 */ /* 0x000be20000000800 */
[----:B---3--:R-:W-:Y:S02]  /*4600*/  @P1 FADD.FTZ R158, -R158, -RZ ;  /* 0x800000ff9e9e1221 */ /* 0x008fe40000010100 */
[----:B------:R3:W-:Y:S01]  /*4610*/  STS [R212], R173 ;  /* 0x000000add4007388 */ /* 0x0007e20000000800 */
[----:B--2---:R-:W-:Y:S06]  /*4620*/  SHF.R.U32.HI R169, RZ, 0x18, R163 ;  /* 0x00000018ffa97819 */ /* 0x004fec00000116a3 */
[----:B------:R-:W2:Y:S01]  /*4630*/  MUFU.EX2 R164, R164 ;  /* 0x000000a400a47308 */ /* 0x000ea20000000800 */
[----:B------:R-:W-:Y:S01]  /*4640*/  F2FP.RELU.F16.F32.PACK_AB R179, R158, R157 ;  /* 0x0000009d9eb3723e */ /* 0x000fe200000008ff */
[----:B-1----:R-:W-:Y:S01]  /*4650*/  @!P2 FADD.FTZ R161, -R161, -RZ ;  /* 0x800000ffa1a1a221 */ /* 0x002fe20000010100 */
[----:B------:R-:W-:Y:S07]  /*4660*/  ISETP.LE.U32.AND P1, PT, R169, UR14, PT ;  /* 0x0000000ea9007c0c */ /* 0x000fee000bf23070 */
[----:B------:R-:W1:Y:S01]  /*4670*/  MUFU.EX2 R163, R167 ;  /* 0x000000a700a37308 */ /* 0x000e620000000800 */
[--C-:B------:R-:W-:Y:S01]  /*4680*/  FFMA.FTZ R169, R18, UR15, -R166.reuse ;  /* 0x0000000f12a97c23 */ /* 0x100fe200080108a6 */
[----:B----4-:R-:W-:Y:S01]  /*4690*/  @!P3 FADD.FTZ R160, -R160, -RZ ;  /* 0x800000ffa0a0b221 */ /* 0x010fe20000010100 */
[----:B------:R-:W-:Y:S01]  /*46a0*/  ISETP.GT.U32.AND P3, PT, R165, UR14, PT ;  /* 0x0000000ea5007c0c */ /* 0x000fe2000bf64070 */
[----:B-----5:R-:W-:Y:S01]  /*46b0*/  FFMA.FTZ R168, R19, UR15, -R166 ;  /* 0x0000000f13a87c23 */ /* 0x020fe200080108a6 */
[----:B------:R-:W-:Y:S05]  /*46c0*/  FSETP.GE.FTZ.AND P2, PT, R151, RZ, PT ;  /* 0x000000ff9700720b */ /* 0x000fea0003f56000 */
[----:B------:R-:W4:Y:S01]  /*46d0*/  MUFU.EX2 R166, R169 ;  /* 0x000000a900a67308 */ /* 0x000f220000000800 */
[----:B------:R-:W-:Y:S09]  /*46e0*/  F2FP.RELU.F16.F32.PACK_AB R177, R160, R159 ;  /* 0x0000009fa0b1723e */ /* 0x000ff200000008ff */
[----:B------:R-:W5:Y:S01]  /*46f0*/  MUFU.EX2 R165, R168 ;  /* 0x000000a800a57308 */ /* 0x000f620000000800 */
[----:B--2---:R-:W-:Y:S01]  /*4700*/  @P6 FADD.FTZ R164, -R164, -RZ ;  /* 0x800000ffa4a46221 */ /* 0x004fe20000010100 */
[----:B------:R-:W-:Y:S01]  /*4710*/  @!P1 FADD.FTZ R162, -R162, -RZ ;  /* 0x800000ffa2a29221 */ /* 0x000fe20000010100 */
[----:B------:R-:W-:Y:S01]  /*4720*/  FSETP.GE.FTZ.AND P1, PT, R152, RZ, PT ;  /* 0x000000ff9800720b */ /* 0x000fe20003f36000 */
[----:B-1----:R-:W-:Y:S01]  /*4730*/  @!P0 FADD.FTZ R163, -R163, -RZ ;  /* 0x800000ffa3a38221 */ /* 0x002fe20000010100 */
[----:B------:R-:W-:Y:S02]  /*4740*/  F2FP.RELU.F16.F32.PACK_AB R167, R154, R153 ;  /* 0x000000999aa7723e */ /* 0x000fe400000008ff */
[----:B------:R-:W-:Y:S02]  /*4750*/  F2FP.RELU.F16.F32.PACK_AB R175, R162, R161 ;  /* 0x000000a1a2af723e */ /* 0x000fe400000008ff */
[----:B---3--:R-:W-:Y:S01]  /*4760*/  F2FP.RELU.F16.F32.PACK_AB R173, R164, R163 ;  /* 0x000000a3a4ad723e */ /* 0x008fe200000008ff */
[----:B------:R1:W-:Y:S01]  /*4770*/  STS [R212+0x400], R167 ;  /* 0x000400a7d4007388 */ /* 0x0003e20000000800 */
[----:B----4-:R-:W-:Y:S01]  /*4780*/  @P4 FADD.FTZ R166, -R166, -RZ ;  /* 0x800000ffa6a64221 */ /* 0x010fe20000010100 */
[----:B------:R-:W-:Y:S01]  /*4790*/  FSETP.GE.FTZ.AND P0, PT, R155, RZ, PT ;  /* 0x000000ff9b00720b */ /* 0x000fe20003f16000 */
[----:B-----5:R-:W-:Y:S03]  /*47a0*/  @P3 FADD.FTZ R165, -R165, -RZ ;  /* 0x800000ffa5a53221 */ /* 0x020fe60000010100 */
[----:B------:R-:W-:Y:S01]  /*47b0*/  STS [R240], R181 ;  /* 0x000000b5f0007388 */ /* 0x000fe20000000800 */
[----:B------:R-:W-:Y:S02]  /*47c0*/  ISETP.NE.AND P4, PT, R236, RZ, PT ;  /* 0x000000ffec00720c */ /* 0x000fe40003f85270 */
[----:B------:R-:W-:Y:S03]  /*47d0*/  FSETP.GE.FTZ.AND P6, PT, R153, RZ, PT ;  /* 0x000000ff9900720b */ /* 0x000fe60003fd6000 */
[----:B------:R-:W-:Y:S01]  /*47e0*/  STS [R240+0x400], R179 ;  /* 0x000400b3f0007388 */ /* 0x000fe20000000800 */
[----:B------:R-:W-:Y:S05]  /*47f0*/  F2FP.RELU.F16.F32.PACK_AB R169, R165, R166 ;  /* 0x000000a6a5a9723e */ /* 0x000fea00000008ff */
[----:B------:R-:W-:Y:S06]  /*4800*/  STS [R214], R177 ;  /* 0x000000b1d6007388 */ /* 0x000fec0000000800 */
[----:B------:R-:W-:Y:S06]  /*4810*/  STS [R214+0x400], R175 ;  /* 0x000400afd6007388 */ /* 0x000fec0000000800 */
[----:B------:R-:W-:Y:S06]  /*4820*/  STS [R218], R173 ;  /* 0x000000adda007388 */ /* 0x000fec0000000800 */
[----:B------:R-:W-:Y:S06]  /*4830*/  STS [R218+0x400], R169 ;  /* 0x000400a9da007388 */ /* 0x000fec0000000800 */
[----:B------:R-:W-:Y:S06]  /*4840*/  LDSM.16.M88.4 R68, [R198+0xc000] ;  /* 0x00c00000c644783b */ /* 0x000fec0000000200 */
[----:B------:R-:W2:Y:S06]  /*4850*/  LDSM.16.M88.4 R72, [R194+0x6000] ;  /* 0x00600000c248783b */ /* 0x000eac0000000200 */
[----:B------:R-:W3:Y:S06]  /*4860*/  LDSM.16.M88.4 R76, [R194+0x6800] ;  /* 0x00680000c24c783b */ /* 0x000eec0000000200 */
[----:B------:R-:W-:Y:S06]  /*4870*/  LDSM.16.M88.4 R80, [R186+0xc000] ;  /* 0x00c00000ba50783b */ /* 0x000fec0000000200 */
[----:B------:R-:W4:Y:S06]  /*4880*/  LDSM.16.M88.4 R84, [R199+0x6000] ;  /* 0x00600000c754783b */ /* 0x000f2c0000000200 */
[----:B-1----:R-:W5:Y:S06]  /*4890*/  LDG.E R167, desc[UR24][R170.64] ;  /* 0x00000018aaa77981 */ /* 0x002f6c000c1e1900 */
[----:B------:R-:W1:Y:S06]  /*48a0*/  LDSM.16.M88.4 R88, [R199+0x6800] ;  /* 0x00680000c758783b */ /* 0x000e6c0000000200 */
[----:B------:R5:W5:Y:S06]  /*48b0*/  LDG.E R168, desc[UR24][R170.64+0x20] ;  /* 0x00002018aaa87981 */ /* 0x000b6c000c1e1900 */
[----:B------:R-:W-:Y:S01]  /*48c0*/  LDSM.16.M88.4 R92, [R196+0xc000] ;  /* 0x00c00000c45c783b */ /* 0x000fe20000000200 */
[C---:B--2---:R-:W-:Y:S05]  /*48d0*/  HMMA.16816.F32 R4, R68.reuse, R72, RZ ;  /* 0x000000484404723c */ /* 0x044fea00000018ff */
[----:B------:R-:W2:Y:S03]  /*48e0*/  LDSM.16.M88.4 R96, [R0+0x6000] ;  /* 0x006000000060783b */ /* 0x000ea60000000200 */
[C---:B------:R-:W-:Y:S03]  /*48f0*/  HMMA.16816.F32 R8, R68.reuse, R74, RZ ;  /* 0x0000004a4408723c */ /* 0x040fe600000018ff */
[----:B------:R-:W-:Y:S05]  /*4900*/  LDSM.16.M88.4 R72, [R185+0xc000] ;  /* 0x00c00000b948783b */ /* 0x000fea0000000200 */
[C---:B---3--:R-:W-:Y:S08]  /*4910*/  HMMA.16816.F32 R12, R68.reuse, R76, RZ ;  /* 0x0000004c440c723c */ /* 0x048ff000000018ff */
[----:B------:R-:W-:Y:S01]  /*4920*/  HMMA.16816.F32 R16, R68, R78, RZ ;  /* 0x0000004e4410723c */ /* 0x000fe200000018ff */
[----:B------:R-:W3:Y:S06]  /*4930*/  LDSM.16.M88.4 R68, [R0+0x6800] ;  /* 0x006800000044783b */ /* 0x000eec0000000200 */
        /* <DEDUP_REMOVED lines=8> */
[C---:B--2---:R-:W-:Y:S08]  /*49c0*/  HMMA.16816.F32 R4, R92.reuse, R96, R4 ;  /* 0x000000605c04723c */ /* 0x044ff00000001804 */
[C---:B------:R-:W-:Y:S01]  /*49d0*/  HMMA.16816.F32 R8, R92.reuse, R98, R8 ;  /* 0x000000625c08723c */ /* 0x040fe20000001808 */
[----:B------:R-:W-:Y:S07]  /*49e0*/  LDSM.16.M88.4 R96, [R199+0x8000] ;  /* 0x00800000c760783b */ /* 0x000fee0000000200 */
[C---:B---3--:R-:W-:Y:S08]  /*49f0*/  HMMA.16816.F32 R12, R92.reuse, R68, R12 ;  /* 0x000000445c0c723c */ /* 0x048ff0000000180c */
[----:B------:R-:W-:Y:S01]  /*4a00*/  HMMA.16816.F32 R16, R92, R70, R16 ;  /* 0x000000465c10723c */ /* 0x000fe20000001810 */
[----:B------:R-:W2:Y:S06]  /*4a10*/  LDSM.16.M88.4 R68, [R194+0x8800] ;  /* 0x00880000c244783b */ /* 0x000eac0000000200 */
[----:B------:R-:W3:Y:S01]  /*4a20*/  LDSM.16.M88.4 R92, [R186+0xe000] ;  /* 0x00e00000ba5c783b */ /* 0x000ee20000000200 */
[C---:B------:R-:W-:Y:S08]  /*4a30*/  HMMA.16816.F32 R4, R72.reuse, R76, R4 ;  /* 0x0000004c4804723c */ /* 0x040ff00000001804 */
[C---:B------:R-:W-:Y:S01]  /*4a40*/  HMMA.16816.F32 R8, R72.reuse, R78, R8 ;  /* 0x0000004e4808723c */ /* 0x040fe20000001808 */
[----:B------:R-:W-:Y:S07]  /*4a50*/  LDSM.16.M88.4 R76, [R196+0xe000] ;  /* 0x00e00000c44c783b */ /* 0x000fee0000000200 */
[C---:B-1----:R-:W-:Y:S08]  /*4a60*/  HMMA.16816.F32 R12, R72.reuse, R80, R12 ;  /* 0x00000050480c723c */ /* 0x042ff0000000180c */
[----:B------:R-:W-:Y:S01]  /*4a70*/  HMMA.16816.F32 R16, R72, R82, R16 ;  /* 0x000000524810723c */ /* 0x000fe20000001810 */
[----:B------:R-:W1:Y:S06]  /*4a80*/  LDSM.16.M88.4 R72, [R199+0x8800] ;  /* 0x00880000c748783b */ /* 0x000e6c0000000200 */
[----:B------:R-:W1:Y:S01]  /*4a90*/  LDSM.16.M88.4 R80, [R0+0x8000] ;  /* 0x008000000050783b */ /* 0x000e620000000200 */
[C---:B----4-:R-:W-:Y:S08]  /*4aa0*/  HMMA.16816.F32 R4, R84.reuse, R88, R4 ;  /* 0x000000585404723c */ /* 0x050ff00000001804 */
[C---:B------:R-:W-:Y:S01]  /*4ab0*/  HMMA.16816.F32 R8, R84.reuse, R90, R8 ;  /* 0x0000005a5408723c */ /* 0x040fe20000001808 */
[----:B------:R-:W-:Y:S07]  /*4ac0*/  LDSM.16.M88.4 R88, [R197+0x8000] ;  /* 0x00800000c558783b */ /* 0x000fee0000000200 */
[C---:B--2---:R-:W-:Y:S08]  /*4ad0*/  HMMA.16816.F32 R12, R84.reuse, R68, R12 ;  /* 0x00000044540c723c */ /* 0x044ff0000000180c */
[----:B------:R-:W-:Y:S01]  /*4ae0*/  HMMA.16816.F32 R16, R84, R70, R16 ;  /* 0x000000465410723c */ /* 0x000fe20000001810 */
[----:B------:R-:W2:Y:S06]  /*4af0*/  LDSM.16.M88.4 R68, [R0+0x8800] ;  /* 0x008800000044783b */ /* 0x000eac0000000200 */
[----:B------:R-:W4:Y:S01]  /*4b00*/  LDSM.16.M88.4 R84, [R185+0xe000] ;  /* 0x00e00000b954783b */ /* 0x000f220000000200 */
[C---:B---3--:R-:W-:Y:S08]  /*4b10*/  HMMA.16816.F32 R4, R92.reuse, R96, R4 ;  /* 0x000000605c04723c */ /* 0x048ff00000001804 */
[C---:B------:R-:W-:Y:S01]  /*4b20*/  HMMA.16816.F32 R8, R92.reuse, R98, R8 ;  /* 0x000000625c08723c */ /* 0x040fe20000001808 */
[----:B------:R-:W-:Y:S07]  /*4b30*/  LDSM.16.M88.4 R96, [R194+0xa000] ;  /* 0x00a00000c260783b */ /* 0x000fee0000000200 */
[C---:B-1----:R-:W-:Y:S08]  /*4b40*/  HMMA.16816.F32 R12, R92.reuse, R72, R12 ;  /* 0x000000485c0c723c */ /* 0x042ff0000000180c */
[----:B------:R-:W-:Y:S01]  /*4b50*/  HMMA.16816.F32 R16, R92, R74, R16 ;  /* 0x0000004a5c10723c */ /* 0x000fe20000001810 */
[----:B------:R-:W1:Y:S06]  /*4b60*/  LDSM.16.M88.4 R72, [R197+0x8800] ;  /* 0x00880000c548783b */ /* 0x000e6c0000000200 */
[----:B------:R-:W3:Y:S01]  /*4b70*/  LDSM.16.M88.4 R92, [R198+0x10000] ;  /* 0x01000000c65c783b */ /* 0x000ee20000000200 */
[C---:B------:R-:W-:Y:S08]  /*4b80*/  HMMA.16816.F32 R4, R76.reuse, R80, R4 ;  /* 0x000000504c04723c */ /* 0x040ff00000001804 */
[C---:B------:R-:W-:Y:S01]  /*4b90*/  HMMA.16816.F32 R8, R76.reuse, R82, R8 ;  /* 0x000000524c08723c */ /* 0x040fe20000001808 */
[----:B------:R-:W-:Y:S07]  /*4ba0*/  LDSM.16.M88.4 R80, [R199+0xa000] ;  /* 0x00a00000c750783b */ /* 0x000fee0000000200 */
[C---:B--2---:R-:W-:Y:S08]  /*4bb0*/  HMMA.16816.F32 R12, R76.reuse, R68, R12 ;  /* 0x000000444c0c723c */ /* 0x044ff0000000180c */
[----:B------:R-:W-:Y:S01]  /*4bc0*/  HMMA.16816.F32 R16, R76, R70, R16 ;  /* 0x000000464c10723c */ /* 0x000fe20000001810 */
[----:B------:R-:W2:Y:S06]  /*4bd0*/  LDSM.16.M88.4 R68, [R194+0xa800] ;  /* 0x00a80000c244783b */ /* 0x000eac0000000200 */
[----:B------:R-:W2:Y:S01]  /*4be0*/  LDSM.16.M88.4 R76, [R186+0x10000] ;  /* 0x01000000ba4c783b */ /* 0x000ea20000000200 */
[C---:B----4-:R-:W-:Y:S08]  /*4bf0*/  HMMA.16816.F32 R4, R84.reuse, R88, R4 ;  /* 0x000000585404723c */ /* 0x050ff00000001804 */
[C---:B------:R-:W-:Y:S01]  /*4c00*/  HMMA.16816.F32 R8, R84.reuse, R90, R8 ;  /* 0x0000005a5408723c */ /* 0x040fe20000001808 */
[----:B------:R-:W-:Y:S07]  /*4c10*/  LDSM.16.M88.4 R88, [R0+0xa000] ;  /* 0x00a000000058783b */ /* 0x000fee0000000200 */
[C---:B-1----:R-:W-:Y:S08]  /*4c20*/  HMMA.16816.F32 R12, R84.reuse, R72, R12 ;  /* 0x00000048540c723c */ /* 0x042ff0000000180c */
[----:B------:R-:W-:Y:S01]  /*4c30*/  HMMA.16816.F32 R16, R84, R74, R16 ;  /* 0x0000004a5410723c */ /* 0x000fe20000001810 */
[----:B------:R-:W1:Y:S06]  /*4c40*/  LDSM.16.M88.4 R72, [R199+0xa800] ;  /* 0x00a80000c748783b */ /* 0x000e6c0000000200 */
[----:B------:R-:W4:Y:S01]  /*4c50*/  LDSM.16.M88.4 R84, [R196+0x10000] ;  /* 0x01000000c454783b */ /* 0x000f220000000200 */
[C---:B---3--:R-:W-:Y:S08]  /*4c60*/  HMMA.16816.F32 R4, R92.reuse, R96, R4 ;  /* 0x000000605c04723c */ /* 0x048ff00000001804 */
[C---:B------:R-:W-:Y:S01]  /*4c70*/  HMMA.16816.F32 R8, R92.reuse, R98, R8 ;  /* 0x000000625c08723c */ /* 0x040fe20000001808 */
[----:B------:R-:W-:Y:S07]  /*4c80*/  LDSM.16.M88.4 R96, [R197+0xa000] ;  /* 0x00a00000c560783b */ /* 0x000fee0000000200 */
[C---:B--2---:R-:W-:Y:S08]  /*4c90*/  HMMA.16816.F32 R12, R92.reuse, R68, R12 ;  /* 0x000000445c0c723c */ /* 0x044ff0000000180c */
[----:B------:R-:W-:Y:S01]  /*4ca0*/  HMMA.16816.F32 R16, R92, R70, R16 ;  /* 0x000000465c10723c */ /* 0x000fe20000001810 */
[----:B------:R-:W2:Y:S06]  /*4cb0*/  LDSM.16.M88.4 R68, [R0+0xa800] ;  /* 0x00a800000044783b */ /* 0x000eac0000000200 */
[----:B------:R-:W3:Y:S01]  /*4cc0*/  LDSM.16.M88.4 R92, [R185+0x10000] ;  /* 0x01000000b95c783b */ /* 0x000ee20000000200 */
[C---:B------:R-:W-:Y:S08]  /*4cd0*/  HMMA.16816.F32 R4, R76.reuse, R80, R4 ;  /* 0x000000504c04723c */ /* 0x040ff00000001804 */
[C---:B------:R-:W-:Y:S08]  /*4ce0*/  HMMA.16816.F32 R8, R76.reuse, R82, R8 ;  /* 0x000000524c08723c */ /* 0x040ff00000001808 */
[C---:B-1----:R-:W-:Y:S08]  /*4cf0*/  HMMA.16816.F32 R12, R76.reuse, R72, R12 ;  /* 0x000000484c0c723c */ /* 0x042ff0000000180c */
[----:B------:R-:W-:Y:S01]  /*4d00*/  HMMA.16816.F32 R16, R76, R74, R16 ;  /* 0x0000004a4c10723c */ /* 0x000fe20000001810 */
[----:B------:R-:W1:Y:S07]  /*4d10*/  LDSM.16.M88.4 R72, [R197+0xa800] ;  /* 0x00a80000c548783b */ /* 0x000e6e0000000200 */
[C---:B----4-:R-:W-:Y:S08]  /*4d20*/  HMMA.16816.F32 R4, R84.reuse, R88, R4 ;  /* 0x000000585404723c */ /* 0x050ff00000001804 */
[C---:B------:R-:W-:Y:S08]  /*4d30*/  HMMA.16816.F32 R8, R84.reuse, R90, R8 ;  /* 0x0000005a5408723c */ /* 0x040ff00000001808 */
[C---:B--2---:R-:W-:Y:S08]  /*4d40*/  HMMA.16816.F32 R12, R84.reuse, R68, R12 ;  /* 0x00000044540c723c */ /* 0x044ff0000000180c */
[----:B------:R-:W-:Y:S08]  /*4d50*/  HMMA.16816.F32 R16, R84, R70, R16 ;  /* 0x000000465410723c */ /* 0x000ff00000001810 */
[C---:B---3--:R-:W-:Y:S08]  /*4d60*/  HMMA.16816.F32 R4, R92.reuse, R96, R4 ;  /* 0x000000605c04723c */ /* 0x048ff00000001804 */
[C---:B------:R-:W-:Y:S08]  /*4d70*/  HMMA.16816.F32 R8, R92.reuse, R98, R8 ;  /* 0x000000625c08723c */ /* 0x040ff00000001808 */
[C---:B-1----:R-:W-:Y:S03]  /*4d80*/  HMMA.16816.F32 R12, R92.reuse, R72, R12 ;  /* 0x000000485c0c723c */ /* 0x042fe6000000180c */
[C---:B-----5:R-:W-:Y:S01]  /*4d90*/  FADD.FTZ R170, -R167.reuse, R4 ;  /* 0x00000004a7aa7221 */ /* 0x060fe20000010100 */
[C---:B------:R-:W-:Y:S01]  /*4da0*/  FADD.FTZ R172, -R167.reuse, R5 ;  /* 0x00000005a7ac7221 */ /* 0x040fe20000010100 */
[----:B------:R-:W-:Y:S03]  /*4db0*/  FADD.FTZ R171, -R168, R7 ;  /* 0x00000007a8ab7221 */ /* 0x000fe60000010100 */
[-C--:B------:R-:W-:Y:S01]  /*4dc0*/  FSEL R170, R170, R167.reuse, P2 ;  /* 0x000000a7aaaa7208 */ /* 0x080fe20001000000 */
[----:B------:R-:W-:Y:S03]  /*4dd0*/  HMMA.16816.F32 R16, R92, R74, R16 ;  /* 0x0000004a5c10723c */ /* 0x000fe60000001810 */
[-C--:B------:R-:W-:Y:S01]  /*4de0*/  FSEL R169, R172, R167.reuse, P1 ;  /* 0x000000a7aca97208 */ /* 0x080fe20000800000 */
[----:B------:R-:W-:Y:S01]  /*4df0*/  FADD.FTZ R174, -R167, R8 ;  /* 0x00000008a7ae7221 */ /* 0x000fe20000010100 */
[----:B------:R-:W-:Y:S01]  /*4e00*/  FSETP.GE.FTZ.AND P2, PT, R159, RZ, PT ;  /* 0x000000ff9f00720b */ /* 0x000fe20003f56000 */
[----:B------:R-:W-:Y:S01]  /*4e10*/  FADD.FTZ R172, -R167, R9 ;  /* 0x00000009a7ac7221 */ /* 0x000fe20000010100 */
[----:B------:R-:W-:Y:S01]  /*4e20*/  FSETP.GE.FTZ.AND P1, PT, R160, RZ, PT ;  /* 0x000000ffa000720b */ /* 0x000fe20003f36000 */
[----:B------:R-:W-:Y:S01]  /*4e30*/  FMUL.FTZ R170, R151, R170 ;  /* 0x000000aa97aa7220 */ /* 0x000fe20000410000 */
[----:B------:R-:W-:Y:S01]  /*4e40*/  FSEL R174, R174, R167, P0 ;  /* 0x000000a7aeae7208 */ /* 0x000fe20000000000 */
[----:B------:R-:W-:Y:S01]  /*4e50*/  FMUL.FTZ R169, R152, R169 ;  /* 0x000000a998a97220 */ /* 0x000fe20000410000 */
[----:B------:R-:W-:Y:S01]  /*4e60*/  FSETP.GE.FTZ.AND P0, PT, R156, RZ, PT ;  /* 0x000000ff9c00720b */ /* 0x000fe20003f16000 */
[----:B------:R-:W-:Y:S02]  /*4e70*/  FADD.FTZ R152, -R167, R12 ;  /* 0x0000000ca7987221 */ /* 0x000fe40000010100 */
[----:B------:R-:W-:Y:S01]  /*4e80*/  FMUL.FTZ R174, R155, R174 ;  /* 0x000000ae9bae7220 */ /* 0x000fe20000410000 */
[-C--:B------:R-:W-:Y:S01]  /*4e90*/  FSEL R151, R172, R167.reuse, P0 ;  /* 0x000000a7ac977208 */ /* 0x080fe20000000000 */
[C---:B------:R-:W-:Y:S01]  /*4ea0*/  FADD.FTZ R172, -R167.reuse, R13 ;  /* 0x0000000da7ac7221 */ /* 0x040fe20000010100 */
[----:B------:R-:W-:Y:S02]  /*4eb0*/  FSETP.GE.FTZ.AND P0, PT, R164, RZ, PT ;  /* 0x000000ffa400720b */ /* 0x000fe40003f16000 */
[----:B------:R-:W-:Y:S01]  /*4ec0*/  FSEL R152, R152, R167, P2 ;  /* 0x000000a798987208 */ /* 0x000fe20001000000 */
[----:B------:R-:W-:Y:S01]  /*4ed0*/  FMUL.FTZ R151, R156, R151 ;  /* 0x000000979c977220 */ /* 0x000fe20000410000 */
[----:B------:R-:W-:Y:S01]  /*4ee0*/  FSEL R155, R172, R167, P1 ;  /* 0x000000a7ac9b7208 */ /* 0x000fe20000800000 */
[----:B------:R-:W-:Y:S01]  /*4ef0*/  FADD.FTZ R156, -R167, R16 ;  /* 0x00000010a79c7221 */ /* 0x000fe20000010100 */
[----:B------:R-:W-:Y:S01]  /*4f00*/  FSETP.GE.FTZ.AND P1, PT, R163, RZ, PT ;  /* 0x000000ffa300720b */ /* 0x000fe20003f36000 */
[----:B------:R-:W-:Y:S01]  /*4f10*/  FMUL.FTZ R152, R159, R152 ;  /* 0x000000989f987220 */ /* 0x000fe20000410000 */
[----:B------:R-:W-:Y:S01]  /*4f20*/  F2FP.F16.F32.PACK_AB R169, R169, R170 ;  /* 0x000000aaa9a9723e */ /* 0x000fe200000000ff */
[----:B------:R-:W-:Y:S01]  /*4f30*/  FMUL.FTZ R155, R160, R155 ;  /* 0x0000009ba09b7220 */ /* 0x000fe20000410000 */
[----:B------:R-:W-:Y:S01]  /*4f40*/  FSEL R156, R156, R167, P1 ;  /* 0x000000a79c9c7208 */ /* 0x000fe20000800000 */
[----:B------:R-:W-:Y:S01]  /*4f50*/  FADD.FTZ R159, -R168, R6 ;  /* 0x00000006a89f7221 */ /* 0x000fe20000010100 */
[----:B------:R-:W-:Y:S01]  /*4f60*/  F2FP.F16.F32.PACK_AB R151, R151, R174 ;  /* 0x000000ae9797723e */ /* 0x000fe200000000ff */
[----:B------:R-:W-:Y:S01]  /*4f70*/  @P0 FADD.FTZ R167, -R167, R17 ;  /* 0x00000011a7a70221 */ /* 0x000fe20000010100 */
[----:B------:R-:W-:Y:S01]  /*4f80*/  F2FP.F16.F32.PACK_AB R155, R155, R152 ;  /* 0x000000989b9b723e */ /* 0x000fe200000000ff */
[----:B------:R-:W-:Y:S01]  /*4f90*/  FMUL.FTZ R163, R163, R156 ;  /* 0x0000009ca3a37220 */ /* 0x000fe20000410000 */
        /* <DEDUP_REMOVED lines=18> */
[--C-:B------:R-:W-:Y:S01]  /*50c0*/  IMAD.IADD R235, R235, 0x1, R6.reuse ;  /* 0x00000001ebeb7824 */ /* 0x100fe200078e0206 */
        /* <DEDUP_REMOVED lines=39> */
.L_x_1485:
[----:B------:R-:W-:Y:S01]  /*5340*/  FSETP.GE.FTZ.AND P0, PT, R154, RZ, PT ;  /* 0x000000ff9a00720b */ /* 0x000fe20003f16000 */
[C---:B------:R-:W-:Y:S01]  /*5350*/  FADD.FTZ R5, -R168.reuse, R10 ;  /* 0x0000000aa8057221 */ /* 0x040fe20000010100 */
[C---:B------:R-:W-:Y:S01]  /*5360*/  FADD.FTZ R11, -R168.reuse, R11 ;  /* 0x0000000ba80b7221 */ /* 0x040fe20000010100 */
[-C--:B------:R-:W-:Y:S01]  /*5370*/  FSEL R4, R159, R168.reuse, P6 ;  /* 0x000000a89f047208 */ /* 0x080fe20003000000 */
[C---:B------:R-:W-:Y:S01]  /*5380*/  FADD.FTZ R15, -R168.reuse, R15 ;  /* 0x0000000fa80f7221 */ /* 0x040fe20000010100 */
[----:B------:R-:W-:Y:S01]  /*5390*/  FSEL R171, R171, R168, P0 ;  /* 0x000000a8abab7208 */ /* 0x000fe20000000000 */
[----:B------:R-:W-:Y:S01]  /*53a0*/  FADD.FTZ R7, -R168, R18 ;  /* 0x00000012a8077221 */ /* 0x000fe20000010100 */
[----:B------:R-:W-:Y:S01]  /*53b0*/  FSETP.GE.FTZ.AND P0, PT, R157, RZ, PT ;  /* 0x000000ff9d00720b */ /* 0x000fe20003f16000 */
[----:B------:R-:W-:Y:S01]  /*53c0*/  FMUL.FTZ R4, R153, R4 ;  /* 0x0000000499047220 */ /* 0x000fe20000410000 */
[----:B------:R-:W-:Y:S01]  /*53d0*/  FSETP.GE.FTZ.AND P1, PT, R158, RZ, PT ;  /* 0x000000ff9e00720b */ /* 0x000fe20003f36000 */
[----:B------:R-:W-:Y:S01]  /*53e0*/  FMUL.FTZ R171, R154, R171 ;  /* 0x000000ab9aab7220 */ /* 0x000fe20000410000 */
[-C--:B------:R-:W-:Y:S01]  /*53f0*/  FSEL R6, R5, R168.reuse, P0 ;  /* 0x000000a805067208 */ /* 0x080fe20000000000 */
[----:B------:R-:W-:Y:S01]  /*5400*/  FADD.FTZ R5, -R168, R14 ;  /* 0x0000000ea8057221 */ /* 0x000fe20000010100 */
[----:B------:R-:W-:Y:S01]  /*5410*/  FSETP.GE.FTZ.AND P0, PT, R165, RZ, PT ;  /* 0x000000ffa500720b */ /* 0x000fe20003f16000 */
[----:B------:R-:W-:Y:S01]  /*5420*/  STS [R212+-0x2000], R169 ;  /* 0xffe000a9d4007388 */ /* 0x000fe20000000800 */
[----:B------:R-:W-:Y:S01]  /*5430*/  FSEL R11, R11, R168, P1 ;  /* 0x000000a80b0b7208 */ /* 0x000fe20000800000 */
[----:B------:R-:W-:Y:S01]  /*5440*/  FMUL.FTZ R6, R157, R6 ;  /* 0x000000069d067220 */ /* 0x000fe20000410000 */
[----:B------:R-:W-:Y:S01]  /*5450*/  FSETP.GE.FTZ.AND P3, PT, R161, RZ, PT ;  /* 0x000000ffa100720b */ /* 0x000fe20003f76000 */
[----:B------:R-:W-:Y:S01]  /*5460*/  FMUL.FTZ R164, R164, R167 ;  /* 0x000000a7a4a47220 */ /* 0x000fe20000410000 */
[----:B------:R-:W-:Y:S01]  /*5470*/  FSETP.GE.FTZ.AND P2, PT, R162, RZ, PT ;  /* 0x000000ffa200720b */ /* 0x000fe20003f56000 */
[----:B------:R-:W-:Y:S01]  /*5480*/  FMUL.FTZ R11, R158, R11 ;  /* 0x0000000b9e0b7220 */ /* 0x000fe20000410000 */
[-C--:B-1----:R-:W-:Y:S01]  /*5490*/  FSEL R8, R5, R168.reuse, P3 ;  /* 0x000000a805087208 */ /* 0x082fe20001800000 */
[----:B------:R-:W-:Y:S01]  /*54a0*/  IMAD R221, R215, UR13, RZ ;  /* 0x0000000dd7dd7c24 */ /* 0x000fe2000f8e02ff */
[----:B------:R-:W-:Y:S02]  /*54b0*/  FSEL R15, R15, R168, P2 ;  /* 0x000000a80f0f7208 */ /* 0x000fe40001000000 */
[----:B------:R-:W-:Y:S01]  /*54c0*/  FSETP.GE.FTZ.AND P1, PT, R166, RZ, PT ;  /* 0x000000ffa600720b */ /* 0x000fe20003f36000 */
[----:B------:R-:W-:Y:S01]  /*54d0*/  FMUL.FTZ R8, R161, R8 ;  /* 0x00000008a1087220 */ /* 0x000fe20000410000 */
[----:B------:R-:W-:Y:S01]  /*54e0*/  F2FP.F16.F32.PACK_AB R171, R171, R4 ;  /* 0x00000004abab723e */ /* 0x000fe200000000ff */
[----:B------:R-:W-:Y:S01]  /*54f0*/  FMUL.FTZ R15, R162, R15 ;  /* 0x0000000fa20f7220 */ /* 0x000fe20000410000 */
[----:B------:R-:W-:Y:S01]  /*5500*/  FSEL R7, R7, R168, P1 ;  /* 0x000000a807077208 */ /* 0x000fe20000800000 */
[----:B------:R-:W-:Y:S01]  /*5510*/  @P0 FADD.FTZ R168, -R168, R19 ;  /* 0x00000013a8a80221 */ /* 0x000fe20000010100 */
[----:B------:R-:W-:Y:S01]  /*5520*/  F2FP.F16.F32.PACK_AB R73, R11, R6 ;  /* 0x000000060b49723e */ /* 0x000fe200000000ff */
[----:B------:R-:W-:Y:S01]  /*5530*/  STS [R212+-0x1c00], R171 ;  /* 0xffe400abd4007388 */ /* 0x000fe20000000800 */
[----:B------:R-:W-:Y:S01]  /*5540*/  F2FP.F16.F32.PACK_AB R81, R15, R8 ;  /* 0x000000080f51723e */ /* 0x000fe200000000ff */
[----:B------:R-:W-:Y:S01]  /*5550*/  FMUL.FTZ R7, R166, R7 ;  /* 0x00000007a6077220 */ /* 0x000fe20000410000 */
[----:B------:R-:W-:Y:S02]  /*5560*/  FMUL.FTZ R168, R165, R168 ;  /* 0x000000a8a5a87220 */ /* 0x000fe40000410000 */
[----:B------:R-:W-:Y:S01]  /*5570*/  STS [R240+-0x2000], R151 ;  /* 0xffe00097f0007388 */ /* 0x000fe20000000800 */
[----:B------:R-:W-:Y:S04]  /*5580*/  F2FP.F16.F32.PACK_AB R163, R164, R163 ;  /* 0x000000a3a4a3723e */ /* 0x000fe800000000ff */
[----:B------:R-:W-:Y:S01]  /*5590*/  STS [R240+-0x1c00], R73 ;  /* 0xffe40049f0007388 */ /* 0x000fe20000000800 */
[----:B------:R-:W-:Y:S04]  /*55a0*/  F2FP.F16.F32.PACK_AB R89, R168, R7 ;  /* 0x00000007a859723e */ /* 0x000fe800000000ff */
[----:B------:R-:W-:Y:S05]  /*55b0*/  STS [R214+-0x2000], R155 ;  /* 0xffe0009bd6007388 */ /* 0x000fea0000000800 */
[----:B------:R-:W-:Y:S05]  /*55c0*/  STS [R214+-0x1c00], R81 ;  /* 0xffe40051d6007388 */ /* 0x000fea0000000800 */
[----:B------:R-:W-:Y:S05]  /*55d0*/  STS [R218+-0x2000], R163 ;  /* 0xffe000a3da007388 */ /* 0x000fea0000000800 */
[----:B------:R-:W-:Y:S01]  /*55e0*/  STS [R218+-0x1c00], R89 ;  /* 0xffe40059da007388 */ /* 0x000fe20000000800 */
[----:B------:R-:W-:Y:S06]  /*55f0*/  BAR.SYNC.DEFER_BLOCKING 0x0 ;  /* 0x0000000000007b1d */ /* 0x000fec0000010000 */
[----:B------:R-:W-:Y:S05]  /*5600*/  LDSM.16.MT88.4 R4, [R191] ;  /* 0x00000000bf04783b */ /* 0x000fea0000004200 */
        /* <DEDUP_REMOVED lines=117> */
.L_x_1486:
[----:B------:R-:W-:Y:S01]  /*5d60*/  LDSM.16.M88.4 R148, [R192+0x1e000] ;  /* 0x01e00000c094783b */ /* 0x000fe20000000200 */
[----:B------:R-:W-:Y:S02]  /*5d70*/  ISETP.GT.AND P3, PT, R236, RZ, PT ;  /* 0x000000ffec00720c */ /* 0x000fe40003f64270 */
        /* <DEDUP_REMOVED lines=94> */
[C---:B------:R-:W-:Y:S03]  /*6360*/  LEA R164, P0, R221.reuse, R148, 0x5 ;  /* 0x00000094dda47211 */ /* 0x040fe600078028ff */
        /* <DEDUP_REMOVED lines=161> */
[----:B------:R-:W-:Y:S01]  /*6d80*/  LOP3.LUT R4, R236, 0x1, RZ, 0xc0, !PT ;  /* 0x00000001ec047812 */ /* 0x000fe200078ec0ff */
        /* <DEDUP_REMOVED lines=23> */
[----:B------:R-:W1:Y:S01]  /*6f00*/  LDCU UR4, c[0x0][0x500] ;  /* 0x0000a000ff0477ac */ /* 0x000e620008000800 */
[----:B------:R-:W-:Y:S02]  /*6f10*/  LOP3.LUT P0, RZ, R216, 0x10, RZ, 0xc0, !PT ;  /* 0x00000010d8ff7812 */ /* 0x000fe4000780c0ff */
[C---:B------:R-:W-:Y:S01]  /*6f20*/  IADD3 R5, PT, PT, R211.reuse, 0x40, RZ ;  /* 0x00000040d3057810 */ /* 0x040fe20007ffe0ff */
[----:B------:R-:W2:Y:S10]  /*6f30*/  LDCU UR5, c[0x0][0x4fc] ;  /* 0x00009f80ff0577ac */ /* 0x000eb40008000800 */
[----:B------:R-:W-:-:S02]  /*6f40*/  @P0 IADD3 R5, PT, PT, R211, -0x40, RZ ;  /* 0xffffffc0d3050810 */ /* 0x000fc40007ffe0ff */
[----:B------:R-:W-:Y:S01]  /*6f50*/  ISETP.NE.AND P0, PT, R239, -0x1, PT ;  /* 0xffffffffef00780c */ /* 0x000fe20003f05270 */
        /* <DEDUP_REMOVED lines=66> */
[----:B--2---:R-:W-:Y:S01]  /*7380*/  FMUL.FTZ R20, R20, UR5 ;  /* 0x0000000514147c20 */ /* 0x004fe20008410000 */
        /* <DEDUP_REMOVED lines=129> */
[----:B------:R-:W1:Y:S04]  /*7ba0*/  LDCU.64 UR4, c[0x0][0x5a8] ;  /* 0x0000b500ff0477ac */ /* 0x000e680008000a00 */
[----:B--2---:R-:W-:Y:S02]  /*7bb0*/  IMAD R5, R5, UR10, RZ ;  /* 0x0000000a05057c24 */ /* 0x004fe4000f8e02ff */
[----:B------:R-:W-:-:S04]  /*7bc0*/  IMAD.WIDE.U32 R6, R238, UR10, RZ ;  /* 0x0000000aee067c25 */ /* 0x000fc8000f8e00ff */
[----:B------:R-:W-:-:S05]  /*7bd0*/  IMAD R0, R238, UR11, R5 ;  /* 0x0000000bee007c24 */ /* 0x000fca000f8e0205 */
[----:B------:R-:W-:-:S03]  /*7be0*/  IADD3 R7, PT, PT, R7, R0, RZ ;  /* 0x0000000007077210 */ /* 0x000fc60007ffe0ff */
[----:B-1----:R-:W-:-:S04]  /*7bf0*/  IMAD.WIDE.U32 R42, R201, UR4, R6 ;  /* 0x00000004c92a7c25 */ /* 0x002fc8000f8e0006 */
[----:B------:R-:W-:Y:S01]  /*7c00*/  IMAD R40, R201, UR5, R43 ;  /* 0x00000005c9287c24 */ /* 0x000fe2000f8e022b */
[----:B------:R-:W-:Y:S05]  /*7c10*/  BRA `(.L_x_1489) ;  /* 0x0000000000147947 */ /* 0x000fea0003800000 */
.L_x_1488:
[----:B------:R-:W2:Y:S01]  /*7c20*/  LDCU.64 UR10, c[0x0][0x5c0] ;  /* 0x0000b800ff0a77ac */ /* 0x000ea20008000a00 */
[----:B-1----:R-:W-:-:S05]  /*7c30*/  IADD3 R42, PT, PT, R238, R239, RZ ;  /* 0x000000efee2a7210 */ /* 0x002fca0007ffe0ff */
[C---:B--2---:R-:W-:Y:S02]  /*7c40*/  IMAD R40, R42.reuse, UR11, RZ ;  /* 0x0000000b2a287c24 */ /* 0x044fe4000f8e02ff */
[----:B------:R-:W-:-:S05]  /*7c50*/  IMAD.WIDE.U32 R42, R42, UR10, RZ ;  /* 0x0000000a2a2a7c25 */ /* 0x000fca000f8e00ff */
[----:B------:R-:W-:Y:S02]  /*7c60*/  IADD3 R40, PT, PT, R43, R40, RZ ;  /* 0x000000282b287210 */ /* 0x000fe40007ffe0ff */
.L_x_1489:
        /* <DEDUP_REMOVED lines=12> */
.L_x_1490:
[----:B------:R-:W1:Y:S01]  /*7d30*/  LDCU.64 UR6, c[0x0][0x5c8] ;  /* 0x0000b900ff0677ac */ /* 0x000e620008000a00 */
[----:B------:R-:W-:-:S05]  /*7d40*/  IADD3 R4, PT, PT, R238, R239, RZ ;  /* 0x000000efee047210 */ /* 0x000fca0007ffe0ff */
[C---:B-1----:R-:W-:Y:S02]  /*7d50*/  IMAD R0, R4.reuse, UR7, RZ ;  /* 0x0000000704007c24 */ /* 0x042fe4000f8e02ff */
[----:B------:R-:W-:-:S05]  /*7d60*/  IMAD.WIDE.U32 R4, R4, UR6, RZ ;  /* 0x0000000604047c25 */ /* 0x000fca000f8e00ff */
[----:B------:R-:W-:Y:S02]  /*7d70*/  IADD3 R0, PT, PT, R5, R0, RZ ;  /* 0x0000000005007210 */ /* 0x000fe40007ffe0ff */
[----:B------:R-:W-:-:S07]  /*7d80*/  MOV R2, R4 ;  /* 0x0000000400027202 */ /* 0x000fce0000000f00 */
.L_x_1491:
[----:B------:R-:W-:Y:S01]  /*7d90*/  BAR.SYNC.DEFER_BLOCKING 0x0 ;  /* 0x0000000000007b1d */ /* 0x000fe20000010000 */
[----:B------:R-:W-:Y:S01]  /*7da0*/  USHF.R.S32.HI UR12, URZ, 0x1f, UR27 ;  /* 0x0000001fff0c7899 */ /* 0x000fe2000801141b */
[----:B------:R-:W-:Y:S01]  /*7db0*/  MOV R59, RZ ;  /* 0x000000ff003b7202 */ /* 0x000fe20000000f00 */
[----:B------:R-:W-:Y:S01]  /*7dc0*/  IMAD.U32 R41, RZ, RZ, UR10 ;  /* 0x0000000aff297e24 */ /* 0x000fe2000f8e00ff */
[----:B------:R-:W-:Y:S01]  /*7dd0*/  MOV R52, UR6 ;  /* 0x0000000600347c02 */ /* 0x000fe20008000f00 */
[----:B------:R-:W-:Y:S01]  /*7de0*/  IMAD.MOV.U32 R58, RZ, RZ, R204 ;  /* 0x000000ffff3a7224 */ /* 0x000fe200078e00cc */
[----:B------:R-:W1:Y:S01]  /*7df0*/  LDCU.64 UR4, c[0x0][0x5d8] ;  /* 0x0000bb00ff0477ac */ /* 0x000e620008000a00 */
[----:B------:R-:W-:Y:S01]  /*7e00*/  VIADD R237, R237, -UR27 ;  /* 0x8000001beded7c36 */ /* 0x000fe20008000000 */
[----:B------:R-:W-:Y:S01]  /*7e10*/  BSSY.RECONVERGENT B0, `(.L_x_1492) ;  /* 0x0000027000007945 */ /* 0x000fe20003800200 */
[----:B------:R-:W-:Y:S01]  /*7e20*/  IMAD.WIDE.U32 R44, R41, UR27, R58 ;  /* 0x0000001b292c7c25 */ /* 0x000fe2000f8e003a */
[----:B------:R-:W-:-:S02]  /*7e30*/  UIMAD UR13, UR12, UR10, URZ ;  /* 0x0000000a0c0d72a4 */ /* 0x000fc4000f8e02ff */
[-C--:B------:R-:W-:Y:S02]  /*7e40*/  ISETP.GE.AND P3, PT, R205, R237.reuse, PT ;  /* 0x000000edcd00720c */ /* 0x080fe40003f66270 */
[----:B------:R-:W-:Y:S01]  /*7e50*/  UIMAD UR13, UR27, UR11, UR13 ;  /* 0x0000000b1b0d72a4 */ /* 0x000fe2000f8e020d */
[----:B------:R-:W-:Y:S02]  /*7e60*/  IADD3 R60, P0, PT, R42, R44, RZ ;  /* 0x0000002c2a3c7210 */ /* 0x000fe40007f1e0ff */
[----:B------:R-:W-:-:S03]  /*7e70*/  ISETP.GE.AND P5, PT, R208, R237, PT ;  /* 0x000000edd000720c */ /* 0x000fc60003fa6270 */
[----:B------:R-:W-:Y:S02]  /*7e80*/  IADD3.X R61, PT, PT, R40, UR13, R45, P0, !PT ;  /* 0x0000000d283d7c10 */ /* 0x000fe400087fe42d */
        /* <DEDUP_REMOVED lines=20> */
[----:B------:R-:W-:-:S04]  /*7fd0*/  IMAD.WIDE.U32 R64, R205, UR10, R56 ;  /* 0x0000000acd407c25 */ /* 0x000fc8000f8e0038 */
[----:B------:R-:W-:Y:S01]  /*7fe0*/  IMAD R56, R205, UR11, R65 ;  /* 0x0000000bcd387c24 */ /* 0x000fe2000f8e0241 */
        /* <DEDUP_REMOVED lines=9> */
.L_x_1493:
[----:B------:R-:W-:Y:S05]  /*8080*/  BSYNC.RECONVERGENT B0 ;  /* 0x0000000000007941 */ /* 0x000fea0003800200 */
.L_x_1492:
[----:B------:R-:W-:Y:S04]  /*8090*/  BSSY.RECONVERGENT B0, `(.L_x_1494) ;  /* 0x0000012000007945 */ /* 0x000fe80003800200 */
        /* <DEDUP_REMOVED lines=17> */
.L_x_1495:
[----:B------:R-:W-:Y:S05]  /*81b0*/  BSYNC.RECONVERGENT B0 ;  /* 0x0000000000007941 */ /* 0x000fea0003800200 */
.L_x_1494:
[----:B------:R-:W2:Y:S01]  /*81c0*/  LDCU.64 UR4, c[0x0][0x5e0] ;  /* 0x0000bc00ff0477ac */ /* 0x000ea20008000a00 */
[----:B---34-:R-:W-:Y:S01]  /*81d0*/  IMAD.WIDE.U32 R28, R52, UR27, R58 ;  /* 0x0000001b341c7c25 */ /* 0x018fe2000f8e003a */
[----:B------:R-:W-:Y:S01]  /*81e0*/  BSSY.RECONVERGENT B0, `(.L_x_1496) ;  /* 0x0000015000007945 */ /* 0x000fe20003800200 */
[----:B------:R-:W-:Y:S01]  /*81f0*/  UIMAD UR12, UR12, UR6, URZ ;  /* 0x000000060c0c72a4 */ /* 0x000fe2000f8e02ff */
[----:B-1----:R-:W-:-:S03]  /*8200*/  IADD3 R32, P0, PT, R2, R28, RZ ;  /* 0x0000001c02207210 */ /* 0x002fc60007f1e0ff */
[----:B------:R-:W-:-:S06]  /*8210*/  UIMAD UR12, UR27, UR7, UR12 ;  /* 0x000000071b0c72a4 */ /* 0x000fcc000f8e020c */
[----:B------:R-:W-:-:S03]  /*8220*/  IADD3.X R33, PT, PT, R0, UR12, R29, P0, !PT ;  /* 0x0000000c00217c10 */ /* 0x000fc600087fe41d */
[----:B--2---:R-:W-:-:S04]  /*8230*/  IMAD.WIDE.U32 R32, R200, UR4, R32 ;  /* 0x00000004c8207c25 */ /* 0x004fc8000f8e0020 */
[----:B------:R-:W-:Y:S01]  /*8240*/  IMAD R29, R200, UR5, R33 ;  /* 0x00000005c81d7c24 */ /* 0x000fe2000f8e0221 */
[----:B------:R-:W-:Y:S06]  /*8250*/  @P3 BRA `(.L_x_1497) ;  /* 0x0000000000343947 */ /* 0x000fec0003800000 */
[----:B------:R-:W1:Y:S01]  /*8260*/  LDCU UR10, c[0x0][0x440] ;  /* 0x00008800ff0a77ac */ /* 0x000e620008000800 */
[----:B------:R-:W-:Y:S01]  /*8270*/  IMAD.MOV.U32 R28, RZ, RZ, R32 ;  /* 0x000000ffff1c7224 */ /* 0x000fe200078e0020 */
[----:B------:R-:W2:Y:S03]  /*8280*/  LDCU.64 UR4, c[0x0][0x568] ;  /* 0x0000ad00ff0477ac */ /* 0x000ea60008000a00 */
        /* <DEDUP_REMOVED lines=10> */
.L_x_1497:
[----:B------:R-:W-:Y:S05]  /*8330*/  BSYNC.RECONVERGENT B0 ;  /* 0x0000000000007941 */ /* 0x000fea0003800200 */
.L_x_1496:
[----:B------:R-:W-:Y:S05]  /*8340*/  @P5 BRA `(.L_x_1457) ;  /* 0x00000000003c5947 */ /* 0x000fea0003800000 */
[----:B------:R-:W2:Y:S01]  /*8350*/  LDCU UR10, c[0x0][0x440] ;  /* 0x00008800ff0a77ac */ /* 0x000ea20008000800 */
[----:B------:R-:W-:Y:S02]  /*8360*/  IMAD R53, R53, UR6, RZ ;  /* 0x0000000635357c24 */ /* 0x000fe4000f8e02ff */
[----:B------:R-:W-:Y:S01]  /*8370*/  IMAD.MOV.U32 R28, RZ, RZ, R32 ;  /* 0x000000ffff1c7224 */ /* 0x000fe200078e0020 */
[----:B------:R-:W3:Y:S01]  /*8380*/  LDCU.64 UR4, c[0x0][0x568] ;  /* 0x0000ad00ff0477ac */ /* 0x000ee20008000a00 */
[C---:B------:R-:W-:Y:S02]  /*8390*/  IMAD R53, R54.reuse, UR7, R53 ;  /* 0x0000000736357c24 */ /* 0x040fe4000f8e0235 */
[----:B-1----:R-:W-:-:S04]  /*83a0*/  IMAD.WIDE.U32 R8, R54, UR6, R28 ;  /* 0x0000000636087c25 */ /* 0x002fc8000f8e001c */
[----:B------:R-:W-:Y:S01]  /*83b0*/  IMAD.IADD R53, R53, 0x1, R9 ;  /* 0x0000000135357824 */ /* 0x000fe200078e0209 */
        /* <DEDUP_REMOVED lines=8> */
.L_x_1457:
[----:B------:R-:W-:Y:S05]  /*8440*/  BSYNC.RECONVERGENT B1 ;  /* 0x0000000000017941 */ /* 0x000fea0003800200 */
.L_x_1435:
        /* <DEDUP_REMOVED lines=11> */
.L_x_1499:
        /* <DEDUP_REMOVED lines=16> */
.L_x_2180:


//--------------------- .text._ZN5flash44flash_bwd_dq_dk_dv_loop_seqk_parallel_kernelI23Flash_bwd_kernel_traitsILi192ELi64ELi64ELi8ELi4ELi2ELi2ELb0ELb0EN7cutlass6half_tE19Flash_kernel_traitsILi192ELi64ELi64ELi8ES3_EELb0ELb0ELb0ELb0ELb0ELb0ELb1EEEvNS_16Flash_bwd_paramsE --------------------------
	.section	.text._ZN5flash44flash_bwd_dq_dk_dv_loop_seqk_parallel_kernelI23Flash_bwd_kernel_traitsILi192ELi64ELi64ELi8ELi4ELi2ELi2ELb0ELb0EN7cutlass6half_tE19Flash_kernel_traitsILi192ELi64ELi64ELi8ES3_EELb0ELb0ELb0ELb0ELb0ELb0ELb1EEEvNS_16Flash_bwd_paramsE,"ax",@progbits
	.align	128
        .global         _ZN5flash44flash_bwd_dq_dk_dv_loop_seqk_parallel_kernelI23Flash_bwd_kernel_traitsILi192ELi64ELi64ELi8ELi4ELi2ELi2ELb0ELb0EN7cutlass6half_tE19Flash_kernel_traitsILi192ELi64ELi64ELi8ES3_EELb0ELb0ELb0ELb0ELb0ELb0ELb1EEEvNS_16Flash_bwd_paramsE
        .type           _ZN5flash44flash_bwd_dq_dk_dv_loop_seqk_parallel_kernelI23Flash_bwd_kernel_traitsILi192ELi64ELi64ELi8ELi4ELi2ELi2ELb0ELb0EN7cutlass6half_tE19Flash_kernel_traitsILi192ELi64ELi64ELi8ES3_EELb0ELb0ELb0ELb0ELb0ELb0ELb1EEEvNS_16Flash_bwd_paramsE,@function
        .size           _ZN5flash44flash_bwd_dq_dk_dv_loop_seqk_parallel_kernelI23Flash_bwd_kernel_traitsILi192ELi64ELi64ELi8ELi4ELi2ELi2ELb0ELb0EN7cutlass6half_tE19Flash_kernel_traitsILi192ELi64ELi64ELi8ES3_EELb0ELb0ELb0ELb0ELb0ELb0ELb1EEEvNS_16Flash_bwd_paramsE,(.L_x_2181 - _ZN5flash44flash_bwd_dq_dk_dv_loop_seqk_parallel_kernelI23Flash_bwd_kernel_traitsILi192ELi64ELi64ELi8ELi4ELi2ELi2ELb0ELb0EN7cutlass6half_tE19Flash_kernel_traitsILi192ELi64ELi64ELi8ES3_EELb0ELb0ELb0ELb0ELb0ELb0ELb1EEEvNS_16Flash_bwd_paramsE)
        .other          _ZN5flash44flash_bwd_dq_dk_dv_loop_seqk_parallel_kernelI23Flash_bwd_kernel_traitsILi192ELi64ELi64ELi8ELi4ELi2ELi2ELb0ELb0EN7cutlass6half_tE19Flash_kernel_traitsILi192ELi64ELi64ELi8ES3_EELb0ELb0ELb0ELb0ELb0ELb0ELb1EEEvNS_16Flash_bwd_paramsE,@"STO_CUDA_ENTRY STV_DEFAULT"
_ZN5flash44flash_bwd_dq_dk_dv_loop_seqk_parallel_kernelI23Flash_bwd_kernel_traitsILi192ELi64ELi64ELi8ELi4ELi2ELi2ELb0ELb0EN7cutlass6half_tE19Flash_kernel_traitsILi192ELi64ELi64ELi8ES3_EELb0ELb0ELb0ELb0ELb0ELb0ELb1EEEvNS_16Flash_bwd_paramsE:
.text._ZN5flash44flash_bwd_dq_dk_dv_loop_seqk_parallel_kernelI23Flash_bwd_kernel_traitsILi192ELi64ELi64ELi8ELi4ELi2ELi2ELb0ELb0EN7cutlass6half_tE19Flash_kernel_traitsILi192ELi64ELi64ELi8ES3_EELb0ELb0ELb0ELb0ELb0ELb0ELb1EEEvNS_16Flash_bwd_paramsE:
        /* <DEDUP_REMOVED lines=12> */
[----:B------:R-:W-:Y:S01]  /*00c0*/  IMAD.U32 R207, RZ, RZ, UR5 ;  /* 0x00000005ffcf7e24 */ /* 0x000fe2000f8e00ff */
        /* <DEDUP_REMOVED lines=25> */
[----:B------:R-:W-:Y:S01]  /*0260*/  UIADD3 UR4, UPT, UPT, UR6, 0x12000, URZ ;  /* 0x0001200006047890 */ /* 0x000fe2000fffe0ff */
[----:B------:R-:W-:Y:S02]  /*0270*/  LOP3.LUT R215, R8, 0x1c0, R7, 0xf8, !PT ;  /* 0x000001c008d77812 */ /* 0x000fe400078ef807 */
[----:B------:R-:W-:Y:S02]  /*0280*/  LOP3.LUT R203, R203, 0x7, R4, 0xf8, !PT ;  /* 0x00000007cbcb7812 */ /* 0x000fe400078ef804 */
[----:B------:R-:W-:Y:S01]  /*0290*/  LOP3.LUT R215, R0, R215, RZ, 0xfc, !PT ;  /* 0x000000d700d77212 */ /* 0x000fe200078efcff */
[----:B------:R-:W-:Y:S01]  /*02a0*/  IMAD.SHL.U32 R0, R204, 0x40, RZ ;  /* 0x00000040cc007824 */ /* 0x000fe200078e00ff */
[----:B------:R-:W-:-:S02]  /*02b0*/  LOP3.LUT R4, R2, 0x200, RZ, 0xc0, !PT ;  /* 0x0000020002047812 */ /* 0x000fc400078ec0ff */
[----:B------:R-:W-:Y:S02]  /*02c0*/  SHF.R.U32.HI R206, RZ, 0x3, R204 ;  /* 0x00000003ffce7819 */ /* 0x000fe400000116cc */
[----:B------:R-:W-:Y:S02]  /*02d0*/  LOP3.LUT R9, R4, 0x3800, R7, 0xf8, !PT ;  /* 0x0000380004097812 */ /* 0x000fe400078ef807 */
[----:B------:R-:W-:Y:S01]  /*02e0*/  LOP3.LUT R7, R7, 0x1c0, RZ, 0xc0, !PT ;  /* 0x000001c007077812 */ /* 0x000fe200078ec0ff */
[----:B------:R-:W-:Y:S01]  /*02f0*/  VIADD R210, R206, 0x20 ;  /* 0x00000020ced27836 */ /* 0x000fe20000000000 */
[----:B------:R-:W-:Y:S02]  /*0300*/  LOP3.LUT R4, R0, 0x1c0, RZ, 0xc0, !PT ;  /* 0x000001c000047812 */ /* 0x000fe400078ec0ff */
[----:B------:R-:W-:Y:S02]  /*0310*/  LOP3.LUT R3, R6, 0x10, RZ, 0xc0, !PT ;  /* 0x0000001006037812 */ /* 0x000fe400078ec0ff */
[----:B------:R-:W-:-:S02]  /*0320*/  LOP3.LUT R214, R7, 0x18, R206, 0xf8, !PT ;  /* 0x0000001807d67812 */ /* 0x000fc400078ef8ce */
[----:B------:R-:W-:Y:S02]  /*0330*/  LOP3.LUT R7, R4, 0x38, R205, 0xf8, !PT ;  /* 0x0000003804077812 */ /* 0x000fe400078ef8cd */
[----:B------:R-:W-:Y:S02]  /*0340*/  LOP3.LUT R4, R3, 0x8, R204, 0xf8, !PT ;  /* 0x0000000803047812 */ /* 0x000fe400078ef8cc */
[----:B------:R-:W-:Y:S02]  /*0350*/  LOP3.LUT R8, R2, 0x400, RZ, 0xc0, !PT ;  /* 0x0000040002087812 */ /* 0x000fe400078ec0ff */
[C---:B------:R-:W-:Y:S02]  /*0360*/  LOP3.LUT R3, R7.reuse, 0x8, R6, 0x78, !PT ;  /* 0x0000000807037812 */ /* 0x040fe400078e7806 */
[----:B------:R-:W-:Y:S02]  /*0370*/  LOP3.LUT R191, R4, R7, RZ, 0x3c, !PT ;  /* 0x0000000704bf7212 */ /* 0x000fe400078e3cff */
[----:B------:R-:W-:-:S02]  /*0380*/  LOP3.LUT R194, R7, 0x8, R204, 0x78, !PT ;  /* 0x0000000807c27812 */ /* 0x000fc400078e78cc */
[--C-:B------:R-:W-:Y:S02]  /*0390*/  LOP3.LUT R11, R8, 0x6, R5.reuse, 0xf8, !PT ;  /* 0x00000006080b7812 */ /* 0x100fe400078ef805 */
[----:B------:R-:W-:Y:S02]  /*03a0*/  LOP3.LUT R214, R214, 0x38, R5, 0x78, !PT ;  /* 0x00000038d6d67812 */ /* 0x000fe400078e7805 */
[----:B------:R-:W-:Y:S02]  /*03b0*/  LOP3.LUT R7, R0, 0x200, RZ, 0xc0, !PT ;  /* 0x0000020000077812 */ /* 0x000fe400078ec0ff */
[----:B--2---:R-:W-:Y:S02]  /*03c0*/  LEA R208, P0, R202, R208, 0x2 ;  /* 0x000000d0cad07211 */ /* 0x004fe400078010ff */
[----:B------:R-:W-:Y:S02]  /*03d0*/  LOP3.LUT R5, R5, 0x20, RZ, 0xc0, !PT ;  /* 0x0000002005057812 */ /* 0x000fe400078ec0ff */
[----:B------:R-:W-:-:S02]  /*03e0*/  LOP3.LUT R198, R7, 0xc00, R2, 0xf8, !PT ;  /* 0x00000c0007c67812 */ /* 0x000fc400078ef802 */
[----:B------:R-:W-:Y:S02]  /*03f0*/  LOP3.LUT R190, R7, 0x400, R2, 0xf8, !PT ;  /* 0x0000040007be7812 */ /* 0x000fe400078ef802 */
[----:B------:R-:W-:Y:S02]  /*0400*/  R2P PR, R204, 0xe ;  /* 0x0000000ecc007804 */ /* 0x000fe40000000000 */
[----:B------:R-:W-:Y:S02]  /*0410*/  LOP3.LUT R5, R5, 0x18, R206, 0xf8, !PT ;  /* 0x0000001805057812 */ /* 0x000fe400078ef8ce */
[-C--:B------:R-:W-:Y:S02]  /*0420*/  LOP3.LUT R198, R198, R3.reuse, RZ, 0xfc, !PT ;  /* 0x00000003c6c67212 */ /* 0x080fe400078efcff */
[----:B------:R-:W-:Y:S02]  /*0430*/  LOP3.LUT R190, R190, R3, RZ, 0xfc, !PT ;  /* 0x00000003bebe7212 */ /* 0x000fe400078efcff */
[----:B------:R-:W-:-:S02]  /*0440*/  LOP3.LUT R4, R5, 0x1c0, R0, 0xf8, !PT ;  /* 0x000001c005047812 */ /* 0x000fc400078ef800 */
[----:B------:R-:W-:Y:S02]  /*0450*/  LOP3.LUT R3, R205, 0x1f8, RZ, 0xc0, !PT ;  /* 0x000001f8cd037812 */ /* 0x000fe400078ec0ff */
[----:B------:R-:W-:Y:S02]  /*0460*/  LEA R215, R215, UR5, 0x1 ;  /* 0x00000005d7d77c11 */ /* 0x000fe4000f8e08ff */
[----:B------:R-:W-:Y:S02]  /*0470*/  LOP3.LUT R194, R9, R194, RZ, 0xfc, !PT ;  /* 0x000000c209c27212 */ /* 0x000fe400078efcff */
[----:B------:R-:W-:Y:S01]  /*0480*/  LOP3.LUT R191, R191, 0x200, R2, 0xf8, !PT ;  /* 0x00000200bfbf7812 */ /* 0x000fe200078ef802 */
[C---:B------:R-:W-:Y:S01]  /*0490*/  VIADD R217, R215.reuse, 0x20 ;  /* 0x00000020d7d97836 */ /* 0x040fe20000000000 */
[----:B------:R-:W-:Y:S01]  /*04a0*/  LOP3.LUT R195, R4, 0x38, R205, 0x78, !PT ;  /* 0x0000003804c37812 */ /* 0x000fe200078e78cd */
[----:B------:R-:W-:Y:S01]  /*04b0*/  @P3 VIADD R217, R215, 0xffffffe0 ;  /* 0xffffffe0d7d93836 */ /* 0x000fe20000000000 */
[----:B------:R-:W-:-:S02]  /*04c0*/  LOP3.LUT R216, R3, 0x38, R204, 0x78, !PT ;  /* 0x0000003803d87812 */ /* 0x000fc400078e78cc */
[C---:B------:R-:W-:Y:S02]  /*04d0*/  SEL R187, R220.reuse, 0xfffffff0, !P1 ;  /* 0xfffffff0dcbb7807 */ /* 0x040fe40004800000 */
[----:B------:R-:W-:Y:S02]  /*04e0*/  SEL R220, R220, 0xfffffff0, !P2 ;  /* 0xfffffff0dcdc7807 */ /* 0x000fe40005000000 */
[----:B------:R-:W-:Y:S01]  /*04f0*/  SEL R193, R193, 0xffffffc0, !P2 ;  /* 0xffffffc0c1c17807 */ /* 0x000fe20005000000 */
[----:B------:R-:W-:Y:S01]  /*0500*/  IMAD.SHL.U32 R187, R187, 0x2, RZ ;  /* 0x00000002bbbb7824 */ /* 0x000fe200078e00ff */
[----:B------:R-:W-:Y:S01]  /*0510*/  LEA R194, R194, UR4, 0x1 ;  /* 0x00000004c2c27c11 */ /* 0x000fe2000f8e08ff */
[----:B------:R-:W-:Y:S01]  /*0520*/  IMAD.IADD R235, R215, 0x1, R220 ;  /* 0x00000001d7eb7824 */ /* 0x000fe200078e02dc */
[----:B------:R-:W-:Y:S01]  /*0530*/  LEA R191, R191, UR5, 0x1 ;  /* 0x00000005bfbf7c11 */ /* 0x000fe2000f8e08ff */
[----:B------:R-:W-:Y:S01]  /*0540*/  IMAD.IADD R220, R220, 0x1, R217 ;  /* 0x00000001dcdc7824 */ /* 0x000fe200078e02d9 */
[----:B------:R-:W-:Y:S01]  /*0550*/  LEA R198, R198, UR6, 0x1 ;  /* 0x00000006c6c67c11 */ /* 0x000fe2000f8e08ff */
[C---:B------:R-:W-:Y:S01]  /*0560*/  IMAD.IADD R192, R193.reuse, 0x1, R194 ;  /* 0x00000001c1c07824 */ /* 0x040fe200078e02c2 */
[----:B------:R-:W-:Y:S01]  /*0570*/  LEA R190, R190, UR6, 0x1 ;  /* 0x00000006bebe7c11 */ /* 0x000fe2000f8e08ff */
[----:B------:R-:W-:Y:S01]  /*0580*/  IMAD.IADD R189, R193, 0x1, R191 ;  /* 0x00000001c1bd7824 */ /* 0x000fe200078e02bf */
[----:B------:R-:W-:Y:S01]  /*0590*/  LOP3.LUT R214, R11, R214, RZ, 0xfc, !PT ;  /* 0x000000d60bd67212 */ /* 0x000fe200078efcff */
[----:B------:R-:W-:Y:S01]  /*05a0*/  IMAD.IADD R196, R198, 0x1, R193 ;  /* 0x00000001c6c47824 */ /* 0x000fe200078e02c1 */
[----:B------:R-:W-:Y:S01]  /*05b0*/  LOP3.LUT R195, R195, 0x200, R0, 0xf8, !PT ;  /* 0x00000200c3c37812 */ /* 0x000fe200078ef800 */
[----:B------:R-:W-:Y:S01]  /*05c0*/  IMAD.IADD R2, R193, 0x1, R190 ;  /* 0x00000001c1027824 */ /* 0x000fe200078e02be */
[----:B------:R-:W-:-:S02]  /*05d0*/  LOP3.LUT R212, R205, 0x38, RZ, 0xc0, !PT ;  /* 0x00000038cdd47812 */ /* 0x000fc400078ec0ff */
[----:B------:R-:W-:Y:S02]  /*05e0*/  LOP3.LUT R216, R216, 0x1e00, R205, 0xf8, !PT ;  /* 0x00001e00d8d87812 */ /* 0x000fe400078ef8cd */
[----:B------:R-:W-:Y:S02]  /*05f0*/  LEA.HI.X R209, R202, R209, RZ, 0x2, P0 ;  /* 0x000000d1cad17211 */ /* 0x000fe400000f14ff */
[----:B------:R-:W-:Y:S02]  /*0600*/  SHF.R.U32.HI R204, RZ, 0x5, R204 ;  /* 0x00000005ffcc7819 */ /* 0x000fe400000116cc */
[C---:B------:R-:W-:Y:S02]  /*0610*/  LOP3.LUT R213, R212.reuse, 0x40, RZ, 0xfc, !PT ;  /* 0x00000040d4d57812 */ /* 0x040fe400078efcff */
[----:B------:R-:W-:Y:S02]  /*0620*/  LOP3.LUT R211, R212, 0x80, RZ, 0xfc, !PT ;  /* 0x00000080d4d37812 */ /* 0x000fe400078efcff */
[----:B------:R-:W-:-:S02]  /*0630*/  LEA R216, R216, UR6, 0x1 ;  /* 0x00000006d8d87c11 */ /* 0x000fc4000f8e08ff */
[----:B------:R-:W-:Y:S02]  /*0640*/  LEA R214, R214, UR4, 0x1 ;  /* 0x00000004d6d67c11 */ /* 0x000fe4000f8e08ff */
[----:B---34-:R-:W-:-:S07]  /*0650*/  LEA R195, R195, UR6, 0x1 ;  /* 0x00000006c3c37c11 */ /* 0x018fce000f8e08ff */
.L_x_1565:
[----:B------:R-:W1:Y:S01]  /*0660*/  LDCU.64 UR6, c[0x0][0x470] ;  /* 0x00008e00ff0677ac */ /* 0x000e620008000a00 */
[----:B------:R-:W2:Y:S01]  /*0670*/  LDC.64 R4, c[0x0][0x460] ;  /* 0x00011800ff047b82 */ /* 0x000ea20000000a00 */
        /* <DEDUP_REMOVED lines=21> */
[----:B------:R-:W2:Y:S04]  /*07d0*/  @P3 LDG.E R232, desc[UR18][R4.64] ;  /* 0x0000001204e83981 */ /* 0x000ea8000c1e1900 */
[----:B-----5:R3:W5:Y:S04]  /*07e0*/  @P5 LDG.E R8, desc[UR18][R208.64] ;  /* 0x00000012d0085981 */ /* 0x020768000c1e1900 */
[----:B------:R3:W5:Y:S01]  /*07f0*/  @P2 LDG.E R9, desc[UR18][R208.64+0x4] ;  /* 0x00000412d0092981 */ /* 0x000762000c1e1900 */
[----:B------:R-:W-:-:S02]  /*0800*/  ISETP.NE.AND P4, PT, R200, RZ, PT ;  /* 0x000000ffc800720c */ /* 0x000fc40003f85270 */
[----:B----4-:R-:W-:Y:S02]  /*0810*/  ISETP.EQ.U32.AND P1, PT, R6, RZ, PT ;  /* 0x000000ff0600720c */ /* 0x010fe40003f22070 */
[----:B------:R-:W-:Y:S02]  /*0820*/  IADD3 R12, P0, PT, R13, R6, RZ ;  /* 0x000000060d0c7210 */ /* 0x000fe40007f1e0ff */
[----:B------:R-:W-:-:S03]  /*0830*/  ISETP.EQ.OR.EX P1, PT, R7, RZ, !P4, P1 ;  /* 0x000000ff0700720c */ /* 0x000fc60006722710 */
[----:B------:R-:W-:Y:S01]  /*0840*/  IMAD.X R13, R0, 0x1, R7, P0 ;  /* 0x00000001000d7824 */ /* 0x000fe200000e0607 */
[----:B------:R-:W4:Y:S09]  /*0850*/  @!P3 LDC.64 R4, c[0x0][0x488] ;  /* 0x00012200ff04bb82 */ /* 0x000f320000000a00 */
[----:B------:R3:W5:Y:S01]  /*0860*/  @!P1 LDG.E R234, desc[UR18][R12.64] ;  /* 0x000000120cea9981 */ /* 0x000762000c1e1900 */
[----:B------:R-:W-:Y:S01]  /*0870*/  ISETP.NE.U32.AND P1, PT, R6, RZ, PT ;  /* 0x000000ff0600720c */ /* 0x000fe20003f25070 */
[----:B------:R-:W1:Y:S03]  /*0880*/  @!P2 LDC R0, c[0x0][0x434] ;  /* 0x00010d00ff00ab82 */ /* 0x000e660000000800 */
[----:B------:R-:W-:-:S02]  /*0890*/  ISETP.NE.AND.EX P1, PT, R7, RZ, PT, P1 ;  /* 0x000000ff0700720c */ /* 0x000fc40003f25310 */
        /* <DEDUP_REMOVED lines=8> */
.L_x_1500:
[----:B-----5:R-:W-:Y:S01]  /*0920*/  @!P3 IADD3 R232, PT, PT, R3, R10, -R233 ;  /* 0x0000000a03e8b210 */ /* 0x020fe20007ffe8e9 */
[----:B------:R-:W-:Y:S02]  /*0930*/  IMAD.SHL.U32 R3, R207, 0x40, RZ ;  /* 0x00000040cf037824 */ /* 0x000fe400078e00ff */
[----:B------:R-:W-:-:S03]  /*0940*/  @P2 IMAD.IADD R0, R9, 0x1, -R8 ;  /* 0x0000000109002824 */ /* 0x000fc600078e0a08 */
[----:B------:R-:W-:-:S13]  /*0950*/  ISETP.GT.AND P0, PT, R232, R3, PT ;  /* 0x00000003e800720c */ /* 0x000fda0003f04270 */
        /* <DEDUP_REMOVED lines=26> */
[----:B------:R-:W-:Y:S01]  /*0b00*/  MOV R18, R4 ;  /* 0x0000000400127202 */ /* 0x000fe20000000f00 */
[----:B------:R-:W-:Y:S06]  /*0b10*/  BRA `(.L_x_1503) ;  /* 0x0000000000187947 */ /* 0x000fec0003800000 */
.L_x_1502:
[----:B------:R-:W2:Y:S01]  /*0b20*/  LDCU.64 UR14, c[0x0][0x3b8] ;  /* 0x00007700ff0e77ac */ /* 0x000ea20008000a00 */
[----:B------:R-:W-:-:S05]  /*0b30*/  IADD3 R4, PT, PT, R233, R234, RZ ;  /* 0x000000eae9047210 */ /* 0x000fca0007ffe0ff */
[C---:B--2---:R-:W-:Y:S02]  /*0b40*/  IMAD R17, R4.reuse, UR15, RZ ;  /* 0x0000000f04117c24 */ /* 0x044fe4000f8e02ff */
[----:B------:R-:W-:-:S05]  /*0b50*/  IMAD.WIDE.U32 R4, R4, UR14, RZ ;  /* 0x0000000e04047c25 */ /* 0x000fca000f8e00ff */
[----:B------:R-:W-:Y:S02]  /*0b60*/  IADD3 R17, PT, PT, R5, R17, RZ ;  /* 0x0000001105117210 */ /* 0x000fe40007ffe0ff */
[----:B------:R-:W-:-:S07]  /*0b70*/  MOV R18, R4 ;  /* 0x0000000400127202 */ /* 0x000fce0000000f00 */
.L_x_1503:
[----:B------:R-:W2:Y:S01]  /*0b80*/  LDC R4, c[0x0][0x3e8] ;  /* 0x0000fa00ff047b82 */ /* 0x000ea20000000800 */
[----:B------:R-:W-:Y:S02]  /*0b90*/  SHF.R.S32.HI R14, RZ, 0x1f, R3 ;  /* 0x0000001fff0e7819 */ /* 0x000fe40000011403 */
[----:B--2---:R-:W-:-:S04]  /*0ba0*/  IABS R7, R4 ;  /* 0x0000000400077213 */ /* 0x004fc80000000000 */
[----:B------:R-:W2:Y:S08]  /*0bb0*/  I2F.RP R9, R7 ;  /* 0x0000000700097306 */ /* 0x000eb00000209400 */
[----:B--2---:R-:W2:Y:S02]  /*0bc0*/  MUFU.RCP R10, R9 ;  /* 0x00000009000a7308 */ /* 0x004ea40000001000 */
[----:B--2---:R-:W-:-:S06]  /*0bd0*/  VIADD R10, R10, 0xffffffe ;  /* 0x0ffffffe0a0a7836 */ /* 0x004fcc0000000000 */
[----:B------:R-:W2:Y:S02]  /*0be0*/  F2I.FTZ.U32.TRUNC.NTZ R11, R10 ;  /* 0x0000000a000b7305 */ /* 0x000ea4000021f000 */
[----:B--2---:R-:W-:Y:S02]  /*0bf0*/  IMAD.MOV R5, RZ, RZ, -R11 ;  /* 0x000000ffff057224 */ /* 0x004fe400078e0a0b */
[----:B------:R-:W-:Y:S02]  /*0c00*/  IMAD.MOV.U32 R10, RZ, RZ, RZ ;  /* 0x000000ffff0a7224 */ /* 0x000fe400078e00ff */
        /* <DEDUP_REMOVED lines=29> */
.L_x_1504:
[----:B------:R-:W1:Y:S01]  /*0de0*/  LDCU.64 UR12, c[0x0][0x3c0] ;  /* 0x00007800ff0c77ac */ /* 0x000e620008000a00 */
[----:B------:R-:W-:-:S05]  /*0df0*/  IADD3 R4, PT, PT, R233, R234, RZ ;  /* 0x000000eae9047210 */ /* 0x000fca0007ffe0ff */
[C---:B-1----:R-:W-:Y:S02]  /*0e00*/  IMAD R15, R4.reuse, UR13, RZ ;  /* 0x0000000d040f7c24 */ /* 0x042fe4000f8e02ff */
[----:B------:R-:W-:-:S05]  /*0e10*/  IMAD.WIDE.U32 R4, R4, UR12, RZ ;  /* 0x0000000c04047c25 */ /* 0x000fca000f8e00ff */
[----:B------:R-:W-:Y:S02]  /*0e20*/  IADD3 R15, PT, PT, R5, R15, RZ ;  /* 0x0000000f050f7210 */ /* 0x000fe40007ffe0ff */
[----:B------:R-:W-:-:S07]  /*0e30*/  MOV R16, R4 ;  /* 0x0000000400107202 */ /* 0x000fce0000000f00 */
.L_x_1505:
        /* <DEDUP_REMOVED lines=27> */
.L_x_1506:
[-C--:B------:R-:W-:Y:S02]  /*0ff0*/  IMAD R20, R7, R8.reuse, RZ ;  /* 0x0000000807147224 */ /* 0x080fe400078e02ff */
[----:B------:R-:W-:-:S05]  /*1000*/  IMAD.WIDE.U32 R28, R6, R8, RZ ;  /* 0x00000008061c7225 */ /* 0x000fca00078e00ff */
[----:B------:R-:W-:Y:S02]  /*1010*/  IADD3 R20, PT, PT, R29, R20, RZ ;  /* 0x000000141d147210 */ /* 0x000fe40007ffe0ff */
.L_x_1507:
        /* <DEDUP_REMOVED lines=20> */
.L_x_1508:
[----:B------:R-:W1:Y:S01]  /*1160*/  LDC R22, c[0x0][0x434] ;  /* 0x00010d00ff167b82 */ /* 0x000e620000000800 */
[----:B------:R-:W-:-:S04]  /*1170*/  IMAD R7, R202, UR6, R201 ;  /* 0x00000006ca077c24 */ /* 0x000fc8000f8e02c9 */
[----:B-1----:R-:W-:-:S03]  /*1180*/  IMAD R22, R7, R22, RZ ;  /* 0x0000001607167224 */ /* 0x002fc600078e02ff */
.L_x_1509:
        /* <DEDUP_REMOVED lines=11> */
.L_x_1510:
[----:B------:R-:W1:Y:S01]  /*1240*/  LDC R30, c[0x0][0x444] ;  /* 0x00011100ff1e7b82 */ /* 0x000e620000000800 */
[----:B------:R-:W-:-:S04]  /*1250*/  IMAD R5, R202, UR6, R201 ;  /* 0x00000006ca057c24 */ /* 0x000fc8000f8e02c9 */
[----:B-1----:R-:W-:-:S07]  /*1260*/  IMAD R30, R5, R30, RZ ;  /* 0x0000001e051e7224 */ /* 0x002fce00078e02ff */
.L_x_1511:
[----:B------:R-:W1:Y:S01]  /*1270*/  S2R R31, SR_TID.X ;  /* 0x00000000001f7919 */ /* 0x000e620000002100 */
[----:B------:R-:W2:Y:S01]  /*1280*/  LDC.64 R4, c[0x0][0x590] ;  /* 0x00016400ff047b82 */ /* 0x000ea20000000a00 */
[--C-:B------:R-:W-:Y:S01]  /*1290*/  IADD3 R28, P1, P0, R32, R28, R11.reuse ;  /* 0x0000001c201c7210 */ /* 0x100fe2000783e00b */
[----:B------:R-:W-:Y:S01]  /*12a0*/  IMAD R29, R10, UR6, RZ ;  /* 0x000000060a1d7c24 */ /* 0x000fe2000f8e02ff */
[----:B------:R-:W-:Y:S01]  /*12b0*/  SHF.R.S32.HI R11, RZ, 0x1f, R11 ;  /* 0x0000001fff0b7819 */ /* 0x000fe2000001140b */
[----:B------:R-:W-:Y:S01]  /*12c0*/  IMAD.MOV.U32 R21, RZ, RZ, RZ ;  /* 0x000000ffff157224 */ /* 0x000fe200078e00ff */
[----:B------:R-:W-:Y:S01]  /*12d0*/  ISETP.NE.AND P4, PT, RZ, UR5, PT ;  /* 0x00000005ff007c0c */ /* 0x000fe2000bf85270 */
[----:B------:R-:W3:Y:S01]  /*12e0*/  LDCU.64 UR10, c[0x0][0x3c8] ;  /* 0x00007900ff0a77ac */ /* 0x000ee20008000a00 */
[----:B------:R-:W-:Y:S01]  /*12f0*/  IADD3.X R27, PT, PT, R27, R20, R11, P1, P0 ;  /* 0x000000141b1b7210 */ /* 0x000fe20000fe040b */
[----:B------:R-:W4:Y:S01]  /*1300*/  LDC.64 R6, c[0x0][0x3b0] ;  /* 0x0000ec00ff067b82 */ /* 0x000f220000000a00 */
[----:B------:R-:W-:Y:S01]  /*1310*/  IADD3 R34, P0, PT, R212, R34, RZ ;  /* 0x00000022d4227210 */ /* 0x000fe20007f1e0ff */
[----:B------:R-:W-:Y:S01]  /*1320*/  IMAD.MOV.U32 R20, RZ, RZ, R212 ;  /* 0x000000ffff147224 */ /* 0x000fe200078e00d4 */
[----:B------:R-:W5:Y:S01]  /*1330*/  LDCU.64 UR6, c[0x0][0x550] ;  /* 0x0000aa00ff0677ac */ /* 0x000f620008000a00 */
[----:B------:R-:W-:Y:S01]  /*1340*/  BSSY.RECONVERGENT B1, `(.L_x_1501) ;  /* 0x00006a5000017945 */ /* 0x000fe20003800200 */
[----:B------:R-:W-:Y:S01]  /*1350*/  IADD3.X R35, PT, PT, RZ, R26, RZ, P0, !PT ;  /* 0x0000001aff237210 */ /* 0x000fe200007fe4ff */
[----:B------:R-:W5:Y:S02]  /*1360*/  LDCU.64 UR4, c[0x0][0x570] ;  /* 0x0000ae00ff0477ac */ /* 0x000f640008000a00 */
[----:B------:R-:W3:Y:S01]  /*1370*/  LDC.64 R8, c[0x0][0x5f8] ;  /* 0x00017e00ff087b82 */ /* 0x000ee20000000a00 */
[----:B------:R-:W5:Y:S07]  /*1380*/  LDCU.64 UR8, c[0x0][0x380] ;  /* 0x00007000ff0877ac */ /* 0x000f6e0008000a00 */
[----:B------:R-:W5:Y:S01]  /*1390*/  LDC.64 R10, c[0x0][0x598] ;  /* 0x00016600ff0a7b82 */ /* 0x000f620000000a00 */
[-C--:B--2---:R-:W-:Y:S01]  /*13a0*/  IMAD R32, R25, R4.reuse, RZ ;  /* 0x0000000419207224 */ /* 0x084fe200078e02ff */
[----:B------:R-:W-:Y:S01]  /*13b0*/  SHF.L.U64.HI R221, R4, 0x5, R5 ;  /* 0x0000000504dd7819 */ /* 0x000fe20000010205 */
[----:B------:R-:W-:Y:S01]  /*13c0*/  IMAD.WIDE.U32 R34, R23, R4, R34 ;  /* 0x0000000417227225 */ /* 0x000fe200078e0022 */
[----:B-1----:R-:W-:-:S03]  /*13d0*/  LOP3.LUT R31, R31, 0x1f, RZ, 0xc0, !PT ;  /* 0x0000001f1f1f7812 */ /* 0x002fc600078ec0ff */
[----:B------:R-:W-:Y:S01]  /*13e0*/  IMAD R32, R23, R5, R32 ;  /* 0x0000000517207224 */ /* 0x000fe200078e0220 */
[----:B------:R-:W1:Y:S01]  /*13f0*/  LDC.64 R38, c[0x0][0x5e8] ;  /* 0x00017a00ff267b82 */ /* 0x000e620000000a00 */
[-C--:B----4-:R-:W-:Y:S02]  /*1400*/  IMAD R26, R25, R6.reuse, RZ ;  /* 0x00000006191a7224 */ /* 0x090fe400078e02ff */
        /* <DEDUP_REMOVED lines=9> */
[----:B-----5:R-:W-:Y:S01]  /*14a0*/  IMAD.WIDE.U32 R34, R201, R10, R34 ;  /* 0x0000000ac9227225 */ /* 0x020fe200078e0022 */
        /* <DEDUP_REMOVED lines=19> */
[C---:B------:R-:W-:Y:S01]  /*15e0*/  IMAD.WIDE.U32 R24, R206.reuse, R6, R24 ;  /* 0x00000006ce187225 */ /* 0x040fe200078e0018 */
        /* <DEDUP_REMOVED lines=8> */
[----:B------:R-:W-:Y:S01]  /*1670*/  IMAD.SHL.U32 R222, R4, 0x20, RZ ;  /* 0x0000002004de7824 */ /* 0x000fe200078e00ff */
[----:B------:R-:W-:Y:S01]  /*1680*/  SHF.L.U32 R9, R6, 0x5, RZ ;  /* 0x0000000506097819 */ /* 0x000fe200000006ff */
[----:B--2---:R-:W-:Y:S01]  /*1690*/  IMAD.WIDE R242, R11, 0x4, R242 ;  /* 0x000000040bf27825 */ /* 0x004fe200078e02f2 */
[----:B------:R-:W-:Y:S01]  /*16a0*/  IADD3.X R4, PT, PT, RZ, RZ, RZ, P0, !PT ;  /* 0x000000ffff047210 */ /* 0x000fe200007fe4ff */
        /* <DEDUP_REMOVED lines=12> */
.L_x_1513:
[----:B------:R-:W1:Y:S01]  /*1770*/  LDCU.64 UR8, c[0x0][0x5c0] ;  /* 0x0000b800ff0877ac */ /* 0x000e620008000a00 */
[----:B------:R-:W-:-:S05]  /*1780*/  IADD3 R0, PT, PT, R233, R234, RZ ;  /* 0x000000eae9007210 */ /* 0x000fca0007ffe0ff */
[C---:B-1----:R-:W-:Y:S02]  /*1790*/  IMAD R5, R0.reuse, UR9, RZ ;  /* 0x0000000900057c24 */ /* 0x042fe4000f8e02ff */
[----:B------:R-:W-:-:S05]  /*17a0*/  IMAD.WIDE.U32 R6, R0, UR8, RZ ;  /* 0x0000000800067c25 */ /* 0x000fca000f8e00ff */
[----:B------:R-:W-:Y:S02]  /*17b0*/  IADD3 R0, PT, PT, R7, R5, RZ ;  /* 0x0000000507007210 */ /* 0x000fe40007ffe0ff */
.L_x_1514:
        /* <DEDUP_REMOVED lines=11> */
.L_x_1515:
[----:B------:R-:W1:Y:S01]  /*1870*/  LDCU.64 UR6, c[0x0][0x5c8] ;  /* 0x0000b900ff0677ac */ /* 0x000e620008000a00 */
[----:B------:R-:W-:-:S05]  /*1880*/  IADD3 R233, PT, PT, R233, R234, RZ ;  /* 0x000000eae9e97210 */ /* 0x000fca0007ffe0ff */
[C---:B-1----:R-:W-:Y:S02]  /*1890*/  IMAD R7, R233.reuse, UR7, RZ ;  /* 0x00000007e9077c24 */ /* 0x042fe4000f8e02ff */
[----:B------:R-:W-:-:S05]  /*18a0*/  IMAD.WIDE.U32 R10, R233, UR6, RZ ;  /* 0x00000006e90a7c25 */ /* 0x000fca000f8e00ff */
[----:B------:R-:W-:Y:S02]  /*18b0*/  IADD3 R7, PT, PT, R11, R7, RZ ;  /* 0x000000070b077210 */ /* 0x000fe40007ffe0ff */
.L_x_1516:
        /* <DEDUP_REMOVED lines=27> */
.L_x_1518:
[----:B------:R-:W-:Y:S05]  /*1a70*/  BSYNC.RECONVERGENT B0 ;  /* 0x0000000000007941 */ /* 0x000fea0003800200 */
.L_x_1517:
        /* <DEDUP_REMOVED lines=17> */
.L_x_1520:
[----:B------:R-:W-:Y:S05]  /*1b90*/  BSYNC.RECONVERGENT B0 ;  /* 0x0000000000007941 */ /* 0x000fea0003800200 */
.L_x_1519:
        /* <DEDUP_REMOVED lines=24> */
.L_x_1522:
[----:B------:R-:W-:Y:S05]  /*1d20*/  BSYNC.RECONVERGENT B0 ;  /* 0x0000000000007941 */ /* 0x000fea0003800200 */
.L_x_1521:
        /* <DEDUP_REMOVED lines=19> */
.L_x_1512:
        /* <DEDUP_REMOVED lines=28> */
.L_x_1526:
[----:B------:R2:W-:Y:S01]  /*2020*/  STS.128 [R216+0x10000], RZ ;  /* 0x010000ffd8007388 */ /* 0x0005e20000000c00 */
[----:B------:R-:W-:Y:S05]  /*2030*/  BRA `(.L_x_1527) ;  /* 0x00000000000c7947 */ /* 0x000fea0003800000 */
.L_x_1525:
[----:B------:R1:W-:Y:S04]  /*2040*/  STS.128 [R216+0xc000], RZ ;  /* 0x00c000ffd8007388 */ /* 0x0003e80000000c00 */
[----:B------:R1:W-:Y:S04]  /*2050*/  STS.128 [R216+0xe000], RZ ;  /* 0x00e000ffd8007388 */ /* 0x0003e80000000c00 */
[----:B------:R1:W-:Y:S02]  /*2060*/  STS.128 [R216+0x10000], RZ ;  /* 0x010000ffd8007388 */ /* 0x0003e40000000c00 */
.L_x_1527:
[----:B------:R-:W-:Y:S05]  /*2070*/  BSYNC.RECONVERGENT B0 ;  /* 0x0000000000007941 */ /* 0x000fea0003800200 */
.L_x_1524:
        /* <DEDUP_REMOVED lines=28> */
.L_x_1530:
[----:B------:R1:W-:Y:S02]  /*2240*/  STS.128 [R216+0x11000], RZ ;  /* 0x011000ffd8007388 */ /* 0x0003e40000000c00 */
.L_x_1529:
[----:B------:R-:W-:Y:S05]  /*2250*/  BSYNC.RECONVERGENT B0 ;  /* 0x0000000000007941 */ /* 0x000fea0003800200 */
.L_x_1528:
        /* <DEDUP_REMOVED lines=23> */
.L_x_1533:
[----:B------:R1:W-:Y:S01]  /*23d0*/  STS.128 [R230+0x4000], RZ ;  /* 0x004000ffe6007388 */ /* 0x0003e20000000c00 */
[----:B------:R-:W-:Y:S05]  /*23e0*/  BRA `(.L_x_1534) ;  /* 0x00000000000c7947 */ /* 0x000fea0003800000 */
.L_x_1532:
[----:B------:R1:W-:Y:S04]  /*23f0*/  STS.128 [R230], RZ ;  /* 0x000000ffe6007388 */ /* 0x0003e80000000c00 */
[----:B------:R1:W-:Y:S04]  /*2400*/  STS.128 [R230+0x2000], RZ ;  /* 0x002000ffe6007388 */ /* 0x0003e80000000c00 */
[----:B------:R1:W-:Y:S02]  /*2410*/  STS.128 [R230+0x4000], RZ ;  /* 0x004000ffe6007388 */ /* 0x0003e40000000c00 */
.L_x_1534:
[----:B------:R-:W-:Y:S05]  /*2420*/  BSYNC.RECONVERGENT B0 ;  /* 0x0000000000007941 */ /* 0x000fea0003800200 */
.L_x_1531:
[----:B------:R1:W-:Y:S01]  /*2430*/  @P3 STS.128 [R230+0x1000], RZ ;  /* 0x001000ffe6003388 */ /* 0x0003e20000000c00 */
[----:B------:R-:W-:Y:S03]  /*2440*/  BSSY.RECONVERGENT B0, `(.L_x_1535) ;  /* 0x000001b000007945 */ /* 0x000fe60003800200 */
        /* <DEDUP_REMOVED lines=25> */
.L_x_1537:
[----:B------:R1:W-:Y:S02]  /*25e0*/  STS.128 [R230+0x5000], RZ ;  /* 0x005000ffe6007388 */ /* 0x0003e40000000c00 */
.L_x_1536:
[----:B------:R-:W-:Y:S05]  /*25f0*/  BSYNC.RECONVERGENT B0 ;  /* 0x0000000000007941 */ /* 0x000fea0003800200 */
.L_x_1535:
        /* <DEDUP_REMOVED lines=23> */
[----:B------:R-:W-:Y:S01]  /*2770*/  IMAD.MOV.U32 R6, RZ, RZ, R10 ;  /* 0x000000ffff067224 */ /* 0x000fe200078e000a */
[----:B------:R-:W3:Y:S03]  /*2780*/  LDCU.64 UR4, c[0x0][0x388] ;  /* 0x00007100ff0477ac */ /* 0x000ee60008000a00 */
        /* <DEDUP_REMOVED lines=23> */
.L_x_1540:
[----:B------:R2:W-:Y:S01]  /*2900*/  STS.128 [R216+0x16000], RZ ;  /* 0x016000ffd8007388 */ /* 0x0005e20000000c00 */
[----:B------:R-:W-:Y:S05]  /*2910*/  BRA `(.L_x_1541) ;  /* 0x00000000000c7947 */ /* 0x000fea0003800000 */
.L_x_1539:
[----:B------:R1:W-:Y:S04]  /*2920*/  STS.128 [R216+0x12000], RZ ;  /* 0x012000ffd8007388 */ /* 0x0003e80000000c00 */
[----:B------:R1:W-:Y:S04]  /*2930*/  STS.128 [R216+0x14000], RZ ;  /* 0x014000ffd8007388 */ /* 0x0003e80000000c00 */
[----:B------:R1:W-:Y:S02]  /*2940*/  STS.128 [R216+0x16000], RZ ;  /* 0x016000ffd8007388 */ /* 0x0003e40000000c00 */
.L_x_1541:
[----:B------:R-:W-:Y:S05]  /*2950*/  BSYNC.RECONVERGENT B0 ;  /* 0x0000000000007941 */ /* 0x000fea0003800200 */
.L_x_1538:
        /* <DEDUP_REMOVED lines=34> */
.L_x_1544:
[----:B------:R3:W-:Y:S02]  /*2b80*/  STS.128 [R216+0x17000], RZ ;  /* 0x017000ffd8007388 */ /* 0x0007e40000000c00 */
.L_x_1543:
[----:B------:R-:W-:Y:S05]  /*2b90*/  BSYNC.RECONVERGENT B0 ;  /* 0x0000000000007941 */ /* 0x000fea0003800200 */
.L_x_1542:
[----:B------:R-:W2:Y:S01]  /*2ba0*/  LDCU.64 UR4, c[0x0][0x3d8] ;  /* 0x00007b00ff0477ac */ /* 0x000ea20008000a00 */
[----:B------:R-:W-:Y:S01]  /*2bb0*/  IMAD.WIDE.U32 R6, R3, UR12, R20 ;  /* 0x0000000c03067c25 */ /* 0x000fe2000f8e0014 */
[----:B------:R-:W-:Y:S03]  /*2bc0*/  BSSY.RECONVERGENT B0, `(.L_x_1545) ;  /* 0x0000029000007945 */ /* 0x000fe60003800200 */
[----:B------:R-:W-:Y:S01]  /*2bd0*/  IMAD R0, R14, UR12, RZ ;  /* 0x0000000c0e007c24 */ /* 0x000fe2000f8e02ff */
[----:B------:R-:W-:-:S03]  /*2be0*/  IADD3 R16, P0, PT, R16, R6, RZ ;  /* 0x0000000610107210 */ /* 0x000fc60007f1e0ff */
[----:B------:R-:W-:-:S05]  /*2bf0*/  IMAD R0, R3, UR13, R0 ;  /* 0x0000000d03007c24 */ /* 0x000fca000f8e0200 */
[----:B------:R-:W-:Y:S01]  /*2c00*/  IADD3.X R17, PT, PT, R15, R7, R0, P0, !PT ;  /* 0x000000070f117210 */ /* 0x000fe200007fe400 */
[----:B--2---:R-:W-:Y:S02]  /*2c10*/  IMAD R12, R12, UR4, RZ ;  /* 0x000000040c0c7c24 */ /* 0x004fe4000f8e02ff */
[----:B------:R-:W-:-:S04]  /*2c20*/  IMAD.WIDE.U32 R16, R13, UR4, R16 ;  /* 0x000000040d107c25 */ /* 0x000fc8000f8e0010 */
[----:B------:R-:W-:-:S05]  /*2c30*/  IMAD R12, R13, UR5, R12 ;  /* 0x000000050d0c7c24 */ /* 0x000fca000f8e020c */
[----:B------:R-:W-:Y:S01]  /*2c40*/  IADD3 R7, PT, PT, R17, R12, RZ ;  /* 0x0000000c11077210 */ /* 0x000fe20007ffe0ff */
[----:B------:R-:W-:Y:S06]  /*2c50*/  @P4 BRA `(.L_x_1546) ;  /* 0x0000000000704947 */ /* 0x000fec0003800000 */
[----:B------:R-:W2:Y:S01]  /*2c60*/  LDCU UR6, c[0x0][0x440] ;  /* 0x00008800ff0677ac */ /* 0x000ea20008000800 */
[----:B------:R-:W-:Y:S01]  /*2c70*/  IMAD.MOV.U32 R6, RZ, RZ, R16 ;  /* 0x000000ffff067224 */ /* 0x000fe200078e0010 */
[----:B------:R-:W3:Y:S03]  /*2c80*/  LDCU.64 UR4, c[0x0][0x390] ;  /* 0x00007200ff0477ac */ /* 0x000ee60008000a00 */
        /* <DEDUP_REMOVED lines=23> */
.L_x_1547:
[----:B------:R3:W-:Y:S01]  /*2e00*/  STS.128 [R216+0x1c000], RZ ;  /* 0x01c000ffd8007388 */ /* 0x0007e20000000c00 */
[----:B------:R-:W-:Y:S05]  /*2e10*/  BRA `(.L_x_1548) ;  /* 0x00000000000c7947 */ /* 0x000fea0003800000 */
.L_x_1546:
[----:B------:R2:W-:Y:S04]  /*2e20*/  STS.128 [R216+0x18000], RZ ;  /* 0x018000ffd8007388 */ /* 0x0005e80000000c00 */
[----:B------:R2:W-:Y:S04]  /*2e30*/  STS.128 [R216+0x1a000], RZ ;  /* 0x01a000ffd8007388 */ /* 0x0005e80000000c00 */
[----:B------:R2:W-:Y:S02]  /*2e40*/  STS.128 [R216+0x1c000], RZ ;  /* 0x01c000ffd8007388 */ /* 0x0005e40000000c00 */
.L_x_1548:
[----:B------:R-:W-:Y:S05]  /*2e50*/  BSYNC.RECONVERGENT B0 ;  /* 0x0000000000007941 */ /* 0x000fea0003800200 */
.L_x_1545:
[----:B------:R1:W-:Y:S01]  /*2e60*/  @P3 STS.128 [R216+0x19000], RZ ;  /* 0x019000ffd8003388 */ /* 0x0003e20000000c00 */
[----:B------:R-:W-:Y:S03]  /*2e70*/  BSSY.RECONVERGENT B0, `(.L_x_1549) ;  /* 0x0000021000007945 */ /* 0x000fe60003800200 */
[----:B------:R1:W-:Y:S04]  /*2e80*/  @P3 STS.128 [R216+0x1b000], RZ ;  /* 0x01b000ffd8003388 */ /* 0x0003e80000000c00 */
[----:B------:R1:W-:Y:S01]  /*2e90*/  @P3 STS.128 [R216+0x1d000], RZ ;  /* 0x01d000ffd8003388 */ /* 0x0003e20000000c00 */
[----:B------:R-:W-:Y:S05]  /*2ea0*/  @P3 BRA `(.L_x_1550) ;  /* 0x0000000000743947 */ /* 0x000fea0003800000 */
[----:B------:R-:W4:Y:S01]  /*2eb0*/  LDCU UR6, c[0x0][0x440] ;  /* 0x00008800ff0677ac */ /* 0x000f220008000800 */
[----:B------:R-:W-:Y:S02]  /*2ec0*/  IMAD R9, R4, UR12, RZ ;  /* 0x0000000c04097c24 */ /* 0x000fe4000f8e02ff */
        /* <DEDUP_REMOVED lines=26> */
.L_x_1551:
[----:B------:R4:W-:Y:S02]  /*3070*/  STS.128 [R216+0x1d000], RZ ;  /* 0x01d000ffd8007388 */ /* 0x0009e40000000c00 */
.L_x_1550:
[----:B------:R-:W-:Y:S05]  /*3080*/  BSYNC.RECONVERGENT B0 ;  /* 0x0000000000007941 */ /* 0x000fea0003800200 */
.L_x_1549:
[----:B------:R-:W-:Y:S01]  /*3090*/  VIADD R3, R3, 0x40 ;  /* 0x0000004003037836 */ /* 0x000fe20000000000 */
[----:B------:R-:W0:Y:S01]  /*30a0*/  LDGDEPBAR ;  /* 0x00000000000079af */ /* 0x000e220000000000 */
[----:B------:R-:W1:Y:S01]  /*30b0*/  LDC R218, c[0x0][0x44c] ;  /* 0x00011300ffda7b82 */ /* 0x000e620000000800 */
[----:B------:R-:W2:Y:S01]  /*30c0*/  LDCU UR4, c[0x0][0x590] ;  /* 0x0000b200ff0477ac */ /* 0x000ea20008000800 */
[--C-:B------:R-:W-:Y:S01]  /*30d0*/  IMAD.IADD R188, R198, 0x1, R5.reuse ;  /* 0x00000001c6bc7824 */ /* 0x100fe200078e0205 */
[----:B------:R-:W-:Y:S01]  /*30e0*/  ISETP.GE.AND P0, PT, R3, R232, PT ;  /* 0x000000e80300720c */ /* 0x000fe20003f06270 */
[----:B------:R-:W-:Y:S01]  /*30f0*/  IMAD.IADD R186, R195, 0x1, R5 ;  /* 0x00000001c3ba7824 */ /* 0x000fe200078e0205 */
[----:B------:R-:W-:Y:S01]  /*3100*/  CS2R R142, SRZ ;  /* 0x00000000008e7805 */ /* 0x000fe2000001ff00 */
[----:B------:R-:W-:Y:S01]  /*3110*/  IMAD.MOV.U32 R227, RZ, RZ, R230 ;  /* 0x000000ffffe37224 */ /* 0x000fe200078e00e6 */
[----:B------:R-:W-:Y:S01]  /*3120*/  CS2R R140, SRZ ;  /* 0x00000000008c7805 */ /* 0x000fe2000001ff00 */
[--C-:B------:R-:W-:Y:S01]  /*3130*/  IMAD.IADD R197, R192, 0x1, R187.reuse ;  /* 0x00000001c0c57824 */ /* 0x100fe200078e02bb */
[----:B------:R-:W-:Y:S01]  /*3140*/  CS2R R146, SRZ ;  /* 0x0000000000927805 */ /* 0x000fe2000001ff00 */
[--C-:B------:R-:W-:Y:S01]  /*3150*/  IMAD.IADD R199, R194, 0x1, R187.reuse ;  /* 0x00000001c2c77824 */ /* 0x100fe200078e02bb */
[----:B------:R-:W-:Y:S01]  /*3160*/  CS2R R144, SRZ ;  /* 0x0000000000907805 */ /* 0x000fe2000001ff00 */
[--C-:B------:R-:W-:Y:S01]  /*3170*/  IMAD.IADD R184, R196, 0x1, R187.reuse ;  /* 0x00000001c4b87824 */ /* 0x100fe200078e02bb */
[----:B------:R-:W-:Y:S01]  /*3180*/  CS2R R138, SRZ ;  /* 0x00000000008a7805 */ /* 0x000fe2000001ff00 */
[----:B------:R-:W-:Y:S01]  /*3190*/  IMAD.IADD R185, R198, 0x1, R187 ;  /* 0x00000001c6b97824 */ /* 0x000fe200078e02bb */
[----:B------:R-:W-:Y:S01]  /*31a0*/  CS2R R136, SRZ ;  /* 0x0000000000887805 */ /* 0x000fe2000001ff00 */
[----:B------:R-:W3:Y:S01]  /*31b0*/  @P0 S2R R226, SR_TID.X ;  /* 0x0000000000e20919 */ /* 0x000ee20000002100 */
        /* <DEDUP_REMOVED lines=31> */
[----:B---3--:R-:W-:Y:S01]  /*33b0*/  @P0 IMAD.SHL.U32 R3, R226, 0x2, RZ ;  /* 0x00000002e2030824 */ /* 0x008fe200078e00ff */
[----:B------:R-:W-:-:S02]  /*33c0*/  @P0 SHF.R.U32.HI R226, RZ, 0x2, R226 ;  /* 0x00000002ffe20819 */ /* 0x000fc400000116e2 */
[----:B------:R-:W-:Y:S02]  /*33d0*/  CS2R R42, SRZ ;  /* 0x00000000002a7805 */ /* 0x000fe4000001ff00 */
[----:B------:R-:W-:Y:S02]  /*33e0*/  CS2R R40, SRZ ;  /* 0x0000000000287805 */ /* 0x000fe4000001ff00 */
[----:B------:R-:W-:Y:S02]  /*33f0*/  CS2R R38, SRZ ;  /* 0x0000000000267805 */ /* 0x000fe4000001ff00 */
[----:B------:R-:W-:Y:S02]  /*3400*/  @P0 LOP3.LUT R3, R3, 0x6, RZ, 0xc0, !PT ;  /* 0x0000000603030812 */ /* 0x000fe400078ec0ff */
[----:B------:R-:W-:Y:S02]  /*3410*/  CS2R R36, SRZ ;  /* 0x0000000000247805 */ /* 0x000fe4000001ff00 */
[----:B------:R-:W-:-:S02]  /*3420*/  CS2R R30, SRZ ;  /* 0x00000000001e7805 */ /* 0x000fc4000001ff00 */
[----:B------:R-:W-:Y:S02]  /*3430*/  CS2R R28, SRZ ;  /* 0x00000000001c7805 */ /* 0x000fe4000001ff00 */
[----:B------:R-:W-:Y:S01]  /*3440*/  @P0 LOP3.LUT R226, R3, 0xe0, R226, 0xf8, !PT ;  /* 0x000000e003e20812 */ /* 0x000fe200078ef8e2 */
[----:B------:R-:W-:Y:S01]  /*3450*/  IMAD.IADD R3, R190, 0x1, R187 ;  /* 0x00000001be037824 */ /* 0x000fe200078e02bb */
[----:B------:R-:W-:Y:S02]  /*3460*/  CS2R R34, SRZ ;  /* 0x0000000000227805 */ /* 0x000fe4000001ff00 */
[----:B------:R-:W-:Y:S02]  /*3470*/  CS2R R32, SRZ ;  /* 0x0000000000207805 */ /* 0x000fe4000001ff00 */
[----:B------:R-:W-:Y:S02]  /*3480*/  CS2R R26, SRZ ;  /* 0x00000000001a7805 */ /* 0x000fe4000001ff00 */
[----:B------:R-:W-:-:S02]  /*3490*/  CS2R R24, SRZ ;  /* 0x0000000000187805 */ /* 0x000fc4000001ff00 */
[----:B------:R-:W-:Y:S02]  /*34a0*/  CS2R R22, SRZ ;  /* 0x0000000000167805 */ /* 0x000fe4000001ff00 */
[----:B------:R-:W-:Y:S01]  /*34b0*/  CS2R R20, SRZ ;  /* 0x0000000000147805 */ /* 0x000fe2000001ff00 */
[----:B------:R-:W3:Y:S01]  /*34c0*/  LDCU UR5, c[0x0][0x440] ;  /* 0x00008800ff0577ac */ /* 0x000ee20008000800 */
[----:B------:R-:W1:Y:S01]  /*34d0*/  LDCU UR6, c[0x0][0x3e0] ;  /* 0x00007c00ff0677ac */ /* 0x000e620008000800 */
[----:B------:R-:W1:Y:S01]  /*34e0*/  LDCU UR8, c[0x0][0x50c] ;  /* 0x0000a180ff0877ac */ /* 0x000e620008000800 */
[----:B------:R-:W1:Y:S01]  /*34f0*/  LDCU UR7, c[0x0][0x45c] ;  /* 0x00008b80ff0777ac */ /* 0x000e620008000800 */
[----:B--2---:R-:W-:-:S12]  /*3500*/  USHF.L.U32 UR4, UR4, 0x6, URZ ;  /* 0x0000000604047899 */ /* 0x004fd800080006ff */
.L_x_1554:
[----:B------:R-:W0:Y:S01]  /*3510*/  LDGDEPBAR ;  /* 0x00000000000079af */ /* 0x000e220000000000 */
[----:B------:R-:W-:Y:S01]  /*3520*/  IADD3 R149, PT, PT, R188, R187, RZ ;  /* 0x000000bbbc957210 */ /* 0x000fe20007ffe0ff */
[C---:B-----5:R-:W-:Y:S01]  /*3530*/  FMUL.FTZ R169, R228.reuse, 1.4426950216293334961 ;  /* 0x3fb8aa3be4a97820 */ /* 0x060fe20000410000 */
[----:B------:R-:W-:Y:S02]  /*3540*/  IADD3 R150, PT, PT, R193, R188, RZ ;  /* 0x000000bcc1967210 */ /* 0x000fe40007ffe0ff */
[----:B------:R-:W-:Y:S02]  /*3550*/  MOV R225, R223 ;  /* 0x000000df00e17202 */ /* 0x000fe40000000f00 */
[----:B------:R-:W-:Y:S02]  /*3560*/  IADD3 R148, PT, PT, R187, R150, RZ ;  /* 0x00000096bb947210 */ /* 0x000fe40007ffe0ff */
[----:B------:R-:W-:Y:S02]  /*3570*/  FSETP.NEU.FTZ.AND P1, PT, R228, -INF , PT ;  /* 0xff800000e400780b */ /* 0x000fe40003f3d000 */
[----:B------:R-:W-:Y:S02]  /*3580*/  @P0 LEA R171, R207, R226, 0x6 ;  /* 0x000000e2cfab0211 */ /* 0x000fe400078e30ff */
[----:B------:R-:W-:Y:S02]  /*3590*/  FSEL R169, R169, RZ, P1 ;  /* 0x000000ffa9a97208 */ /* 0x000fe40000800000 */
[CC--:B------:R-:W-:Y:S02]  /*35a0*/  @P0 ISETP.GE.AND P1, PT, R171.reuse, R232.reuse, PT ;  /* 0x000000e8ab00020c */ /* 0x0c0fe40003f26270 */
[C---:B------:R-:W-:Y:S02]  /*35b0*/  @P0 IADD3 R167, PT, PT, R171.reuse, 0x10, RZ ;  /* 0x00000010aba70810 */ /* 0x040fe40007ffe0ff */
[----:B------:R-:W-:Y:S02]  /*35c0*/  @P0 IADD3 R165, PT, PT, R171, 0x9, RZ ;  /* 0x00000009aba50810 */ /* 0x000fe40007ffe0ff */
[-C--:B------:R-:W-:Y:S01]  /*35d0*/  @P0 ISETP.GE.AND P6, PT, R167, R232.reuse, PT ;  /* 0x000000e8a700020c */ /* 0x080fe20003fc6270 */
[----:B------:R-:W-:Y:S01]  /*35e0*/  FMUL.FTZ R167, R229, 1.4426950216293334961 ;  /* 0x3fb8aa3be5a77820 */ /* 0x000fe20000410000 */
[-C--:B------:R-:W-:Y:S01]  /*35f0*/  @P0 ISETP.GE.AND P5, PT, R165, R232.reuse, PT ;  /* 0x000000e8a500020c */ /* 0x080fe20003fa6270 */
[----:B------:R-:W-:Y:S04]  /*3600*/  DEPBAR.LE SB0, 0x0 ;  /* 0x000080000000791a */ /* 0x000fe80000000000 */
[----:B------:R-:W-:Y:S01]  /*3610*/  BAR.SYNC.DEFER_BLOCKING 0x0 ;  /* 0x0000000000007b1d */ /* 0x000fe20000010000 */
[----:B------:R-:W-:Y:S02]  /*3620*/  FSETP.NEU.FTZ.AND P2, PT, R229, -INF , PT ;  /* 0xff800000e500780b */ /* 0x000fe40003f5d000 */
[----:B------:R-:W-:Y:S02]  /*3630*/  @P0 IADD3 R165, PT, PT, R171, 0x11, RZ ;  /* 0x00000011aba50810 */ /* 0x000fe40007ffe0ff */
[----:B------:R-:W-:Y:S02]  /*3640*/  FSEL R167, R167, RZ, P2 ;  /* 0x000000ffa7a77208 */ /* 0x000fe40001000000 */
[-C--:B------:R-:W-:Y:S02]  /*3650*/  @P0 ISETP.GE.AND P2, PT, R165, R232.reuse, PT ;  /* 0x000000e8a500020c */ /* 0x080fe40003f46270 */
[C---:B------:R-:W-:Y:S02]  /*3660*/  @P0 IADD3 R165, PT, PT, R171.reuse, 0x18, RZ ;  /* 0x00000018aba50810 */ /* 0x040fe40007ffe0ff */
[----:B------:R-:W-:Y:S04]  /*3670*/  @P0 IADD3 R163, PT, PT, R171, 0x1, RZ ;  /* 0x00000001aba30810 */ /* 0x000fe80007ffe0ff */
[-C--:B------:R-:W-:Y:S02]  /*3680*/  @P0 ISETP.GE.AND P3, PT, R163, R232.reuse, PT ;  /* 0x000000e8a300020c */ /* 0x080fe40003f66270 */
[C---:B------:R-:W-:Y:S02]  /*3690*/  @P0 IADD3 R163, PT, PT, R171.reuse, 0x8, RZ ;  /* 0x00000008aba30810 */ /* 0x040fe40007ffe0ff */
[----:B------:R-:W-:Y:S02]  /*36a0*/  @P0 IADD3 R171, PT, PT, R171, 0x19, RZ ;  /* 0x00000019abab0810 */ /* 0x000fe40007ffe0ff */
[----:B------:R-:W-:Y:S01]  /*36b0*/  @P0 ISETP.GE.AND P4, PT, R163, R232, PT ;  /* 0x000000e8a300020c */ /* 0x000fe20003f86270 */
[----:B------:R-:W-:Y:S06]  /*36c0*/  LDSM.16.M88.4 R68, [R188] ;  /* 0x00000000bc44783b */ /* 0x000fec0000000200 */
[----:B------:R-:W2:Y:S06]  /*36d0*/  LDSM.16.M88.4 R72, [R194] ;  /* 0x00000000c248783b */ /* 0x000eac0000000200 */
[----:B------:R-:W3:Y:S06]  /*36e0*/  LDSM.16.M88.4 R76, [R194+0x800] ;  /* 0x00080000c24c783b */ /* 0x000eec0000000200 */
[----:B------:R-:W-:Y:S06]  /*36f0*/  LDSM.16.M88.4 R80, [R149] ;  /* 0x000000009550783b */ /* 0x000fec0000000200 */
[----:B------:R-:W1:Y:S06]  /*3700*/  LDSM.16.M88.4 R84, [R199] ;  /* 0x00000000c754783b */ /* 0x000e6c0000000200 */
[----:B------:R-:W1:Y:S06]  /*3710*/  LDSM.16.M88.4 R88, [R199+0x800] ;  /* 0x00080000c758783b */ /* 0x000e6c0000000200 */
[----:B------:R-:W-:Y:S06]  /*3720*/  LDSM.16.M88.4 R92, [R150] ;  /* 0x00000000965c783b */ /* 0x000fec0000000200 */
[----:B------:R-:W1:Y:S01]  /*3730*/  LDSM.16.M88.4 R96, [R192] ;  /* 0x00000000c060783b */ /* 0x000e620000000200 */
[C---:B--2---:R-:W-:Y:S08]  /*3740*/  HMMA.16816.F32 R4, R68.reuse, R72, RZ ;  /* 0x000000484404723c */ /* 0x044ff000000018ff */
[C---:B----4-:R-:W-:Y:S01]  /*3750*/  HMMA.16816.F32 R8, R68.reuse, R74, RZ ;  /* 0x0000004a4408723c */ /* 0x050fe200000018ff */
[----:B------:R-:W-:Y:S07]  /*3760*/  LDSM.16.M88.4 R72, [R148] ;  /* 0x000000009448783b */ /* 0x000fee0000000200 */
[C---:B---3--:R-:W-:Y:S08]  /*3770*/  HMMA.16816.F32 R12, R68.reuse, R76, RZ ;  /* 0x0000004c440c723c */ /* 0x048ff000000018ff */
[----:B-1----:R-:W-:Y:S01]  /*3780*/  HMMA.16816.F32 R16, R68, R78, RZ ;  /* 0x0000004e4410723c */ /* 0x002fe200000018ff */
[----:B------:R-:W1:Y:S06]  /*3790*/  LDSM.16.M88.4 R68, [R192+0x800] ;  /* 0x00080000c044783b */ /* 0x000e6c0000000200 */
[----:B------:R-:W2:Y:S01]  /*37a0*/  LDSM.16.M88.4 R76, [R197] ;  /* 0x00000000c54c783b */ /* 0x000ea20000000200 */
[C---:B------:R-:W-:Y:S08]  /*37b0*/  HMMA.16816.F32 R4, R80.reuse, R84, R4 ;  /* 0x000000545004723c */ /* 0x040ff00000001804 */
[C---:B------:R-:W-:Y:S01]  /*37c0*/  HMMA.16816.F32 R8, R80.reuse, R86, R8 ;  /* 0x000000565008723c */ /* 0x040fe20000001808 */
[----:B------:R-:W-:Y:S07]  /*37d0*/  LDSM.16.M88.4 R84, [R188+0x2000] ;  /* 0x00200000bc54783b */ /* 0x000fee0000000200 */
[C---:B------:R-:W-:Y:S08]  /*37e0*/  HMMA.16816.F32 R12, R80.reuse, R88, R12 ;  /* 0x00000058500c723c */ /* 0x040ff0000000180c */
[----:B------:R-:W-:Y:S01]  /*37f0*/  HMMA.16816.F32 R16, R80, R90, R16 ;  /* 0x0000005a5010723c */ /* 0x000fe20000001810 */
[----:B------:R-:W3:Y:S06]  /*3800*/  LDSM.16.M88.4 R80, [R197+0x800] ;  /* 0x00080000c550783b */ /* 0x000eec0000000200 */
[----:B------:R-:W4:Y:S01]  /*3810*/  LDSM.16.M88.4 R88, [R194+0x2000] ;  /* 0x00200000c258783b */ /* 0x000f220000000200 */
[C---:B------:R-:W-:Y:S08]  /*3820*/  HMMA.16816.F32 R4, R92.reuse, R96, R4 ;  /* 0x000000605c04723c */ /* 0x040ff00000001804 */
[C---:B------:R-:W-:Y:S01]  /*3830*/  HMMA.16816.F32 R8, R92.reuse, R98, R8 ;  /* 0x000000625c08723c */ /* 0x040fe20000001808 */
[----:B------:R-:W-:Y:S07]  /*3840*/  LDSM.16.M88.4 R96, [R199+0x2000] ;  /* 0x00200000c760783b */ /* 0x000fee0000000200 */
[C---:B-1----:R-:W-:Y:S08]  /*3850*/  HMMA.16816.F32 R12, R92.reuse, R68, R12 ;  /* 0x000000445c0c723c */ /* 0x042ff0000000180c */
[----:B------:R-:W-:Y:S01]  /*3860*/  HMMA.16816.F32 R16, R92, R70, R16 ;  /* 0x000000465c10723c */ /* 0x000fe20000001810 */
[----:B------:R-:W1:Y:S06]  /*3870*/  LDSM.16.M88.4 R68, [R194+0x2800] ;  /* 0x00280000c244783b */ /* 0x000e6c0000000200 */
[----:B------:R-:W1:Y:S01]  /*3880*/  LDSM.16.M88.4 R92, [R149+0x2000] ;  /* 0x00200000955c783b */ /* 0x000e620000000200 */
        /* <DEDUP_REMOVED lines=14> */
[C---:B------:R-:W-:Y:S08]  /*3970*/  HMMA.16816.F32 R4, R92.reuse, R96, R4 ;  /* 0x000000605c04723c */ /* 0x040ff00000001804 */
[C---:B------:R-:W-:Y:S01]  /*3980*/  HMMA.16816.F32 R8, R92.reuse, R98, R8 ;  /* 0x000000625c08723c */ /* 0x040fe20000001808 */
[----:B------:R-:W-:Y:S07]  /*3990*/  LDSM.16.M88.4 R96, [R194+0x4000] ;  /* 0x00400000c260783b */ /* 0x000fee0000000200 */
[C---:B--2---:R-:W-:Y:S08]  /*39a0*/  HMMA.16816.F32 R12, R92.reuse, R72, R12 ;  /* 0x000000485c0c723c */ /* 0x044ff0000000180c */
[----:B------:R-:W-:Y:S01]  /*39b0*/  HMMA.16816.F32 R16, R92, R74, R16 ;  /* 0x0000004a5c10723c */ /* 0x000fe20000001810 */
[----:B------:R-:W2:Y:S06]  /*39c0*/  LDSM.16.M88.4 R72, [R197+0x2800] ;  /* 0x00280000c548783b */ /* 0x000eac0000000200 */
[----:B------:R-:W2:Y:S01]  /*39d0*/  LDSM.16.M88.4 R92, [R188+0x4000] ;  /* 0x00400000bc5c783b */ /* 0x000ea20000000200 */
        /* <DEDUP_REMOVED lines=13> */
[----:B------:R-:W4:Y:S01]  /*3ab0*/  LDSM.16.M88.4 R84, [R150+0x4000] ;  /* 0x004000009654783b */ /* 0x000f220000000200 */
[C---:B------:R-:W-:Y:S08]  /*3ac0*/  HMMA.16816.F32 R4, R92.reuse, R96, R4 ;  /* 0x000000605c04723c */ /* 0x040ff00000001804 */
[C---:B------:R-:W-:Y:S01]  /*3ad0*/  HMMA.16816.F32 R8, R92.reuse, R98, R8 ;  /* 0x000000625c08723c */ /* 0x040fe20000001808 */
[----:B------:R-:W-:Y:S07]  /*3ae0*/  LDSM.16.M88.4 R96, [R197+0x4000] ;  /* 0x00400000c560783b */ /* 0x000fee0000000200 */
[C---:B-1----:R-:W-:Y:S03]  /*3af0*/  HMMA.16816.F32 R12, R92.reuse, R68, R12 ;  /* 0x000000445c0c723c */ /* 0x042fe6000000180c */
[-C--:B--2---:R-:W-:Y:S05]  /*3b00*/  IADD3 R199, PT, PT, R194, R187.reuse, RZ ;  /* 0x000000bbc2c77210 */ /* 0x084fea0007ffe0ff */
[----:B------:R-:W-:Y:S01]  /*3b10*/  HMMA.16816.F32 R16, R92, R70, R16 ;  /* 0x000000465c10723c */ /* 0x000fe20000001810 */
[----:B------:R-:W1:Y:S06]  /*3b20*/  LDSM.16.M88.4 R68, [R192+0x4800] ;  /* 0x00480000c044783b */ /* 0x000e6c0000000200 */
[----:B------:R-:W2:Y:S01]  /*3b30*/  LDSM.16.M88.4 R92, [R148+0x4000] ;  /* 0x00400000945c783b */ /* 0x000ea20000000200 */
[C---:B---3--:R-:W-:Y:S08]  /*3b40*/  HMMA.16816.F32 R4, R76.reuse, R80, R4 ;  /* 0x000000504c04723c */ /* 0x048ff00000001804 */
[C---:B------:R-:W-:Y:S08]  /*3b50*/  HMMA.16816.F32 R8, R76.reuse, R82, R8 ;  /* 0x000000524c08723c */ /* 0x040ff00000001808 */
[C---:B----4-:R-:W-:Y:S08]  /*3b60*/  HMMA.16816.F32 R12, R76.reuse, R72, R12 ;  /* 0x000000484c0c723c */ /* 0x050ff0000000180c */
[----:B------:R-:W-:Y:S08]  /*3b70*/  HMMA.16816.F32 R16, R76, R74, R16 ;  /* 0x0000004a4c10723c */ /* 0x000ff00000001810 */
[C---:B------:R-:W-:Y:S08]  /*3b80*/  HMMA.16816.F32 R4, R84.reuse, R88, R4 ;  /* 0x000000585404723c */ /* 0x040ff00000001804 */
[C---:B------:R-:W-:Y:S08]  /*3b90*/  HMMA.16816.F32 R8, R84.reuse, R90, R8 ;  /* 0x0000005a5408723c */ /* 0x040ff00000001808 */
[C---:B-1----:R-:W-:Y:S08]  /*3ba0*/  HMMA.16816.F32 R12, R84.reuse, R68, R12 ;  /* 0x00000044540c723c */ /* 0x042ff0000000180c */
[----:B------:R-:W-:Y:S01]  /*3bb0*/  HMMA.16816.F32 R16, R84, R70, R16 ;  /* 0x000000465410723c */ /* 0x000fe20000001810 */
[----:B------:R1:W3:Y:S07]  /*3bc0*/  LDSM.16.M88.4 R68, [R197+0x4800] ;  /* 0x00480000c544783b */ /* 0x0002ee0000000200 */
[C---:B--2---:R-:W-:Y:S08]  /*3bd0*/  HMMA.16816.F32 R4, R92.reuse, R96, R4 ;  /* 0x000000605c04723c */ /* 0x044ff00000001804 */
[C---:B------:R-:W-:Y:S03]  /*3be0*/  HMMA.16816.F32 R8, R92.reuse, R98, R8 ;  /* 0x000000625c08723c */ /* 0x040fe60000001808 */
[----:B-1----:R-:W-:Y:S08]  /*3bf0*/  IADD3 R197, PT, PT, R192, R187, RZ ;  /* 0x000000bbc0c57210 */ /* 0x002ff00007ffe0ff */
[----:B------:R-:W-:Y:S01]  /*3c00*/  FMUL.FTZ R151, R4, UR8 ;  /* 0x0000000804977c20 */ /* 0x000fe20008410000 */
[----:B------:R-:W-:Y:S01]  /*3c10*/  FMUL.FTZ R152, R6, UR8 ;  /* 0x0000000806987c20 */ /* 0x000fe20008410000 */
[----:B------:R-:W-:Y:S01]  /*3c20*/  FMUL.FTZ R153, R5, UR8 ;  /* 0x0000000805997c20 */ /* 0x000fe20008410000 */
[----:B------:R-:W-:Y:S03]  /*3c30*/  FMUL.FTZ R154, R7, UR8 ;  /* 0x00000008079a7c20 */ /* 0x000fe60008410000 */
[----:B------:R-:W1:Y:S02]  /*3c40*/  MUFU.TANH R151, R151 ;  /* 0x0000009700977308 */ /* 0x000e640000002400 */
[----:B------:R-:W-:Y:S01]  /*3c50*/  FMUL.FTZ R156, R9, UR8 ;  /* 0x00000008099c7c20 */ /* 0x000fe20008410000 */
[----:B------:R-:W-:Y:S01]  /*3c60*/  FMUL.FTZ R157, R10, UR8 ;  /* 0x000000080a9d7c20 */ /* 0x000fe20008410000 */
[----:B------:R-:W-:Y:S01]  /*3c70*/  FMUL.FTZ R155, R8, UR8 ;  /* 0x00000008089b7c20 */ /* 0x000fe20008410000 */
[----:B------:R-:W-:Y:S01]  /*3c80*/  FMUL.FTZ R158, R11, UR8 ;  /* 0x000000080b9e7c20 */ /* 0x000fe20008410000 */
[C---:B---3--:R-:W-:Y:S04]  /*3c90*/  HMMA.16816.F32 R12, R92.reuse, R68, R12 ;  /* 0x000000445c0c723c */ /* 0x048fe8000000180c */
[----:B------:R-:W2:Y:S04]  /*3ca0*/  MUFU.TANH R152, R152 ;  /* 0x0000009800987308 */ /* 0x000ea80000002400 */
[----:B------:R-:W-:Y:S06]  /*3cb0*/  HMMA.16816.F32 R16, R92, R70, R16 ;  /* 0x000000465c10723c */ /* 0x000fec0000001810 */
[----:B------:R-:W3:Y:S01]  /*3cc0*/  MUFU.TANH R153, R153 ;  /* 0x0000009900997308 */ /* 0x000ee20000002400 */
[-C--:B-1----:R-:W-:Y:S02]  /*3cd0*/  MOV R166, R151.reuse ;  /* 0x0000009700a67202 */ /* 0x082fe40000000f00 */
[C---:B------:R-:W-:Y:S01]  /*3ce0*/  @P0 FSEL R166, R151.reuse, -INF , !P1 ;  /* 0xff80000097a60808 */ /* 0x040fe20004800000 */
[----:B------:R-:W-:Y:S06]  /*3cf0*/  FFMA.FTZ R151, -R151, R151, 1 ;  /* 0x3f80000097977423 */ /* 0x000fec0000010197 */
[----:B------:R-:W-:Y:S01]  /*3d00*/  MUFU.TANH R156, R156 ;  /* 0x0000009c009c7308 */ /* 0x000fe20000002400 */
[----:B------:R-:W-:Y:S01]  /*3d10*/  FFMA.FTZ R244, R166, UR7, -R167 ;  /* 0x00000007a6f47c23 */ /* 0x000fe200080108a7 */
[----:B--2---:R-:W-:Y:S01]  /*3d20*/  MOV R176, R152 ;  /* 0x0000009800b07202 */ /* 0x004fe20000000f00 */
[----:B------:R-:W-:Y:S01]  /*3d30*/  FMUL.FTZ R160, R13, UR8 ;  /* 0x000000080da07c20 */ /* 0x000fe20008410000 */
[----:B------:R-:W-:Y:S01]  /*3d40*/  @P0 FSEL R176, R152, -INF , !P1 ;  /* 0xff80000098b00808 */ /* 0x000fe20004800000 */
[----:B------:R-:W-:Y:S01]  /*3d50*/  FMUL.FTZ R159, R12, UR8 ;  /* 0x000000080c9f7c20 */ /* 0x000fe20008410000 */
[----:B------:R-:W-:Y:S01]  /*3d60*/  @P0 ISETP.GE.AND P1, PT, R165, R232, PT ;  /* 0x000000e8a500020c */ /* 0x000fe20003f26270 */
[----:B------:R-:W-:Y:S03]  /*3d70*/  FMUL.FTZ R162, R15, UR8 ;  /* 0x000000080fa27c20 */ /* 0x000fe60008410000 */
[----:B------:R-:W1:Y:S01]  /*3d80*/  MUFU.TANH R154, R154 ;  /* 0x0000009a009a7308 */ /* 0x000e620000002400 */
[----:B------:R-:W-:Y:S01]  /*3d90*/  FMUL.FTZ R161, R14, UR8 ;  /* 0x000000080ea17c20 */ /* 0x000fe20008410000 */
[----:B------:R-:W-:Y:S01]  /*3da0*/  FMUL.FTZ R170, R18, UR8 ;  /* 0x0000000812aa7c20 */ /* 0x000fe20008410000 */
[----:B------:R-:W-:Y:S01]  /*3db0*/  FMUL.FTZ R163, R16, UR8 ;  /* 0x0000000810a37c20 */ /* 0x000fe20008410000 */
[----:B------:R-:W-:Y:S01]  /*3dc0*/  FMUL.FTZ R164, R17, UR8 ;  /* 0x0000000811a47c20 */ /* 0x000fe20008410000 */
[----:B------:R-:W-:Y:S01]  /*3dd0*/  FMUL.FTZ R173, R19, UR8 ;  /* 0x0000000813ad7c20 */ /* 0x000fe20008410000 */
[-C--:B---3--:R-:W-:Y:S01]  /*3de0*/  MOV R168, R153.reuse ;  /* 0x0000009900a87202 */ /* 0x088fe20000000f00 */
[----:B------:R-:W-:Y:S03]  /*3df0*/  FFMA.FTZ R176, R176, UR7, -R169 ;  /* 0x00000007b0b07c23 */ /* 0x000fe600080108a9 */
[----:B------:R2:W3:Y:S01]  /*3e00*/  MUFU.TANH R165, R170 ;  /* 0x000000aa00a57308 */ /* 0x0004e20000002400 */
[C---:B------:R-:W-:Y:S01]  /*3e10*/  @P0 FSEL R168, R153.reuse, -INF , !P3 ;  /* 0xff80000099a80808 */ /* 0x040fe20005800000 */
[----:B------:R-:W-:Y:S01]  /*3e20*/  FFMA.FTZ R153, -R153, R153, 1 ;  /* 0x3f80000099997423 */ /* 0x000fe20000010199 */
[----:B------:R-:W-:Y:S03]  /*3e30*/  FFMA.FTZ R152, -R152, R152, 1 ;  /* 0x3f80000098987423 */ /* 0x000fe60000010198 */
[----:B------:R-:W-:Y:S01]  /*3e40*/  FFMA.FTZ R183, R168, UR7, -R167 ;  /* 0x00000007a8b77c23 */ /* 0x000fe200080108a7 */
[----:B------:R-:W-:Y:S03]  /*3e50*/  FMUL.FTZ R153, R153, UR8 ;  /* 0x0000000899997c20 */ /* 0x000fe60008410000 */
[----:B------:R-:W4:Y:S01]  /*3e60*/  MUFU.TANH R157, R157 ;  /* 0x0000009d009d7308 */ /* 0x000f220000002400 */
[----:B------:R-:W-:Y:S01]  /*3e70*/  FMUL.FTZ R152, R152, UR8 ;  /* 0x0000000898987c20 */ /* 0x000fe20008410000 */
[-C--:B-1----:R-:W-:Y:S02]  /*3e80*/  MOV R174, R154.reuse ;  /* 0x0000009a00ae7202 */ /* 0x082fe40000000f00 */
[C---:B------:R-:W-:Y:S01]  /*3e90*/  @P0 FSEL R174, R154.reuse, -INF , !P3 ;  /* 0xff8000009aae0808 */ /* 0x040fe20005800000 */
[----:B------:R-:W-:Y:S01]  /*3ea0*/  FFMA.FTZ R154, -R154, R154, 1 ;  /* 0x3f8000009a9a7423 */ /* 0x000fe2000001019a */
[----:B------:R-:W-:Y:S04]  /*3eb0*/  @P0 ISETP.GE.AND P3, PT, R171, R232, PT ;  /* 0x000000e8ab00020c */ /* 0x000fe80003f66270 */
[----:B------:R-:W1:Y:S01]  /*3ec0*/  MUFU.TANH R160, R160 ;  /* 0x000000a000a07308 */ /* 0x000e620000002400 */
[----:B------:R-:W-:Y:S01]  /*3ed0*/  FFMA.FTZ R175, R174, UR7, -R169 ;  /* 0x00000007aeaf7c23 */ /* 0x000fe200080108a9 */
[-C--:B--2---:R-:W-:Y:S02]  /*3ee0*/  MOV R170, R156.reuse ;  /* 0x0000009c00aa7202 */ /* 0x084fe40000000f00 */
[C---:B------:R-:W-:Y:S01]  /*3ef0*/  @P0 FSEL R170, R156.reuse, -INF , !P5 ;  /* 0xff8000009caa0808 */ /* 0x040fe20006800000 */
[----:B------:R-:W-:Y:S01]  /*3f00*/  FFMA.FTZ R156, -R156, R156, 1 ;  /* 0x3f8000009c9c7423 */ /* 0x000fe2000001019c */
[----:B---3--:R-:W-:Y:S04]  /*3f10*/  MOV R246, R165 ;  /* 0x000000a500f67202 */ /* 0x008fe80000000f00 */
[----:B------:R-:W2:Y:S01]  /*3f20*/  MUFU.TANH R155, R155 ;  /* 0x0000009b009b7308 */ /* 0x000ea20000002400 */
[----:B------:R-:W-:Y:S01]  /*3f30*/  FFMA.FTZ R181, R170, UR7, -R167 ;  /* 0x00000007aab57c23 */ /* 0x000fe200080108a7 */
[-C--:B----4-:R-:W-:Y:S02]  /*3f40*/  MOV R168, R157.reuse ;  /* 0x0000009d00a87202 */ /* 0x090fe40000000f00 */
[C---:B------:R-:W-:Y:S01]  /*3f50*/  @P0 FSEL R168, R157.reuse, -INF , !P4 ;  /* 0xff8000009da80808 */ /* 0x040fe20006000000 */
[----:B------:R-:W-:Y:S01]  /*3f60*/  FFMA.FTZ R157, -R157, R157, 1 ;  /* 0x3f8000009d9d7423 */ /* 0x000fe2000001019d */
[C---:B------:R-:W-:Y:S01]  /*3f70*/  @P0 FSEL R246, R165.reuse, -INF , !P1 ;  /* 0xff800000a5f60808 */ /* 0x040fe20004800000 */
[----:B------:R-:W-:Y:S03]  /*3f80*/  FFMA.FTZ R165, -R165, R165, 1 ;  /* 0x3f800000a5a57423 */ /* 0x000fe600000101a5 */
[----:B------:R-:W3:Y:S01]  /*3f90*/  MUFU.TANH R158, R158 ;  /* 0x0000009e009e7308 */ /* 0x000ee20000002400 */
[----:B------:R-:W-:Y:S01]  /*3fa0*/  FFMA.FTZ R174, R168, UR7, -R169 ;  /* 0x00000007a8ae7c23 */ /* 0x000fe200080108a9 */
[-C--:B-1----:R-:W-:Y:S02]  /*3fb0*/  MOV R170, R160.reuse ;  /* 0x000000a000aa7202 */ /* 0x082fe40000000f00 */
[C---:B------:R-:W-:Y:S01]  /*3fc0*/  @P0 FSEL R170, R160.reuse, -INF , !P2 ;  /* 0xff800000a0aa0808 */ /* 0x040fe20005000000 */
[----:B------:R-:W-:Y:S05]  /*3fd0*/  FFMA.FTZ R160, -R160, R160, 1 ;  /* 0x3f800000a0a07423 */ /* 0x000fea00000101a0 */
[----:B------:R-:W1:Y:S01]  /*3fe0*/  MUFU.TANH R159, R159 ;  /* 0x0000009f009f7308 */ /* 0x000e620000002400 */
[--C-:B------:R-:W-:Y:S01]  /*3ff0*/  FFMA.FTZ R179, R170, UR7, -R167.reuse ;  /* 0x00000007aab37c23 */ /* 0x100fe200080108a7 */
[-C--:B--2---:R-:W-:Y:S02]  /*4000*/  MOV R172, R155.reuse ;  /* 0x0000009b00ac7202 */ /* 0x084fe40000000f00 */
[C---:B------:R-:W-:Y:S01]  /*4010*/  @P0 FSEL R172, R155.reuse, -INF , !P4 ;  /* 0xff8000009bac0808 */ /* 0x040fe20006000000 */
[----:B------:R-:W-:Y:S05]  /*4020*/  FFMA.FTZ R155, -R155, R155, 1 ;  /* 0x3f8000009b9b7423 */ /* 0x000fea000001019b */
[----:B------:R-:W2:Y:S01]  /*4030*/  MUFU.TANH R163, R163 ;  /* 0x000000a300a37308 */ /* 0x000ea20000002400 */
[----:B------:R-:W-:Y:S01]  /*4040*/  FFMA.FTZ R182, R172, UR7, -R167 ;  /* 0x00000007acb67c23 */ /* 0x000fe200080108a7 */
[-C--:B---3--:R-:W-:Y:S02]  /*4050*/  MOV R180, R158.reuse ;  /* 0x0000009e00b47202 */ /* 0x088fe40000000f00 */
[C---:B------:R-:W-:Y:S01]  /*4060*/  @P0 FSEL R180, R158.reuse, -INF , !P5 ;  /* 0xff8000009eb40808 */ /* 0x040fe20006800000 */
[----:B------:R-:W-:Y:S05]  /*4070*/  FFMA.FTZ R158, -R158, R158, 1 ;  /* 0x3f8000009e9e7423 */ /* 0x000fea000001019e */
[----:B------:R-:W3:Y:S01]  /*4080*/  MUFU.TANH R162, R162 ;  /* 0x000000a200a27308 */ /* 0x000ee20000002400 */
[-C--:B-1----:R-:W-:Y:S02]  /*4090*/  MOV R178, R159.reuse ;  /* 0x0000009f00b27202 */ /* 0x082fe40000000f00 */
[C---:B------:R-:W-:Y:S01]  /*40a0*/  @P0 FSEL R178, R159.reuse, -INF , !P6 ;  /* 0xff8000009fb20808 */ /* 0x040fe20007000000 */
[----:B------:R-:W-:Y:S06]  /*40b0*/  FFMA.FTZ R159, -R159, R159, 1 ;  /* 0x3f8000009f9f7423 */ /* 0x000fec000001019f */
[----:B------:R-:W1:Y:S01]  /*40c0*/  MUFU.TANH R164, R164 ;  /* 0x000000a400a47308 */ /* 0x000e620000002400 */
[-C--:B--2---:R-:W-:Y:S02]  /*40d0*/  MOV R248, R163.reuse ;  /* 0x000000a300f87202 */ /* 0x084fe40000000f00 */
[C---:B------:R-:W-:Y:S01]  /*40e0*/  @P0 FSEL R248, R163.reuse, -INF , !P1 ;  /* 0xff800000a3f80808 */ /* 0x040fe20004800000 */
[----:B------:R-:W-:Y:S06]  /*40f0*/  FFMA.FTZ R163, -R163, R163, 1 ;  /* 0x3f800000a3a37423 */ /* 0x000fec00000101a3 */
[----:B------:R-:W2:Y:S01]  /*4100*/  MUFU.TANH R161, R161 ;  /* 0x000000a100a17308 */ /* 0x000ea20000002400 */
[-C--:B---3--:R-:W-:Y:S02]  /*4110*/  MOV R168, R162.reuse ;  /* 0x000000a200a87202 */ /* 0x088fe40000000f00 */
[C---:B------:R-:W-:Y:S01]  /*4120*/  @P0 FSEL R168, R162.reuse, -INF , !P2 ;  /* 0xff800000a2a80808 */ /* 0x040fe20005000000 */
[----:B------:R-:W-:Y:S06]  /*4130*/  FFMA.FTZ R162, -R162, R162, 1 ;  /* 0x3f800000a2a27423 */ /* 0x000fec00000101a2 */
[----:B------:R3:W4:Y:S01]  /*4140*/  MUFU.TANH R166, R173 ;  /* 0x000000ad00a67308 */ /* 0x0007220000002400 */
[--C-:B------:R-:W-:Y:S01]  /*4150*/  FFMA.FTZ R171, R168, UR7, -R169.reuse ;  /* 0x00000007a8ab7c23 */ /* 0x100fe200080108a9 */
[-C--:B-1----:R-:W-:Y:S02]  /*4160*/  MOV R170, R164.reuse ;  /* 0x000000a400aa7202 */ /* 0x082fe40000000f00 */
[C---:B------:R-:W-:Y:S01]  /*4170*/  @P0 FSEL R170, R164.reuse, -INF , !P3 ;  /* 0xff800000a4aa0808 */ /* 0x040fe20005800000 */
[----:B------:R-:W-:Y:S05]  /*4180*/  FFMA.FTZ R164, -R164, R164, 1 ;  /* 0x3f800000a4a47423 */ /* 0x000fea00000101a4 */
[----:B------:R-:W-:Y:S01]  /*4190*/  MUFU.EX2 R244, R244 ;  /* 0x000000f400f47308 */ /* 0x000fe20000000800 */
[-C--:B--2---:R-:W-:Y:S02]  /*41a0*/  MOV R172, R161.reuse ;  /* 0x000000a100ac7202 */ /* 0x084fe40000000f00 */
[C---:B------:R-:W-:Y:S07]  /*41b0*/  @P0 FSEL R172, R161.reuse, -INF , !P6 ;  /* 0xff800000a1ac0808 */ /* 0x040fee0007000000 */
[----:B------:R-:W1:Y:S01]  /*41c0*/  MUFU.EX2 R183, R183 ;  /* 0x000000b700b77308 */ /* 0x000e620000000800 */
[----:B------:R-:W-:Y:S09]  /*41d0*/  FFMA.FTZ R161, -R161, R161, 1 ;  /* 0x3f800000a1a17423 */ /* 0x000ff200000101a1 */
[----:B------:R-:W-:Y:S01]  /*41e0*/  MUFU.EX2 R176, R176 ;  /* 0x000000b000b07308 */ /* 0x000fe20000000800 */
[----:B---3--:R-:W-:Y:S01]  /*41f0*/  FFMA.FTZ R173, R180, UR7, -R169 ;  /* 0x00000007b4ad7c23 */ /* 0x008fe200080108a9 */
[--C-:B------:R-:W-:Y:S01]  /*4200*/  FFMA.FTZ R180, R178, UR7, -R167.reuse ;  /* 0x00000007b2b47c23 */ /* 0x100fe200080108a7 */
[--C-:B------:R-:W-:Y:S01]  /*4210*/  FFMA.FTZ R178, R248, UR7, -R167.reuse ;  /* 0x00000007f8b27c23 */ /* 0x100fe200080108a7 */
[----:B----4-:R-:W-:Y:S01]  /*4220*/  MOV R168, R166 ;  /* 0x000000a600a87202 */ /* 0x010fe20000000f00 */
[----:B------:R-:W-:Y:S05]  /*4230*/  FFMA.FTZ R167, R170, UR7, -R167 ;  /* 0x00000007aaa77c23 */ /* 0x000fea00080108a7 */
[----:B------:R-:W2:Y:S01]  /*4240*/  MUFU.EX2 R175, R175 ;  /* 0x000000af00af7308 */ /* 0x000ea20000000800 */
[----:B------:R-:W-:Y:S01]  /*4250*/  @P0 FSEL R168, R166, -INF , !P3 ;  /* 0xff800000a6a80808 */ /* 0x000fe20005800000 */
[--C-:B------:R-:W-:Y:S01]  /*4260*/  FFMA.FTZ R172, R172, UR7, -R169.reuse ;  /* 0x00000007acac7c23 */ /* 0x100fe200080108a9 */
[--C-:B------:R-:W-:Y:S07]  /*4270*/  FFMA.FTZ R170, R246, UR7, -R169.reuse ;  /* 0x00000007f6aa7c23 */ /* 0x100fee00080108a9 */
[----:B------:R-:W-:Y:S01]  /*4280*/  MUFU.EX2 R182, R182 ;  /* 0x000000b600b67308 */ /* 0x000fe20000000800 */
[----:B-1----:R-:W-:Y:S01]  /*4290*/  F2FP.F16.F32.PACK_AB R251, R183, R244 ;  /* 0x000000f4b7fb723e */ /* 0x002fe200000000ff */
[----:B------:R-:W-:Y:S01]  /*42a0*/  FFMA.FTZ R169, R168, UR7, -R169 ;  /* 0x00000007a8a97c23 */ /* 0x000fe200080108a9 */
[C---:B------:R-:W-:Y:S07]  /*42b0*/  LEA R246, P1, R203.reuse, R224, 0x2 ;  /* 0x000000e0cbf67211 */ /* 0x040fee00078210ff */
[----:B------:R-:W1:Y:S01]  /*42c0*/  MUFU.EX2 R181, R181 ;  /* 0x000000b500b57308 */ /* 0x000e620000000800 */
[----:B------:R-:W-:Y:S01]  /*42d0*/  FFMA.FTZ R166, -R166, R166, 1 ;  /* 0x3f800000a6a67423 */ /* 0x000fe200000101a6 */
[----:B------:R-:W-:Y:S01]  /*42e0*/  STS [R215], R251 ;  /* 0x000000fbd7007388 */ /* 0x000fe20000000800 */
[----:B------:R-:W-:Y:S07]  /*42f0*/  LEA.HI.X R247, R203, R225, RZ, 0x2, P1 ;  /* 0x000000e1cbf77211 */ /* 0x000fee00008f14ff */
[----:B------:R1:W-:Y:S01]  /*4300*/  MUFU.EX2 R177, R167 ;  /* 0x000000a700b17308 */ /* 0x0003e20000000800 */
[----:B--2---:R-:W-:Y:S09]  /*4310*/  F2FP.F16.F32.PACK_AB R249, R175, R176 ;  /* 0x000000b0aff9723e */ /* 0x004ff200000000ff */
[----:B------:R-:W-:Y:S01]  /*4320*/  MUFU.EX2 R174, R174 ;  /* 0x000000ae00ae7308 */ /* 0x000fe20000000800 */
[----:B------:R-:W2:Y:S09]  /*4330*/  LDG.E R168, desc[UR18][R246.64] ;  /* 0x00000012f6a87981 */ /* 0x000eb2000c1e1900 */
[----:B------:R-:W3:Y:S01]  /*4340*/  MUFU.EX2 R173, R173 ;  /* 0x000000ad00ad7308 */ /* 0x000ee20000000800 */
[----:B------:R-:W-:Y:S09]  /*4350*/  STS [R215+0x400], R249 ;  /* 0x000400f9d7007388 */ /* 0x000ff20000000800 */
[----:B------:R-:W-:Y:S01]  /*4360*/  MUFU.EX2 R180, R180 ;  /* 0x000000b400b47308 */ /* 0x000fe20000000800 */
[----:B-1----:R-:W-:Y:S09]  /*4370*/  F2FP.F16.F32.PACK_AB R167, R181, R182 ;  /* 0x000000b6b5a7723e */ /* 0x002ff200000000ff */
[----:B------:R-:W1:Y:S01]  /*4380*/  MUFU.EX2 R179, R179 ;  /* 0x000000b300b37308 */ /* 0x000e620000000800 */
[----:B------:R4:W-:Y:S09]  /*4390*/  STS [R235], R167 ;  /* 0x000000a7eb007388 */ /* 0x0009f20000000800 */
[----:B------:R-:W-:Y:S01]  /*43a0*/  MUFU.EX2 R172, R172 ;  /* 0x000000ac00ac7308 */ /* 0x000fe20000000800 */
[----:B---3--:R-:W-:Y:S09]  /*43b0*/  F2FP.F16.F32.PACK_AB R252, R173, R174 ;  /* 0x000000aeadfc723e */ /* 0x008ff200000000ff */
[----:B------:R-:W3:Y:S01]  /*43c0*/  MUFU.EX2 R171, R171 ;  /* 0x000000ab00ab7308 */ /* 0x000ee20000000800 */
[----:B------:R-:W-:Y:S09]  /*43d0*/  STS [R235+0x400], R252 ;  /* 0x000400fceb007388 */ /* 0x000ff20000000800 */
[----:B------:R-:W4:Y:S01]  /*43e0*/  MUFU.EX2 R178, R178 ;  /* 0x000000b200b27308 */ /* 0x000f220000000800 */
[----:B-1----:R-:W-:Y:S09]  /*43f0*/  F2FP.F16.F32.PACK_AB R250, R179, R180 ;  /* 0x000000b4b3fa723e */ /* 0x002ff200000000ff */
[----:B------:R-:W-:Y:S01]  /*4400*/  MUFU.EX2 R170, R170 ;  /* 0x000000aa00aa7308 */ /* 0x000fe20000000800 */
[----:B------:R-:W-:Y:S09]  /*4410*/  STS [R217], R250 ;  /* 0x000000fad9007388 */ /* 0x000ff20000000800 */
[----:B------:R-:W1:Y:S01]  /*4420*/  MUFU.EX2 R169, R169 ;  /* 0x000000a900a97308 */ /* 0x000e620000000800 */
[----:B---3--:R-:W-:Y:S02]  /*4430*/  F2FP.F16.F32.PACK_AB R248, R171, R172 ;  /* 0x000000acabf8723e */ /* 0x008fe400000000ff */
[----:B----4-:R-:W-:Y:S03]  /*4440*/  F2FP.F16.F32.PACK_AB R245, R177, R178 ;  /* 0x000000b2b1f5723e */ /* 0x010fe600000000ff */
[----:B------:R3:W-:Y:S06]  /*4450*/  STS [R217+0x400], R248 ;  /* 0x000400f8d9007388 */ /* 0x0007ec0000000800 */
[----:B------:R-:W-:Y:S01]  /*4460*/  STS [R220], R245 ;  /* 0x000000f5dc007388 */ /* 0x000fe20000000800 */
[----:B-1----:R-:W-:Y:S05]  /*4470*/  F2FP.F16.F32.PACK_AB R225, R169, R170 ;  /* 0x000000aaa9e1723e */ /* 0x002fea00000000ff */
[----:B------:R1:W4:Y:S06]  /*4480*/  LDG.E R167, desc[UR18][R246.64+0x20] ;  /* 0x00002012f6a77981 */ /* 0x00032c000c1e1900 */
[----:B------:R1:W-:Y:S06]  /*4490*/  STS [R220+0x400], R225 ;  /* 0x000400e1dc007388 */ /* 0x0003ec0000000800 */
[----:B------:R-:W-:Y:S06]  /*44a0*/  LDSM.16.M88.4 R68, [R198+0xc000] ;  /* 0x00c00000c644783b */ /* 0x000fec0000000200 */
[----:B------:R-:W1:Y:S01]  /*44b0*/  LDSM.16.M88.4 R72, [R194+0x6000] ;  /* 0x00600000c248783b */ /* 0x000e620000000200 */
[----:B---3--:R-:W-:Y:S05]  /*44c0*/  FMUL.FTZ R248, R151, UR8 ;  /* 0x0000000897f87c20 */ /* 0x008fea0008410000 */
[----:B------:R-:W3:Y:S06]  /*44d0*/  LDSM.16.M88.4 R76, [R194+0x6800] ;  /* 0x00680000c24c783b */ /* 0x000eec0000000200 */
[----:B------:R-:W-:Y:S01]  /*44e0*/  LDSM.16.M88.4 R80, [R185+0xc000] ;  /* 0x00c00000b950783b */ /* 0x000fe20000000200 */
[----:B-1----:R-:W-:Y:S05]  /*44f0*/  IADD3 R225, PT, PT, R231, 0x1, RZ ;  /* 0x00000001e7e17810 */ /* 0x002fea0007ffe0ff */
[----:B------:R-:W1:Y:S01]  /*4500*/  LDSM.16.M88.4 R84, [R199+0x6000] ;  /* 0x00600000c754783b */ /* 0x000e620000000200 */
[----:B------:R-:W-:Y:S05]  /*4510*/  ISETP.NE.AND P4, PT, R225, 0x1, PT ;  /* 0x00000001e100780c */ /* 0x000fea0003f85270 */
[----:B------:R-:W1:Y:S06]  /*4520*/  LDSM.16.M88.4 R88, [R199+0x6800] ;  /* 0x00680000c758783b */ /* 0x000e6c0000000200 */
[----:B------:R-:W-:Y:S06]  /*4530*/  LDSM.16.M88.4 R92, [R196+0xc000] ;  /* 0x00c00000c45c783b */ /* 0x000fec0000000200 */
[----:B------:R-:W1:Y:S01]  /*4540*/  LDSM.16.M88.4 R96, [R192+0x6000] ;  /* 0x00600000c060783b */ /* 0x000e620000000200 */
[C---:B------:R-:W-:Y:S08]  /*4550*/  HMMA.16816.F32 R4, R68.reuse, R72, RZ ;  /* 0x000000484404723c */ /* 0x040ff000000018ff */
[C---:B------:R-:W-:Y:S01]  /*4560*/  HMMA.16816.F32 R8, R68.reuse, R74, RZ ;  /* 0x0000004a4408723c */ /* 0x040fe200000018ff */
[----:B------:R-:W-:Y:S07]  /*4570*/  LDSM.16.M88.4 R72, [R184+0xc000] ;  /* 0x00c00000b848783b */ /* 0x000fee0000000200 */
[C---:B---3--:R-:W-:Y:S08]  /*4580*/  HMMA.16816.F32 R12, R68.reuse, R76, RZ ;  /* 0x0000004c440c723c */ /* 0x048ff000000018ff */
[----:B------:R-:W-:Y:S01]  /*4590*/  HMMA.16816.F32 R16, R68, R78, RZ ;  /* 0x0000004e4410723c */ /* 0x000fe200000018ff */
[----:B------:R-:W3:Y:S06]  /*45a0*/  LDSM.16.M88.4 R68, [R192+0x6800] ;  /* 0x00680000c044783b */ /* 0x000eec0000000200 */
[----:B------:R-:W3:Y:S01]  /*45b0*/  LDSM.16.M88.4 R76, [R197+0x6000] ;  /* 0x00600000c54c783b */ /* 0x000ee20000000200 */
[C---:B-1----:R-:W-:Y:S08]  /*45c0*/  HMMA.16816.F32 R4, R80.reuse, R84, R4 ;  /* 0x000000545004723c */ /* 0x042ff00000001804 */
[C---:B------:R-:W-:Y:S01]  /*45d0*/  HMMA.16816.F32 R8, R80.reuse, R86, R8 ;  /* 0x000000565008723c */ /* 0x040fe20000001808 */
[----:B------:R-:W-:Y:S07]  /*45e0*/  LDSM.16.M88.4 R84, [R198+0xe000] ;  /* 0x00e00000c654783b */ /* 0x000fee0000000200 */
[C---:B------:R-:W-:Y:S08]  /*45f0*/  HMMA.16816.F32 R12, R80.reuse, R88, R12 ;  /* 0x00000058500c723c */ /* 0x040ff0000000180c */
[----:B------:R-:W-:Y:S01]  /*4600*/  HMMA.16816.F32 R16, R80, R90, R16 ;  /* 0x0000005a5010723c */ /* 0x000fe20000001810 */
[----:B------:R-:W1:Y:S06]  /*4610*/  LDSM.16.M88.4 R80, [R197+0x6800] ;  /* 0x00680000c550783b */ /* 0x000e6c0000000200 */
[----:B------:R-:W1:Y:S01]  /*4620*/  LDSM.16.M88.4 R88, [R194+0x8000] ;  /* 0x00800000c258783b */ /* 0x000e620000000200 */
[C---:B------:R-:W-:Y:S08]  /*4630*/  HMMA.16816.F32 R4, R92.reuse, R96, R4 ;  /* 0x000000605c04723c */ /* 0x040ff00000001804 */
[C---:B------:R-:W-:Y:S01]  /*4640*/  HMMA.16816.F32 R8, R92.reuse, R98, R8 ;  /* 0x000000625c08723c */ /* 0x040fe20000001808 */
[----:B------:R-:W-:Y:S07]  /*4650*/  LDSM.16.M88.4 R96, [R199+0x8000] ;  /* 0x00800000c760783b */ /* 0x000fee0000000200 */
[C---:B---3--:R-:W-:Y:S08]  /*4660*/  HMMA.16816.F32 R12, R92.reuse, R68, R12 ;  /* 0x000000445c0c723c */ /* 0x048ff0000000180c */
[----:B------:R-:W-:Y:S01]  /*4670*/  HMMA.16816.F32 R16, R92, R70, R16 ;  /* 0x000000465c10723c */ /* 0x000fe20000001810 */
[----:B------:R-:W3:Y:S06]  /*4680*/  LDSM.16.M88.4 R68, [R194+0x8800] ;  /* 0x00880000c244783b */ /* 0x000eec0000000200 */
[----:B------:R-:W2:Y:S01]  /*4690*/  LDSM.16.M88.4 R92, [R185+0xe000] ;  /* 0x00e00000b95c783b */ /* 0x000ea20000000200 */
[C---:B------:R-:W-:Y:S08]  /*46a0*/  HMMA.16816.F32 R4, R72.reuse, R76, R4 ;  /* 0x0000004c4804723c */ /* 0x040ff00000001804 */
[C---:B------:R-:W-:Y:S01]  /*46b0*/  HMMA.16816.F32 R8, R72.reuse, R78, R8 ;  /* 0x0000004e4808723c */ /* 0x040fe20000001808 */
[----:B------:R-:W-:Y:S07]  /*46c0*/  LDSM.16.M88.4 R76, [R196+0xe000] ;  /* 0x00e00000c44c783b */ /* 0x000fee0000000200 */
[C---:B-1----:R-:W-:Y:S08]  /*46d0*/  HMMA.16816.F32 R12, R72.reuse, R80, R12 ;  /* 0x00000050480c723c */ /* 0x042ff0000000180c */
        /* <DEDUP_REMOVED lines=9> */
[----:B------:R-:W3:Y:S01]  /*4770*/  LDSM.16.M88.4 R84, [R184+0xe000] ;  /* 0x00e00000b854783b */ /* 0x000ee20000000200 */
[C---:B--2---:R-:W-:Y:S08]  /*4780*/  HMMA.16816.F32 R4, R92.reuse, R96, R4 ;  /* 0x000000605c04723c */ /* 0x044ff00000001804 */
[C---:B------:R-:W-:Y:S01]  /*4790*/  HMMA.16816.F32 R8, R92.reuse, R98, R8 ;  /* 0x000000625c08723c */ /* 0x040fe20000001808 */
[----:B------:R-:W-:Y:S07]  /*47a0*/  LDSM.16.M88.4 R96, [R194+0xa000] ;  /* 0x00a00000c260783b */ /* 0x000fee0000000200 */
[C---:B-1----:R-:W-:Y:S08]  /*47b0*/  HMMA.16816.F32 R12, R92.reuse, R72, R12 ;  /* 0x000000485c0c723c */ /* 0x042ff0000000180c */
[----:B------:R-:W-:Y:S01]  /*47c0*/  HMMA.16816.F32 R16, R92, R74, R16 ;  /* 0x0000004a5c10723c */ /* 0x000fe20000001810 */
[----:B------:R-:W1:Y:S06]  /*47d0*/  LDSM.16.M88.4 R72, [R197+0x8800] ;  /* 0x00880000c548783b */ /* 0x000e6c0000000200 */
[----:B------:R-:W2:Y:S01]  /*47e0*/  LDSM.16.M88.4 R92, [R198+0x10000] ;  /* 0x01000000c65c783b */ /* 0x000ea20000000200 */
[C---:B------:R-:W-:Y:S08]  /*47f0*/  HMMA.16816.F32 R4, R76.reuse, R80, R4 ;  /* 0x000000504c04723c */ /* 0x040ff00000001804 */
[C---:B------:R-:W-:Y:S01]  /*4800*/  HMMA.16816.F32 R8, R76.reuse, R82, R8 ;  /* 0x000000524c08723c */ /* 0x040fe20000001808 */
[----:B------:R-:W-:Y:S07]  /*4810*/  LDSM.16.M88.4 R80, [R199+0xa000] ;  /* 0x00a00000c750783b */ /* 0x000fee0000000200 */
[C---:B---3--:R-:W-:Y:S08]  /*4820*/  HMMA.16816.F32 R12, R76.reuse, R68, R12 ;  /* 0x000000444c0c723c */ /* 0x048ff0000000180c */
        /* <DEDUP_REMOVED lines=18> */
[C---:B------:R-:W-:Y:S08]  /*4950*/  HMMA.16816.F32 R8, R76.reuse, R82, R8 ;  /* 0x000000524c08723c */ /* 0x040ff00000001808 */
[C---:B-1----:R-:W-:Y:S08]  /*4960*/  HMMA.16816.F32 R12, R76.reuse, R72, R12 ;  /* 0x000000484c0c723c */ /* 0x042ff0000000180c */
[----:B------:R-:W-:Y:S01]  /*4970*/  HMMA.16816.F32 R16, R76, R74, R16 ;  /* 0x0000004a4c10723c */ /* 0x000fe20000001810 */
[----:B------:R-:W1:Y:S07]  /*4980*/  LDSM.16.M88.4 R72, [R197+0xa800] ;  /* 0x00a80000c548783b */ /* 0x000e6e0000000200 */
[C---:B------:R-:W-:Y:S08]  /*4990*/  HMMA.16816.F32 R4, R84.reuse, R88, R4 ;  /* 0x000000585404723c */ /* 0x040ff00000001804 */
[C---:B------:R-:W-:Y:S08]  /*49a0*/  HMMA.16816.F32 R8, R84.reuse, R90, R8 ;  /* 0x0000005a5408723c */ /* 0x040ff00000001808 */
[C---:B--2---:R-:W-:Y:S08]  /*49b0*/  HMMA.16816.F32 R12, R84.reuse, R68, R12 ;  /* 0x00000044540c723c */ /* 0x044ff0000000180c */
[----:B------:R-:W-:Y:S08]  /*49c0*/  HMMA.16816.F32 R16, R84, R70, R16 ;  /* 0x000000465410723c */ /* 0x000ff00000001810 */
[C---:B---3--:R-:W-:Y:S08]  /*49d0*/  HMMA.16816.F32 R4, R92.reuse, R96, R4 ;  /* 0x000000605c04723c */ /* 0x048ff00000001804 */
[C---:B------:R-:W-:Y:S08]  /*49e0*/  HMMA.16816.F32 R8, R92.reuse, R98, R8 ;  /* 0x000000625c08723c */ /* 0x040ff00000001808 */
[C---:B-1----:R-:W-:Y:S03]  /*49f0*/  HMMA.16816.F32 R12, R92.reuse, R72, R12 ;  /* 0x000000485c0c723c */ /* 0x042fe6000000180c */
[C---:B------:R-:W-:Y:S01]  /*4a00*/  FADD.FTZ R245, -R168.reuse, R4 ;  /* 0x00000004a8f57221 */ /* 0x040fe20000010100 */
[----:B------:R-:W-:Y:S03]  /*4a10*/  FADD.FTZ R246, -R168, R5 ;  /* 0x00000005a8f67221 */ /* 0x000fe60000010100 */
[----:B------:R-:W-:Y:S01]  /*4a20*/  FMUL.FTZ R245, R244, R245 ;  /* 0x000000f5f4f57220 */ /* 0x000fe20000410000 */
[----:B------:R-:W-:Y:S03]  /*4a30*/  HMMA.16816.F32 R16, R92, R74, R16 ;  /* 0x0000004a5c10723c */ /* 0x000fe60000001810 */
[----:B------:R-:W-:Y:S01]  /*4a40*/  FMUL.FTZ R246, R183, R246 ;  /* 0x000000f6b7f67220 */ /* 0x000fe20000410000 */
[C---:B------:R-:W-:Y:S01]  /*4a50*/  FADD.FTZ R183, -R168.reuse, R8 ;  /* 0x00000008a8b77221 */ /* 0x040fe20000010100 */
[----:B------:R-:W-:Y:S01]  /*4a60*/  FADD.FTZ R244, -R168, R9 ;  /* 0x00000009a8f47221 */ /* 0x000fe20000010100 */
[----:B------:R-:W-:Y:S01]  /*4a70*/  FMUL.FTZ R245, R245, R248 ;  /* 0x000000f8f5f57220 */ /* 0x000fe20000410000 */
[----:B------:R-:W-:Y:S01]  /*4a80*/  FMUL.FTZ R248, R155, UR8 ;  /* 0x000000089bf87c20 */ /* 0x000fe20008410000 */
[----:B------:R-:W-:Y:S01]  /*4a90*/  FMUL.FTZ R183, R182, R183 ;  /* 0x000000b7b6b77220 */ /* 0x000fe20000410000 */
[----:B------:R-:W-:Y:S01]  /*4aa0*/  FMUL.FTZ R244, R181, R244 ;  /* 0x000000f4b5f47220 */ /* 0x000fe20000410000 */
[----:B------:R-:W-:Y:S01]  /*4ab0*/  FMUL.FTZ R155, R156, UR8 ;  /* 0x000000089c9b7c20 */ /* 0x000fe20008410000 */
[C---:B------:R-:W-:Y:S01]  /*4ac0*/  FADD.FTZ R151, -R168.reuse, R12 ;  /* 0x0000000ca8977221 */ /* 0x040fe20000010100 */
[----:B------:R-:W-:Y:S01]  /*4ad0*/  FADD.FTZ R182, -R168, R13 ;  /* 0x0000000da8b67221 */ /* 0x000fe20000010100 */
[----:B------:R-:W-:Y:S01]  /*4ae0*/  FMUL.FTZ R246, R246, R153 ;  /* 0x00000099f6f67220 */ /* 0x000fe20000410000 */
[----:B------:R-:W-:Y:S01]  /*4af0*/  FMUL.FTZ R244, R244, R155 ;  /* 0x0000009bf4f47220 */ /* 0x000fe20000410000 */
[----:B------:R-:W-:Y:S01]  /*4b00*/  FMUL.FTZ R151, R180, R151 ;  /* 0x00000097b4977220 */ /* 0x000fe20000410000 */
[----:B------:R-:W-:Y:S01]  /*4b10*/  FMUL.FTZ R182, R179, R182 ;  /* 0x000000b6b3b67220 */ /* 0x000fe20000410000 */
[----:B------:R-:W-:Y:S01]  /*4b20*/  FMUL.FTZ R156, R159, UR8 ;  /* 0x000000089f9c7c20 */ /* 0x000fe20008410000 */
[----:B------:R-:W-:Y:S01]  /*4b30*/  FMUL.FTZ R155, R160, UR8 ;  /* 0x00000008a09b7c20 */ /* 0x000fe20008410000 */
[C---:B------:R-:W-:Y:S01]  /*4b40*/  FADD.FTZ R153, -R168.reuse, R16 ;  /* 0x00000010a8997221 */ /* 0x040fe20000010100 */
[----:B------:R-:W-:Y:S01]  /*4b50*/  FADD.FTZ R168, -R168, R17 ;  /* 0x00000011a8a87221 */ /* 0x000fe20000010100 */
        /* <DEDUP_REMOVED lines=8> */
[----:B------:R-:W-:Y:S01]  /*4be0*/  FMUL.FTZ R153, R153, R160 ;  /* 0x000000a099997220 */ /* 0x000fe20000410000 */
[----:B------:R-:W-:Y:S01]  /*4bf0*/  FMUL.FTZ R168, R168, R159 ;  /* 0x0000009fa8a87220 */ /* 0x000fe20000410000 */
[----:B------:R-:W-:Y:S01]  /*4c00*/  FMUL.FTZ R155, R176, R155 ;  /* 0x0000009bb09b7220 */ /* 0x000fe20000410000 */
[----:B------:R-:W-:Y:S01]  /*4c10*/  FMUL.FTZ R156, R175, R156 ;  /* 0x0000009caf9c7220 */ /* 0x000fe20000410000 */
[----:B------:R-:W-:Y:S01]  /*4c20*/  FADD.FTZ R160, -R167, R11 ;  /* 0x0000000ba7a07221 */ /* 0x000fe20000010100 */
[----:B------:R-:W-:Y:S01]  /*4c30*/  FMUL.FTZ R159, R154, UR8 ;  /* 0x000000089a9f7c20 */ /* 0x000fe20008410000 */
[----:B------:R-:W-:Y:S01]  /*4c40*/  FMUL.FTZ R164, R157, UR8 ;  /* 0x000000089da47c20 */ /* 0x000fe20008410000 */
[----:B------:R-:W-:Y:S01]  /*4c50*/  FMUL.FTZ R152, R155, R152 ;  /* 0x000000989b987220 */ /* 0x000fe20000410000 */
[----:B------:R-:W-:Y:S01]  /*4c60*/  FMUL.FTZ R160, R173, R160 ;  /* 0x000000a0ada07220 */ /* 0x000fe20000410000 */
[----:B------:R-:W-:Y:S01]  /*4c70*/  FMUL.FTZ R159, R156, R159 ;  /* 0x0000009f9c9f7220 */ /* 0x000fe20000410000 */
[----:B------:R-:W-:Y:S01]  /*4c80*/  FMUL.FTZ R157, R158, UR8 ;  /* 0x000000089e9d7c20 */ /* 0x000fe20008410000 */
[----:B------:R-:W-:Y:S01]  /*4c90*/  F2FP.F16.F32.PACK_AB R182, R182, R151 ;  /* 0x00000097b6b6723e */ /* 0x000fe200000000ff */
[C---:B------:R-:W-:Y:S01]  /*4ca0*/  FADD.FTZ R151, -R167.reuse, R10 ;  /* 0x0000000aa7977221 */ /* 0x040fe20000010100 */
[C---:B------:R-:W-:Y:S01]  /*4cb0*/  FADD.FTZ R155, -R167.reuse, R14 ;  /* 0x0000000ea79b7221 */ /* 0x040fe20000010100 */
[C---:B------:R-:W-:Y:S01]  /*4cc0*/  FADD.FTZ R154, -R167.reuse, R15 ;  /* 0x0000000fa79a7221 */ /* 0x040fe20000010100 */
[C---:B------:R-:W-:Y:S01]  /*4cd0*/  FADD.FTZ R163, -R167.reuse, R18 ;  /* 0x00000012a7a37221 */ /* 0x040fe20000010100 */
[----:B------:R-:W-:Y:S01]  /*4ce0*/  FADD.FTZ R156, -R167, R19 ;  /* 0x00000013a79c7221 */ /* 0x000fe20000010100 */
[----:B------:R-:W-:Y:S01]  /*4cf0*/  FMUL.FTZ R160, R160, R157 ;  /* 0x0000009da0a07220 */ /* 0x000fe20000410000 */
[----:B------:R-:W-:Y:S01]  /*4d00*/  FMUL.FTZ R183, R183, R248 ;  /* 0x000000f8b7b77220 */ /* 0x000fe20000410000 */
[----:B------:R-:W-:Y:S01]  /*4d10*/  F2FP.F16.F32.PACK_AB R152, R159, R152 ;  /* 0x000000989f98723e */ /* 0x000fe200000000ff */
[----:B------:R-:W-:Y:S01]  /*4d20*/  FMUL.FTZ R157, R162, UR8 ;  /* 0x00000008a29d7c20 */ /* 0x000fe20008410000 */
[----:B------:R-:W-:Y:S01]  /*4d30*/  FMUL.FTZ R151, R174, R151 ;  /* 0x00000097ae977220 */ /* 0x000fe20000410000 */
[----:B------:R-:W-:Y:S01]  /*4d40*/  FMUL.FTZ R155, R172, R155 ;  /* 0x0000009bac9b7220 */ /* 0x000fe20000410000 */
[----:B------:R-:W-:Y:S01]  /*4d50*/  FMUL.FTZ R154, R171, R154 ;  /* 0x0000009aab9a7220 */ /* 0x000fe20000410000 */
[----:B------:R-:W-:Y:S01]  /*4d60*/  FMUL.FTZ R163, R170, R163 ;  /* 0x000000a3aaa37220 */ /* 0x000fe20000410000 */
[----:B------:R-:W-:Y:S01]  /*4d70*/  FMUL.FTZ R156, R169, R156 ;  /* 0x0000009ca99c7220 */ /* 0x000fe20000410000 */
[----:B------:R-:W-:Y:S01]  /*4d80*/  FMUL.FTZ R158, R161, UR8 ;  /* 0x00000008a19e7c20 */ /* 0x000fe20008410000 */
[----:B------:R-:W-:Y:S01]  /*4d90*/  FMUL.FTZ R162, R165, UR8 ;  /* 0x00000008a5a27c20 */ /* 0x000fe20008410000 */
[----:B------:R-:W-:Y:S01]  /*4da0*/  FMUL.FTZ R159, R166, UR8 ;  /* 0x00000008a69f7c20 */ /* 0x000fe20008410000 */
[----:B------:R-:W-:Y:S01]  /*4db0*/  F2FP.F16.F32.PACK_AB R246, R246, R245 ;  /* 0x000000f5f6f6723e */ /* 0x000fe200000000ff */
[----:B------:R-:W-:Y:S01]  /*4dc0*/  FMUL.FTZ R151, R151, R164 ;  /* 0x000000a497977220 */ /* 0x000fe20000410000 */
[----:B------:R-:W-:Y:S01]  /*4dd0*/  F2FP.F16.F32.PACK_AB R244, R244, R183 ;  /* 0x000000b7f4f4723e */ /* 0x000fe200000000ff */
[----:B------:R-:W-:Y:S01]  /*4de0*/  FMUL.FTZ R155, R155, R158 ;  /* 0x0000009e9b9b7220 */ /* 0x000fe20000410000 */
[----:B------:R-:W-:Y:S01]  /*4df0*/  F2FP.F16.F32.PACK_AB R153, R168, R153 ;  /* 0x00000099a899723e */ /* 0x000fe200000000ff */
[----:B------:R-:W-:Y:S01]  /*4e00*/  FMUL.FTZ R154, R154, R157 ;  /* 0x0000009d9a9a7220 */ /* 0x000fe20000410000 */
[----:B------:R-:W-:Y:S01]  /*4e10*/  FMUL.FTZ R162, R163, R162 ;  /* 0x000000a2a3a27220 */ /* 0x000fe20000410000 */
[----:B------:R-:W-:Y:S01]  /*4e20*/  FMUL.FTZ R159, R156, R159 ;  /* 0x0000009f9c9f7220 */ /* 0x000fe20000410000 */
[----:B------:R-:W-:Y:S06]  /*4e30*/  @!P4 BRA `(.L_x_1552) ;  /* 0x0000000000e4c947 */ /* 0x000fec0003800000 */
[----:B------:R-:W1:Y:S01]  /*4e40*/  LDC R7, c[0x0][0x3b0] ;  /* 0x0000ec00ff077b82 */ /* 0x000e620000000800 */
[----:B------:R-:W-:Y:S02]  /*4e50*/  IADD3 R4, P1, PT, RZ, -UR17, RZ ;  /* 0x80000011ff047c10 */ /* 0x000fe4000ff3e0ff */
[----:B------:R-:W-:Y:S02]  /*4e60*/  LOP3.LUT R6, R231, 0x1, RZ, 0xc0, !PT ;  /* 0x00000001e7067812 */ /* 0x000fe400078ec0ff */
[----:B------:R-:W-:Y:S02]  /*4e70*/  ISETP.GE.AND P3, PT, R212, UR5, PT ;  /* 0x00000005d4007c0c */ /* 0x000fe4000bf66270 */
[----:B------:R-:W-:Y:S01]  /*4e80*/  ISETP.NE.U32.AND P2, PT, R6, 0x1, PT ;  /* 0x000000010600780c */ /* 0x000fe20003f45070 */
[----:B------:R-:W2:Y:S01]  /*4e90*/  LDC R5, c[0x0][0x3b4] ;  /* 0x0000ed00ff057b82 */ /* 0x000ea20000000800 */
[----:B-1----:R-:W-:Y:S04]  /*4ea0*/  IMAD.SHL.U32 R9, R7, 0x40, RZ ;  /* 0x0000004007097824 */ /* 0x002fe800078e00ff */
[----:B------:R-:W-:Y:S05]  /*4eb0*/  IMAD.X R9, RZ, RZ, ~R9, P1 ;  /* 0x000000ffff097224 */ /* 0x000fea00008e0e09 */
[----:B------:R-:W-:Y:S01]  /*4ec0*/  SHF.R.S64 R11, R4, 0x1f, R9 ;  /* 0x0000001f040b7819 */ /* 0x000fe20000001009 */
[----:B------:R-:W-:Y:S03]  /*4ed0*/  IMAD.MOV.U32 R4, RZ, RZ, -0x6000 ;  /* 0xffffa000ff047424 */ /* 0x000fe600078e00ff */
[----:B------:R-:W-:Y:S04]  /*4ee0*/  IADD3 R240, P1, PT, R240, R11, RZ ;  /* 0x0000000bf0f07210 */ /* 0x000fe80007f3e0ff */
[----:B------:R-:W-:Y:S02]  /*4ef0*/  LEA.HI.X.SX32 R241, R9, R241, 0x1, P1 ;  /* 0x000000f109f17211 */ /* 0x000fe400008f0eff */
[----:B------:R-:W-:Y:S02]  /*4f00*/  SEL R9, R4, 0x6000, !P2 ;  /* 0x0000600004097807 */ /* 0x000fe40005000000 */
[----:B------:R-:W-:Y:S02]  /*4f10*/  ISETP.GE.AND P2, PT, R213, UR5, PT ;  /* 0x00000005d5007c0c */ /* 0x000fe4000bf46270 */
[----:B------:R-:W-:Y:S01]  /*4f20*/  ISETP.GE.AND P1, PT, R211, UR5, PT ;  /* 0x00000005d3007c0c */ /* 0x000fe2000bf26270 */
[--C-:B------:R-:W-:Y:S01]  /*4f30*/  IMAD.IADD R227, R227, 0x1, R9.reuse ;  /* 0x00000001e3e37824 */ /* 0x100fe200078e0209 */
[C---:B------:R-:W-:Y:S01]  /*4f40*/  LEA R4, P5, R7.reuse, R240, 0x6 ;  /* 0x000000f007047211 */ /* 0x040fe200078a30ff */
[--C-:B------:R-:W-:Y:S02]  /*4f50*/  IMAD.IADD R230, R230, 0x1, R9.reuse ;  /* 0x00000001e6e67824 */ /* 0x100fe400078e0209 */
[----:B------:R-:W-:Y:S01]  /*4f60*/  IMAD.IADD R188, R188, 0x1, R9 ;  /* 0x00000001bcbc7824 */ /* 0x000fe200078e0209 */
[----:B------:R-:W-:Y:S01]  /*4f70*/  @!PT LDS RZ, [RZ] ;  /* 0x00000000fffff984 */ /* 0x000fe20000000800 */
[----:B------:R-:W-:Y:S01]  /*4f80*/  @!PT LDS RZ, [RZ] ;  /* 0x00000000fffff984 */ /* 0x000fe20000000800 */
[----:B------:R-:W-:Y:S01]  /*4f90*/  @!PT LDS RZ, [RZ] ;  /* 0x00000000fffff984 */ /* 0x000fe20000000800 */
[----:B------:R1:W-:Y:S01]  /*4fa0*/  @!P3 LDGSTS.E.BYPASS.LTC128B.128 [R227], desc[UR18][R240.64] ;  /* 0x00000000f0e3bfae */ /* 0x0003e2000b981a12 */
[----:B--2---:R-:W-:Y:S03]  /*4fb0*/  LEA.HI.X R5, R7, R241, R5, 0x6, P5 ;  /* 0x000000f107057211 */ /* 0x004fe600028f3405 */
        /* <DEDUP_REMOVED lines=33> */
.L_x_1552:
        /* <DEDUP_REMOVED lines=128> */
.L_x_1553:
        /* <DEDUP_REMOVED lines=46> */
[-C--:B-1----:R-:W-:Y:S05]  /*5cb0*/  HMMA.16816.F32 R4, R172, R176.reuse, R4 ;  /* 0x000000b0ac04723c */ /* 0x082fea0000001804 */
[C---:B------:R-:W-:Y:S03]  /*5cc0*/  LEA R168, P1, R153.reuse, R236, 0x2 ;  /* 0x000000ec99a87211 */ /* 0x040fe600078210ff */
[C---:B------:R-:W-:Y:S04]  /*5cd0*/  HMMA.16816.F32 R8, R180.reuse, R176, R8 ;  /* 0x000000b0b408723c */ /* 0x040fe80000001808 */
[----:B------:R-:W-:Y:S02]  /*5ce0*/  LEA.HI.X.SX32 R169, R153, R237, 0x2, P1 ;  /* 0x000000ed99a97211 */ /* 0x000fe400008f16ff */
[----:B------:R-:W1:Y:S01]  /*5cf0*/  LDSM.16.MT88.4 R152, [R195+0x17000] ;  /* 0x01700000c398783b */ /* 0x000e620000004200 */
[C---:B------:R-:W-:Y:S01]  /*5d00*/  LEA R170, P1, R225.reuse, R168, 0x5 ;  /* 0x000000a8e1aa7211 */ /* 0x040fe200078228ff */
[-C--:B------:R-:W-:Y:S03]  /*5d10*/  HMMA.16816.F32 R12, R180, R178.reuse, R12 ;  /* 0x000000b2b40c723c */ /* 0x080fe6000000180c */
[C---:B------:R-:W-:Y:S02]  /*5d20*/  LEA.HI.X.SX32 R171, R225.reuse, R169, 0x5, P1 ;  /* 0x000000a9e1ab7211 */ /* 0x040fe400008f2eff */
[C---:B------:R-:W-:Y:S03]  /*5d30*/  LEA R176, P1, R225.reuse, R170, 0x5 ;  /* 0x000000aae1b07211 */ /* 0x040fe600078228ff */
[C---:B------:R-:W-:Y:S04]  /*5d40*/  HMMA.16816.F32 R16, R172.reuse, R178, R16 ;  /* 0x000000b2ac10723c */ /* 0x040fe80000001810 */
[C---:B------:R-:W-:Y:S02]  /*5d50*/  LEA.HI.X.SX32 R177, R225.reuse, R171, 0x5, P1 ;  /* 0x000000abe1b17211 */ /* 0x040fe400008f2eff */
[C---:B------:R-:W-:Y:S02]  /*5d60*/  LEA R178, P1, R225.reuse, R176, 0x5 ;  /* 0x000000b0e1b27211 */ /* 0x040fe400078228ff */
[-C--:B--2---:R-:W-:Y:S03]  /*5d70*/  HMMA.16816.F32 R68, R172, R148.reuse, R68 ;  /* 0x00000094ac44723c */ /* 0x084fe60000001844 */
        /* <DEDUP_REMOVED lines=9> */
[----:B------:R-:W2:Y:S03]  /*5e10*/  LDSM.16.M88.4 R148, [R0+0x1e000] ;  /* 0x01e000000094783b */ /* 0x000ea60000000200 */
[C---:B------:R-:W-:Y:S04]  /*5e20*/  LEA.HI.X.SX32 R249, R225.reuse, R247, 0x5, P1 ;  /* 0x000000f7e1f97211 */ /* 0x040fe800008f2eff */
[-C--:B-1----:R-:W-:Y:S08]  /*5e30*/  HMMA.16816.F32 R84, R172, R152.reuse, R84 ;  /* 0x00000098ac54723c */ /* 0x082ff00000001854 */
[C---:B------:R-:W-:Y:S08]  /*5e40*/  HMMA.16816.F32 R88, R180.reuse, R152, R88 ;  /* 0x00000098b458723c */ /* 0x040ff00000001858 */
[-C--:B------:R-:W-:Y:S03]  /*5e50*/  HMMA.16816.F32 R92, R180, R154.reuse, R92 ;  /* 0x0000009ab45c723c */ /* 0x080fe6000000185c */
[C---:B------:R-:W-:Y:S05]  /*5e60*/  IMAD.WIDE R182, R225.reuse, -0xc0, R248 ;  /* 0xffffff40e1b67825 */ /* 0x040fea00078e02f8 */
[----:B------:R-:W-:Y:S01]  /*5e70*/  HMMA.16816.F32 R96, R172, R154, R96 ;  /* 0x0000009aac60723c */ /* 0x000fe20000001860 */
[----:B------:R-:W1:Y:S03]  /*5e80*/  LDSM.16.MT88.4 R152, [R195+0x17800] ;  /* 0x01780000c398783b */ /* 0x000e660000004200 */
[C---:B------:R-:W-:Y:S04]  /*5e90*/  LEA R180, P1, R225.reuse, R182, 0x5 ;  /* 0x000000b6e1b47211 */ /* 0x040fe800078228ff */
[C---:B------:R-:W-:Y:S01]  /*5ea0*/  LEA.HI.X.SX32 R181, R225.reuse, R183, 0x5, P1 ;  /* 0x000000b7e1b57211 */ /* 0x040fe200008f2eff */
[-C--:B--2---:R-:W-:Y:S05]  /*5eb0*/  HMMA.16816.F32 R4, R148, R156.reuse, R4 ;  /* 0x0000009c9404723c */ /* 0x084fea0000001804 */
        /* <DEDUP_REMOVED lines=17> */
[C---:B------:R-:W-:Y:S04]  /*5fd0*/  IMAD.WIDE R166, R225.reuse, -0xc0, R164 ;  /* 0xffffff40e1a67825 */ /* 0x040fe800078e02a4 */
[-C--:B-1----:R-:W-:Y:S08]  /*5fe0*/  HMMA.16816.F32 R84, R148, R152.reuse, R84 ;  /* 0x000000989454723c */ /* 0x082ff00000001854 */
[C---:B------:R-:W-:Y:S04]  /*5ff0*/  HMMA.16816.F32 R88, R160.reuse, R152, R88 ;  /* 0x00000098a058723c */ /* 0x040fe80000001858 */
[C---:B------:R-:W-:Y:S04]  /*6000*/  LEA R152, P1, R225.reuse, R166, 0x5 ;  /* 0x000000a6e1987211 */ /* 0x040fe800078228ff */
[-C--:B------:R-:W-:Y:S03]  /*6010*/  HMMA.16816.F32 R92, R160, R154.reuse, R92 ;  /* 0x0000009aa05c723c */ /* 0x080fe6000000185c */
[C---:B------:R-:W-:Y:S02]  /*6020*/  LEA.HI.X.SX32 R153, R225.reuse, R167, 0x5, P1 ;  /* 0x000000a7e1997211 */ /* 0x040fe400008f2eff */
[----:B------:R-:W-:Y:S03]  /*6030*/  LEA R162, P1, R225, R152, 0x5 ;  /* 0x00000098e1a27211 */ /* 0x000fe600078228ff */
[----:B------:R-:W-:Y:S04]  /*6040*/  HMMA.16816.F32 R96, R148, R154, R96 ;  /* 0x0000009a9460723c */ /* 0x000fe80000001860 */
[----:B------:R-:W-:Y:S01]  /*6050*/  @P5 IMAD.WIDE.U32 R154, R203, 0x4, R242 ;  /* 0x00000004cb9a5825 */ /* 0x000fe200078e00f2 */
[C---:B------:R-:W-:Y:S02]  /*6060*/  LEA.HI.X.SX32 R163, R225.reuse, R153, 0x5, P1 ;  /* 0x00000099e1a37211 */ /* 0x040fe400008f2eff */
[C---:B------:R-:W-:Y:S02]  /*6070*/  LEA R160, P1, R225.reuse, R162, 0x5 ;  /* 0x000000a2e1a07211 */ /* 0x040fe400078228ff */
[----:B------:R-:W5:Y:S02]  /*6080*/  @P5 LDG.E R229, desc[UR18][R154.64+-0x100] ;  /* 0xffff00129ae55981 */ /* 0x000f64000c1e1900 */
[C---:B------:R-:W-:Y:S02]  /*6090*/  LEA.HI.X.SX32 R161, R225.reuse, R163, 0x5, P1 ;  /* 0x000000a3e1a17211 */ /* 0x040fe400008f2eff */
[----:B------:R1:W5:Y:S01]  /*60a0*/  @P5 LDG.E R228, desc[UR18][R154.64+-0xe0] ;  /* 0xffff20129ae45981 */ /* 0x000362000c1e1900 */
[C---:B------:R-:W-:Y:S03]  /*60b0*/  LEA R150, P1, R225.reuse, R160, 0x5 ;  /* 0x000000a0e1967211 */ /* 0x040fe600078228ff */
[----:B------:R-:W-:Y:S01]  /*60c0*/  REDG.E.ADD.F32.FTZ.RN.STRONG.GPU desc[UR18][R236.64], R4 ;  /* 0x00000004ec0079a6 */ /* 0x000fe2000c12f312 */
[C---:B------:R-:W-:Y:S02]  /*60d0*/  LEA.HI.X.SX32 R151, R225.reuse, R161, 0x5, P1 ;  /* 0x000000a1e1977211 */ /* 0x040fe400008f2eff */
[C---:B------:R-:W-:Y:S01]  /*60e0*/  LEA R250, P1, R225.reuse, R150, 0x5 ;  /* 0x00000096e1fa7211 */ /* 0x040fe200078228ff */
[----:B------:R2:W-:Y:S03]  /*60f0*/  REDG.E.ADD.F32.FTZ.RN.STRONG.GPU desc[UR18][R168.64], R5 ;  /* 0x00000005a80079a6 */ /* 0x0005e6000c12f312 */
[C---:B------:R-:W-:Y:S01]  /*6100*/  LEA.HI.X.SX32 R251, R225.reuse, R151, 0x5, P1 ;  /* 0x00000097e1fb7211 */ /* 0x040fe200008f2eff */
[----:B------:R3:W-:Y:S04]  /*6110*/  REDG.E.ADD.F32.FTZ.RN.STRONG.GPU desc[UR18][R170.64], R6 ;  /* 0x00000006aa0079a6 */ /* 0x0007e8000c12f312 */
        /* <DEDUP_REMOVED lines=8> */
[----:B------:R-:W-:Y:S04]  /*61a0*/  REDG.E.ADD.F32.FTZ.RN.STRONG.GPU desc[UR18][R236.64+0x80], R16 ;  /* 0x00008010ec0079a6 */ /* 0x000fe8000c12f312 */
[----:B------:R2:W-:Y:S01]  /*61b0*/  REDG.E.ADD.F32.FTZ.RN.STRONG.GPU desc[UR18][R182.64+0x80], R17 ;  /* 0x00008011b60079a6 */ /* 0x0005e2000c12f312 */
[C---:B------:R-:W-:Y:S03]  /*61c0*/  LEA R168, P1, R225.reuse, R4, 0x5 ;  /* 0x00000004e1a87211 */ /* 0x040fe600078228ff */
[----:B------:R2:W-:Y:S01]  /*61d0*/  REDG.E.ADD.F32.FTZ.RN.STRONG.GPU desc[UR18][R180.64+0x80], R18 ;  /* 0x00008012b40079a6 */ /* 0x0005e2000c12f312 */
[C---:B------:R-:W-:Y:S02]  /*61e0*/  LEA.HI.X.SX32 R169, R225.reuse, R5, 0x5, P1 ;  /* 0x00000005e1a97211 */ /* 0x040fe400008f2eff */
[C---:B------:R-:W-:Y:S01]  /*61f0*/  LEA R148, P1, R225.reuse, R168, 0x5 ;  /* 0x000000a8e1947211 */ /* 0x040fe200078228ff */
[----:B------:R2:W-:Y:S03]  /*6200*/  REDG.E.ADD.F32.FTZ.RN.STRONG.GPU desc[UR18][R172.64+0x80], R19 ;  /* 0x00008013ac0079a6 */ /* 0x0005e6000c12f312 */
[C---:B------:R-:W-:Y:S01]  /*6210*/  LEA.HI.X.SX32 R149, R225.reuse, R169, 0x5, P1 ;  /* 0x000000a9e1957211 */ /* 0x040fe200008f2eff */
[----:B------:R2:W-:Y:S01]  /*6220*/  REDG.E.ADD.F32.FTZ.RN.STRONG.GPU desc[UR18][R156.64+0x80], R12 ;  /* 0x0000800c9c0079a6 */ /* 0x0005e2000c12f312 */
[C---:B---3--:R-:W-:Y:S03]  /*6230*/  LEA R170, P1, R225.reuse, R148, 0x5 ;  /* 0x00000094e1aa7211 */ /* 0x048fe600078228ff */
[----:B------:R3:W-:Y:S01]  /*6240*/  REDG.E.ADD.F32.FTZ.RN.STRONG.GPU desc[UR18][R158.64+0x80], R13 ;  /* 0x0000800d9e0079a6 */ /* 0x0007e2000c12f312 */
[C---:B------:R-:W-:Y:S02]  /*6250*/  LEA.HI.X.SX32 R171, R225.reuse, R149, 0x5, P1 ;  /* 0x00000095e1ab7211 */ /* 0x040fe400008f2eff */
[C---:B----4-:R-:W-:Y:S01]  /*6260*/  LEA R176, P1, R225.reuse, R170, 0x5 ;  /* 0x000000aae1b07211 */ /* 0x050fe200078228ff */
[----:B------:R-:W-:Y:S03]  /*6270*/  REDG.E.ADD.F32.FTZ.RN.STRONG.GPU desc[UR18][R174.64+0x80], R14 ;  /* 0x0000800eae0079a6 */ /* 0x000fe6000c12f312 */
[C---:B------:R-:W-:Y:S01]  /*6280*/  LEA.HI.X.SX32 R177, R225.reuse, R171, 0x5, P1 ;  /* 0x000000abe1b17211 */ /* 0x040fe200008f2eff */
[----:B------:R4:W-:Y:S01]  /*6290*/  REDG.E.ADD.F32.FTZ.RN.STRONG.GPU desc[UR18][R164.64+0x80], R15 ;  /* 0x0000800fa40079a6 */ /* 0x0009e2000c12f312 */
        /* <DEDUP_REMOVED lines=10> */
[C---:B------:R-:W-:Y:S03]  /*6340*/  LEA R8, P1, R225.reuse, R244, 0x5 ;  /* 0x000000f4e1087211 */ /* 0x040fe600078228ff */
[----:B------:R-:W-:Y:S01]  /*6350*/  REDG.E.ADD.F32.FTZ.RN.STRONG.GPU desc[UR18][R150.64+0x100], R73 ;  /* 0x00010049960079a6 */ /* 0x000fe2000c12f312 */
[C---:B------:R-:W-:Y:S03]  /*6360*/  LEA.HI.X.SX32 R9, R225.reuse, R245, 0x5, P1 ;  /* 0x000000f5e1097211 */ /* 0x040fe600008f2eff */
[----:B------:R-:W-:Y:S01]  /*6370*/  REDG.E.ADD.F32.FTZ.RN.STRONG.GPU desc[UR18][R250.64+0x100], R74 ;  /* 0x0001004afa0079a6 */ /* 0x000fe2000c12f312 */
[C---:B-1----:R-:W-:Y:S03]  /*6380*/  LEA R246, P1, R225.reuse, R8, 0x5 ;  /* 0x00000008e1f67211 */ /* 0x042fe600078228ff */
[----:B------:R1:W-:Y:S01]  /*6390*/  REDG.E.ADD.F32.FTZ.RN.STRONG.GPU desc[UR18][R154.64+0x100], R75 ;  /* 0x0001004b9a0079a6 */ /* 0x0003e2000c12f312 */
        /* <DEDUP_REMOVED lines=8> */
[C---:B--2---:R-:W-:Y:S01]  /*6420*/  LEA R182, P1, R225.reuse, R10, 0x5 ;  /* 0x0000000ae1b67211 */ /* 0x044fe200078228ff */
        /* <DEDUP_REMOVED lines=20> */
[C---:B----4-:R-:W-:Y:S03]  /*6570*/  LEA R164, P1, R225.reuse, R158, 0x5 ;  /* 0x0000009ee1a47211 */ /* 0x050fe600078228ff */
[----:B------:R-:W-:Y:S01]  /*6580*/  REDG.E.ADD.F32.FTZ.RN.STRONG.GPU desc[UR18][R10.64+0x200], R89 ;  /* 0x000200590a0079a6 */ /* 0x000fe2000c12f312 */
[C---:B------:R-:W-:Y:S02]  /*6590*/  LEA.HI.X.SX32 R165, R225.reuse, R159, 0x5, P1 ;  /* 0x0000009fe1a57211 */ /* 0x040fe400008f2eff */
[C---:B------:R-:W-:Y:S01]  /*65a0*/  LEA R152, P1, R225.reuse, R164, 0x5 ;  /* 0x000000a4e1987211 */ /* 0x040fe200078228ff */
[----:B------:R-:W-:Y:S03]  /*65b0*/  LDSM.16.MT88.4 R4, [R191+-0x2000] ;  /* 0xffe00000bf04783b */ /* 0x000fe60000004200 */
[C---:B------:R-:W-:Y:S01]  /*65c0*/  LEA.HI.X.SX32 R153, R225.reuse, R165, 0x5, P1 ;  /* 0x000000a5e1997211 */ /* 0x040fe200008f2eff */
[----:B------:R-:W2:Y:S01]  /*65d0*/  LDSM.16.MT88.4 R8, [R186] ;  /* 0x00000000ba08783b */ /* 0x000ea20000004200 */
[C---:B-1----:R-:W-:Y:S03]  /*65e0*/  LEA R154, P1, R225.reuse, R152, 0x5 ;  /* 0x00000098e19a7211 */ /* 0x042fe600078228ff */
[----:B------:R-:W1:Y:S01]  /*65f0*/  LDSM.16.MT88.4 R12, [R189+-0x2000] ;  /* 0xffe00000bd0c783b */ /* 0x000e620000004200 */
[----:B------:R-:W-:Y:S03]  /*6600*/  LEA.HI.X.SX32 R155, R225, R153, 0x5, P1 ;  /* 0x00000099e19b7211 */ /* 0x000fe600008f2eff */
[----:B------:R-:W-:Y:S04]  /*6610*/  REDG.E.ADD.F32.FTZ.RN.STRONG.GPU desc[UR18][R182.64+0x200], R90 ;  /* 0x0002005ab60079a6 */ /* 0x000fe8000c12f312 */
[----:B------:R-:W-:Y:S04]  /*6620*/  REDG.E.ADD.F32.FTZ.RN.STRONG.GPU desc[UR18][R180.64+0x200], R91 ;  /* 0x0002005bb40079a6 */ /* 0x000fe8000c12f312 */
[----:B------:R-:W-:Y:S04]  /*6630*/  REDG.E.ADD.F32.FTZ.RN.STRONG.GPU desc[UR18][R236.64+0x280], R96 ;  /* 0x00028060ec0079a6 */ /* 0x000fe8000c12f312 */
[----:B------:R-:W-:Y:S04]  /*6640*/  REDG.E.ADD.F32.FTZ.RN.STRONG.GPU desc[UR18][R16.64+0x280], R97 ;  /* 0x00028061100079a6 */ /* 0x000fe8000c12f312 */
[----:B------:R-:W3:Y:S04]  /*6650*/  LDSM.16.MT88.4 R16, [R186+0x2000] ;  /* 0x00200000ba10783b */ /* 0x000ee80000004200 */
[----:B------:R-:W4:Y:S04]  /*6660*/  LDSM.16.MT88.4 R68, [R186+0x4000] ;  /* 0x00400000ba44783b */ /* 0x000f280000004200 */
[----:B------:R-:W-:Y:S04]  /*6670*/  LDSM.16.MT88.4 R72, [R191+-0x1800] ;  /* 0xffe80000bf48783b */ /* 0x000fe80000004200 */
[----:B------:R-:W4:Y:S01]  /*6680*/  LDSM.16.MT88.4 R76, [R186+0x800] ;  /* 0x00080000ba4c783b */ /* 0x000f220000004200 */
[-C--:B--2---:R-:W-:Y:S03]  /*6690*/  HMMA.16816.F32 R100, R4, R8.reuse, R100 ;  /* 0x000000080464723c */ /* 0x084fe60000001864 */
[----:B------:R-:W2:Y:S04]  /*66a0*/  LDSM.16.MT88.4 R80, [R189+-0x1800] ;  /* 0xffe80000bd50783b */ /* 0x000ea80000004200 */
[----:B------:R-:W2:Y:S01]  /*66b0*/  LDSM.16.MT88.4 R84, [R186+0x2800] ;  /* 0x00280000ba54783b */ /* 0x000ea20000004200 */
[C---:B-1----:R-:W-:Y:S03]  /*66c0*/  HMMA.16816.F32 R104, R12.reuse, R8, R104 ;  /* 0x000000080c68723c */ /* 0x042fe60000001868 */
[----:B------:R-:W-:Y:S04]  /*66d0*/  LDSM.16.MT88.4 R88, [R186+0x1800] ;  /* 0x00180000ba58783b */ /* 0x000fe80000004200 */
[----:B------:R-:W-:Y:S01]  /*66e0*/  LDSM.16.MT88.4 R148, [R186+0x5800] ;  /* 0x00580000ba94783b */ /* 0x000fe20000004200 */
[-C--:B------:R-:W-:Y:S03]  /*66f0*/  HMMA.16816.F32 R108, R12, R10.reuse, R108 ;  /* 0x0000000a0c6c723c */ /* 0x080fe6000000186c */
[----:B------:R-:W-:Y:S04]  /*6700*/  REDG.E.ADD.F32.FTZ.RN.STRONG.GPU desc[UR18][R172.64+0x280], R98 ;  /* 0x00028062ac0079a6 */ /* 0x000fe8000c12f312 */
[----:B------:R-:W-:Y:S01]  /*6710*/  REDG.E.ADD.F32.FTZ.RN.STRONG.GPU desc[UR18][R156.64+0x280], R99 ;  /* 0x000280639c0079a6 */ /* 0x000fe2000c12f312 */
[C---:B------:R-:W-:Y:S03]  /*6720*/  HMMA.16816.F32 R112, R4.reuse, R10, R112 ;  /* 0x0000000a0470723c */ /* 0x040fe60000001870 */
[----:B------:R-:W1:Y:S04]  /*6730*/  LDSM.16.MT88.4 R8, [R186+0x4800] ;  /* 0x00480000ba08783b */ /* 0x000e680000004200 */
[----:B------:R-:W-:Y:S01]  /*6740*/  LDSM.16.MT88.4 R96, [R186+0x3800] ;  /* 0x00380000ba60783b */ /* 0x000fe20000004200 */
[-C--:B---3--:R-:W-:Y:S03]  /*6750*/  HMMA.16816.F32 R116, R4, R16.reuse, R116 ;  /* 0x000000100474723c */ /* 0x088fe60000001874 */
[----:B------:R-:W-:Y:S04]  /*6760*/  REDG.E.ADD.F32.FTZ.RN.STRONG.GPU desc[UR18][R158.64+0x280], R92 ;  /* 0x0002805c9e0079a6 */ /* 0x000fe8000c12f312 */
[----:B------:R-:W-:Y:S01]  /*6770*/  REDG.E.ADD.F32.FTZ.RN.STRONG.GPU desc[UR18][R164.64+0x280], R93 ;  /* 0x0002805da40079a6 */ /* 0x000fe2000c12f312 */
[C---:B------:R-:W-:Y:S03]  /*6780*/  HMMA.16816.F32 R120, R12.reuse, R16, R120 ;  /* 0x000000100c78723c */ /* 0x040fe60000001878 */
[----:B------:R-:W-:Y:S04]  /*6790*/  REDG.E.ADD.F32.FTZ.RN.STRONG.GPU desc[UR18][R152.64+0x280], R94 ;  /* 0x0002805e980079a6 */ /* 0x000fe8000c12f312 */
[----:B------:R-:W-:Y:S01]  /*67a0*/  REDG.E.ADD.F32.FTZ.RN.STRONG.GPU desc[UR18][R154.64+0x280], R95 ;  /* 0x0002805f9a0079a6 */ /* 0x000fe2000c12f312 */
[-C--:B------:R-:W-:Y:S03]  /*67b0*/  HMMA.16816.F32 R124, R12, R18.reuse, R124 ;  /* 0x000000120c7c723c */ /* 0x080fe6000000187c */
[----:B------:R-:W-:Y:S05]  /*67c0*/  LDSM.16.MT88.4 R92, [R189+-0x800] ;  /* 0xfff80000bd5c783b */ /* 0x000fea0000004200 */
        /* <DEDUP_REMOVED lines=18> */
[----:B------:R-:W2:Y:S07]  /*68f0*/  LDSM.16.MT88.4 R84, [R191+-0x800] ;  /* 0xfff80000bf54783b */ /* 0x000eae0000004200 */
        /* <DEDUP_REMOVED lines=202> */
.L_x_1555:
[----:B------:R-:W2:Y:S01]  /*75a0*/  LDCU.64 UR8, c[0x0][0x5c0] ;  /* 0x0000b800ff0877ac */ /* 0x000ea20008000a00 */
[----:B------:R-:W-:-:S05]  /*75b0*/  IADD3 R42, PT, PT, R233, R234, RZ ;  /* 0x000000eae92a7210 */ /* 0x000fca0007ffe0ff */
[C---:B--2---:R-:W-:Y:S02]  /*75c0*/  IMAD R40, R42.reuse, UR9, RZ ;  /* 0x000000092a287c24 */ /* 0x044fe4000f8e02ff */
[----:B-1----:R-:W-:-:S05]  /*75d0*/  IMAD.WIDE.U32 R42, R42, UR8, RZ ;  /* 0x000000082a2a7c25 */ /* 0x002fca000f8e00ff */
[----:B------:R-:W-:Y:S02]  /*75e0*/  IADD3 R40, PT, PT, R43, R40, RZ ;  /* 0x000000282b287210 */ /* 0x000fe40007ffe0ff */
.L_x_1556:
        /* <DEDUP_REMOVED lines=11> */
.L_x_1557:
[----:B------:R-:W1:Y:S01]  /*76a0*/  LDCU.64 UR6, c[0x0][0x5c8] ;  /* 0x0000b900ff0677ac */ /* 0x000e620008000a00 */
[----:B------:R-:W-:-:S05]  /*76b0*/  IADD3 R54, PT, PT, R233, R234, RZ ;  /* 0x000000eae9367210 */ /* 0x000fca0007ffe0ff */
[C---:B-1----:R-:W-:Y:S02]  /*76c0*/  IMAD R52, R54.reuse, UR7, RZ ;  /* 0x0000000736347c24 */ /* 0x042fe4000f8e02ff */
[----:B------:R-:W-:-:S05]  /*76d0*/  IMAD.WIDE.U32 R54, R54, UR6, RZ ;  /* 0x0000000636367c25 */ /* 0x000fca000f8e00ff */
[----:B------:R-:W-:-:S07]  /*76e0*/  IADD3 R52, PT, PT, R55, R52, RZ ;  /* 0x0000003437347210 */ /* 0x000fce0007ffe0ff */
.L_x_1558:
[----:B------:R-:W-:Y:S01]  /*76f0*/  BAR.SYNC.DEFER_BLOCKING 0x0 ;  /* 0x0000000000007b1d */ /* 0x000fe20000010000 */
[----:B------:R-:W-:Y:S01]  /*7700*/  IMAD.SHL.U32 R0, R207, 0x40, RZ ;  /* 0x00000040cf007824 */ /* 0x000fe200078e00ff */
[-C--:B------:R-:W-:Y:S02]  /*7710*/  ISETP.GE.AND P3, PT, R206, R219.reuse, PT ;  /* 0x000000dbce00720c */ /* 0x080fe40003f66270 */
[----:B------:R-:W-:Y:S01]  /*7720*/  ISETP.GE.AND P5, PT, R210, R219, PT ;  /* 0x000000dbd200720c */ /* 0x000fe20003fa6270 */
[----:B------:R-:W-:Y:S01]  /*7730*/  IMAD.WIDE.U32 R44, R0, UR8, RZ ;  /* 0x00000008002c7c25 */ /* 0x000fe2000f8e00ff */
[----:B------:R-:W-:Y:S01]  /*7740*/  SHF.R.S32.HI R3, RZ, 0x1f, R0 ;  /* 0x0000001fff037819 */ /* 0x000fe20000011400 */
[----:B------:R-:W1:Y:S01]  /*7750*/  LDCU.64 UR4, c[0x0][0x5d8] ;  /* 0x0000bb00ff0477ac */ /* 0x000e620008000a00 */
[----:B------:R-:W-:Y:S01]  /*7760*/  BSSY.RECONVERGENT B0, `(.L_x_1559) ;  /* 0x0000024000007945 */ /* 0x000fe20003800200 */
[----:B------:R-:W-:Y:S02]  /*7770*/  LOP3.LUT R43, R44, 0x38, R205, 0xf8, !PT ;  /* 0x000000382c2b7812 */ /* 0x000fe400078ef8cd */
[----:B------:R-:W-:-:S02]  /*7780*/  IMAD R41, R3, UR8, RZ ;  /* 0x0000000803297c24 */ /* 0x000fc4000f8e02ff */
[----:B------:R-:W-:Y:S02]  /*7790*/  IADD3 R58, P0, PT, R42, R43, RZ ;  /* 0x0000002b2a3a7210 */ /* 0x000fe40007f1e0ff */
[----:B------:R-:W-:-:S05]  /*77a0*/  IMAD R41, R0, UR9, R41 ;  /* 0x0000000900297c24 */ /* 0x000fca000f8e0229 */
        /* <DEDUP_REMOVED lines=31> */
.L_x_1560:
[----:B------:R-:W-:Y:S05]  /*79a0*/  BSYNC.RECONVERGENT B0 ;  /* 0x0000000000007941 */ /* 0x000fea0003800200 */
.L_x_1559:
[----:B------:R-:W-:Y:S04]  /*79b0*/  BSSY.RECONVERGENT B0, `(.L_x_1561) ;  /* 0x0000011000007945 */ /* 0x000fe80003800200 */
        /* <DEDUP_REMOVED lines=16> */
.L_x_1562:
[----:B------:R-:W-:Y:S05]  /*7ac0*/  BSYNC.RECONVERGENT B0 ;  /* 0x0000000000007941 */ /* 0x000fea0003800200 */
.L_x_1561:
[----:B---34-:R-:W-:Y:S01]  /*7ad0*/  MOV R28, R212 ;  /* 0x000000d4001c7202 */ /* 0x018fe20000000f00 */
[----:B------:R-:W3:Y:S01]  /*7ae0*/  LDCU.64 UR4, c[0x0][0x5e0] ;  /* 0x0000bc00ff0477ac */ /* 0x000ee20008000a00 */
[----:B------:R-:W-:Y:S01]  /*7af0*/  MOV R29, RZ ;  /* 0x000000ff001d7202 */ /* 0x000fe20000000f00 */
[----:B------:R-:W-:Y:S01]  /*7b00*/  IMAD R3, R3, UR6, RZ ;  /* 0x0000000603037c24 */ /* 0x000fe2000f8e02ff */
[----:B------:R-:W-:Y:S01]  /*7b10*/  BSSY.RECONVERGENT B0, `(.L_x_1563) ;  /* 0x0000016000007945 */ /* 0x000fe20003800200 */
[----:B------:R-:W-:-:S04]  /*7b20*/  IMAD.WIDE.U32 R28, R0, UR6, R28 ;  /* 0x00000006001c7c25 */ /* 0x000fc8000f8e001c */
[----:B------:R-:W-:Y:S01]  /*7b30*/  IMAD R3, R0, UR7, R3 ;  /* 0x0000000700037c24 */ /* 0x000fe2000f8e0203 */
[----:B------:R-:W-:-:S04]  /*7b40*/  IADD3 R30, P0, PT, R54, R28, RZ ;  /* 0x0000001c361e7210 */ /* 0x000fc80007f1e0ff */
        /* <DEDUP_REMOVED lines=8> */
[----:B-1----:R-:W-:-:S04]  /*7bd0*/  IMAD.WIDE.U32 R32, R206, UR6, R28 ;  /* 0x00000006ce207c25 */ /* 0x002fc8000f8e001c */
[----:B------:R-:W-:Y:S01]  /*7be0*/  IMAD R0, R206, UR7, R33 ;  /* 0x00000007ce007c24 */ /* 0x000fe2000f8e0221 */
[----:B---3--:R-:W-:Y:S02]  /*7bf0*/  ISETP.GE.AND P2, PT, R212, UR8, PT ;  /* 0x00000008d4007c0c */ /* 0x008fe4000bf46270 */
[----:B------:R-:W-:Y:S02]  /*7c00*/  ISETP.GE.AND P1, PT, R213, UR8, PT ;  /* 0x00000008d5007c0c */ /* 0x000fe4000bf26270 */
[----:B------:R-:W-:Y:S02]  /*7c10*/  ISETP.GE.AND P0, PT, R211, UR8, PT ;  /* 0x00000008d3007c0c */ /* 0x000fe4000bf06270 */
[----:B----4-:R-:W-:-:S04]  /*7c20*/  LEA R28, P3, R32, UR4, 0x1 ;  /* 0x00000004201c7c11 */ /* 0x010fc8000f8608ff */
[----:B------:R-:W-:-:S05]  /*7c30*/  LEA.HI.X R29, R32, UR5, R0, 0x1, P3 ;  /* 0x00000005201d7c11 */ /* 0x000fca00098f0c00 */
[----:B------:R3:W-:Y:S04]  /*7c40*/  @!P2 STG.E.128 desc[UR18][R28.64], R24 ;  /* 0x000000181c00a986 */ /* 0x0007e8000c101d12 */
[----:B------:R3:W-:Y:S04]  /*7c50*/  @!P1 STG.E.128 desc[UR18][R28.64+0x80], R16 ;  /* 0x000080101c009986 */ /* 0x0007e8000c101d12 */
[----:B------:R3:W-:Y:S02]  /*7c60*/  @!P0 STG.E.128 desc[UR18][R28.64+0x100], R8 ;  /* 0x000100081c008986 */ /* 0x0007e4000c101d12 */
.L_x_1564:
[----:B------:R-:W-:Y:S05]  /*7c70*/  BSYNC.RECONVERGENT B0 ;  /* 0x0000000000007941 */ /* 0x000fea0003800200 */
.L_x_1563:
[----:B------:R-:W-:Y:S05]  /*7c80*/  @P5 BRA `(.L_x_1523) ;  /* 0x0000000000405947 */ /* 0x000fea0003800000 */
[----:B------:R-:W4:Y:S01]  /*7c90*/  LDCU UR8, c[0x0][0x440] ;  /* 0x00008800ff0877ac */ /* 0x000f220008000800 */
[----:B-1-3--:R-:W-:Y:S01]  /*7ca0*/  MOV R9, R3 ;  /* 0x0000000300097202 */ /* 0x00afe20000000f00 */
[----:B------:R-:W-:Y:S01]  /*7cb0*/  IMAD R0, R53, UR6, RZ ;  /* 0x0000000635007c24 */ /* 0x000fe2000f8e02ff */
[----:B------:R-:W1:Y:S01]  /*7cc0*/  LDCU.64 UR4, c[0x0][0x568] ;  /* 0x0000ad00ff0477ac */ /* 0x000e620008000a00 */
[----:B------:R-:W-:Y:S02]  /*7cd0*/  IMAD.MOV.U32 R8, RZ, RZ, R30 ;  /* 0x000000ffff087224 */ /* 0x000fe400078e001e */
[C---:B------:R-:W-:Y:S02]  /*7ce0*/  IMAD R0, R55.reuse, UR7, R0 ;  /* 0x0000000737007c24 */ /* 0x040fe4000f8e0200 */
[----:B------:R-:W-:-:S04]  /*7cf0*/  IMAD.WIDE.U32 R8, R55, UR6, R8 ;  /* 0x0000000637087c25 */ /* 0x000fc8000f8e0008 */
[----:B------:R-:W-:Y:S01]  /*7d00*/  IMAD.IADD R0, R0, 0x1, R9 ;  /* 0x0000000100007824 */ /* 0x000fe200078e0209 */
[----:B----4-:R-:W-:Y:S02]  /*7d10*/  ISETP.GE.AND P2, PT, R212, UR8, PT ;  /* 0x00000008d4007c0c */ /* 0x010fe4000bf46270 */
[----:B------:R-:W-:Y:S02]  /*7d20*/  ISETP.GE.AND P1, PT, R213, UR8, PT ;  /* 0x00000008d5007c0c */ /* 0x000fe4000bf26270 */
[----:B------:R-:W-:Y:S02]  /*7d30*/  ISETP.GE.AND P0, PT, R211, UR8, PT ;  /* 0x00000008d3007c0c */ /* 0x000fe4000bf06270 */
[----:B-1----:R-:W-:-:S04]  /*7d40*/  LEA R10, P3, R8, UR4, 0x1 ;  /* 0x00000004080a7c11 */ /* 0x002fc8000f8608ff */
[----:B------:R-:W-:-:S05]  /*7d50*/  LEA.HI.X R11, R8, UR5, R0, 0x1, P3 ;  /* 0x00000005080b7c11 */ /* 0x000fca00098f0c00 */
[----:B------:R4:W-:Y:S04]  /*7d60*/  @!P2 STG.E.128 desc[UR18][R10.64], R20 ;  /* 0x000000140a00a986 */ /* 0x0009e8000c101d12 */
[----:B------:R4:W-:Y:S04]  /*7d70*/  @!P1 STG.E.128 desc[UR18][R10.64+0x80], R12 ;  /* 0x0000800c0a009986 */ /* 0x0009e8000c101d12 */
[----:B------:R4:W-:Y:S02]  /*7d80*/  @!P0 STG.E.128 desc[UR18][R10.64+0x100], R4 ;  /* 0x000100040a008986 */ /* 0x0009e4000c101d12 */
.L_x_1523:
[----:B------:R-:W-:Y:S05]  /*7d90*/  BSYNC.RECONVERGENT B1 ;  /* 0x0000000000017941 */ /* 0x000fea0003800200 */
.L_x_1501:
[----:B------:R-:W2:Y:S01]  /*7da0*/  LDCU UR5, c[0x0][0x438] ;  /* 0x00008700ff0577ac */ /* 0x000ea20008000800 */
[----:B------:R-:W2:Y:S08]  /*7db0*/  LDC R0, c[0x0][0x370] ;  /* 0x0000dc00ff007b82 */ /* 0x000eb00000000800 */
[----:B-1-34-:R-:W1:Y:S01]  /*7dc0*/  LDC R10, c[0x0][0x438] ;  /* 0x00010e00ff0a7b82 */ /* 0x01ae620000000800 */
[----:B--2---:R-:W-:-:S04]  /*7dd0*/  UIADD3 UR5, UPT, UPT, UR5, 0x3f, URZ ;  /* 0x0000003f05057890 */ /* 0x004fc8000fffe0ff */
[----:B------:R-:W-:Y:S01]  /*7de0*/  USHF.R.S32.HI UR4, URZ, 0x1f, UR5 ;  /* 0x0000001fff047899 */ /* 0x000fe20008011405 */
[----:B------:R-:W-:-:S03]  /*7df0*/  IADD3 R207, PT, PT, R0, R207, RZ ;  /* 0x000000cf00cf7210 */ /* 0x000fc60007ffe0ff */
[----:B------:R-:W-:-:S04]  /*7e00*/  ULEA.HI UR4, UR4, UR5, URZ, 0x6 ;  /* 0x0000000504047291 */ /* 0x000fc8000f8f30ff */
[----:B------:R-:W-:-:S06]  /*7e10*/  USHF.R.S32.HI UR4, URZ, 0x6, UR4 ;  /* 0x00000006ff047899 */ /* 0x000fcc0008011404 */
[----:B------:R-:W-:-:S13]  /*7e20*/  ISETP.GE.AND P0, PT, R207, UR4, PT ;  /* 0x00000004cf007c0c */ /* 0x000fda000bf06270 */
[----:B-1----:R-:W-:Y:S05]  /*7e30*/  @!P0 BRA `(.L_x_1565) ;  /* 0xffffff8800088947 */ /* 0x002fea000383ffff */
[----:B------:R-:W-:Y:S05]  /*7e40*/  EXIT ;  /* 0x000000000000794d */ /* 0x000fea0003800000 */
.L_x_1566:
        /* <DEDUP_REMOVED lines=11> */
.L_x_2181:


//--------------------- .text._ZN5flash44flash_bwd_dq_dk_dv_loop_seqk_parallel_kernelI23Flash_bwd_kernel_traitsILi192ELi64ELi64ELi8ELi4ELi2ELi2ELb0ELb0EN7cutlass6half_tE19Flash_kernel_traitsILi192ELi64ELi64ELi8ES3_EELb1ELb0ELb1ELb0ELb0ELb0ELb0EEEvNS_16Flash_bwd_paramsE --------------------------
	.section	.text._ZN5flash44flash_bwd_dq_dk_dv_loop_seqk_parallel_kernelI23Flash_bwd_kernel_traitsILi192ELi64ELi64ELi8ELi4ELi2ELi2ELb0ELb0EN7cutlass6half_tE19Flash_kernel_traitsILi192ELi64ELi64ELi8ES3_EELb1ELb0ELb1ELb0ELb0ELb0ELb0EEEvNS_16Flash_bwd_paramsE,"ax",@progbits
	.align	128
        .global         _ZN5flash44flash_bwd_dq_dk_dv_loop_seqk_parallel_kernelI23Flash_bwd_kernel_traitsILi192ELi64ELi64ELi8ELi4ELi2ELi2ELb0ELb0EN7cutlass6half_tE19Flash_kernel_traitsILi192ELi64ELi64ELi8ES3_EELb1ELb0ELb1ELb0ELb0ELb0ELb0EEEvNS_16Flash_bwd_paramsE
        .type           _ZN5flash44flash_bwd_dq_dk_dv_loop_seqk_parallel_kernelI23Flash_bwd_kernel_traitsILi192ELi64ELi64ELi8ELi4ELi2ELi2ELb0ELb0EN7cutlass6half_tE19Flash_kernel_traitsILi192ELi64ELi64ELi8ES3_EELb1ELb0ELb1ELb0ELb0ELb0ELb0EEEvNS_16Flash_bwd_paramsE,@function
        .size           _ZN5flash44flash_bwd_dq_dk_dv_loop_seqk_parallel_kernelI23Flash_bwd_kernel_traitsILi192ELi64ELi64ELi8ELi4ELi2ELi2ELb0ELb0EN7cutlass6half_tE19Flash_kernel_traitsILi192ELi64ELi64ELi8ES3_EELb1ELb0ELb1ELb0ELb0ELb0ELb0EEEvNS_16Flash_bwd_paramsE,(.L_x_2182 - _ZN5flash44flash_bwd_dq_dk_dv_loop_seqk_parallel_kernelI23Flash_bwd_kernel_traitsILi192ELi64ELi64ELi8ELi4ELi2ELi2ELb0ELb0EN7cutlass6half_tE19Flash_kernel_traitsILi192ELi64ELi64ELi8ES3_EELb1ELb0ELb1ELb0ELb0ELb0ELb0EEEvNS_16Flash_bwd_paramsE)
        .other          _ZN5flash44flash_bwd_dq_dk_dv_loop_seqk_parallel_kernelI23Flash_bwd_kernel_traitsILi192ELi64ELi64ELi8ELi4ELi2ELi2ELb0ELb0EN7cutlass6half_tE19Flash_kernel_traitsILi192ELi64ELi64ELi8ES3_EELb1ELb0ELb1ELb0ELb0ELb0ELb0EEEvNS_16Flash_bwd_paramsE,@"STO_CUDA_ENTRY STV_DEFAULT"
_ZN5flash44flash_bwd_dq_dk_dv_loop_seqk_parallel_kernelI23Flash_bwd_kernel_traitsILi192ELi64ELi64ELi8ELi4ELi2ELi2ELb0ELb0EN7cutlass6half_tE19Flash_kernel_traitsILi192ELi64ELi64ELi8ES3_EELb1ELb0ELb1ELb0ELb0ELb0ELb0EEEvNS_16Flash_bwd_paramsE:
.text._ZN5flash44flash_bwd_dq_dk_dv_loop_seqk_parallel_kernelI23Flash_bwd_kernel_traitsILi192ELi64ELi64ELi8ELi4ELi2ELi2ELb0ELb0EN7cutlass6half_tE19Flash_kernel_traitsILi192ELi64ELi64ELi8ES3_EELb1ELb0ELb1ELb0ELb0ELb0ELb0EEEvNS_16Flash_bwd_paramsE:
        /* <DEDUP_REMOVED lines=34> */
[----:B------:R-:W-:Y:S01]  /*0220*/  UIADD3 UR5, UPT, UPT, UR6, 0x20000, URZ ;  /* 0x0002000006057890 */ /* 0x000fe2000fffe0ff */
[----:B------:R-:W-:Y:S01]  /*0230*/  LOP3.LUT R213, R2, 0x1c0, R5, 0xf8, !PT ;  /* 0x000001c002d57812 */ /* 0x000fe200078ef805 */
[----:B------:R-:W-:Y:S01]  /*0240*/  UIADD3 UR4, UPT, UPT, UR6, 0x12000, URZ ;  /* 0x0001200006047890 */ /* 0x000fe2000fffe0ff */
[----:B------:R-:W-:Y:S02]  /*0250*/  LOP3.LUT R2, R4, 0x200, RZ, 0xc0, !PT ;  /* 0x0000020004027812 */ /* 0x000fe400078ec0ff */
[----:B------:R-:W-:Y:S02]  /*0260*/  SHF.R.U32.HI R206, RZ, 0x3, R203 ;  /* 0x00000003ffce7819 */ /* 0x000fe400000116cb */
[----:B------:R-:W-:Y:S02]  /*0270*/  LOP3.LUT R9, R2, 0x3800, R5, 0xf8, !PT ;  /* 0x0000380002097812 */ /* 0x000fe400078ef805 */
[----:B------:R-:W-:-:S02]  /*0280*/  LOP3.LUT R5, R5, 0x1c0, RZ, 0xc0, !PT ;  /* 0x000001c005057812 */ /* 0x000fc400078ec0ff */
[C---:B------:R-:W-:Y:S02]  /*0290*/  LOP3.LUT R0, R4.reuse, 0xc00, RZ, 0xc0, !PT ;  /* 0x00000c0004007812 */ /* 0x040fe400078ec0ff */
[----:B------:R-:W-:Y:S02]  /*02a0*/  LOP3.LUT R6, R4, 0x400, RZ, 0xc0, !PT ;  /* 0x0000040004067812 */ /* 0x000fe400078ec0ff */
[----:B------:R-:W-:Y:S02]  /*02b0*/  LOP3.LUT R212, R5, 0x18, R206, 0xf8, !PT ;  /* 0x0000001805d47812 */ /* 0x000fe400078ef8ce */
[--C-:B------:R-:W-:Y:S02]  /*02c0*/  LOP3.LUT R0, R0, 0x6, R7.reuse, 0xf8, !PT ;  /* 0x0000000600007812 */ /* 0x100fe400078ef807 */
[--C-:B------:R-:W-:Y:S02]  /*02d0*/  LOP3.LUT R11, R6, 0x6, R7.reuse, 0xf8, !PT ;  /* 0x00000006060b7812 */ /* 0x100fe400078ef807 */
[----:B------:R-:W-:-:S02]  /*02e0*/  LOP3.LUT R212, R212, 0x38, R7, 0x78, !PT ;  /* 0x00000038d4d47812 */ /* 0x000fc400078e7807 */
[----:B------:R-:W-:Y:S02]  /*02f0*/  LOP3.LUT R7, R7, 0x20, RZ, 0xc0, !PT ;  /* 0x0000002007077812 */ /* 0x000fe400078ec0ff */
[----:B------:R-:W-:Y:S01]  /*0300*/  LOP3.LUT R213, R0, R213, RZ, 0xfc, !PT ;  /* 0x000000d500d57212 */ /* 0x000fe200078efcff */
[----:B------:R-:W-:Y:S01]  /*0310*/  IMAD.SHL.U32 R0, R203, 0x40, RZ ;  /* 0x00000040cb007824 */ /* 0x000fe200078e00ff */
[----:B------:R-:W-:Y:S02]  /*0320*/  LOP3.LUT R2, R3, 0x10, RZ, 0xc0, !PT ;  /* 0x0000001003027812 */ /* 0x000fe400078ec0ff */
[----:B------:R-:W-:Y:S02]  /*0330*/  LOP3.LUT R7, R7, 0x18, R206, 0xf8, !PT ;  /* 0x0000001807077812 */ /* 0x000fe400078ef8ce */
[----:B------:R-:W-:Y:S02]  /*0340*/  LOP3.LUT R189, R2, 0x8, R203, 0xf8, !PT ;  /* 0x0000000802bd7812 */ /* 0x000fe400078ef8cb */
[----:B------:R-:W-:-:S02]  /*0350*/  LOP3.LUT R2, R7, 0x1c0, R0, 0xf8, !PT ;  /* 0x000001c007027812 */ /* 0x000fc400078ef800 */
[----:B------:R-:W-:Y:S02]  /*0360*/  LOP3.LUT R192, R0, 0x1c0, RZ, 0xc0, !PT ;  /* 0x000001c000c07812 */ /* 0x000fe400078ec0ff */
[--C-:B------:R-:W-:Y:S02]  /*0370*/  LOP3.LUT R193, R2, 0x38, R205.reuse, 0x78, !PT ;  /* 0x0000003802c17812 */ /* 0x100fe400078e78cd */
[----:B------:R-:W-:Y:S02]  /*0380*/  LOP3.LUT R5, R0, 0x200, RZ, 0xc0, !PT ;  /* 0x0000020000057812 */ /* 0x000fe400078ec0ff */
[----:B--2---:R-:W-:Y:S02]  /*0390*/  LEA R208, P0, R201, R208, 0x2 ;  /* 0x000000d0c9d07211 */ /* 0x004fe400078010ff */
[----:B------:R-:W-:Y:S02]  /*03a0*/  LOP3.LUT R193, R193, 0x200, R0, 0xf8, !PT ;  /* 0x00000200c1c17812 */ /* 0x000fe400078ef800 */
[----:B------:R-:W1:Y:S01]  /*03b0*/  LDC R0, c[0x0][0x438] ;  /* 0x00010e00ff007b82 */ /* 0x000e620000000800 */
[----:B------:R-:W-:-:S02]  /*03c0*/  LOP3.LUT R192, R192, 0x38, R205, 0xf8, !PT ;  /* 0x00000038c0c07812 */ /* 0x000fc400078ef8cd */
[----:B------:R-:W-:Y:S02]  /*03d0*/  R2P PR, R203, 0xe ;  /* 0x0000000ecb007804 */ /* 0x000fe40000000000 */
[----:B------:R-:W-:Y:S02]  /*03e0*/  LOP3.LUT R3, R192, 0x8, R3, 0x78, !PT ;  /* 0x00000008c0037812 */ /* 0x000fe400078e7803 */
[----:B------:R-:W-:Y:S02]  /*03f0*/  LOP3.LUT R189, R189, R192, RZ, 0x3c, !PT ;  /* 0x000000c0bdbd7212 */ /* 0x000fe400078e3cff */
[C-C-:B------:R-:W-:Y:S02]  /*0400*/  LOP3.LUT R196, R5.reuse, 0xc00, R4.reuse, 0xf8, !PT ;  /* 0x00000c0005c47812 */ /* 0x140fe400078ef804 */
[----:B------:R-:W-:Y:S02]  /*0410*/  LOP3.LUT R190, R5, 0x400, R4, 0xf8, !PT ;  /* 0x0000040005be7812 */ /* 0x000fe400078ef804 */
[----:B------:R-:W-:-:S02]  /*0420*/  LOP3.LUT R214, R205, 0x1f8, RZ, 0xc0, !PT ;  /* 0x000001f8cdd67812 */ /* 0x000fc400078ec0ff */
[----:B------:R-:W-:Y:S02]  /*0430*/  LEA R213, R213, UR5, 0x1 ;  /* 0x00000005d5d57c11 */ /* 0x000fe4000f8e08ff */
[----:B------:R-:W-:Y:S02]  /*0440*/  LOP3.LUT R189, R189, 0x200, R4, 0xf8, !PT ;  /* 0x00000200bdbd7812 */ /* 0x000fe400078ef804 */
[-C--:B------:R-:W-:Y:S01]  /*0450*/  LOP3.LUT R196, R196, R3.reuse, RZ, 0xfc, !PT ;  /* 0x00000003c4c47212 */ /* 0x080fe200078efcff */
[C---:B------:R-:W-:Y:S01]  /*0460*/  VIADD R215, R213.reuse, 0x20 ;  /* 0x00000020d5d77836 */ /* 0x040fe20000000000 */
[----:B------:R-:W-:Y:S01]  /*0470*/  LOP3.LUT R190, R190, R3, RZ, 0xfc, !PT ;  /* 0x00000003bebe7212 */ /* 0x000fe200078efcff */
[----:B------:R-:W-:Y:S01]  /*0480*/  @P3 VIADD R215, R213, 0xffffffe0 ;  /* 0xffffffe0d5d73836 */ /* 0x000fe20000000000 */
[--C-:B------:R-:W-:Y:S02]  /*0490*/  LOP3.LUT R192, R192, 0x8, R203.reuse, 0x78, !PT ;  /* 0x00000008c0c07812 */ /* 0x100fe400078e78cb */
        /* <DEDUP_REMOVED lines=23> */
[----:B------:R-:W-:Y:S02]  /*0610*/  LEA R192, R192, UR4, 0x1 ;  /* 0x00000004c0c07c11 */ /* 0x000fe4000f8e08ff */
[----:B-1-34-:R-:W-:-:S07]  /*0620*/  LEA R193, R193, UR6, 0x1 ;  /* 0x00000006c1c17c11 */ /* 0x01afce000f8e08ff */
.L_x_1632:
[----:B------:R-:W1:Y:S01]  /*0630*/  LDC.64 R4, c[0x0][0x478] ;  /* 0x00011e00ff047b82 */ /* 0x000e620000000a00 */
[----:B------:R-:W-:Y:S01]  /*0640*/  ISETP.NE.U32.AND P4, PT, RZ, UR8, PT ;  /* 0x00000008ff007c0c */ /* 0x000fe2000bf85070 */
[----:B----4-:R-:W-:Y:S01]  /*0650*/  IMAD.SHL.U32 R11, R201, 0x4, RZ ;  /* 0x00000004c90b7824 */ /* 0x010fe200078e00ff */
[----:B------:R-:W-:Y:S01]  /*0660*/  SHF.R.U32.HI R10, RZ, 0x1e, R201 ;  /* 0x0000001eff0a7819 */ /* 0x000fe200000116c9 */
[----:B------:R-:W-:Y:S01]  /*0670*/  IMAD.MOV.U32 R235, RZ, RZ, RZ ;  /* 0x000000ffffeb7224 */ /* 0x000fe200078e00ff */
[----:B------:R-:W-:-:S03]  /*0680*/  ISETP.NE.AND.EX P4, PT, RZ, UR9, PT, P4 ;  /* 0x00000009ff007c0c */ /* 0x000fc6000bf85340 */
[----:B------:R-:W2:Y:S08]  /*0690*/  LDC.64 R8, c[0x0][0x460] ;  /* 0x00011800ff087b82 */ /* 0x000eb00000000a00 */
[----:B------:R-:W3:Y:S02]  /*06a0*/  LDC.U8 R2, c[0x0][0x532] ;  /* 0x00014c80ff027b82 */ /* 0x000ee40000000000 */
[----:B------:R-:W-:-:S04]  /*06b0*/  @P4 IADD3 R14, P1, PT, R11, UR8, RZ ;  /* 0x000000080b0e4c10 */ /* 0x000fc8000ff3e0ff */
[----:B------:R-:W-:Y:S02]  /*06c0*/  @P4 IADD3.X R15, PT, PT, R10, UR9, RZ, P1, !PT ;  /* 0x000000090a0f4c10 */ /* 0x000fe40008ffe4ff */
[----:B-1----:R-:W-:Y:S01]  /*06d0*/  ISETP.NE.U32.AND P3, PT, R4, RZ, PT ;  /* 0x000000ff0400720c */ /* 0x002fe20003f65070 */
[----:B------:R-:W1:Y:S02]  /*06e0*/  LDC.64 R6, c[0x0][0x468] ;  /* 0x00011a00ff067b82 */ /* 0x000e640000000a00 */
[----:B------:R-:W4:Y:S01]  /*06f0*/  @P4 LDG.E R235, desc[UR20][R14.64] ;  /* 0x000000140eeb4981 */ /* 0x000f22000c1e1900 */
[----:B------:R-:W-:Y:S02]  /*0700*/  ISETP.NE.AND.EX P3, PT, R5, RZ, PT, P3 ;  /* 0x000000ff0500720c */ /* 0x000fe40003f65330 */
[C---:B--2---:R-:W-:Y:S02]  /*0710*/  ISETP.NE.U32.AND P5, PT, R8.reuse, RZ, PT ;  /* 0x000000ff0800720c */ /* 0x044fe40003fa5070 */
[----:B------:R-:W-:-:S02]  /*0720*/  ISETP.NE.U32.AND P2, PT, R8, RZ, PT ;  /* 0x000000ff0800720c */ /* 0x000fc40003f45070 */
[C---:B------:R-:W-:Y:S02]  /*0730*/  ISETP.NE.AND.EX P5, PT, R9.reuse, RZ, PT, P5 ;  /* 0x000000ff0900720c */ /* 0x040fe40003fa5350 */
[----:B------:R-:W-:-:S05]  /*0740*/  ISETP.NE.AND.EX P2, PT, R9, RZ, PT, P2 ;  /* 0x000000ff0900720c */ /* 0x000fca0003f45320 */
[----:B------:R-:W-:Y:S01]  /*0750*/  @P3 IADD3 R4, P0, PT, R11, R4, RZ ;  /* 0x000000040b043210 */ /* 0x000fe20007f1e0ff */
[----:B------:R-:W-:-:S04]  /*0760*/  IMAD.MOV.U32 R8, RZ, RZ, -0x1 ;  /* 0xffffffffff087424 */ /* 0x000fc800078e00ff */
[----:B------:R-:W-:Y:S02]  /*0770*/  @P3 IMAD.X R5, R10, 0x1, R5, P0 ;  /* 0x000000010a053824 */ /* 0x000fe400000e0605 */
[----:B-----5:R2:W5:Y:S04]  /*0780*/  @P5 LDG.E R8, desc[UR20][R208.64] ;  /* 0x00000014d0085981 */ /* 0x020568000c1e1900 */
[----:B------:R-:W4:Y:S04]  /*0790*/  @P3 LDG.E R234, desc[UR20][R4.64] ;  /* 0x0000001404ea3981 */ /* 0x000f28000c1e1900 */
[----:B------:R2:W5:Y:S01]  /*07a0*/  @P2 LDG.E R9, desc[UR20][R208.64+0x4] ;  /* 0x00000414d0092981 */ /* 0x000562000c1e1900 */
[----:B---3--:R-:W-:-:S02]  /*07b0*/  ISETP.NE.AND P4, PT, R2, RZ, PT ;  /* 0x000000ff0200720c */ /* 0x008fc40003f85270 */
[----:B-1----:R-:W-:Y:S01]  /*07c0*/  ISETP.EQ.U32.AND P1, PT, R6, RZ, PT ;  /* 0x000000ff0600720c */ /* 0x002fe20003f22070 */
[----:B------:R-:W-:Y:S01]  /*07d0*/  IMAD.MOV.U32 R236, RZ, RZ, -0x1 ;  /* 0xffffffffffec7424 */ /* 0x000fe200078e00ff */
[----:B------:R-:W-:Y:S01]  /*07e0*/  IADD3 R12, P0, PT, R11, R6, RZ ;  /* 0x000000060b0c7210 */ /* 0x000fe20007f1e0ff */
[----:B------:R-:W1:Y:S01]  /*07f0*/  @!P3 LDC R2, c[0x0][0x43c] ;  /* 0x00010f00ff02bb82 */ /* 0x000e620000000800 */
[----:B------:R-:W-:-:S03]  /*0800*/  ISETP.EQ.OR.EX P1, PT, R7, RZ, !P4, P1 ;  /* 0x000000ff0700720c */ /* 0x000fc60006722710 */
[----:B------:R-:W-:-:S04]  /*0810*/  IMAD.X R13, R10, 0x1, R7, P0 ;  /* 0x000000010a0d7824 */ /* 0x000fc800000e0607 */
[----:B------:R-:W3:Y:S06]  /*0820*/  @!P2 LDC R237, c[0x0][0x434] ;  /* 0x00010d00ffedab82 */ /* 0x000eec0000000800 */
[----:B------:R2:W5:Y:S02]  /*0830*/  @!P1 LDG.E R236, desc[UR20][R12.64] ;  /* 0x000000140cec9981 */ /* 0x000564000c1e1900 */
[----:B------:R-:W2:Y:S01]  /*0840*/  @!P3 LDC.64 R4, c[0x0][0x488] ;  /* 0x00012200ff04bb82 */ /* 0x000ea20000000a00 */
[----:B------:R-:W-:-:S04]  /*0850*/  ISETP.NE.U32.AND P1, PT, R6, RZ, PT ;  /* 0x000000ff0600720c */ /* 0x000fc80003f25070 */
[----:B------:R-:W-:Y:S02]  /*0860*/  ISETP.NE.AND.EX P1, PT, R7, RZ, PT, P1 ;  /* 0x000000ff0700720c */ /* 0x000fe40003f25310 */
[----:B--2---:R-:W-:-:S04]  /*0870*/  @!P3 ISETP.NE.U32.AND P0, PT, R4, RZ, PT ;  /* 0x000000ff0400b20c */ /* 0x004fc80003f05070 */
[----:B------:R-:W-:-:S04]  /*0880*/  @!P3 ISETP.NE.AND.EX P0, PT, R5, RZ, PT, P0 ;  /* 0x000000ff0500b20c */ /* 0x000fc80003f05300 */
[----:B-1----:R-:W-:Y:S01]  /*0890*/  @!P3 SEL R2, R2, RZ, P0 ;  /* 0x000000ff0202b207 */ /* 0x002fe20000000000 */
[----:B----4-:R-:W-:Y:S02]  /*08a0*/  @P3 IMAD.IADD R234, R234, 0x1, -R235 ;  /* 0x00000001eaea3824 */ /* 0x010fe400078e0aeb */
[----:B---3--:R-:W-:Y:S06]  /*08b0*/  @!P1 BRA `(.L_x_1567) ;  /* 0x00000000000c9947 */ /* 0x008fec0003800000 */
[----:B------:R-:W2:Y:S02]  /*08c0*/  @P4 LDG.E R5, desc[UR20][R12.64+0x4] ;  /* 0x000004140c054981 */ /* 0x000ea4000c1e1900 */
[----:B--2--5:R-:W-:-:S06]  /*08d0*/  @P4 IADD3 R0, PT, PT, R5, -R236, RZ ;  /* 0x800000ec05004210 */ /* 0x024fcc0007ffe0ff */
[----:B------:R1:W5:Y:S02]  /*08e0*/  @!P4 LDG.E R0, desc[UR20][R12.64] ;  /* 0x000000140c00c981 */ /* 0x000364000c1e1900 */
.L_x_1567:
[----:B------:R-:W-:Y:S01]  /*08f0*/  IMAD.SHL.U32 R219, R207, 0x40, RZ ;  /* 0x00000040cfdb7824 */ /* 0x000fe200078e00ff */
[----:B-----5:R-:W-:Y:S01]  /*0900*/  @!P3 IADD3 R234, PT, PT, R2, R0, -R235 ;  /* 0x0000000002eab210 */ /* 0x020fe20007ffe8eb */
[----:B------:R-:W-:-:S03]  /*0910*/  @P2 IMAD.IADD R237, R9, 0x1, -R8 ;  /* 0x0000000109ed2824 */ /* 0x000fc600078e0a08 */
[----:B------:R-:W-:-:S13]  /*0920*/  ISETP.GT.AND P0, PT, R234, R219, PT ;  /* 0x000000dbea00720c */ /* 0x000fda0003f04270 */
[----:B------:R-:W-:Y:S05]  /*0930*/  @!P0 BRA `(.L_x_1568) ;  /* 0x0000007c009c8947 */ /* 0x000fea0003800000 */
[----:B------:R-:W2:Y:S01]  /*0940*/  LDC R9, c[0x0][0x504] ;  /* 0x00014100ff097b82 */ /* 0x000ea20000000800 */
[----:B------:R-:W-:Y:S02]  /*0950*/  ISETP.NE.AND P3, PT, R8, -0x1, PT ;  /* 0xffffffff0800780c */ /* 0x000fe40003f65270 */
[----:B------:R-:W-:Y:S02]  /*0960*/  IADD3 R218, PT, PT, R219, 0x40, R237 ;  /* 0x00000040dbda7810 */ /* 0x000fe40007ffe0ed */
[----:B------:R-:W-:-:S09]  /*0970*/  ISETP.NE.AND P2, PT, R236, -0x1, PT ;  /* 0xffffffffec00780c */ /* 0x000fd20003f45270 */
[----:B------:R-:W3:Y:S08]  /*0980*/  @!P3 LDC.64 R6, c[0x0][0x398] ;  /* 0x0000e600ff06bb82 */ /* 0x000ef00000000a00 */
[----:B------:R-:W4:Y:S01]  /*0990*/  @P3 LDC.64 R4, c[0x0][0x3b0] ;  /* 0x0000ec00ff043b82 */ /* 0x000f220000000a00 */
[----:B--2---:R-:W-:Y:S01]  /*09a0*/  IADD3 R2, PT, PT, R218, R9, -R234 ;  /* 0x00000009da027210 */ /* 0x004fe20007ffe8ea */
[----:B------:R-:W-:-:S04]  /*09b0*/  VIADD R9, R237, 0x3f ;  /* 0x0000003fed097836 */ /* 0x000fc80000000000 */
[----:B------:R-:W-:Y:S01]  /*09c0*/  VIADD R2, R2, 0x3f ;  /* 0x0000003f02027836 */ /* 0x000fe20000000000 */
[----:B------:R-:W-:-:S04]  /*09d0*/  SHF.R.S32.HI R0, RZ, 0x1f, R9 ;  /* 0x0000001fff007819 */ /* 0x000fc80000011409 */
[----:B------:R-:W-:Y:S02]  /*09e0*/  SHF.R.S32.HI R15, RZ, 0x1f, R2 ;  /* 0x0000001fff0f7819 */ /* 0x000fe40000011402 */
[----:B------:R-:W-:Y:S02]  /*09f0*/  LEA.HI R0, R0, R9, RZ, 0x6 ;  /* 0x0000000900007211 */ /* 0x000fe400078f30ff */
[----:B------:R-:W-:Y:S01]  /*0a00*/  LEA.HI R15, R15, R2, RZ, 0x6 ;  /* 0x000000020f0f7211 */ /* 0x000fe200078f30ff */
[C---:B---3--:R-:W-:Y:S01]  /*0a10*/  @!P3 IMAD.WIDE.U32 R20, R201.reuse, R6, RZ ;  /* 0x00000006c914b225 */ /* 0x048fe200078e00ff */
[----:B------:R-:W-:Y:S02]  /*0a20*/  SHF.R.S32.HI R0, RZ, 0x6, R0 ;  /* 0x00000006ff007819 */ /* 0x000fe40000011400 */
        /* <DEDUP_REMOVED lines=20> */
.L_x_1569:
[----:B------:R-:W1:Y:S01]  /*0b70*/  LDCU.64 UR14, c[0x0][0x3b8] ;  /* 0x00007700ff0e77ac */ /* 0x000e620008000a00 */
[----:B------:R-:W-:-:S05]  /*0b80*/  IADD3 R4, PT, PT, R235, R236, RZ ;  /* 0x000000eceb047210 */ /* 0x000fca0007ffe0ff */
[C---:B-1----:R-:W-:Y:S02]  /*0b90*/  IMAD R13, R4.reuse, UR15, RZ ;  /* 0x0000000f040d7c24 */ /* 0x042fe4000f8e02ff */
[----:B------:R-:W-:-:S05]  /*0ba0*/  IMAD.WIDE.U32 R4, R4, UR14, RZ ;  /* 0x0000000e04047c25 */ /* 0x000fca000f8e00ff */
[----:B------:R-:W-:Y:S02]  /*0bb0*/  IADD3 R13, PT, PT, R5, R13, RZ ;  /* 0x0000000d050d7210 */ /* 0x000fe40007ffe0ff */
[----:B------:R-:W-:-:S07]  /*0bc0*/  MOV R14, R4 ;  /* 0x00000004000e7202 */ /* 0x000fce0000000f00 */
.L_x_1570:
[----:B------:R-:W1:Y:S01]  /*0bd0*/  LDC R5, c[0x0][0x3e8] ;  /* 0x0000fa00ff057b82 */ /* 0x000e620000000800 */
[----:B------:R-:W-:Y:S02]  /*0be0*/  SHF.R.S32.HI R10, RZ, 0x1f, R219 ;  /* 0x0000001fff0a7819 */ /* 0x000fe400000114db */
        /* <DEDUP_REMOVED lines=36> */
.L_x_1571:
[----:B------:R-:W1:Y:S01]  /*0e30*/  LDCU.64 UR12, c[0x0][0x3c0] ;  /* 0x00007800ff0c77ac */ /* 0x000e620008000a00 */
[----:B------:R-:W-:-:S05]  /*0e40*/  IADD3 R4, PT, PT, R235, R236, RZ ;  /* 0x000000eceb047210 */ /* 0x000fca0007ffe0ff */
[C---:B-1----:R-:W-:Y:S02]  /*0e50*/  IMAD R11, R4.reuse, UR13, RZ ;  /* 0x0000000d040b7c24 */ /* 0x042fe4000f8e02ff */
[----:B------:R-:W-:-:S05]  /*0e60*/  IMAD.WIDE.U32 R4, R4, UR12, RZ ;  /* 0x0000000c04047c25 */ /* 0x000fca000f8e00ff */
[----:B------:R-:W-:Y:S02]  /*0e70*/  IADD3 R11, PT, PT, R5, R11, RZ ;  /* 0x0000000b050b7210 */ /* 0x000fe40007ffe0ff */
[----:B------:R-:W-:-:S07]  /*0e80*/  MOV R12, R4 ;  /* 0x00000004000c7202 */ /* 0x000fce0000000f00 */
.L_x_1572:
        /* <DEDUP_REMOVED lines=27> */
.L_x_1573:
[-C--:B------:R-:W-:Y:S02]  /*1040*/  IMAD R17, R31, R8.reuse, RZ ;  /* 0x000000081f117224 */ /* 0x080fe400078e02ff */
[----:B------:R-:W-:-:S05]  /*1050*/  IMAD.WIDE.U32 R24, R30, R8, RZ ;  /* 0x000000081e187225 */ /* 0x000fca00078e00ff */
[----:B------:R-:W-:-:S07]  /*1060*/  IADD3 R17, PT, PT, R25, R17, RZ ;  /* 0x0000001119117210 */ /* 0x000fce0007ffe0ff */
.L_x_1574:
        /* <DEDUP_REMOVED lines=20> */
.L_x_1575:
[----:B------:R-:W1:Y:S01]  /*11b0*/  LDC R18, c[0x0][0x434] ;  /* 0x00010d00ff127b82 */ /* 0x000e620000000800 */
[----:B------:R-:W-:-:S04]  /*11c0*/  IMAD R5, R201, UR19, R200 ;  /* 0x00000013c9057c24 */ /* 0x000fc8000f8e02c8 */
[----:B-1----:R-:W-:-:S03]  /*11d0*/  IMAD R18, R5, R18, RZ ;  /* 0x0000001205127224 */ /* 0x002fc600078e02ff */
.L_x_1576:
        /* <DEDUP_REMOVED lines=11> */
.L_x_1577:
[----:B------:R-:W1:Y:S01]  /*1290*/  LDC R22, c[0x0][0x444] ;  /* 0x00011100ff167b82 */ /* 0x000e620000000800 */
[----:B------:R-:W-:-:S04]  /*12a0*/  IMAD R5, R201, UR19, R200 ;  /* 0x00000013c9057c24 */ /* 0x000fc8000f8e02c8 */
[----:B-1----:R-:W-:-:S07]  /*12b0*/  IMAD R22, R5, R22, RZ ;  /* 0x0000001605167224 */ /* 0x002fce00078e02ff */
.L_x_1578:
[----:B------:R-:W1:Y:S01]  /*12c0*/  S2R R226, SR_TID.X ;  /* 0x0000000000e27919 */ /* 0x000e620000002100 */
[----:B------:R-:W2:Y:S01]  /*12d0*/  LDC.64 R8, c[0x0][0x5f8] ;  /* 0x00017e00ff087b82 */ /* 0x000ea20000000a00 */
[----:B------:R-:W-:Y:S01]  /*12e0*/  IMAD R28, R29, UR19, RZ ;  /* 0x000000131d1c7c24 */ /* 0x000fe2000f8e02ff */
[----:B------:R-:W-:Y:S01]  /*12f0*/  ISETP.NE.AND P3, PT, RZ, UR5, PT ;  /* 0x00000005ff007c0c */ /* 0x000fe2000bf65270 */
[----:B------:R-:W3:Y:S01]  /*1300*/  LDCU.64 UR16, c[0x0][0x3c8] ;  /* 0x00007900ff1077ac */ /* 0x000ee20008000a00 */
[--C-:B------:R-:W-:Y:S01]  /*1310*/  IADD3 R24, P1, P0, R34, R24, R25.reuse ;  /* 0x0000001822187210 */ /* 0x100fe2000783e019 */
[----:B------:R-:W-:Y:S01]  /*1320*/  BSSY.RECONVERGENT B1, `(.L_x_1568) ;  /* 0x0000748000017945 */ /* 0x000fe20003800200 */
[----:B------:R-:W4:Y:S02]  /*1330*/  LDCU.64 UR10, c[0x0][0x380] ;  /* 0x00007000ff0a77ac */ /* 0x000f240008000a00 */
[----:B------:R-:W5:Y:S01]  /*1340*/  LDC.64 R4, c[0x0][0x590] ;  /* 0x00016400ff047b82 */ /* 0x000f620000000a00 */
[----:B------:R-:W3:Y:S01]  /*1350*/  LDCU.64 UR4, c[0x0][0x570] ;  /* 0x0000ae00ff0477ac */ /* 0x000ee20008000a00 */
[----:B------:R-:W4:Y:S06]  /*1360*/  LDCU.64 UR6, c[0x0][0x550] ;  /* 0x0000aa00ff0677ac */ /* 0x000f2c0008000a00 */
[----:B------:R-:W3:Y:S01]  /*1370*/  LDC.64 R6, c[0x0][0x3b0] ;  /* 0x0000ec00ff067b82 */ /* 0x000ee20000000a00 */
[----:B--2---:R-:W-:Y:S01]  /*1380*/  IMAD.WIDE.U32 R30, R8, UR18, RZ ;  /* 0x00000012081e7c25 */ /* 0x004fe2000f8e00ff */
[----:B------:R-:W-:-:S06]  /*1390*/  SHF.R.S32.HI R8, RZ, 0x1f, R25 ;  /* 0x0000001fff087819 */ /* 0x000fcc0000011419 */
[----:B------:R-:W2:Y:S01]  /*13a0*/  LDC.64 R246, c[0x0][0x420] ;  /* 0x00010800fff67b82 */ /* 0x000ea20000000a00 */
[----:B------:R-:W-:Y:S01]  /*13b0*/  IMAD R9, R9, UR18, R31 ;  /* 0x0000001209097c24 */ /* 0x000fe2000f8e021f */
[----:B------:R-:W-:Y:S02]  /*13c0*/  SEL R26, R30, RZ, P3 ;  /* 0x000000ff1e1a7207 */ /* 0x000fe40001800000 */
[----:B-1----:R-:W-:Y:S01]  /*13d0*/  LOP3.LUT R226, R226, 0x1f, RZ, 0xc0, !PT ;  /* 0x0000001fe2e27812 */ /* 0x002fe200078ec0ff */
[----:B-----5:R-:W-:Y:S01]  /*13e0*/  IMAD R30, R23, R4, RZ ;  /* 0x00000004171e7224 */ /* 0x020fe200078e02ff */
[----:B------:R-:W-:Y:S01]  /*13f0*/  IADD3.X R8, PT, PT, R16, R17, R8, P1, P0 ;  /* 0x0000001110087210 */ /* 0x000fe20000fe0408 */
[----:B------:R-:W-:Y:S01]  /*1400*/  IMAD.MOV.U32 R16, RZ, RZ, R204 ;  /* 0x000000ffff107224 */ /* 0x000fe200078e00cc */
[----:B------:R-:W-:Y:S01]  /*1410*/  SEL R9, R9, RZ, P3 ;  /* 0x000000ff09097207 */ /* 0x000fe20001800000 */
[----:B------:R-:W-:Y:S01]  /*1420*/  IMAD R25, R203, R28, R226 ;  /* 0x0000001ccb197224 */ /* 0x000fe200078e02e2 */
[----:B------:R-:W-:Y:S01]  /*1430*/  SHF.L.U64.HI R221, R4, 0x5, R5 ;  /* 0x0000000504dd7819 */ /* 0x000fe20000010205 */
[----:B------:R-:W-:-:S03]  /*1440*/  IMAD.MOV.U32 R17, RZ, RZ, RZ ;  /* 0x000000ffff117224 */ /* 0x000fc600078e00ff */
[----:B------:R-:W-:Y:S01]  /*1450*/  IADD3 R26, P1, P0, R25, R24, R26 ;  /* 0x00000018191a7210 */ /* 0x000fe2000783e01a */
[----:B---3--:R-:W-:Y:S01]  /*1460*/  IMAD.WIDE.U32 R34, R21, R6, R16 ;  /* 0x0000000615227225 */ /* 0x008fe200078e0010 */
[----:B------:R-:W-:-:S04]  /*1470*/  SHF.R.S32.HI R25, RZ, 0x1f, R25 ;  /* 0x0000001fff197819 */ /* 0x000fc80000011419 */
[----:B------:R-:W-:Y:S02]  /*1480*/  IADD3.X R24, PT, PT, R25, R8, R9, P1, P0 ;  /* 0x0000000819187210 */ /* 0x000fe40000fe0409 */
[----:B------:R-:W1:Y:S01]  /*1490*/  LDC R25, c[0x0][0x508] ;  /* 0x00014200ff197b82 */ /* 0x000e620000000800 */
[----:B------:R-:W-:Y:S02]  /*14a0*/  IADD3 R32, P0, PT, R204, R32, RZ ;  /* 0x00000020cc207210 */ /* 0x000fe40007f1e0ff */
[----:B------:R-:W-:-:S03]  /*14b0*/  IADD3 R20, P1, PT, R20, R34, RZ ;  /* 0x0000002214147210 */ /* 0x000fc60007f3e0ff */
[----:B------:R-:W-:Y:S02]  /*14c0*/  IMAD.X R33, RZ, RZ, R27, P0 ;  /* 0x000000ffff217224 */ /* 0x000fe400000e061b */
[----:B------:R-:W3:Y:S01]  /*14d0*/  LDC.64 R8, c[0x0][0x598] ;  /* 0x00016600ff087b82 */ /* 0x000ee20000000a00 */
[----:B------:R-:W-:Y:S02]  /*14e0*/  IMAD.SHL.U32 R27, R28, 0x40, RZ ;  /* 0x000000401c1b7824 */ /* 0x000fe400078e00ff */
[----:B------:R-:W-:Y:S02]  /*14f0*/  IMAD R28, R23, R6, RZ ;  /* 0x00000006171c7224 */ /* 0x000fe400078e02ff */
[----:B------:R-:W-:Y:S01]  /*1500*/  IMAD R23, R21, R5, R30 ;  /* 0x0000000515177224 */ /* 0x000fe200078e021e */
[----:B------:R-:W-:Y:S01]  /*1510*/  IADD3 R26, P0, PT, R27, R26, RZ ;  /* 0x0000001a1b1a7210 */ /* 0x000fe20007f1e0ff */
[----:B------:R-:W-:Y:S01]  /*1520*/  IMAD.WIDE.U32 R32, R21, R4, R32 ;  /* 0x0000000415207225 */ /* 0x000fe200078e0020 */
[----:B------:R-:W5:Y:S02]  /*1530*/  LDC.64 R30, c[0x0][0x5e8] ;  /* 0x00017a00ff1e7b82 */ /* 0x000f640000000a00 */
[----:B------:R-:W-:Y:S01]  /*1540*/  LEA.HI.X.SX32 R27, R27, R24, 0x1, P0 ;  /* 0x000000181b1b7211 */ /* 0x000fe200000f0eff */
[----:B------:R-:W-:Y:S01]  /*1550*/  IMAD R28, R21, R7, R28 ;  /* 0x00000007151c7224 */ /* 0x000fe200078e021c */
[----:B------:R-:W-:-:S02]  /*1560*/  IADD3 R33, PT, PT, R33, R23, RZ ;  /* 0x0000001721217210 */ /* 0x000fc40007ffe0ff */
[----:B------:R-:W-:Y:S02]  /*1570*/  LEA R240, P0, R26, UR4, 0x2 ;  /* 0x000000041af07c11 */ /* 0x000fe4000f8010ff */
[----:B-1----:R-:W-:Y:S02]  /*1580*/  IADD3 R232, PT, PT, R218, -R25, -R234 ;  /* 0x80000019dae87210 */ /* 0x002fe40007ffe8ea */
[----:B------:R-:W-:Y:S01]  /*1590*/  IADD3.X R21, PT, PT, R19, R35, R28, P1, !PT ;  /* 0x0000002313157210 */ /* 0x000fe20000ffe41c */
[----:B------:R-:W-:Y:S01]  /*15a0*/  IMAD R19, R233, 0x40, R22 ;  /* 0x00000040e9137824 */ /* 0x000fe200078e0216 */
[----:B------:R-:W-:Y:S01]  /*15b0*/  LEA.HI.X R241, R26, UR5, R27, 0x2, P0 ;  /* 0x000000051af17c11 */ /* 0x000fe200080f141b */
[----:B------:R-:W-:-:S04]  /*15c0*/  IMAD.WIDE.U32 R20, R200, UR16, R20 ;  /* 0x00000010c8147c25 */ /* 0x000fc8000f8e0014 */
[----:B---3--:R-:W-:-:S04]  /*15d0*/  IMAD.WIDE.U32 R28, R200, R8, R32 ;  /* 0x00000008c81c7225 */ /* 0x008fc800078e0020 */
[----:B------:R-:W-:Y:S02]  /*15e0*/  VIADD R8, R232, 0xffffffc0 ;  /* 0xffffffc0e8087836 */ /* 0x000fe40000000000 */
[C---:B------:R-:W-:Y:S02]  /*15f0*/  IMAD R29, R200.reuse, R9, R29 ;  /* 0x00000009c81d7224 */ /* 0x040fe400078e021d */
[----:B------:R-:W-:Y:S01]  /*1600*/  IMAD R21, R200, UR17, R21 ;  /* 0x00000011c8157c24 */ /* 0x000fe2000f8e0215 */
[----:B------:R-:W-:Y:S01]  /*1610*/  SHF.R.S32.HI R9, RZ, 0x1f, R8 ;  /* 0x0000001fff097819 */ /* 0x000fe20000011408 */
[----:B------:R-:W-:-:S03]  /*1620*/  IMAD.WIDE.U32 R28, R206, R4, R28 ;  /* 0x00000004ce1c7225 */ /* 0x000fc600078e001c */
[----:B------:R-:W-:Y:S01]  /*1630*/  LEA.HI R9, R9, R8, RZ, 0x6 ;  /* 0x0000000809097211 */ /* 0x000fe200078f30ff */
[----:B------:R-:W-:Y:S01]  /*1640*/  IMAD.WIDE.U32 R20, R206, R6, R20 ;  /* 0x00000006ce147225 */ /* 0x000fe200078e0014 */
[----:B----4-:R-:W-:Y:S02]  /*1650*/  LEA R242, P0, R28, UR6, 0x1 ;  /* 0x000000061cf27c11 */ /* 0x010fe4000f8008ff */
[----:B------:R-:W-:Y:S01]  /*1660*/  SHF.R.S32.HI R216, RZ, 0x6, R9 ;  /* 0x00000006ffd87819 */ /* 0x000fe20000011409 */
[----:B------:R-:W-:Y:S01]  /*1670*/  IMAD R9, R206, R7, R21 ;  /* 0x00000007ce097224 */ /* 0x000fe200078e0215 */
[----:B------:R-:W-:Y:S01]  /*1680*/  LEA R244, P1, R20, UR10, 0x1 ;  /* 0x0000000a14f47c11 */ /* 0x000fe2000f8208ff */
[----:B------:R-:W-:Y:S01]  /*1690*/  IMAD R8, R206, R5, R29 ;  /* 0x00000005ce087224 */ /* 0x000fe200078e021d */
[----:B------:R-:W-:Y:S01]  /*16a0*/  VIMNMX R216, PT, PT, RZ, R216, !PT ;  /* 0x000000d8ffd87248 */ /* 0x000fe20007fe0100 */
[----:B-----5:R-:W-:Y:S01]  /*16b0*/  IMAD.WIDE R222, R19, 0x4, R30 ;  /* 0x0000000413de7825 */ /* 0x020fe200078e021e */
[----:B------:R-:W-:-:S02]  /*16c0*/  LEA.HI.X R245, R20, UR11, R9, 0x1, P1 ;  /* 0x0000000b14f57c11 */ /* 0x000fc400088f0c09 */
[----:B------:R-:W-:Y:S01]  /*16d0*/  ISETP.GT.AND P1, PT, R15, R216, PT ;  /* 0x000000d80f00720c */ /* 0x000fe20003f24270 */
[----:B------:R-:W-:Y:S01]  /*16e0*/  IMAD R9, R233, 0x40, R18 ;  /* 0x00000040e9097824 */ /* 0x000fe200078e0212 */
[----:B------:R-:W-:Y:S02]  /*16f0*/  LEA.HI.X R243, R28, UR7, R8, 0x1, P0 ;  /* 0x000000071cf37c11 */ /* 0x000fe400080f0c08 */
[----:B------:R-:W-:Y:S01]  /*1700*/  IADD3 R8, P0, PT, R206, 0x20, RZ ;  /* 0x00000020ce087810 */ /* 0x000fe20007f1e0ff */
[----:B--2---:R-:W-:Y:S01]  /*1710*/  IMAD.WIDE R246, R9, 0x4, R246 ;  /* 0x0000000409f67825 */ /* 0x004fe200078e02f6 */
[----:B------:R-:W-:Y:S02]  /*1720*/  MOV R224, R222 ;  /* 0x000000de00e07202 */ /* 0x000fe40000000f00 */
[C---:B------:R-:W-:Y:S01]  /*1730*/  SHF.L.U64.HI R7, R6.reuse, 0x5, R7 ;  /* 0x0000000506077819 */ /* 0x040fe20000010207 */
[----:B------:R-:W-:Y:S02]  /*1740*/  IMAD.SHL.U32 R9, R6, 0x20, RZ ;  /* 0x0000002006097824 */ /* 0x000fe400078e00ff */
[----:B------:R-:W-:Y:S01]  /*1750*/  IMAD.SHL.U32 R222, R4, 0x20, RZ ;  /* 0x0000002004de7824 */ /* 0x000fe200078e00ff */
[----:B------:R-:W-:Y:S01]  /*1760*/  IADD3 R4, PT, PT, R206, 0x20, RZ ;  /* 0x00000020ce047810 */ /* 0x000fe20007ffe0ff */
        /* <DEDUP_REMOVED lines=14> */
.L_x_1580:
[----:B------:R-:W1:Y:S01]  /*1850*/  LDCU.64 UR10, c[0x0][0x5c0] ;  /* 0x0000b800ff0a77ac */ /* 0x000e620008000a00 */
[----:B------:R-:W-:-:S05]  /*1860*/  IADD3 R0, PT, PT, R235, R236, RZ ;  /* 0x000000eceb007210 */ /* 0x000fca0007ffe0ff */
[C---:B-1----:R-:W-:Y:S02]  /*1870*/  IMAD R2, R0.reuse, UR11, RZ ;  /* 0x0000000b00027c24 */ /* 0x042fe4000f8e02ff */
[----:B------:R-:W-:-:S05]  /*1880*/  IMAD.WIDE.U32 R12, R0, UR10, RZ ;  /* 0x0000000a000c7c25 */ /* 0x000fca000f8e00ff */
[----:B------:R-:W-:Y:S02]  /*1890*/  IADD3 R0, PT, PT, R13, R2, RZ ;  /* 0x000000020d007210 */ /* 0x000fe40007ffe0ff */
[----:B------:R-:W-:Y:S02]  /*18a0*/  MOV R2, R12 ;  /* 0x0000000c00027202 */ /* 0x000fe40000000f00 */
.L_x_1581:
        /* <DEDUP_REMOVED lines=11> */
.L_x_1582:
[----:B------:R-:W1:Y:S01]  /*1960*/  LDCU.64 UR6, c[0x0][0x5c8] ;  /* 0x0000b900ff0677ac */ /* 0x000e620008000a00 */
[----:B------:R-:W-:-:S05]  /*1970*/  IADD3 R235, PT, PT, R235, R236, RZ ;  /* 0x000000ecebeb7210 */ /* 0x000fca0007ffe0ff */
[C---:B-1----:R-:W-:Y:S02]  /*1980*/  IMAD R7, R235.reuse, UR7, RZ ;  /* 0x00000007eb077c24 */ /* 0x042fe4000f8e02ff */
[----:B------:R-:W-:-:S05]  /*1990*/  IMAD.WIDE.U32 R12, R235, UR6, RZ ;  /* 0x00000006eb0c7c25 */ /* 0x000fca000f8e00ff */
[----:B------:R-:W-:Y:S02]  /*19a0*/  IADD3 R7, PT, PT, R13, R7, RZ ;  /* 0x000000070d077210 */ /* 0x000fe40007ffe0ff */
.L_x_1583:
        /* <DEDUP_REMOVED lines=26> */
.L_x_1585:
[----:B------:R-:W-:Y:S05]  /*1b50*/  BSYNC.RECONVERGENT B0 ;  /* 0x0000000000007941 */ /* 0x000fea0003800200 */
.L_x_1584:
[----:B------:R-:W-:Y:S04]  /*1b60*/  BSSY.RECONVERGENT B0, `(.L_x_1586) ;  /* 0x0000011000007945 */ /* 0x000fe80003800200 */
        /* <DEDUP_REMOVED lines=16> */
.L_x_1587:
[----:B------:R-:W-:Y:S05]  /*1c70*/  BSYNC.RECONVERGENT B0 ;  /* 0x0000000000007941 */ /* 0x000fea0003800200 */
.L_x_1586:
        /* <DEDUP_REMOVED lines=13> */
[----:B--2---:R-:W-:-:S04]  /*1d50*/  IMAD.WIDE.U32 R14, R206, UR6, R4 ;  /* 0x00000006ce0e7c25 */ /* 0x004fc8000f8e0004 */
        /* <DEDUP_REMOVED lines=9> */
.L_x_1589:
[----:B------:R-:W-:Y:S05]  /*1df0*/  BSYNC.RECONVERGENT B0 ;  /* 0x0000000000007941 */ /* 0x000fea0003800200 */
.L_x_1588:
        /* <DEDUP_REMOVED lines=18> */
.L_x_1579:
        /* <DEDUP_REMOVED lines=28> */
.L_x_1593:
[----:B------:R2:W-:Y:S01]  /*20e0*/  STS.128 [R214+0x10000], RZ ;  /* 0x010000ffd6007388 */ /* 0x0005e20000000c00 */
[----:B------:R-:W-:Y:S05]  /*20f0*/  BRA `(.L_x_1594) ;  /* 0x00000000000c7947 */ /* 0x000fea0003800000 */
.L_x_1592:
[----:B------:R1:W-:Y:S04]  /*2100*/  STS.128 [R214+0xc000], RZ ;  /* 0x00c000ffd6007388 */ /* 0x0003e80000000c00 */
[----:B------:R1:W-:Y:S04]  /*2110*/  STS.128 [R214+0xe000], RZ ;  /* 0x00e000ffd6007388 */ /* 0x0003e80000000c00 */
[----:B------:R1:W-:Y:S02]  /*2120*/  STS.128 [R214+0x10000], RZ ;  /* 0x010000ffd6007388 */ /* 0x0003e40000000c00 */
.L_x_1594:
[----:B------:R-:W-:Y:S05]  /*2130*/  BSYNC.RECONVERGENT B0 ;  /* 0x0000000000007941 */ /* 0x000fea0003800200 */
.L_x_1591:
        /* <DEDUP_REMOVED lines=28> */
.L_x_1597:
[----:B------:R1:W-:Y:S02]  /*2300*/  STS.128 [R214+0x11000], RZ ;  /* 0x011000ffd6007388 */ /* 0x0003e40000000c00 */
.L_x_1596:
[----:B------:R-:W-:Y:S05]  /*2310*/  BSYNC.RECONVERGENT B0 ;  /* 0x0000000000007941 */ /* 0x000fea0003800200 */
.L_x_1595:
        /* <DEDUP_REMOVED lines=23> */
.L_x_1600:
[----:B------:R1:W-:Y:S01]  /*2490*/  STS.128 [R231+0x4000], RZ ;  /* 0x004000ffe7007388 */ /* 0x0003e20000000c00 */
[----:B------:R-:W-:Y:S05]  /*24a0*/  BRA `(.L_x_1601) ;  /* 0x00000000000c7947 */ /* 0x000fea0003800000 */
.L_x_1599:
[----:B------:R1:W-:Y:S04]  /*24b0*/  STS.128 [R231], RZ ;  /* 0x000000ffe7007388 */ /* 0x0003e80000000c00 */
[----:B------:R1:W-:Y:S04]  /*24c0*/  STS.128 [R231+0x2000], RZ ;  /* 0x002000ffe7007388 */ /* 0x0003e80000000c00 */
[----:B------:R1:W-:Y:S02]  /*24d0*/  STS.128 [R231+0x4000], RZ ;  /* 0x004000ffe7007388 */ /* 0x0003e40000000c00 */
.L_x_1601:
[----:B------:R-:W-:Y:S05]  /*24e0*/  BSYNC.RECONVERGENT B0 ;  /* 0x0000000000007941 */ /* 0x000fea0003800200 */
.L_x_1598:
        /* <DEDUP_REMOVED lines=27> */
.L_x_1604:
[----:B------:R1:W-:Y:S02]  /*26a0*/  STS.128 [R231+0x5000], RZ ;  /* 0x005000ffe7007388 */ /* 0x0003e40000000c00 */
.L_x_1603:
[----:B------:R-:W-:Y:S05]  /*26b0*/  BSYNC.RECONVERGENT B0 ;  /* 0x0000000000007941 */ /* 0x000fea0003800200 */
.L_x_1602:
        /* <DEDUP_REMOVED lines=49> */
.L_x_1607:
[----:B------:R3:W-:Y:S01]  /*29d0*/  STS.128 [R214+0x16000], RZ ;  /* 0x016000ffd6007388 */ /* 0x0007e20000000c00 */
[----:B------:R-:W-:Y:S05]  /*29e0*/  BRA `(.L_x_1608) ;  /* 0x00000000000c7947 */ /* 0x000fea0003800000 */
.L_x_1606:
[----:B------:R2:W-:Y:S04]  /*29f0*/  STS.128 [R214+0x12000], RZ ;  /* 0x012000ffd6007388 */ /* 0x0005e80000000c00 */
[----:B------:R2:W-:Y:S04]  /*2a00*/  STS.128 [R214+0x14000], RZ ;  /* 0x014000ffd6007388 */ /* 0x0005e80000000c00 */
[----:B------:R2:W-:Y:S02]  /*2a10*/  STS.128 [R214+0x16000], RZ ;  /* 0x016000ffd6007388 */ /* 0x0005e40000000c00 */
.L_x_1608:
[----:B------:R-:W-:Y:S05]  /*2a20*/  BSYNC.RECONVERGENT B0 ;  /* 0x0000000000007941 */ /* 0x000fea0003800200 */
.L_x_1605:
        /* <DEDUP_REMOVED lines=34> */
.L_x_1611:
[----:B------:R3:W-:Y:S02]  /*2c50*/  STS.128 [R214+0x17000], RZ ;  /* 0x017000ffd6007388 */ /* 0x0007e40000000c00 */
.L_x_1610:
[----:B------:R-:W-:Y:S05]  /*2c60*/  BSYNC.RECONVERGENT B0 ;  /* 0x0000000000007941 */ /* 0x000fea0003800200 */
.L_x_1609:
        /* <DEDUP_REMOVED lines=13> */
[----:B------:R-:W-:Y:S02]  /*2d40*/  IMAD.MOV.U32 R10, RZ, RZ, R12 ;  /* 0x000000ffff0a7224 */ /* 0x000fe400078e000c */
[----:B------:R-:W-:Y:S01]  /*2d50*/  IMAD.MOV.U32 R11, RZ, RZ, R7 ;  /* 0x000000ffff0b7224 */ /* 0x000fe200078e0007 */
[----:B------:R-:W1:Y:S01]  /*2d60*/  LDCU.64 UR4, c[0x0][0x390] ;  /* 0x00007200ff0477ac */ /* 0x000e620008000a00 */
        /* <DEDUP_REMOVED lines=23> */
.L_x_1614:
[----:B------:R2:W-:Y:S01]  /*2ee0*/  STS.128 [R214+0x1c000], RZ ;  /* 0x01c000ffd6007388 */ /* 0x0005e20000000c00 */
[----:B------:R-:W-:Y:S05]  /*2ef0*/  BRA `(.L_x_1615) ;  /* 0x00000000000c7947 */ /* 0x000fea0003800000 */
.L_x_1613:
[----:B------:R2:W-:Y:S04]  /*2f00*/  STS.128 [R214+0x18000], RZ ;  /* 0x018000ffd6007388 */ /* 0x0005e80000000c00 */
[----:B------:R2:W-:Y:S04]  /*2f10*/  STS.128 [R214+0x1a000], RZ ;  /* 0x01a000ffd6007388 */ /* 0x0005e80000000c00 */
[----:B------:R2:W-:Y:S02]  /*2f20*/  STS.128 [R214+0x1c000], RZ ;  /* 0x01c000ffd6007388 */ /* 0x0005e40000000c00 */
.L_x_1615:
[----:B------:R-:W-:Y:S05]  /*2f30*/  BSYNC.RECONVERGENT B0 ;  /* 0x0000000000007941 */ /* 0x000fea0003800200 */
.L_x_1612:
[----:B-12---:R-:W1:Y:S01]  /*2f40*/  LDC.64 R10, c[0x0][0x528] ;  /* 0x00014a00ff0a7b82 */ /* 0x006e620000000a00 */
        /* <DEDUP_REMOVED lines=14> */
[----:B----4-:R-:W-:Y:S02]  /*3030*/  LEA R8, P3, R6, UR4, 0x1 ;  /* 0x0000000406087c11 */ /* 0x010fe4000f8608ff */
        /* <DEDUP_REMOVED lines=17> */
.L_x_1617:
[----:B------:R-:W-:Y:S05]  /*3150*/  BSYNC.RECONVERGENT B0 ;  /* 0x0000000000007941 */ /* 0x000fea0003800200 */
.L_x_1616:
[----:B------:R-:W4:Y:S01]  /*3160*/  LDCU UR5, c[0x0][0x590] ;  /* 0x0000b200ff0577ac */ /* 0x000f220008000800 */
[----:B------:R-:W-:Y:S01]  /*3170*/  IMAD R7, R201, UR19, R200 ;  /* 0x00000013c9077c24 */ /* 0x000fe2000f8e02c8 */
[----:B-1-3--:R-:W3:Y:S01]  /*3180*/  LDG.E.64 R8, desc[UR20][R10.64+0x8] ;  /* 0x000008140a087981 */ /* 0x00aee2000c1e1b00 */
[----:B------:R-:W1:Y:S02]  /*3190*/  LDCU UR4, c[0x0][0x440] ;  /* 0x00008800ff0477ac */ /* 0x000e640008000800 */
[----:B------:R-:W-:Y:S01]  /*31a0*/  IMAD.SHL.U32 R7, R7, 0x20, RZ ;  /* 0x0000002007077824 */ /* 0x000fe200078e00ff */
[----:B------:R1:W5:Y:S04]  /*31b0*/  LDG.E.64 R198, desc[UR20][R10.64] ;  /* 0x000000140ac67981 */ /* 0x000368000c1e1b00 */
[----:B------:R-:W0:Y:S01]  /*31c0*/  LDGDEPBAR ;  /* 0x00000000000079af */ /* 0x000e220000000000 */
[----:B------:R-:W-:Y:S01]  /*31d0*/  SHF.R.S32.HI R227, RZ, 0x1f, R7 ;  /* 0x0000001fffe37819 */ /* 0x000fe20000011407 */
[----:B------:R-:W-:Y:S01]  /*31e0*/  IMAD.IADD R0, R191, 0x1, R192 ;  /* 0x00000001bf007824 */ /* 0x000fe200078e02c0 */
[----:B------:R-:W-:Y:S01]  /*31f0*/  CS2R R142, SRZ ;  /* 0x00000000008e7805 */ /* 0x000fe2000001ff00 */
[--C-:B------:R-:W-:Y:S01]  /*3200*/  IMAD.IADD R188, R196, 0x1, R5.reuse ;  /* 0x00000001c4bc7824 */ /* 0x100fe200078e0205 */
[----:B------:R-:W-:Y:S01]  /*3210*/  CS2R R140, SRZ ;  /* 0x00000000008c7805 */ /* 0x000fe2000001ff00 */
[----:B------:R-:W-:Y:S01]  /*3220*/  IMAD.IADD R186, R193, 0x1, R5 ;  /* 0x00000001c1ba7824 */ /* 0x000fe200078e0205 */
[----:B------:R-:W-:Y:S01]  /*3230*/  CS2R R146, SRZ ;  /* 0x0000000000927805 */ /* 0x000fe2000001ff00 */
[----:B------:R-:W-:Y:S01]  /*3240*/  IMAD.MOV.U32 R228, RZ, RZ, R231 ;  /* 0x000000ffffe47224 */ /* 0x000fe200078e00e7 */
        /* <DEDUP_REMOVED lines=48> */
[----:B------:R-:W-:Y:S01]  /*3550*/  IMAD.IADD R195, R0, 0x1, R185 ;  /* 0x0000000100c37824 */ /* 0x000fe200078e02b9 */
[----:B------:R-:W1:Y:S01]  /*3560*/  LDCU UR6, c[0x0][0x3e0] ;  /* 0x00007c00ff0677ac */ /* 0x000e620008000800 */
[----:B------:R-:W1:Y:S01]  /*3570*/  LDCU UR10, c[0x0][0x45c] ;  /* 0x00008b80ff0a77ac */ /* 0x000e620008000800 */
[----:B------:R-:W1:Y:S01]  /*3580*/  LDCU.U8 UR7, c[0x0][0x4f8] ;  /* 0x00009f00ff0777ac */ /* 0x000e620008000000 */
[----:B----4-:R-:W-:Y:S01]  /*3590*/  USHF.L.U32 UR5, UR5, 0x6, URZ ;  /* 0x0000000605057899 */ /* 0x010fe200080006ff */
[----:B---3--:R-:W-:-:S04]  /*35a0*/  IADD3 R226, P1, P0, R7, R8, R226 ;  /* 0x0000000807e27210 */ /* 0x008fc8000783e0e2 */
[----:B-1----:R-:W-:-:S09]  /*35b0*/  IADD3.X R227, PT, PT, R227, R9, RZ, P1, P0 ;  /* 0x00000009e3e37210 */ /* 0x002fd20000fe04ff */
.L_x_1622:
[----:B------:R-:W0:Y:S01]  /*35c0*/  LDGDEPBAR ;  /* 0x00000000000079af */ /* 0x000e220000000000 */
[----:B------:R-:W-:Y:S01]  /*35d0*/  IMAD.IADD R149, R188, 0x1, R185 ;  /* 0x00000001bc957824 */ /* 0x000fe200078e02b9 */
[----:B------:R-:W-:Y:S01]  /*35e0*/  IADD3 R150, PT, PT, R191, R188, RZ ;  /* 0x000000bcbf967210 */ /* 0x000fe20007ffe0ff */
[----:B------:R-:W-:Y:S01]  /*35f0*/  IMAD.MOV.U32 R225, RZ, RZ, R223 ;  /* 0x000000ffffe17224 */ /* 0x000fe200078e00df */
[C---:B------:R-:W-:Y:S02]  /*3600*/  LEA R152, P0, R202.reuse, R224, 0x2 ;  /* 0x000000e0ca987211 */ /* 0x040fe400078010ff */
[----:B------:R-:W-:Y:S01]  /*3610*/  SHF.L.U32 R151, R233, 0x6, RZ ;  /* 0x00000006e9977819 */ /* 0x000fe200000006ff */
[----:B------:R-:W-:Y:S01]  /*3620*/  IMAD.IADD R148, R185, 0x1, R150 ;  /* 0x00000001b9947824 */ /* 0x000fe200078e0296 */
[----:B------:R-:W-:Y:S02]  /*3630*/  LEA.HI.X R153, R202, R225, RZ, 0x2, P0 ;  /* 0x000000e1ca997211 */ /* 0x000fe400000f14ff */
[----:B------:R-:W-:Y:S01]  /*3640*/  ISETP.GE.AND P0, PT, R151, R232, PT ;  /* 0x000000e89700720c */ /* 0x000fe20003f06270 */
[----:B------:R-:W-:Y:S04]  /*3650*/  DEPBAR.LE SB0, 0x0 ;  /* 0x000080000000791a */ /* 0x000fe80000000000 */
[----:B------:R-:W-:Y:S06]  /*3660*/  BAR.SYNC.DEFER_BLOCKING 0x0 ;  /* 0x0000000000007b1d */ /* 0x000fec0000010000 */
[----:B------:R-:W-:Y:S04]  /*3670*/  LDSM.16.M88.4 R20, [R188] ;  /* 0x00000000bc14783b */ /* 0x000fe80000000200 */
[----:B------:R-:W1:Y:S04]  /*3680*/  LDSM.16.M88.4 R24, [R192] ;  /* 0x00000000c018783b */ /* 0x000e680000000200 */
[----:B------:R-:W3:Y:S04]  /*3690*/  LDSM.16.M88.4 R28, [R192+0x800] ;  /* 0x00080000c01c783b */ /* 0x000ee80000000200 */
[----:B------:R-:W-:Y:S04]  /*36a0*/  LDSM.16.M88.4 R32, [R149] ;  /* 0x000000009520783b */ /* 0x000fe80000000200 */
[----:B------:R-:W4:Y:S04]  /*36b0*/  LDSM.16.M88.4 R84, [R197] ;  /* 0x00000000c554783b */ /* 0x000f280000000200 */
[----:B------:R-:W2:Y:S04]  /*36c0*/  LDSM.16.M88.4 R88, [R197+0x800] ;  /* 0x00080000c558783b */ /* 0x000ea80000000200 */
[----:B------:R-:W-:Y:S04]  /*36d0*/  LDSM.16.M88.4 R92, [R0] ;  /* 0x00000000005c783b */ /* 0x000fe80000000200 */
[----:B------:R-:W-:Y:S04]  /*36e0*/  LDSM.16.M88.4 R96, [R195+0x800] ;  /* 0x00080000c360783b */ /* 0x000fe80000000200 */
[----:B-----5:R2:W5:Y:S04]  /*36f0*/  LDG.E R167, desc[UR20][R152.64] ;  /* 0x0000001498a77981 */ /* 0x020568000c1e1900 */
[----:B------:R2:W5:Y:S01]  /*3700*/  LDG.E R166, desc[UR20][R152.64+0x20] ;  /* 0x0000201498a67981 */ /* 0x000562000c1e1900 */
[C---:B-1----:R-:W-:Y:S08]  /*3710*/  HMMA.16816.F32 R4, R20.reuse, R24, RZ ;  /* 0x000000181404723c */ /* 0x042ff000000018ff */
[C---:B------:R-:W-:Y:S01]  /*3720*/  HMMA.16816.F32 R8, R20.reuse, R26, RZ ;  /* 0x0000001a1408723c */ /* 0x040fe200000018ff */
[----:B------:R-:W1:Y:S07]  /*3730*/  LDSM.16.M88.4 R24, [R150] ;  /* 0x000000009618783b */ /* 0x000e6e0000000200 */
[C---:B---3--:R-:W-:Y:S08]  /*3740*/  HMMA.16816.F32 R12, R20.reuse, R28, RZ ;  /* 0x0000001c140c723c */ /* 0x048ff000000018ff */
[----:B------:R-:W-:Y:S01]  /*3750*/  HMMA.16816.F32 R16, R20, R30, RZ ;  /* 0x0000001e1410723c */ /* 0x000fe200000018ff */
[----:B------:R-:W3:Y:S04]  /*3760*/  LDSM.16.M88.4 R20, [R0+0x800] ;  /* 0x000800000014783b */ /* 0x000ee80000000200 */
[----:B------:R-:W-:Y:S03]  /*3770*/  LDSM.16.M88.4 R28, [R148] ;  /* 0x00000000941c783b */ /* 0x000fe60000000200 */
[C---:B----4-:R-:W-:Y:S08]  /*3780*/  HMMA.16816.F32 R4, R32.reuse, R84, R4 ;  /* 0x000000542004723c */ /* 0x050ff00000001804 */
[C---:B------:R-:W-:Y:S01]  /*3790*/  HMMA.16816.F32 R8, R32.reuse, R86, R8 ;  /* 0x000000562008723c */ /* 0x040fe20000001808 */
[----:B------:R-:W4:Y:S07]  /*37a0*/  LDSM.16.M88.4 R84, [R195] ;  /* 0x00000000c354783b */ /* 0x000f2e0000000200 */
[C---:B--2---:R-:W-:Y:S08]  /*37b0*/  HMMA.16816.F32 R12, R32.reuse, R88, R12 ;  /* 0x00000058200c723c */ /* 0x044ff0000000180c */
[----:B------:R-:W-:Y:S01]  /*37c0*/  HMMA.16816.F32 R16, R32, R90, R16 ;  /* 0x0000005a2010723c */ /* 0x000fe20000001810 */
[----:B------:R-:W-:Y:S04]  /*37d0*/  LDSM.16.M88.4 R32, [R188+0x2000] ;  /* 0x00200000bc20783b */ /* 0x000fe80000000200 */
[----:B------:R-:W2:Y:S03]  /*37e0*/  LDSM.16.M88.4 R88, [R192+0x2000] ;  /* 0x00200000c058783b */ /* 0x000ea60000000200 */
[C---:B-1----:R-:W-:Y:S08]  /*37f0*/  HMMA.16816.F32 R4, R24.reuse, R92, R4 ;  /* 0x0000005c1804723c */ /* 0x042ff00000001804 */
[C---:B------:R-:W-:Y:S01]  /*3800*/  HMMA.16816.F32 R8, R24.reuse, R94, R8 ;  /* 0x0000005e1808723c */ /* 0x040fe20000001808 */
[----:B------:R-:W1:Y:S07]  /*3810*/  LDSM.16.M88.4 R92, [R192+0x2800] ;  /* 0x00280000c05c783b */ /* 0x000e6e0000000200 */
[C---:B---3--:R-:W-:Y:S08]  /*3820*/  HMMA.16816.F32 R12, R24.reuse, R20, R12 ;  /* 0x00000014180c723c */ /* 0x048ff0000000180c */
[----:B------:R-:W-:Y:S01]  /*3830*/  HMMA.16816.F32 R16, R24, R22, R16 ;  /* 0x000000161810723c */ /* 0x000fe20000001810 */
[----:B------:R-:W-:Y:S04]  /*3840*/  LDSM.16.M88.4 R20, [R149+0x2000] ;  /* 0x002000009514783b */ /* 0x000fe80000000200 */
[----:B------:R-:W3:Y:S03]  /*3850*/  LDSM.16.M88.4 R24, [R197+0x2000] ;  /* 0x00200000c518783b */ /* 0x000ee60000000200 */
[C---:B----4-:R-:W-:Y:S08]  /*3860*/  HMMA.16816.F32 R4, R28.reuse, R84, R4 ;  /* 0x000000541c04723c */ /* 0x050ff00000001804 */
[C---:B------:R-:W-:Y:S01]  /*3870*/  HMMA.16816.F32 R8, R28.reuse, R86, R8 ;  /* 0x000000561c08723c */ /* 0x040fe20000001808 */
[----:B------:R-:W4:Y:S07]  /*3880*/  LDSM.16.M88.4 R84, [R197+0x2800] ;  /* 0x00280000c554783b */ /* 0x000f2e0000000200 */
[C---:B------:R-:W-:Y:S08]  /*3890*/  HMMA.16816.F32 R12, R28.reuse, R96, R12 ;  /* 0x000000601c0c723c */ /* 0x040ff0000000180c */
[----:B------:R-:W-:Y:S01]  /*38a0*/  HMMA.16816.F32 R16, R28, R98, R16 ;  /* 0x000000621c10723c */ /* 0x000fe20000001810 */
[----:B------:R-:W-:Y:S04]  /*38b0*/  LDSM.16.M88.4 R28, [R150+0x2000] ;  /* 0x00200000961c783b */ /* 0x000fe80000000200 */
[----:B------:R-:W-:Y:S03]  /*38c0*/  LDSM.16.M88.4 R96, [R0+0x2800] ;  /* 0x002800000060783b */ /* 0x000fe60000000200 */
[C---:B--2---:R-:W-:Y:S08]  /*38d0*/  HMMA.16816.F32 R4, R32.reuse, R88, R4 ;  /* 0x000000582004723c */ /* 0x044ff00000001804 */
[C---:B------:R-:W-:Y:S01]  /*38e0*/  HMMA.16816.F32 R8, R32.reuse, R90, R8 ;  /* 0x0000005a2008723c */ /* 0x040fe20000001808 */
[----:B------:R-:W2:Y:S07]  /*38f0*/  LDSM.16.M88.4 R88, [R0+0x2000] ;  /* 0x002000000058783b */ /* 0x000eae0000000200 */
[C---:B-1----:R-:W-:Y:S08]  /*3900*/  HMMA.16816.F32 R12, R32.reuse, R92, R12 ;  /* 0x0000005c200c723c */ /* 0x042ff0000000180c */
[----:B------:R-:W-:Y:S01]  /*3910*/  HMMA.16816.F32 R16, R32, R94, R16 ;  /* 0x0000005e2010723c */ /* 0x000fe20000001810 */
[----:B------:R-:W-:Y:S04]  /*3920*/  LDSM.16.M88.4 R32, [R195+0x2000] ;  /* 0x00200000c320783b */ /* 0x000fe80000000200 */
[----:B------:R-:W-:Y:S03]  /*3930*/  LDSM.16.M88.4 R92, [R195+0x2800] ;  /* 0x00280000c35c783b */ /* 0x000fe60000000200 */
[C---:B---3--:R-:W-:Y:S08]  /*3940*/  HMMA.16816.F32 R4, R20.reuse, R24, R4 ;  /* 0x000000181404723c */ /* 0x048ff00000001804 */
[C---:B------:R-:W-:Y:S01]  /*3950*/  HMMA.16816.F32 R8, R20.reuse, R26, R8 ;  /* 0x0000001a1408723c */ /* 0x040fe20000001808 */
[----:B------:R-:W1:Y:S07]  /*3960*/  LDSM.16.M88.4 R24, [R148+0x2000] ;  /* 0x002000009418783b */ /* 0x000e6e0000000200 */
[C---:B----4-:R-:W-:Y:S08]  /*3970*/  HMMA.16816.F32 R12, R20.reuse, R84, R12 ;  /* 0x00000054140c723c */ /* 0x050ff0000000180c */
[----:B------:R-:W-:Y:S01]  /*3980*/  HMMA.16816.F32 R16, R20, R86, R16 ;  /* 0x000000561410723c */ /* 0x000fe20000001810 */
[----:B------:R-:W-:Y:S04]  /*3990*/  LDSM.16.M88.4 R20, [R188+0x4000] ;  /* 0x00400000bc14783b */ /* 0x000fe80000000200 */
[----:B------:R-:W3:Y:S03]  /*39a0*/  LDSM.16.M88.4 R84, [R192+0x4000] ;  /* 0x00400000c054783b */ /* 0x000ee60000000200 */
[C---:B--2---:R-:W-:Y:S08]  /*39b0*/  HMMA.16816.F32 R4, R28.reuse, R88, R4 ;  /* 0x000000581c04723c */ /* 0x044ff00000001804 */
[C---:B------:R-:W-:Y:S01]  /*39c0*/  HMMA.16816.F32 R8, R28.reuse, R90, R8 ;  /* 0x0000005a1c08723c */ /* 0x040fe20000001808 */
[----:B------:R-:W2:Y:S07]  /*39d0*/  LDSM.16.M88.4 R88, [R192+0x4800] ;  /* 0x00480000c058783b */ /* 0x000eae0000000200 */
        /* <DEDUP_REMOVED lines=23> */
[C---:B---3--:R-:W-:Y:S08]  /*3b50*/  HMMA.16816.F32 R4, R24.reuse, R84, R4 ;  /* 0x000000541804723c */ /* 0x048ff00000001804 */
        /* <DEDUP_REMOVED lines=10> */
[----:B------:R-:W1:Y:S04]  /*3c00*/  LDC R21, c[0x0][0x504] ;  /* 0x00014100ff157b82 */ /* 0x000e680000000800 */
[----:B------:R-:W-:Y:S02]  /*3c10*/  ISETP.LT.AND P0, PT, R23, R234, PT ;  /* 0x000000ea1700720c */ /* 0x000fe40003f01270 */
[----:B-1----:R-:W-:Y:S01]  /*3c20*/  IADD3 R20, PT, PT, R218, R21, -R234 ;  /* 0x00000015da147210 */ /* 0x002fe20007ffe8ea */
[----:B------:R-:W-:Y:S04]  /*3c30*/  VIADD R21, R151, 0x40 ;  /* 0x0000004097157836 */ /* 0x000fe80000000000 */
[----:B------:R-:W-:Y:S05]  /*3c40*/  VIADD R20, R20, 0xffffffc0 ;  /* 0xffffffc014147836 */ /* 0x000fea0000000000 */
[----:B------:R-:W-:Y:S11]  /*3c50*/  ISETP.GE.AND P1, PT, R21, R20, PT ;  /* 0x000000141500720c */ /* 0x000ff60003f26270 */
[----:B------:R-:W-:Y:S02]  /*3c60*/  @!UPT UIADD3 URZ, UPT, UPT, URZ, URZ, URZ ;  /* 0x000000fffffff290 */ /* 0x000fe4000fffe0ff */
[----:B------:R-:W-:Y:S05]  /*3c70*/  @!P1 BRA P0, `(.L_x_1619) ;  /* 0x0000000400609947 */ /* 0x000fea0000000000 */
.L_x_1618:
[----:B------:R-:W1:Y:S01]  /*3c80*/  LDC R23, c[0x0][0x504] ;  /* 0x00014100ff177b82 */ /* 0x000e620000000800 */
[----:B------:R-:W2:Y:S01]  /*3c90*/  S2R R20, SR_TID.X ;  /* 0x0000000000147919 */ /* 0x000ea20000002100 */
[----:B------:R-:W-:Y:S06]  /*3ca0*/  IMAD.IADD R22, R202, 0x1, R151 ;  /* 0x00000001ca167824 */ /* 0x000fec00078e0297 */
[----:B------:R-:W3:Y:S01]  /*3cb0*/  LDC R29, c[0x0][0x508] ;  /* 0x00014200ff1d7b82 */ /* 0x000ee20000000800 */
[C-C-:B-1----:R-:W-:Y:S02]  /*3cc0*/  IADD3 R23, PT, PT, R234.reuse, -R23, -R237.reuse ;  /* 0x80000017ea177210 */ /* 0x142fe40007ffe8ed */
[----:B---3--:R-:W-:Y:S01]  /*3cd0*/  IADD3 R29, PT, PT, R234, R29, -R237 ;  /* 0x0000001dea1d7210 */ /* 0x008fe20007ffe8ed */
[----:B--2---:R-:W-:Y:S01]  /*3ce0*/  IMAD.SHL.U32 R21, R20, 0x2, RZ ;  /* 0x0000000214157824 */ /* 0x004fe200078e00ff */
[----:B------:R-:W-:Y:S03]  /*3cf0*/  SHF.R.U32.HI R20, RZ, 0x2, R20 ;  /* 0x00000002ff147819 */ /* 0x000fe60000011614 */
[C---:B------:R-:W-:Y:S01]  /*3d00*/  IMAD.IADD R29, R22.reuse, 0x1, R29 ;  /* 0x00000001161d7824 */ /* 0x040fe200078e021d */
[----:B------:R-:W-:Y:S04]  /*3d10*/  LOP3.LUT R21, R21, 0x6, RZ, 0xc0, !PT ;  /* 0x0000000615157812 */ /* 0x000fe800078ec0ff */
[----:B------:R-:W-:Y:S02]  /*3d20*/  VIADDMNMX R87, R29, 0x1, R234, PT ;  /* 0x000000011d577846 */ /* 0x000fe400038001ea */
[----:B------:R-:W-:Y:S01]  /*3d30*/  LOP3.LUT R20, R21, 0xe0, R20, 0xf8, !PT ;  /* 0x000000e015147812 */ /* 0x000fe200078ef814 */
[----:B------:R-:W-:Y:S01]  /*3d40*/  IMAD.IADD R21, R22, 0x1, R23 ;  /* 0x0000000116157824 */ /* 0x000fe200078e0217 */
[----:B------:R-:W-:Y:S03]  /*3d50*/  VIADDMNMX R29, R29, 0x9, R234, PT ;  /* 0x000000091d1d7846 */ /* 0x000fe600038001ea */
[----:B------:R-:W-:Y:S01]  /*3d60*/  IMAD R30, R207, 0x40, R20 ;  /* 0x00000040cf1e7824 */ /* 0x000fe200078e0214 */
[----:B------:R-:W-:Y:S02]  /*3d70*/  VIMNMX R23, PT, PT, RZ, R21, !PT ;  /* 0x00000015ff177248 */ /* 0x000fe40007fe0100 */
[----:B------:R-:W-:Y:S01]  /*3d80*/  VIADDMNMX R21, R21, 0x8, RZ, !PT ;  /* 0x0000000815157846 */ /* 0x000fe200078001ff */
[C---:B------:R-:W-:Y:S01]  /*3d90*/  VIADD R20, R30.reuse, 0x1 ;  /* 0x000000011e147836 */ /* 0x040fe20000000000 */
[C---:B------:R-:W-:Y:S01]  /*3da0*/  ISETP.GE.AND P3, PT, R30.reuse, R23, PT ;  /* 0x000000171e00720c */ /* 0x040fe20003f66270 */
[C---:B------:R-:W-:Y:S01]  /*3db0*/  VIADD R88, R30.reuse, 0x8 ;  /* 0x000000081e587836 */ /* 0x040fe20000000000 */
[CC--:B------:R-:W-:Y:S01]  /*3dc0*/  ISETP.GE.AND P1, PT, R30.reuse, R21.reuse, PT ;  /* 0x000000151e00720c */ /* 0x0c0fe20003f26270 */
[----:B------:R-:W-:Y:S01]  /*3dd0*/  VIADD R86, R30, 0x9 ;  /* 0x000000091e567836 */ /* 0x000fe20000000000 */
[----:B------:R-:W-:Y:S01]  /*3de0*/  ISETP.GE.AND P0, PT, R20, R21, PT ;  /* 0x000000151400720c */ /* 0x000fe20003f06270 */
[----:B------:R-:W-:Y:S01]  /*3df0*/  VIADD R84, R30, 0x10 ;  /* 0x000000101e547836 */ /* 0x000fe20000000000 */
[----:B------:R-:W-:Y:S01]  /*3e00*/  FSEL R28, R6, -INF , P1 ;  /* 0xff800000061c7808 */ /* 0x000fe20000800000 */
[C---:B------:R-:W-:Y:S01]  /*3e10*/  VIADD R34, R30.reuse, 0x11 ;  /* 0x000000111e227836 */ /* 0x040fe20000000000 */
[----:B------:R-:W-:Y:S01]  /*3e20*/  FSEL R27, R7, -INF , P0 ;  /* 0xff800000071b7808 */ /* 0x000fe20000000000 */
[----:B------:R-:W-:Y:S01]  /*3e30*/  VIADD R32, R30, 0x18 ;  /* 0x000000181e207836 */ /* 0x000fe20000000000 */
[-C--:B------:R-:W-:Y:S02]  /*3e40*/  ISETP.GE.AND P2, PT, R20, R23.reuse, PT ;  /* 0x000000171400720c */ /* 0x080fe40003f46270 */
[----:B------:R-:W-:Y:S02]  /*3e50*/  ISETP.GE.AND P1, PT, R88, R23, PT ;  /* 0x000000175800720c */ /* 0x000fe40003f26270 */
[----:B------:R-:W-:Y:S02]  /*3e60*/  ISETP.GE.AND P0, PT, R86, R21, PT ;  /* 0x000000155600720c */ /* 0x000fe40003f06270 */
[----:B------:R-:W-:Y:S02]  /*3e70*/  FSEL R33, R4, -INF , P3 ;  /* 0xff80000004217808 */ /* 0x000fe40001800000 */
[----:B------:R-:W-:Y:S02]  /*3e80*/  FSEL R31, R5, -INF , P2 ;  /* 0xff800000051f7808 */ /* 0x000fe40001000000 */
[C---:B------:R-:W-:Y:S02]  /*3e90*/  ISETP.GE.AND P6, PT, R30.reuse, R87, PT ;  /* 0x000000571e00720c */ /* 0x040fe40003fc6270 */
[C---:B------:R-:W-:Y:S01]  /*3ea0*/  ISETP.GE.AND P5, PT, R30.reuse, R29, PT ;  /* 0x0000001d1e00720c */ /* 0x040fe20003fa6270 */
[----:B------:R-:W-:Y:S01]  /*3eb0*/  VIADD R30, R30, 0x19 ;  /* 0x000000191e1e7836 */ /* 0x000fe20000000000 */
[----:B------:R-:W-:Y:S02]  /*3ec0*/  FSEL R85, R8, -INF , P1 ;  /* 0xff80000008557808 */ /* 0x000fe40000800000 */
[----:B------:R-:W-:Y:S02]  /*3ed0*/  FSEL R25, R11, -INF , P0 ;  /* 0xff8000000b197808 */ /* 0x000fe40000000000 */
[----:B------:R-:W-:Y:S02]  /*3ee0*/  ISETP.GE.AND P4, PT, R86, R23, PT ;  /* 0x000000175600720c */ /* 0x000fe40003f86270 */
[----:B------:R-:W-:Y:S02]  /*3ef0*/  ISETP.GE.AND P3, PT, R88, R21, PT ;  /* 0x000000155800720c */ /* 0x000fe40003f66270 */
[-C--:B------:R-:W-:Y:S02]  /*3f00*/  ISETP.GE.AND P2, PT, R84, R23.reuse, PT ;  /* 0x000000175400720c */ /* 0x080fe40003f46270 */
[----:B------:R-:W-:Y:S02]  /*3f10*/  ISETP.GE.AND P1, PT, R34, R23, PT ;  /* 0x000000172200720c */ /* 0x000fe40003f26270 */
[----:B------:R-:W-:Y:S02]  /*3f20*/  ISETP.GE.AND P0, PT, R84, R21, PT ;  /* 0x000000155400720c */ /* 0x000fe40003f06270 */
[----:B------:R-:W-:Y:S02]  /*3f30*/  FSEL R35, R9, -INF , P4 ;  /* 0xff80000009237808 */ /* 0x000fe40002000000 */
[----:B------:R-:W-:Y:S02]  /*3f40*/  FSEL R26, R10, -INF , P3 ;  /* 0xff8000000a1a7808 */ /* 0x000fe40001800000 */
[----:B------:R-:W-:Y:S02]  /*3f50*/  FSEL R90, R12, -INF , P2 ;  /* 0xff8000000c5a7808 */ /* 0x000fe40001000000 */
[----:B------:R-:W-:Y:S02]  /*3f60*/  FSEL R89, R13, -INF , P1 ;  /* 0xff8000000d597808 */ /* 0x000fe40000800000 */
[----:B------:R-:W-:Y:S02]  /*3f70*/  FSEL R24, R14, -INF , P0 ;  /* 0xff8000000e187808 */ /* 0x000fe40000000000 */
[-C--:B------:R-:W-:Y:S02]  /*3f80*/  ISETP.GE.AND P4, PT, R32, R23.reuse, PT ;  /* 0x000000172000720c */ /* 0x080fe40003f86270 */
[----:B------:R-:W-:Y:S02]  /*3f90*/  ISETP.GE.AND P3, PT, R30, R23, PT ;  /* 0x000000171e00720c */ /* 0x000fe40003f66270 */
        /* <DEDUP_REMOVED lines=38> */
.L_x_1619:
[----:B------:R-:W1:Y:S01]  /*4200*/  S2R R225, SR_TID.X ;  /* 0x0000000000e17919 */ /* 0x000e620000002100 */
[----:B------:R-:W-:Y:S01]  /*4210*/  LOP3.LUT R24, R203, 0x3, RZ, 0xc0, !PT ;  /* 0x00000003cb187812 */ /* 0x000fe200078ec0ff */
[----:B------:R-:W-:Y:S04]  /*4220*/  IMAD.WIDE.U32 R28, R226, -0x2daee0ad, RZ ;  /* 0xd2511f53e21c7825 */ /* 0x000fe800078e00ff */
[C---:B------:R-:W-:Y:S01]  /*4230*/  FMUL.FTZ R180, R230.reuse, 1.4426950216293334961 ;  /* 0x3fb8aa3be6b47820 */ /* 0x040fe20000410000 */
[----:B------:R-:W-:Y:S01]  /*4240*/  FSETP.NEU.FTZ.AND P1, PT, R230, -INF , PT ;  /* 0xff800000e600780b */ /* 0x000fe20003f3d000 */
[----:B------:R-:W-:Y:S01]  /*4250*/  IMAD R24, R233, 0x4, R24 ;  /* 0x00000004e9187824 */ /* 0x000fe200078e0218 */
[----:B------:R-:W-:Y:S01]  /*4260*/  FSETP.NEU.FTZ.AND P0, PT, R229, -INF , PT ;  /* 0xff800000e500780b */ /* 0x000fe20003f1d000 */
[----:B------:R-:W-:Y:S01]  /*4270*/  VIADD R21, R199, 0xbb67ae85 ;  /* 0xbb67ae85c7157836 */ /* 0x000fe20000000000 */
[----:B------:R-:W-:Y:S01]  /*4280*/  FSEL R180, R180, RZ, P1 ;  /* 0x000000ffb4b47208 */ /* 0x000fe20000800000 */
[----:B------:R-:W-:Y:S04]  /*4290*/  IMAD.WIDE.U32 R24, R24, -0x326172a9, RZ ;  /* 0xcd9e8d5718187825 */ /* 0x000fe800078e00ff */
[--C-:B------:R-:W-:Y:S01]  /*42a0*/  FFMA.FTZ R168, R8, UR10, -R180.reuse ;  /* 0x0000000a08a87c23 */ /* 0x100fe200080108b4 */
[----:B------:R-:W-:Y:S01]  /*42b0*/  LOP3.LUT R22, R198, R227, R25, 0x96, !PT ;  /* 0x000000e3c6167212 */ /* 0x000fe200078e9619 */
[--C-:B------:R-:W-:Y:S01]  /*42c0*/  FFMA.FTZ R171, R9, UR10, -R180.reuse ;  /* 0x0000000a09ab7c23 */ /* 0x100fe200080108b4 */
[--C-:B------:R-:W-:Y:S01]  /*42d0*/  FFMA.FTZ R183, R4, UR10, -R180.reuse ;  /* 0x0000000a04b77c23 */ /* 0x100fe200080108b4 */
[--C-:B------:R-:W-:Y:S01]  /*42e0*/  FFMA.FTZ R182, R5, UR10, -R180.reuse ;  /* 0x0000000a05b67c23 */ /* 0x100fe200080108b4 */
[--C-:B------:R-:W-:Y:S01]  /*42f0*/  FFMA.FTZ R179, R16, UR10, -R180.reuse ;  /* 0x0000000a10b37c23 */ /* 0x100fe200080108b4 */
[----:B------:R-:W-:Y:S01]  /*4300*/  IMAD.WIDE.U32 R22, R22, -0x2daee0ad, RZ ;  /* 0xd2511f5316167825 */ /* 0x000fe200078e00ff */
[----:B------:R-:W2:Y:S03]  /*4310*/  MUFU.EX2 R168, R168 ;  /* 0x000000a800a87308 */ /* 0x000ea60000000800 */
[--C-:B------:R-:W-:Y:S01]  /*4320*/  FFMA.FTZ R178, R17, UR10, -R180.reuse ;  /* 0x0000000a11b27c23 */ /* 0x100fe200080108b4 */
[--C-:B------:R-:W-:Y:S01]  /*4330*/  FFMA.FTZ R181, R12, UR10, -R180.reuse ;  /* 0x0000000a0cb57c23 */ /* 0x100fe200080108b4 */
[----:B------:R-:W-:Y:S01]  /*4340*/  LOP3.LUT R28, R21, R28, R23, 0x96, !PT ;  /* 0x0000001c151c7212 */ /* 0x000fe200078e9617 */
[----:B------:R-:W-:Y:S04]  /*4350*/  VIADD R21, R198, 0x3c6ef372 ;  /* 0x3c6ef372c6157836 */ /* 0x000fe80000000000 */
[----:B------:R-:W-:Y:S01]  /*4360*/  MUFU.EX2 R171, R171 ;  /* 0x000000ab00ab7308 */ /* 0x000fe20000000800 */
[----:B------:R-:W-:Y:S01]  /*4370*/  FFMA.FTZ R180, R13, UR10, -R180 ;  /* 0x0000000a0db47c23 */ /* 0x000fe200080108b4 */
[--C-:B------:R-:W-:Y:S08]  /*4380*/  IMAD.IADD R165, R196, 0x1, R185.reuse ;  /* 0x00000001c4a57824 */ /* 0x100ff000078e02b9 */
[----:B------:R-:W-:Y:S01]  /*4390*/  MUFU.EX2 R183, R183 ;  /* 0x000000b700b77308 */ /* 0x000fe20000000800 */
[--C-:B------:R-:W-:Y:S02]  /*43a0*/  IMAD.IADD R197, R192, 0x1, R185.reuse ;  /* 0x00000001c0c57824 */ /* 0x100fe400078e02b9 */
[--C-:B------:R-:W-:Y:S07]  /*43b0*/  IMAD.IADD R164, R194, 0x1, R185.reuse ;  /* 0x00000001c2a47824 */ /* 0x100fee00078e02b9 */
[----:B------:R-:W-:Y:S01]  /*43c0*/  MUFU.EX2 R182, R182 ;  /* 0x000000b600b67308 */ /* 0x000fe20000000800 */
[----:B------:R-:W-:Y:S09]  /*43d0*/  IMAD.IADD R195, R0, 0x1, R185 ;  /* 0x0000000100c37824 */ /* 0x000ff200078e02b9 */
[----:B------:R-:W-:Y:S10]  /*43e0*/  MUFU.EX2 R179, R179 ;  /* 0x000000b300b37308 */ /* 0x000ff40000000800 */
[----:B------:R-:W-:Y:S10]  /*43f0*/  MUFU.EX2 R181, R181 ;  /* 0x000000b500b57308 */ /* 0x000ff40000000800 */
[----:B------:R-:W-:Y:S10]  /*4400*/  MUFU.EX2 R180, R180 ;  /* 0x000000b400b47308 */ /* 0x000ff40000000800 */
[----:B------:R-:W-:Y:S01]  /*4410*/  MUFU.EX2 R178, R178 ;  /* 0x000000b200b27308 */ /* 0x000fe20000000800 */
[----:B-1----:R-:W-:Y:S05]  /*4420*/  SHF.R.U32.HI R20, RZ, 0x7, R225 ;  /* 0x00000007ff147819 */ /* 0x002fea00000116e1 */
[----:B------:R-:W-:Y:S05]  /*4430*/  IMAD R20, R207, 0x2, R20 ;  /* 0x00000002cf147824 */ /* 0x000fea00078e0214 */
[----:B------:R-:W-:Y:S01]  /*4440*/  LOP3.LUT R20, R199, R20, R29, 0x96, !PT ;  /* 0x00000014c7147212 */ /* 0x000fe200078e961d */
[----:B------:R-:W-:Y:S04]  /*4450*/  IMAD.WIDE.U32 R28, R28, -0x326172a9, RZ ;  /* 0xcd9e8d571c1c7825 */ /* 0x000fe800078e00ff */
[----:B------:R-:W-:Y:S04]  /*4460*/  IMAD.WIDE.U32 R26, R20, -0x326172a9, RZ ;  /* 0xcd9e8d57141a7825 */ /* 0x000fe800078e00ff */
[----:B------:R-:W-:Y:S05]  /*4470*/  VIADD R20, R198, 0x9e3779b9 ;  /* 0x9e3779b9c6147836 */ /* 0x000fea0000000000 */
[----:B------:R-:W-:Y:S02]  /*4480*/  LOP3.LUT R20, R20, R24, R27, 0x96, !PT ;  /* 0x0000001814147212 */ /* 0x000fe400078e961b */
[----:B------:R-:W-:Y:S01]  /*4490*/  LOP3.LUT R24, R21, R26, R29, 0x96, !PT ;  /* 0x0000001a15187212 */ /* 0x000fe200078e961d */
[----:B------:R-:W-:Y:S02]  /*44a0*/  VIADD R26, R199, 0x76cf5d0a ;  /* 0x76cf5d0ac71a7836 */ /* 0x000fe40000000000 */
[----:B------:R-:W-:Y:S04]  /*44b0*/  IMAD.WIDE.U32 R30, R20, -0x2daee0ad, RZ ;  /* 0xd2511f53141e7825 */ /* 0x000fe800078e00ff */
[----:B------:R-:W-:Y:S01]  /*44c0*/  FMUL.FTZ R20, R229, 1.4426950216293334961 ;  /* 0x3fb8aa3be5147820 */ /* 0x000fe20000410000 */
[----:B------:R-:W-:Y:S01]  /*44d0*/  IMAD.WIDE.U32 R24, R24, -0x2daee0ad, RZ ;  /* 0xd2511f5318187825 */ /* 0x000fe200078e00ff */
[----:B------:R-:W-:Y:S03]  /*44e0*/  LOP3.LUT R26, R26, R22, R31, 0x96, !PT ;  /* 0x000000161a1a7212 */ /* 0x000fe600078e961f */
[----:B------:R-:W-:Y:S01]  /*44f0*/  FSEL R20, R20, RZ, P0 ;  /* 0x000000ff14147208 */ /* 0x000fe20000000000 */
[----:B------:R-:W-:Y:S02]  /*4500*/  VIADD R21, R199, 0x32370b8f ;  /* 0x32370b8fc7157836 */ /* 0x000fe40000000000 */
[----:B------:R-:W-:Y:S03]  /*4510*/  IMAD.WIDE.U32 R26, R26, -0x326172a9, RZ ;  /* 0xcd9e8d571a1a7825 */ /* 0x000fe600078e00ff */
[----:B------:R-:W-:Y:S01]  /*4520*/  LOP3.LUT R21, R21, R30, R25, 0x96, !PT ;  /* 0x0000001e15157212 */ /* 0x000fe200078e9619 */
[C---:B------:R-:W-:Y:S02]  /*4530*/  VIADD R22, R198.reuse, 0xdaa66d2b ;  /* 0xdaa66d2bc6167836 */ /* 0x040fe40000000000 */
[--C-:B------:R-:W-:Y:S01]  /*4540*/  FFMA.FTZ R176, R7, UR10, -R20.reuse ;  /* 0x0000000a07b07c23 */ /* 0x100fe20008010814 */
[----:B------:R-:W-:Y:S02]  /*4550*/  VIADD R25, R198, 0x78dde6e4 ;  /* 0x78dde6e4c6197836 */ /* 0x000fe40000000000 */
[--C-:B------:R-:W-:Y:S01]  /*4560*/  FFMA.FTZ R170, R11, UR10, -R20.reuse ;  /* 0x0000000a0baa7c23 */ /* 0x100fe20008010814 */
[--C-:B------:R-:W-:Y:S01]  /*4570*/  FFMA.FTZ R169, R10, UR10, -R20.reuse ;  /* 0x0000000a0aa97c23 */ /* 0x100fe20008010814 */
[----:B------:R-:W-:Y:S01]  /*4580*/  LOP3.LUT R28, R22, R28, R27, 0x96, !PT ;  /* 0x0000001c161c7212 */ /* 0x000fe200078e961b */
[----:B------:R-:W-:Y:S01]  /*4590*/  IMAD.WIDE.U32 R22, R21, -0x326172a9, RZ ;  /* 0xcd9e8d5715167825 */ /* 0x000fe200078e00ff */
[----:B------:R-:W-:Y:S03]  /*45a0*/  MUFU.EX2 R176, R176 ;  /* 0x000000b000b07308 */ /* 0x000fe60000000800 */
[--C-:B------:R-:W-:Y:S01]  /*45b0*/  FFMA.FTZ R177, R6, UR10, -R20.reuse ;  /* 0x0000000a06b17c23 */ /* 0x100fe20008010814 */
[----:B------:R-:W-:Y:S01]  /*45c0*/  IMAD.WIDE.U32 R28, R28, -0x2daee0ad, RZ ;  /* 0xd2511f531c1c7825 */ /* 0x000fe200078e00ff */
[----:B------:R-:W-:Y:S05]  /*45d0*/  LOP3.LUT R25, R25, R26, R23, 0x96, !PT ;  /* 0x0000001a19197212 */ /* 0x000fea00078e9617 */
[----:B------:R-:W-:Y:S01]  /*45e0*/  MUFU.EX2 R170, R170 ;  /* 0x000000aa00aa7308 */ /* 0x000fe20000000800 */
[--C-:B------:R-:W-:Y:S01]  /*45f0*/  FFMA.FTZ R174, R15, UR10, -R20.reuse ;  /* 0x0000000a0fae7c23 */ /* 0x100fe20008010814 */
[C---:B------:R-:W-:Y:S02]  /*4600*/  VIADD R21, R199.reuse, 0xed9eba14 ;  /* 0xed9eba14c7157836 */ /* 0x040fe40000000000 */
[--C-:B------:R-:W-:Y:S01]  /*4610*/  FFMA.FTZ R175, R14, UR10, -R20.reuse ;  /* 0x0000000a0eaf7c23 */ /* 0x100fe20008010814 */
[----:B------:R-:W-:Y:S05]  /*4620*/  VIADD R23, R199, 0xa9066899 ;  /* 0xa9066899c7177836 */ /* 0x000fea0000000000 */
[----:B------:R-:W-:Y:S01]  /*4630*/  MUFU.EX2 R169, R169 ;  /* 0x000000a900a97308 */ /* 0x000fe20000000800 */
[--C-:B------:R-:W-:Y:S01]  /*4640*/  FFMA.FTZ R172, R18, UR10, -R20.reuse ;  /* 0x0000000a12ac7c23 */ /* 0x100fe20008010814 */
[----:B------:R-:W-:Y:S01]  /*4650*/  LOP3.LUT R26, R21, R24, R29, 0x96, !PT ;  /* 0x00000018151a7212 */ /* 0x000fe200078e961d */
[----:B------:R-:W-:Y:S07]  /*4660*/  IMAD.WIDE.U32 R24, R25, -0x2daee0ad, RZ ;  /* 0xd2511f5319187825 */ /* 0x000fee00078e00ff */
[----:B------:R-:W-:Y:S01]  /*4670*/  MUFU.EX2 R177, R177 ;  /* 0x000000b100b17308 */ /* 0x000fe20000000800 */
[----:B------:R-:W-:Y:S01]  /*4680*/  FFMA.FTZ R20, R19, UR10, -R20 ;  /* 0x0000000a13147c23 */ /* 0x000fe20008010814 */
[----:B------:R-:W-:Y:S01]  /*4690*/  IMAD.WIDE.U32 R26, R26, -0x326172a9, RZ ;  /* 0xcd9e8d571a1a7825 */ /* 0x000fe200078e00ff */
[----:B------:R-:W-:Y:S07]  /*46a0*/  LOP3.LUT R23, R23, R28, R25, 0x96, !PT ;  /* 0x0000001c17177212 */ /* 0x000fee00078e9619 */
[----:B------:R-:W-:Y:S01]  /*46b0*/  MUFU.EX2 R174, R174 ;  /* 0x000000ae00ae7308 */ /* 0x000fe20000000800 */
[----:B------:R-:W-:Y:S02]  /*46c0*/  VIADD R21, R198, 0x1715609d ;  /* 0x1715609dc6157836 */ /* 0x000fe40000000000 */
[----:B------:R-:W-:Y:S07]  /*46d0*/  IMAD.WIDE.U32 R28, R23, -0x326172a9, RZ ;  /* 0xcd9e8d57171c7825 */ /* 0x000fee00078e00ff */
[----:B------:R-:W-:Y:S01]  /*46e0*/  MUFU.EX2 R175, R175 ;  /* 0x000000af00af7308 */ /* 0x000fe20000000800 */
[----:B------:R-:W-:Y:S01]  /*46f0*/  LOP3.LUT R30, R21, R22, R27, 0x96, !PT ;  /* 0x00000016151e7212 */ /* 0x000fe200078e961b */
[----:B------:R-:W-:Y:S01]  /*4700*/  VIADD R21, R199, 0x646e171e ;  /* 0x646e171ec7157836 */ /* 0x000fe20000000000 */
[----:B------:R-:W-:Y:S01]  /*4710*/  PRMT R23, R28, 0x7770, RZ ;  /* 0x000077701c177816 */ /* 0x000fe200000000ff */
[----:B------:R-:W-:Y:S01]  /*4720*/  VIADD R22, R198, 0xb54cda56 ;  /* 0xb54cda56c6167836 */ /* 0x000fe20000000000 */
[----:B------:R-:W-:Y:S01]  /*4730*/  PRMT R27, R28, 0x7772, RZ ;  /* 0x000077721c1b7816 */ /* 0x000fe200000000ff */
[----:B------:R-:W-:Y:S01]  /*4740*/  IMAD.WIDE.U32 R30, R30, -0x2daee0ad, RZ ;  /* 0xd2511f531e1e7825 */ /* 0x000fe200078e00ff */
[----:B------:R-:W-:Y:S03]  /*4750*/  ISETP.LE.U32.AND P2, PT, R23, UR7, PT ;  /* 0x0000000717007c0c */ /* 0x000fe6000bf43070 */
[----:B------:R-:W-:Y:S01]  /*4760*/  MUFU.EX2 R173, R20 ;  /* 0x0000001400ad7308 */ /* 0x000fe20000000800 */
[----:B------:R-:W-:Y:S02]  /*4770*/  LOP3.LUT R22, R22, R26, R29, 0x96, !PT ;  /* 0x0000001a16167212 */ /* 0x000fe400078e961d */
[----:B------:R-:W-:Y:S07]  /*4780*/  LOP3.LUT R21, R21, R24, R31, 0x96, !PT ;  /* 0x0000001815157212 */ /* 0x000fee00078e961f */
[----:B------:R-:W1:Y:S01]  /*4790*/  MUFU.EX2 R172, R172 ;  /* 0x000000ac00ac7308 */ /* 0x000e620000000800 */
[----:B------:R-:W-:Y:S02]  /*47a0*/  PRMT R24, R30, 0x7772, RZ ;  /* 0x000077721e187816 */ /* 0x000fe400000000ff */
[----:B------:R-:W-:Y:S02]  /*47b0*/  PRMT R29, R28, 0x7771, RZ ;  /* 0x000077711c1d7816 */ /* 0x000fe400000000ff */
[----:B------:R-:W-:Y:S02]  /*47c0*/  ISETP.GT.U32.AND P5, PT, R24, UR7, PT ;  /* 0x0000000718007c0c */ /* 0x000fe4000bfa4070 */
[----:B------:R-:W-:Y:S01]  /*47d0*/  PRMT R25, R30, 0x7771, RZ ;  /* 0x000077711e197816 */ /* 0x000fe200000000ff */
[----:B--2---:R-:W-:Y:S01]  /*47e0*/  @!P2 FADD.FTZ R168, -R168, -RZ ;  /* 0x800000ffa8a8a221 */ /* 0x004fe20000010100 */
[----:B------:R-:W-:Y:S02]  /*47f0*/  SHF.R.U32.HI R24, RZ, 0x18, R22 ;  /* 0x00000018ff187819 */ /* 0x000fe40000011616 */
[----:B------:R-:W-:Y:S02]  /*4800*/  ISETP.GT.U32.AND P3, PT, R29, UR7, PT ;  /* 0x000000071d007c0c */ /* 0x000fe4000bf64070 */
[----:B------:R-:W-:Y:S02]  /*4810*/  ISETP.GT.U32.AND P6, PT, R25, UR7, PT ;  /* 0x0000000719007c0c */ /* 0x000fe4000bfc4070 */
[----:B------:R-:W-:Y:S02]  /*4820*/  ISETP.LE.U32.AND P2, PT, R24, UR7, PT ;  /* 0x0000000718007c0c */ /* 0x000fe4000bf43070 */
[----:B------:R-:W-:Y:S01]  /*4830*/  LOP3.LUT R25, R22, 0xff, RZ, 0xc0, !PT ;  /* 0x000000ff16197812 */ /* 0x000fe200078ec0ff */
[----:B-1----:R-:W-:Y:S01]  /*4840*/  @P5 FADD.FTZ R172, -R172, -RZ ;  /* 0x800000ffacac5221 */ /* 0x002fe20000010100 */
[C---:B------:R-:W-:Y:S02]  /*4850*/  PRMT R24, R22.reuse, 0x7632, R24 ;  /* 0x0000763216187816 */ /* 0x040fe40000000018 */
[----:B------:R-:W-:Y:S02]  /*4860*/  LOP3.LUT R22, R22, 0xffff, RZ, 0xc0, !PT ;  /* 0x0000ffff16167812 */ /* 0x000fe400078ec0ff */
[----:B------:R-:W-:Y:S01]  /*4870*/  PRMT R26, R28, 0x7773, RZ ;  /* 0x000077731c1a7816 */ /* 0x000fe200000000ff */
[----:B------:R-:W-:Y:S01]  /*4880*/  @P3 FADD.FTZ R171, -R171, -RZ ;  /* 0x800000ffabab3221 */ /* 0x000fe20000010100 */
[----:B------:R-:W-:Y:S01]  /*4890*/  SHF.R.U32.HI R22, RZ, 0x8, R22 ;  /* 0x00000008ff167819 */ /* 0x000fe20000011616 */
[----:B------:R-:W-:Y:S01]  /*48a0*/  @P6 FADD.FTZ R178, -R178, -RZ ;  /* 0x800000ffb2b26221 */ /* 0x000fe20000010100 */
[----:B------:R-:W-:Y:S01]  /*48b0*/  ISETP.GT.U32.AND P1, PT, R26, UR7, PT ;  /* 0x000000071a007c0c */ /* 0x000fe2000bf24070 */
[----:B------:R-:W-:Y:S01]  /*48c0*/  @!P2 FADD.FTZ R176, -R176, -RZ ;  /* 0x800000ffb0b0a221 */ /* 0x000fe20000010100 */
[----:B------:R-:W-:Y:S02]  /*48d0*/  LOP3.LUT R22, R22, 0xffff, RZ, 0xc0, !PT ;  /* 0x0000ffff16167812 */ /* 0x000fe400078ec0ff */
[----:B------:R-:W-:Y:S02]  /*48e0*/  ISETP.LE.U32.AND P3, PT, R25, UR7, PT ;  /* 0x0000000719007c0c */ /* 0x000fe4000bf63070 */
[----:B------:R-:W-:Y:S02]  /*48f0*/  ISETP.LE.U32.AND P2, PT, R22, UR7, PT ;  /* 0x0000000716007c0c */ /* 0x000fe4000bf43070 */
[----:B------:R-:W-:Y:S02]  /*4900*/  ISETP.GT.U32.AND P4, PT, R27, UR7, PT ;  /* 0x000000071b007c0c */ /* 0x000fe4000bf84070 */
[----:B------:R-:W-:Y:S02]  /*4910*/  LOP3.LUT R24, R24, 0xff, RZ, 0xc0, !PT ;  /* 0x000000ff18187812 */ /* 0x000fe400078ec0ff */
[----:B------:R-:W-:Y:S01]  /*4920*/  PRMT R23, R30, 0x7773, RZ ;  /* 0x000077731e177816 */ /* 0x000fe200000000ff */
[----:B------:R-:W-:Y:S01]  /*4930*/  @P1 FADD.FTZ R170, -R170, -RZ ;  /* 0x800000ffaaaa1221 */ /* 0x000fe20000010100 */
[----:B------:R-:W-:Y:S02]  /*4940*/  ISETP.LE.U32.AND P1, PT, R24, UR7, PT ;  /* 0x0000000718007c0c */ /* 0x000fe4000bf23070 */
[----:B------:R-:W-:Y:S01]  /*4950*/  PRMT R28, R30, 0x7770, RZ ;  /* 0x000077701e1c7816 */ /* 0x000fe200000000ff */
[----:B------:R-:W-:Y:S01]  /*4960*/  @!P3 FADD.FTZ R183, -R183, -RZ ;  /* 0x800000ffb7b7b221 */ /* 0x000fe20000010100 */
[----:B------:R-:W-:Y:S01]  /*4970*/  LOP3.LUT R22, R21, 0xffff, RZ, 0xc0, !PT ;  /* 0x0000ffff15167812 */ /* 0x000fe200078ec0ff */
[----:B------:R-:W-:Y:S01]  /*4980*/  @!P2 FADD.FTZ R182, -R182, -RZ ;  /* 0x800000ffb6b6a221 */ /* 0x000fe20000010100 */
[----:B------:R-:W-:Y:S01]  /*4990*/  ISETP.LE.U32.AND P0, PT, R28, UR7, PT ;  /* 0x000000071c007c0c */ /* 0x000fe2000bf03070 */
[----:B------:R-:W-:Y:S01]  /*49a0*/  @P4 FADD.FTZ R169, -R169, -RZ ;  /* 0x800000ffa9a94221 */ /* 0x000fe20000010100 */
[----:B------:R-:W-:Y:S02]  /*49b0*/  ISETP.GT.U32.AND P4, PT, R23, UR7, PT ;  /* 0x0000000717007c0c */ /* 0x000fe4000bf84070 */
[----:B------:R-:W-:Y:S02]  /*49c0*/  LOP3.LUT R23, R21, 0xff, RZ, 0xc0, !PT ;  /* 0x000000ff15177812 */ /* 0x000fe400078ec0ff */
[----:B------:R-:W-:Y:S01]  /*49d0*/  F2FP.RELU.F16.F32.PACK_AB R24, R182, R183 ;  /* 0x000000b7b618723e */ /* 0x000fe200000008ff */
[----:B------:R-:W-:Y:S01]  /*49e0*/  @!P1 FADD.FTZ R177, -R177, -RZ ;  /* 0x800000ffb1b19221 */ /* 0x000fe20000010100 */
[----:B------:R-:W-:Y:S02]  /*49f0*/  ISETP.LE.U32.AND P3, PT, R23, UR7, PT ;  /* 0x0000000717007c0c */ /* 0x000fe4000bf63070 */
[--C-:B------:R-:W-:Y:S01]  /*4a00*/  SHF.R.U32.HI R23, RZ, 0x18, R21.reuse ;  /* 0x00000018ff177819 */ /* 0x100fe20000011615 */
[----:B------:R1:W-:Y:S01]  /*4a10*/  STS [R213], R24 ;  /* 0x00000018d5007388 */ /* 0x0003e20000000800 */
[----:B------:R-:W-:Y:S01]  /*4a20*/  SHF.R.U32.HI R22, RZ, 0x8, R22 ;  /* 0x00000008ff167819 */ /* 0x000fe20000011616 */
[----:B------:R-:W-:Y:S01]  /*4a30*/  @!P0 FADD.FTZ R179, -R179, -RZ ;  /* 0x800000ffb3b38221 */ /* 0x000fe20000010100 */
[----:B------:R-:W-:Y:S01]  /*4a40*/  PRMT R21, R21, 0x7632, R21 ;  /* 0x0000763215157816 */ /* 0x000fe20000000015 */
[----:B------:R-:W-:Y:S01]  /*4a50*/  @P4 FADD.FTZ R173, -R173, -RZ ;  /* 0x800000ffadad4221 */ /* 0x000fe20000010100 */
[----:B------:R-:W-:Y:S02]  /*4a60*/  ISETP.LE.U32.AND P1, PT, R23, UR7, PT ;  /* 0x0000000717007c0c */ /* 0x000fe4000bf23070 */
[----:B------:R-:W-:Y:S02]  /*4a70*/  LOP3.LUT R21, R21, 0xff, RZ, 0xc0, !PT ;  /* 0x000000ff15157812 */ /* 0x000fe400078ec0ff */
[----:B------:R-:W-:Y:S01]  /*4a80*/  LOP3.LUT R23, R22, 0xffff, RZ, 0xc0, !PT ;  /* 0x0000ffff16177812 */ /* 0x000fe200078ec0ff */
[----:B------:R-:W-:Y:S01]  /*4a90*/  @!P3 FADD.FTZ R181, -R181, -RZ ;  /* 0x800000ffb5b5b221 */ /* 0x000fe20000010100 */
[----:B------:R-:W-:Y:S02]  /*4aa0*/  ISETP.LE.U32.AND P2, PT, R21, UR7, PT ;  /* 0x0000000715007c0c */ /* 0x000fe4000bf43070 */
[----:B------:R-:W-:Y:S02]  /*4ab0*/  ISETP.LE.U32.AND P0, PT, R23, UR7, PT ;  /* 0x0000000717007c0c */ /* 0x000fe4000bf03070 */
[----:B------:R-:W-:Y:S02]  /*4ac0*/  F2FP.RELU.F16.F32.PACK_AB R22, R176, R177 ;  /* 0x000000b1b016723e */ /* 0x000fe400000008ff */
[----:B------:R-:W-:Y:S01]  /*4ad0*/  F2FP.RELU.F16.F32.PACK_AB R23, R171, R168 ;  /* 0x000000a8ab17723e */ /* 0x000fe200000008ff */
[----:B------:R-:W-:Y:S01]  /*4ae0*/  @!P1 FADD.FTZ R174, -R174, -RZ ;  /* 0x800000ffaeae9221 */ /* 0x000fe20000010100 */
[----:B------:R-:W-:Y:S01]  /*4af0*/  F2FP.RELU.F16.F32.PACK_AB R21, R170, R169 ;  /* 0x000000a9aa15723e */ /* 0x000fe200000008ff */
[----:B------:R-:W-:Y:S01]  /*4b00*/  STS [R213+0x400], R22 ;  /* 0x00040016d5007388 */ /* 0x000fe20000000800 */
[----:B------:R-:W-:Y:S02]  /*4b10*/  F2FP.RELU.F16.F32.PACK_AB R27, R178, R179 ;  /* 0x000000b3b21b723e */ /* 0x000fe400000008ff */
[----:B------:R-:W-:Y:S01]  /*4b20*/  F2FP.RELU.F16.F32.PACK_AB R25, R173, R172 ;  /* 0x000000acad19723e */ /* 0x000fe200000008ff */
[----:B------:R-:W-:Y:S01]  /*4b30*/  @!P2 FADD.FTZ R175, -R175, -RZ ;  /* 0x800000ffafafa221 */ /* 0x000fe20000010100 */
[----:B------:R-:W-:Y:S01]  /*4b40*/  STS [R238], R23 ;  /* 0x00000017ee007388 */ /* 0x000fe20000000800 */
[----:B------:R-:W-:Y:S01]  /*4b50*/  @!P0 FADD.FTZ R180, -R180, -RZ ;  /* 0x800000ffb4b48221 */ /* 0x000fe20000010100 */
[----:B------:R-:W-:Y:S02]  /*4b60*/  FSETP.GE.FTZ.AND P0, PT, R176, RZ, PT ;  /* 0x000000ffb000720b */ /* 0x000fe40003f16000 */
[----:B-1----:R-:W-:Y:S01]  /*4b70*/  F2FP.RELU.F16.F32.PACK_AB R24, R174, R175 ;  /* 0x000000afae18723e */ /* 0x002fe200000008ff */
[----:B------:R-:W-:Y:S01]  /*4b80*/  STS [R238+0x400], R21 ;  /* 0x00040015ee007388 */ /* 0x000fe20000000800 */
[----:B------:R-:W-:Y:S02]  /*4b90*/  F2FP.RELU.F16.F32.PACK_AB R20, R180, R181 ;  /* 0x000000b5b414723e */ /* 0x000fe400000008ff */
[----:B------:R-:W-:Y:S01]  /*4ba0*/  FSETP.GE.FTZ.AND P1, PT, R177, RZ, PT ;  /* 0x000000ffb100720b */ /* 0x000fe20003f36000 */
[----:B------:R-:W-:Y:S01]  /*4bb0*/  STS [R215+0x400], R24 ;  /* 0x00040018d7007388 */ /* 0x000fe20000000800 */
[----:B------:R-:W-:Y:S02]  /*4bc0*/  FSETP.GE.FTZ.AND P2, PT, R182, RZ, PT ;  /* 0x000000ffb600720b */ /* 0x000fe40003f56000 */
[----:B------:R-:W-:Y:S01]  /*4bd0*/  FSETP.GE.FTZ.AND P3, PT, R183, RZ, PT ;  /* 0x000000ffb700720b */ /* 0x000fe20003f76000 */
[----:B------:R-:W-:Y:S01]  /*4be0*/  STS [R215], R20 ;  /* 0x00000014d7007388 */ /* 0x000fe20000000800 */
[----:B------:R-:W-:Y:S03]  /*4bf0*/  ISETP.GT.AND P4, PT, R233, R216, PT ;  /* 0x000000d8e900720c */ /* 0x000fe60003f84270 */
[----:B------:R-:W-:Y:S04]  /*4c00*/  STS [R220], R27 ;  /* 0x0000001bdc007388 */ /* 0x000fe80000000800 */
[----:B------:R-:W-:Y:S04]  /*4c10*/  STS [R220+0x400], R25 ;  /* 0x00040019dc007388 */ /* 0x000fe80000000800 */
[----:B------:R-:W-:Y:S08]  /*4c20*/  LDSM.16.M88.4 R84, [R196+0xc000] ;  /* 0x00c00000c454783b */ /* 0x000ff00000000200 */
[----:B------:R-:W1:Y:S08]  /*4c30*/  LDSM.16.M88.4 R88, [R192+0x6000] ;  /* 0x00600000c058783b */ /* 0x000e700000000200 */
[----:B------:R-:W2:Y:S08]  /*4c40*/  LDSM.16.M88.4 R92, [R192+0x6800] ;  /* 0x00680000c05c783b */ /* 0x000eb00000000200 */
[----:B------:R-:W-:Y:S08]  /*4c50*/  LDSM.16.M88.4 R96, [R165+0xc000] ;  /* 0x00c00000a560783b */ /* 0x000ff00000000200 */
[----:B------:R-:W3:Y:S08]  /*4c60*/  LDSM.16.M88.4 R148, [R197+0x6000] ;  /* 0x00600000c594783b */ /* 0x000ef00000000200 */
[----:B------:R-:W4:Y:S01]  /*4c70*/  LDSM.16.M88.4 R152, [R197+0x6800] ;  /* 0x00680000c598783b */ /* 0x000f220000000200 */
[C---:B-1----:R-:W-:Y:S07]  /*4c80*/  HMMA.16816.F32 R20, R84.reuse, R88, RZ ;  /* 0x000000585414723c */ /* 0x042fee00000018ff */
[----:B------:R-:W-:Y:S01]  /*4c90*/  LDSM.16.M88.4 R156, [R194+0xc000] ;  /* 0x00c00000c29c783b */ /* 0x000fe20000000200 */
[C---:B------:R-:W-:Y:S07]  /*4ca0*/  HMMA.16816.F32 R24, R84.reuse, R90, RZ ;  /* 0x0000005a5418723c */ /* 0x040fee00000018ff */
[----:B------:R-:W1:Y:S01]  /*4cb0*/  LDSM.16.M88.4 R160, [R0+0x6000] ;  /* 0x0060000000a0783b */ /* 0x000e620000000200 */
[C---:B--2---:R-:W-:Y:S07]  /*4cc0*/  HMMA.16816.F32 R28, R84.reuse, R92, RZ ;  /* 0x0000005c541c723c */ /* 0x044fee00000018ff */
[----:B------:R-:W-:Y:S01]  /*4cd0*/  LDSM.16.M88.4 R88, [R164+0xc000] ;  /* 0x00c00000a458783b */ /* 0x000fe20000000200 */
        /* <DEDUP_REMOVED lines=60> */
[C---:B------:R-:W-:Y:S08]  /*50a0*/  HMMA.16816.F32 R24, R92.reuse, R98, R24 ;  /* 0x000000625c18723c */ /* 0x040ff00000001818 */
[C---:B----4-:R-:W-:Y:S08]  /*50b0*/  HMMA.16816.F32 R28, R92.reuse, R88, R28 ;  /* 0x000000585c1c723c */ /* 0x050ff0000000181c */
[----:B------:R-:W-:Y:S01]  /*50c0*/  HMMA.16816.F32 R32, R92, R90, R32 ;  /* 0x0000005a5c20723c */ /* 0x000fe20000001820 */
[----:B------:R-:W4:Y:S07]  /*50d0*/  LDSM.16.M88.4 R88, [R195+0xa800] ;  /* 0x00a80000c358783b */ /* 0x000f2e0000000200 */
[C---:B-1----:R-:W-:Y:S08]  /*50e0*/  HMMA.16816.F32 R20, R148.reuse, R152, R20 ;  /* 0x000000989414723c */ /* 0x042ff00000001814 */
[C---:B------:R-:W-:Y:S08]  /*50f0*/  HMMA.16816.F32 R24, R148.reuse, R154, R24 ;  /* 0x0000009a9418723c */ /* 0x040ff00000001818 */
[C---:B--2---:R-:W-:Y:S08]  /*5100*/  HMMA.16816.F32 R28, R148.reuse, R84, R28 ;  /* 0x00000054941c723c */ /* 0x044ff0000000181c */
[----:B------:R-:W-:Y:S08]  /*5110*/  HMMA.16816.F32 R32, R148, R86, R32 ;  /* 0x000000569420723c */ /* 0x000ff00000001820 */
[C---:B---3--:R-:W-:Y:S08]  /*5120*/  HMMA.16816.F32 R20, R156.reuse, R160, R20 ;  /* 0x000000a09c14723c */ /* 0x048ff00000001814 */
[C---:B------:R-:W-:Y:S08]  /*5130*/  HMMA.16816.F32 R24, R156.reuse, R162, R24 ;  /* 0x000000a29c18723c */ /* 0x040ff00000001818 */
[C---:B----4-:R-:W-:Y:S03]  /*5140*/  HMMA.16816.F32 R28, R156.reuse, R88, R28 ;  /* 0x000000589c1c723c */ /* 0x050fe6000000181c */
[C---:B-----5:R-:W-:Y:S01]  /*5150*/  FADD.FTZ R23, -R166.reuse, R23 ;  /* 0x00000017a6177221 */ /* 0x060fe20000010100 */
[C---:B------:R-:W-:Y:S01]  /*5160*/  FADD.FTZ R96, -R167.reuse, R21 ;  /* 0x00000015a7607221 */ /* 0x040fe20000010100 */
[----:B------:R-:W-:Y:S01]  /*5170*/  FADD.FTZ R21, -R166, R22 ;  /* 0x00000016a6157221 */ /* 0x000fe20000010100 */
[----:B------:R-:W-:Y:S02]  /*5180*/  FADD.FTZ R20, -R167, R20 ;  /* 0x00000014a7147221 */ /* 0x000fe40000010100 */
[-C--:B------:R-:W-:Y:S01]  /*5190*/  FSEL R23, R23, R166.reuse, P0 ;  /* 0x000000a617177208 */ /* 0x080fe20000000000 */
[----:B------:R-:W-:Y:S03]  /*51a0*/  HMMA.16816.F32 R32, R156, R90, R32 ;  /* 0x0000005a9c20723c */ /* 0x000fe60000001820 */
[----:B------:R-:W-:Y:S01]  /*51b0*/  FSETP.GE.FTZ.AND P0, PT, R170, RZ, PT ;  /* 0x000000ffaa00720b */ /* 0x000fe20003f16000 */
[----:B------:R-:W-:Y:S01]  /*51c0*/  FADD.FTZ R27, -R166, R27 ;  /* 0x0000001ba61b7221 */ /* 0x000fe20000010100 */
[----:B------:R-:W-:Y:S01]  /*51d0*/  FSEL R97, R96, R167, P2 ;  /* 0x000000a760617208 */ /* 0x000fe20001000000 */
[----:B------:R-:W-:Y:S01]  /*51e0*/  FADD.FTZ R22, -R167, R25 ;  /* 0x00000019a7167221 */ /* 0x000fe20000010100 */
[----:B------:R-:W-:Y:S01]  /*51f0*/  FSETP.GE.FTZ.AND P2, PT, R171, RZ, PT ;  /* 0x000000ffab00720b */ /* 0x000fe20003f56000 */
[----:B------:R-:W-:Y:S01]  /*5200*/  FADD.FTZ R25, -R166, R26 ;  /* 0x0000001aa6197221 */ /* 0x000fe20000010100 */
[-C--:B------:R-:W-:Y:S01]  /*5210*/  FSEL R26, R21, R166.reuse, P1 ;  /* 0x000000a6151a7208 */ /* 0x080fe20000800000 */
[----:B------:R-:W-:Y:S01]  /*5220*/  FADD.FTZ R28, -R167, R28 ;  /* 0x0000001ca71c7221 */ /* 0x000fe20000010100 */
[----:B------:R-:W-:Y:S01]  /*5230*/  FSEL R27, R27, R166, P0 ;  /* 0x000000a61b1b7208 */ /* 0x000fe20000000000 */
[----:B------:R-:W-:Y:S01]  /*5240*/  FMUL.FTZ R23, R176, R23 ;  /* 0x00000017b0177220 */ /* 0x000fe20000410000 */
[----:B------:R-:W-:Y:S01]  /*5250*/  FSETP.GE.FTZ.AND P0, PT, R181, RZ, PT ;  /* 0x000000ffb500720b */ /* 0x000fe20003f16000 */
[----:B------:R-:W-:Y:S01]  /*5260*/  FMUL.FTZ R26, R177, R26 ;  /* 0x0000001ab11a7220 */ /* 0x000fe20000410000 */
[-C--:B------:R-:W-:Y:S01]  /*5270*/  FSEL R20, R20, R167.reuse, P3 ;  /* 0x000000a714147208 */ /* 0x080fe20001800000 */
[C---:B------:R-:W-:Y:S01]  /*5280*/  FADD.FTZ R24, -R167.reuse, R24 ;  /* 0x00000018a7187221 */ /* 0x040fe20000010100 */
[-C--:B------:R-:W-:Y:S01]  /*5290*/  FSEL R22, R22, R167.reuse, P2 ;  /* 0x000000a716167208 */ /* 0x080fe20001000000 */
[C---:B------:R-:W-:Y:S01]  /*52a0*/  FADD.FTZ R96, -R167.reuse, R29 ;  /* 0x0000001da7607221 */ /* 0x040fe20000010100 */
[----:B------:R-:W-:Y:S01]  /*52b0*/  FSEL R28, R28, R167, P0 ;  /* 0x000000a71c1c7208 */ /* 0x000fe20000000000 */
[----:B------:R-:W-:Y:S01]  /*52c0*/  FADD.FTZ R31, -R166, R31 ;  /* 0x0000001fa61f7221 */ /* 0x000fe20000010100 */
[----:B------:R-:W-:Y:S01]  /*52d0*/  FSETP.GE.FTZ.AND P3, PT, R168, RZ, PT ;  /* 0x000000ffa800720b */ /* 0x000fe20003f76000 */
[----:B------:R-:W-:Y:S01]  /*52e0*/  FADD.FTZ R32, -R167, R32 ;  /* 0x00000020a7207221 */ /* 0x000fe20000010100 */
[----:B------:R-:W-:Y:S01]  /*52f0*/  FSETP.GE.FTZ.AND P2, PT, R180, RZ, PT ;  /* 0x000000ffb400720b */ /* 0x000fe20003f56000 */
[----:B------:R-:W-:Y:S01]  /*5300*/  FMUL.FTZ R20, R183, R20 ;  /* 0x00000014b7147220 */ /* 0x000fe20000410000 */
[----:B------:R-:W-:Y:S01]  /*5310*/  FSETP.GE.FTZ.AND P0, PT, R174, RZ, PT ;  /* 0x000000ffae00720b */ /* 0x000fe20003f16000 */
[----:B------:R-:W-:Y:S01]  /*5320*/  FMUL.FTZ R97, R182, R97 ;  /* 0x00000061b6617220 */ /* 0x000fe20000410000 */
[----:B------:R-:W-:Y:S01]  /*5330*/  FSETP.GE.FTZ.AND P1, PT, R169, RZ, PT ;  /* 0x000000ffa900720b */ /* 0x000fe20003f36000 */
[----:B------:R-:W-:Y:S01]  /*5340*/  FMUL.FTZ R22, R171, R22 ;  /* 0x00000016ab167220 */ /* 0x000fe20000410000 */
[----:B------:R-:W-:Y:S01]  /*5350*/  F2FP.F16.F32.PACK_AB R26, R23, R26 ;  /* 0x0000001a171a723e */ /* 0x000fe200000000ff */
[----:B------:R-:W-:Y:S01]  /*5360*/  FMUL.FTZ R27, R170, R27 ;  /* 0x0000001baa1b7220 */ /* 0x000fe20000410000 */
[-C--:B------:R-:W-:Y:S01]  /*5370*/  FSEL R21, R24, R167.reuse, P3 ;  /* 0x000000a718157208 */ /* 0x080fe20001800000 */
[----:B------:R-:W-:Y:S01]  /*5380*/  FMUL.FTZ R28, R181, R28 ;  /* 0x0000001cb51c7220 */ /* 0x000fe20000410000 */
[----:B------:R-:W-:Y:S02]  /*5390*/  FSEL R23, R96, R167, P2 ;  /* 0x000000a760177208 */ /* 0x000fe40001000000 */
[-C--:B------:R-:W-:Y:S01]  /*53a0*/  FSEL R31, R31, R166.reuse, P0 ;  /* 0x000000a61f1f7208 */ /* 0x080fe20000000000 */
[----:B------:R-:W-:Y:S01]  /*53b0*/  FMUL.FTZ R21, R168, R21 ;  /* 0x00000015a8157220 */ /* 0x000fe20000410000 */
[----:B------:R-:W-:Y:S01]  /*53c0*/  FSEL R24, R25, R166, P1 ;  /* 0x000000a619187208 */ /* 0x000fe20000800000 */
[----:B------:R-:W-:Y:S01]  /*53d0*/  FADD.FTZ R25, -R166, R30 ;  /* 0x0000001ea6197221 */ /* 0x000fe20000010100 */
[----:B------:R-:W-:Y:S01]  /*53e0*/  FSETP.GE.FTZ.AND P2, PT, R178, RZ, PT ;  /* 0x000000ffb200720b */ /* 0x000fe20003f56000 */
[----:B------:R-:W-:Y:S01]  /*53f0*/  FMUL.FTZ R23, R180, R23 ;  /* 0x00000017b4177220 */ /* 0x000fe20000410000 */
[----:B------:R-:W-:Y:S01]  /*5400*/  FSETP.GE.FTZ.AND P0, PT, R173, RZ, PT ;  /* 0x000000ffad00720b */ /* 0x000fe20003f16000 */
[----:B------:R-:W-:Y:S01]  /*5410*/  FMUL.FTZ R24, R169, R24 ;  /* 0x00000018a9187220 */ /* 0x000fe20000410000 */
[----:B------:R-:W-:Y:S01]  /*5420*/  FSETP.GE.FTZ.AND P1, PT, R175, RZ, PT ;  /* 0x000000ffaf00720b */ /* 0x000fe20003f36000 */
[----:B------:R-:W-:Y:S01]  /*5430*/  FMUL.FTZ R31, R174, R31 ;  /* 0x0000001fae1f7220 */ /* 0x000fe20000410000 */
[----:B------:R-:W-:Y:S02]  /*5440*/  FSETP.GE.FTZ.AND P3, PT, R179, RZ, PT ;  /* 0x000000ffb300720b */ /* 0x000fe40003f76000 */
[----:B------:R-:W-:Y:S01]  /*5450*/  FSEL R30, R25, R166, P1 ;  /* 0x000000a6191e7208 */ /* 0x000fe20000800000 */
[----:B------:R-:W-:Y:S01]  /*5460*/  FADD.FTZ R25, -R166, R34 ;  /* 0x00000022a6197221 */ /* 0x000fe20000010100 */
[----:B------:R-:W-:Y:S02]  /*5470*/  FSETP.GE.FTZ.AND P1, PT, R172, RZ, PT ;  /* 0x000000ffac00720b */ /* 0x000fe40003f36000 */
[----:B------:R-:W-:Y:S01]  /*5480*/  FSEL R32, R32, R167, P3 ;  /* 0x000000a720207208 */ /* 0x000fe20001800000 */
[----:B------:R-:W-:Y:S01]  /*5490*/  FMUL.FTZ R30, R175, R30 ;  /* 0x0000001eaf1e7220 */ /* 0x000fe20000410000 */
[----:B------:R-:W-:Y:S01]  /*54a0*/  FSEL R25, R25, R166, P1 ;  /* 0x000000a619197208 */ /* 0x000fe20000800000 */
[----:B------:R-:W-:Y:S01]  /*54b0*/  @P2 FADD.FTZ R167, -R167, R33 ;  /* 0x00000021a7a72221 */ /* 0x000fe20000010100 */
[----:B------:R-:W-:Y:S01]  /*54c0*/  F2FP.F16.F32.PACK_AB R20, R97, R20 ;  /* 0x000000146114723e */ /* 0x000fe200000000ff */
[----:B------:R-:W-:Y:S01]  /*54d0*/  @P0 FADD.FTZ R166, -R166, R35 ;  /* 0x00000023a6a60221 */ /* 0x000fe20000010100 */
[----:B------:R-:W-:Y:S01]  /*54e0*/  F2FP.F16.F32.PACK_AB R21, R22, R21 ;  /* 0x000000151615723e */ /* 0x000fe200000000ff */
[----:B------:R-:W-:Y:S01]  /*54f0*/  FMUL.FTZ R32, R179, R32 ;  /* 0x00000020b3207220 */ /* 0x000fe20000410000 */
[----:B------:R-:W-:Y:S01]  /*5500*/  F2FP.F16.F32.PACK_AB R27, R27, R24 ;  /* 0x000000181b1b723e */ /* 0x000fe200000000ff */
[----:B------:R-:W-:Y:S01]  /*5510*/  FMUL.FTZ R25, R172, R25 ;  /* 0x00000019ac197220 */ /* 0x000fe20000410000 */
[----:B------:R-:W-:Y:S01]  /*5520*/  F2FP.F16.F32.PACK_AB R28, R23, R28 ;  /* 0x0000001c171c723e */ /* 0x000fe200000000ff */
[----:B------:R-:W-:Y:S01]  /*5530*/  FMUL.FTZ R167, R178, R167 ;  /* 0x000000a7b2a77220 */ /* 0x000fe20000410000 */
[----:B------:R-:W-:Y:S01]  /*5540*/  F2FP.F16.F32.PACK_AB R34, R31, R30 ;  /* 0x0000001e1f22723e */ /* 0x000fe200000000ff */
        /* <DEDUP_REMOVED lines=18> */
[----:B------:R-:W-:Y:S01]  /*5670*/  LEA R4, P3, R7, R244, 0x6 ;  /* 0x000000f407047211 */ /* 0x000fe200078630ff */
        /* <DEDUP_REMOVED lines=40> */
.L_x_1620:
[----:B------:R-:W-:Y:S01]  /*5900*/  STS [R213+-0x2000], R20 ;  /* 0xffe00014d5007388 */ /* 0x000fe20000000800 */
[----:B------:R-:W-:Y:S01]  /*5910*/  F2FP.F16.F32.PACK_AB R167, R167, R32 ;  /* 0x00000020a7a7723e */ /* 0x000fe200000000ff */
[----:B------:R-:W2:Y:S01]  /*5920*/  LDC R239, c[0x0][0x44c] ;  /* 0x00011300ffef7b82 */ /* 0x000ea20000000800 */
[----:B------:R-:W-:Y:S02]  /*5930*/  F2FP.F16.F32.PACK_AB R85, R166, R25 ;  /* 0x00000019a655723e */ /* 0x000fe400000000ff */
        /* <DEDUP_REMOVED lines=124> */
.L_x_1621:
        /* <DEDUP_REMOVED lines=97> */
[C---:B------:R-:W-:Y:S05]  /*6710*/  LEA.HI.X.SX32 R153, R239.reuse, R167, 0x5, P0 ;  /* 0x000000a7ef997211 */ /* 0x040fea00000f2eff */
        /* <DEDUP_REMOVED lines=186> */
[----:B------:R-:W-:Y:S01]  /*72c0*/  IADD3 R7, PT, PT, R212, 0x40, RZ ;  /* 0x00000040d4077810 */ /* 0x000fe20007ffe0ff */
[----:B------:R-:W2:Y:S01]  /*72d0*/  LDCU UR5, c[0x0][0x4fc] ;  /* 0x00009f80ff0577ac */ /* 0x000ea20008000800 */
[----:B------:R-:W-:-:S09]  /*72e0*/  ISETP.NE.AND P1, PT, R236, -0x1, PT ;  /* 0xffffffffec00780c */ /* 0x000fd20003f25270 */
[----:B------:R-:W-:Y:S02]  /*72f0*/  @P0 IADD3 R7, PT, PT, R212, -0x40, RZ ;  /* 0xffffffc0d4070810 */ /* 0x000fe40007ffe0ff */
        /* <DEDUP_REMOVED lines=67> */
[----:B--2---:R-:W-:Y:S01]  /*7730*/  FMUL.FTZ R36, R36, UR5 ;  /* 0x0000000524247c20 */ /* 0x004fe20008410000 */
[----:B------:R-:W-:Y:S01]  /*7740*/  FMUL.FTZ R37, R37, UR5 ;  /* 0x0000000525257c20 */ /* 0x000fe20008410000 */
[----:B------:R-:W-:Y:S01]  /*7750*/  STS [R7+0x400], R114 ;  /* 0x0004007207007388 */ /* 0x000fe20000000800 */
[----:B------:R-:W-:Y:S01]  /*7760*/  FMUL.FTZ R38, R38, UR5 ;  /* 0x0000000526267c20 */ /* 0x000fe20008410000 */
[----:B------:R-:W-:Y:S01]  /*7770*/  FMUL.FTZ R39, R39, UR5 ;  /* 0x0000000527277c20 */ /* 0x000fe20008410000 */
[----:B------:R-:W-:Y:S01]  /*7780*/  F2FP.F16.F32.PACK_AB R124, R125, R124 ;  /* 0x0000007c7d7c723e */ /* 0x000fe200000000ff */
[----:B------:R-:W-:Y:S01]  /*7790*/  STS [R212+0x1000], R105 ;  /* 0x00100069d4007388 */ /* 0x000fe20000000800 */
[----:B------:R-:W-:Y:S01]  /*77a0*/  F2FP.F16.F32.PACK_AB R126, R127, R126 ;  /* 0x0000007e7f7e723e */ /* 0x000fe200000000ff */
[----:B------:R-:W-:Y:S01]  /*77b0*/  FMUL.FTZ R48, R48, UR5 ;  /* 0x0000000530307c20 */ /* 0x000fe20008410000 */
        /* <DEDUP_REMOVED lines=133> */
.L_x_1623:
[----:B------:R-:W-:Y:S05]  /*8010*/  @P0 BRA `(.L_x_1624) ;  /* 0x0000000000280947 */ /* 0x000fea0003800000 */
[----:B------:R-:W1:Y:S01]  /*8020*/  LDCU.64 UR6, c[0x0][0x5c8] ;  /* 0x0000b900ff0677ac */ /* 0x000e620008000a00 */
[----:B------:R-:W-:Y:S01]  /*8030*/  SHF.R.S32.HI R0, RZ, 0x1f, R235 ;  /* 0x0000001fff007819 */ /* 0x000fe200000114eb */
[----:B------:R-:W2:Y:S04]  /*8040*/  LDCU.64 UR4, c[0x0][0x5b0] ;  /* 0x0000b600ff0477ac */ /* 0x000ea80008000a00 */
[----:B-1----:R-:W-:Y:S02]  /*8050*/  IMAD R0, R0, UR6, RZ ;  /* 0x0000000600007c24 */ /* 0x002fe4000f8e02ff */
[----:B---3--:R-:W-:-:S04]  /*8060*/  IMAD.WIDE.U32 R6, R235, UR6, RZ ;  /* 0x00000006eb067c25 */ /* 0x008fc8000f8e00ff */
[----:B------:R-:W-:-:S05]  /*8070*/  IMAD R0, R235, UR7, R0 ;  /* 0x00000007eb007c24 */ /* 0x000fca000f8e0200 */
[----:B------:R-:W-:-:S03]  /*8080*/  IADD3 R7, PT, PT, R7, R0, RZ ;  /* 0x0000000007077210 */ /* 0x000fc60007ffe0ff */
[----:B--2---:R-:W-:-:S04]  /*8090*/  IMAD.WIDE.U32 R6, R201, UR4, R6 ;  /* 0x00000004c9067c25 */ /* 0x004fc8000f8e0006 */
[----:B------:R-:W-:Y:S01]  /*80a0*/  IMAD R2, R201, UR5, R7 ;  /* 0x00000005c9027c24 */ /* 0x000fe2000f8e0207 */
[----:B------:R-:W-:Y:S06]  /*80b0*/  BRA `(.L_x_1625) ;  /* 0x0000000000147947 */ /* 0x000fec0003800000 */
.L_x_1624:
[----:B------:R-:W1:Y:S01]  /*80c0*/  LDCU.64 UR6, c[0x0][0x5c8] ;  /* 0x0000b900ff0677ac */ /* 0x000e620008000a00 */
[----:B------:R-:W-:-:S05]  /*80d0*/  IADD3 R6, PT, PT, R235, R236, RZ ;  /* 0x000000eceb067210 */ /* 0x000fca0007ffe0ff */
[C---:B-1----:R-:W-:Y:S02]  /*80e0*/  IMAD R2, R6.reuse, UR7, RZ ;  /* 0x0000000706027c24 */ /* 0x042fe4000f8e02ff */
[----:B---3--:R-:W-:-:S05]  /*80f0*/  IMAD.WIDE.U32 R6, R6, UR6, RZ ;  /* 0x0000000606067c25 */ /* 0x008fca000f8e00ff */
[----:B------:R-:W-:-:S07]  /*8100*/  IADD3 R2, PT, PT, R7, R2, RZ ;  /* 0x0000000207027210 */ /* 0x000fce0007ffe0ff */
.L_x_1625:
[----:B------:R-:W-:Y:S01]  /*8110*/  BAR.SYNC.DEFER_BLOCKING 0x0 ;  /* 0x0000000000007b1d */ /* 0x000fe20000010000 */
[----:B------:R-:W-:Y:S01]  /*8120*/  IMAD.SHL.U32 R0, R207, 0x40, RZ ;  /* 0x00000040cf007824 */ /* 0x000fe200078e00ff */
[----:B------:R-:W-:-:S03]  /*8130*/  ISETP.GE.AND P3, PT, R206, R217, PT ;  /* 0x000000d9ce00720c */ /* 0x000fc60003f66270 */
[-C--:B------:R-:W-:Y:S01]  /*8140*/  IMAD.WIDE.U32 R48, R0, R4.reuse, RZ ;  /* 0x0000000400307225 */ /* 0x080fe200078e00ff */
[----:B------:R-:W-:Y:S01]  /*8150*/  SHF.R.S32.HI R7, RZ, 0x1f, R0 ;  /* 0x0000001fff077819 */ /* 0x000fe20000011400 */
[----:B------:R-:W1:Y:S01]  /*8160*/  LDCU.64 UR4, c[0x0][0x5d8] ;  /* 0x0000bb00ff0477ac */ /* 0x000e620008000a00 */
[----:B------:R-:W-:Y:S01]  /*8170*/  BSSY.RECONVERGENT B0, `(.L_x_1626) ;  /* 0x0000026000007945 */ /* 0x000fe20003800200 */
[----:B------:R-:W-:Y:S02]  /*8180*/  LOP3.LUT R47, R48, 0x38, R205, 0xf8, !PT ;  /* 0x00000038302f7812 */ /* 0x000fe400078ef8cd */
[----:B------:R-:W-:Y:S02]  /*8190*/  IMAD R45, R7, R4, RZ ;  /* 0x00000004072d7224 */ /* 0x000fe400078e02ff */
[----:B------:R-:W-:Y:S02]  /*81a0*/  IADD3 R60, P0, PT, R46, R47, RZ ;  /* 0x0000002f2e3c7210 */ /* 0x000fe40007f1e0ff */
[----:B------:R-:W-:Y:S01]  /*81b0*/  IMAD R45, R0, R5, R45 ;  /* 0x00000005002d7224 */ /* 0x000fe200078e022d */
[----:B------:R-:W-:-:S04]  /*81c0*/  IADD3 R46, PT, PT, R206, 0x20, RZ ;  /* 0x00000020ce2e7810 */ /* 0x000fc80007ffe0ff */
[----:B------:R-:W-:Y:S02]  /*81d0*/  IADD3.X R61, PT, PT, R44, R49, R45, P0, !PT ;  /* 0x000000312c3d7210 */ /* 0x000fe400007fe42d */
[----:B------:R-:W-:Y:S01]  /*81e0*/  IADD3 R56, P0, PT, R206, 0x20, RZ ;  /* 0x00000020ce387810 */ /* 0x000fe20007f1e0ff */
[----:B------:R2:W3:Y:S01]  /*81f0*/  LDS.128 R40, [R214+0x13000] ;  /* 0x01300000d6287984 */ /* 0x0004e20000000c00 */
[----:B-1----:R-:W-:Y:S01]  /*8200*/  IMAD.WIDE.U32 R60, R200, UR4, R60 ;  /* 0x00000004c83c7c25 */ /* 0x002fe2000f8e003c */
[----:B------:R-:W-:Y:S02]  /*8210*/  ISETP.GE.AND P5, PT, R46, R217, PT ;  /* 0x000000d92e00720c */ /* 0x000fe40003fa6270 */
        /* <DEDUP_REMOVED lines=27> */
.L_x_1627:
[----:B------:R-:W-:Y:S05]  /*83d0*/  BSYNC.RECONVERGENT B0 ;  /* 0x0000000000007941 */ /* 0x000fea0003800200 */
.L_x_1626:
        /* <DEDUP_REMOVED lines=17> */
.L_x_1629:
[----:B------:R-:W-:Y:S05]  /*84f0*/  BSYNC.RECONVERGENT B0 ;  /* 0x0000000000007941 */ /* 0x000fea0003800200 */
.L_x_1628:
[----:B---3--:R-:W-:Y:S01]  /*8500*/  MOV R4, R204 ;  /* 0x000000cc00047202 */ /* 0x008fe20000000f00 */
[----:B------:R-:W3:Y:S01]  /*8510*/  LDCU.64 UR4, c[0x0][0x5e0] ;  /* 0x0000bc00ff0477ac */ /* 0x000ee20008000a00 */
[----:B------:R-:W-:Y:S01]  /*8520*/  MOV R5, RZ ;  /* 0x000000ff00057202 */ /* 0x000fe20000000f00 */
[----:B------:R-:W-:Y:S01]  /*8530*/  IMAD R7, R7, UR6, RZ ;  /* 0x0000000607077c24 */ /* 0x000fe2000f8e02ff */
[----:B------:R-:W-:Y:S01]  /*8540*/  BSSY.RECONVERGENT B0, `(.L_x_1630) ;  /* 0x0000015000007945 */ /* 0x000fe20003800200 */
[----:B------:R-:W-:-:S04]  /*8550*/  IMAD.WIDE.U32 R4, R0, UR6, R4 ;  /* 0x0000000600047c25 */ /* 0x000fc8000f8e0004 */
[----:B------:R-:W-:Y:S01]  /*8560*/  IMAD R7, R0, UR7, R7 ;  /* 0x0000000700077c24 */ /* 0x000fe2000f8e0207 */
[----:B----4-:R-:W-:-:S04]  /*8570*/  IADD3 R32, P0, PT, R6, R4, RZ ;  /* 0x0000000406207210 */ /* 0x010fc80007f1e0ff */
        /* <DEDUP_REMOVED lines=17> */
.L_x_1631:
[----:B------:R-:W-:Y:S05]  /*8690*/  BSYNC.RECONVERGENT B0 ;  /* 0x0000000000007941 */ /* 0x000fea0003800200 */
.L_x_1630:
        /* <DEDUP_REMOVED lines=16> */
.L_x_1590:
[----:B------:R-:W-:Y:S05]  /*87a0*/  BSYNC.RECONVERGENT B1 ;  /* 0x0000000000017941 */ /* 0x000fea0003800200 */
.L_x_1568:
[----:B------:R-:W2:Y:S01]  /*87b0*/  LDCU UR5, c[0x0][0x438] ;  /* 0x00008700ff0577ac */ /* 0x000ea20008000800 */
[----:B------:R-:W1:Y:S08]  /*87c0*/  LDC R2, c[0x0][0x370] ;  /* 0x0000dc00ff027b82 */ /* 0x000e700000000800 */
[----:B------:R-:W3:Y:S01]  /*87d0*/  LDC R0, c[0x0][0x438] ;  /* 0x00010e00ff007b82 */ /* 0x000ee20000000800 */
[----:B--2---:R-:W-:-:S04]  /*87e0*/  UIADD3 UR5, UPT, UPT, UR5, 0x3f, URZ ;  /* 0x0000003f05057890 */ /* 0x004fc8000fffe0ff */
[----:B------:R-:W-:Y:S01]  /*87f0*/  USHF.R.S32.HI UR4, URZ, 0x1f, UR5 ;  /* 0x0000001fff047899 */ /* 0x000fe20008011405 */
[----:B-1----:R-:W-:-:S03]  /*8800*/  IADD3 R207, PT, PT, R2, R207, RZ ;  /* 0x000000cf02cf7210 */ /* 0x002fc60007ffe0ff */
[----:B------:R-:W-:-:S04]  /*8810*/  ULEA.HI UR4, UR4, UR5, URZ, 0x6 ;  /* 0x0000000504047291 */ /* 0x000fc8000f8f30ff */
[----:B------:R-:W-:-:S06]  /*8820*/  USHF.R.S32.HI UR4, URZ, 0x6, UR4 ;  /* 0x00000006ff047899 */ /* 0x000fcc0008011404 */
[----:B------:R-:W-:-:S13]  /*8830*/  ISETP.GE.AND P0, PT, R207, UR4, PT ;  /* 0x00000004cf007c0c */ /* 0x000fda000bf06270 */
[----:B---3--:R-:W-:Y:S05]  /*8840*/  @!P0 BRA `(.L_x_1632) ;  /* 0xffffff7c00788947 */ /* 0x008fea000383ffff */
[----:B------:R-:W-:Y:S05]  /*8850*/  EXIT ;  /* 0x000000000000794d */ /* 0x000fea0003800000 */
.L_x_1633:
        /* <DEDUP_REMOVED lines=10> */
.L_x_2182:


//--------------------- .text._ZN5flash44flash_bwd_dq_dk_dv_loop_seqk_parallel_kernelI23Flash_bwd_kernel_traitsILi192ELi64ELi64ELi8ELi4ELi2ELi2ELb0ELb0EN7cutlass6half_tE19Flash_kernel_traitsILi192ELi64ELi64ELi8ES3_EELb0ELb0ELb1ELb0ELb0ELb0ELb1EEEvNS_16Flash_bwd_paramsE --------------------------
	.section	.text._ZN5flash44flash_bwd_dq_dk_dv_loop_seqk_parallel_kernelI23Flash_bwd_kernel_traitsILi192ELi64ELi64ELi8ELi4ELi2ELi2ELb0ELb0EN7cutlass6half_tE19Flash_kernel_traitsILi192ELi64ELi64ELi8ES3_EELb0ELb0ELb1ELb0ELb0ELb0ELb1EEEvNS_16Flash_bwd_paramsE,"ax",@progbits
	.align	128
        .global         _ZN5flash44flash_bwd_dq_dk_dv_loop_seqk_parallel_kernelI23Flash_bwd_kernel_traitsILi192ELi64ELi64ELi8ELi4ELi2ELi2ELb0ELb0EN7cutlass6half_tE19Flash_kernel_traitsILi192ELi64ELi64ELi8ES3_EELb0ELb0ELb1ELb0ELb0ELb0ELb1EEEvNS_16Flash_bwd_paramsE
        .type           _ZN5flash44flash_bwd_dq_dk_dv_loop_seqk_parallel_kernelI23Flash_bwd_kernel_traitsILi192ELi64ELi64ELi8ELi4ELi2ELi2ELb0ELb0EN7cutlass6half_tE19Flash_kernel_traitsILi192ELi64ELi64ELi8ES3_EELb0ELb0ELb1ELb0ELb0ELb0ELb1EEEvNS_16Flash_bwd_paramsE,@function
        .size           _ZN5flash44flash_bwd_dq_dk_dv_loop_seqk_parallel_kernelI23Flash_bwd_kernel_traitsILi192ELi64ELi64ELi8ELi4ELi2ELi2ELb0ELb0EN7cutlass6half_tE19Flash_kernel_traitsILi192ELi64ELi64ELi8ES3_EELb0ELb0ELb1ELb0ELb0ELb0ELb1EEEvNS_16Flash_bwd_paramsE,(.L_x_2183 - _ZN5flash44flash_bwd_dq_dk_dv_loop_seqk_parallel_kernelI23Flash_bwd_kernel_traitsILi192ELi64ELi64ELi8ELi4ELi2ELi2ELb0ELb0EN7cutlass6half_tE19Flash_kernel_traitsILi192ELi64ELi64ELi8ES3_EELb0ELb0ELb1ELb0ELb0ELb0ELb1EEEvNS_16Flash_bwd_paramsE)
        .other          _ZN5flash44flash_bwd_dq_dk_dv_loop_seqk_parallel_kernelI23Flash_bwd_kernel_traitsILi192ELi64ELi64ELi8ELi4ELi2ELi2ELb0ELb0EN7cutlass6half_tE19Flash_kernel_traitsILi192ELi64ELi64ELi8ES3_EELb0ELb0ELb1ELb0ELb0ELb0ELb1EEEvNS_16Flash_bwd_paramsE,@"STO_CUDA_ENTRY STV_DEFAULT"
_ZN5flash44flash_bwd_dq_dk_dv_loop_seqk_parallel_kernelI23Flash_bwd_kernel_traitsILi192ELi64ELi64ELi8ELi4ELi2ELi2ELb0ELb0EN7cutlass6half_tE19Flash_kernel_traitsILi192ELi64ELi64ELi8ES3_EELb0ELb0ELb1ELb0ELb0ELb0ELb1EEEvNS_16Flash_bwd_paramsE:
.text._ZN5flash44flash_bwd_dq_dk_dv_loop_seqk_parallel_kernelI23Flash_bwd_kernel_traitsILi192ELi64ELi64ELi8ELi4ELi2ELi2ELb0ELb0EN7cutlass6half_tE19Flash_kernel_traitsILi192ELi64ELi64ELi8ES3_EELb0ELb0ELb1ELb0ELb0ELb0ELb1EEEvNS_16Flash_bwd_paramsE:
        /* <DEDUP_REMOVED lines=33> */
[C---:B------:R-:W-:Y:S01]  /*0210*/  LOP3.LUT R9, R5.reuse, 0x200, RZ, 0xc0, !PT ;  /* 0x0000020005097812 */ /* 0x040fe200078ec0ff */
[----:B------:R-:W-:Y:S01]  /*0220*/  UIADD3 UR5, UPT, UPT, UR6, 0x20000, URZ ;  /* 0x0002000006057890 */ /* 0x000fe2000fffe0ff */
[----:B------:R-:W-:Y:S01]  /*0230*/  LOP3.LUT R3, R5, 0xc00, RZ, 0xc0, !PT ;  /* 0x00000c0005037812 */ /* 0x000fe200078ec0ff */
[----:B------:R-:W-:Y:S01]  /*0240*/  UIADD3 UR4, UPT, UPT, UR6, 0x12000, URZ ;  /* 0x0001200006047890 */ /* 0x000fe2000fffe0ff */
[----:B------:R-:W-:Y:S01]  /*0250*/  LOP3.LUT R203, R203, 0x7, R0, 0xf8, !PT ;  /* 0x00000007cbcb7812 */ /* 0x000fe200078ef800 */
[----:B------:R-:W-:Y:S01]  /*0260*/  IMAD.SHL.U32 R0, R204, 0x40, RZ ;  /* 0x00000040cc007824 */ /* 0x000fe200078e00ff */
[--C-:B------:R-:W-:Y:S02]  /*0270*/  LOP3.LUT R214, R7, 0x1c0, R2.reuse, 0xf8, !PT ;  /* 0x000001c007d67812 */ /* 0x100fe400078ef802 */
[----:B------:R-:W-:Y:S02]  /*0280*/  LOP3.LUT R9, R9, 0x3800, R2, 0xf8, !PT ;  /* 0x0000380009097812 */ /* 0x000fe400078ef802 */
[----:B------:R-:W-:-:S02]  /*0290*/  LOP3.LUT R3, R3, 0x6, R4, 0xf8, !PT ;  /* 0x0000000603037812 */ /* 0x000fc400078ef804 */
[----:B------:R-:W-:Y:S02]  /*02a0*/  SHF.R.U32.HI R207, RZ, 0x3, R204 ;  /* 0x00000003ffcf7819 */ /* 0x000fe400000116cc */
[----:B------:R-:W-:Y:S02]  /*02b0*/  LOP3.LUT R2, R2, 0x1c0, RZ, 0xc0, !PT ;  /* 0x000001c002027812 */ /* 0x000fe400078ec0ff */
[----:B------:R-:W-:Y:S01]  /*02c0*/  LOP3.LUT R7, R5, 0x400, RZ, 0xc0, !PT ;  /* 0x0000040005077812 */ /* 0x000fe200078ec0ff */
[----:B------:R-:W-:Y:S01]  /*02d0*/  VIADD R199, R207, 0x20 ;  /* 0x00000020cfc77836 */ /* 0x000fe20000000000 */
[----:B------:R-:W-:Y:S02]  /*02e0*/  LOP3.LUT R8, R0, 0x1c0, RZ, 0xc0, !PT ;  /* 0x000001c000087812 */ /* 0x000fe400078ec0ff */
[----:B------:R-:W-:Y:S02]  /*02f0*/  LOP3.LUT R214, R3, R214, RZ, 0xfc, !PT ;  /* 0x000000d603d67212 */ /* 0x000fe400078efcff */
[----:B------:R-:W-:-:S02]  /*0300*/  LOP3.LUT R213, R2, 0x18, R207, 0xf8, !PT ;  /* 0x0000001802d57812 */ /* 0x000fc400078ef8cf */
[----:B------:R-:W-:Y:S02]  /*0310*/  LOP3.LUT R3, R6, 0x10, RZ, 0xc0, !PT ;  /* 0x0000001006037812 */ /* 0x000fe400078ec0ff */
[----:B------:R-:W-:Y:S02]  /*0320*/  LOP3.LUT R2, R7, 0x6, R4, 0xf8, !PT ;  /* 0x0000000607027812 */ /* 0x000fe400078ef804 */
[----:B------:R-:W-:Y:S02]  /*0330*/  LOP3.LUT R7, R8, 0x38, R205, 0xf8, !PT ;  /* 0x0000003808077812 */ /* 0x000fe400078ef8cd */
[----:B------:R-:W-:Y:S02]  /*0340*/  LOP3.LUT R194, R3, 0x8, R204, 0xf8, !PT ;  /* 0x0000000803c27812 */ /* 0x000fe400078ef8cc */
[----:B------:R-:W-:Y:S02]  /*0350*/  LOP3.LUT R213, R213, 0x38, R4, 0x78, !PT ;  /* 0x00000038d5d57812 */ /* 0x000fe400078e7804 */
[----:B------:R-:W-:-:S02]  /*0360*/  LOP3.LUT R4, R4, 0x20, RZ, 0xc0, !PT ;  /* 0x0000002004047812 */ /* 0x000fc400078ec0ff */
[C---:B------:R-:W-:Y:S02]  /*0370*/  LOP3.LUT R196, R7.reuse, 0x8, R204, 0x78, !PT ;  /* 0x0000000807c47812 */ /* 0x040fe400078e78cc */
[----:B------:R-:W-:Y:S02]  /*0380*/  LOP3.LUT R3, R7, 0x8, R6, 0x78, !PT ;  /* 0x0000000807037812 */ /* 0x000fe400078e7806 */
[----:B------:R-:W-:Y:S02]  /*0390*/  LOP3.LUT R194, R194, R7, RZ, 0x3c, !PT ;  /* 0x00000007c2c27212 */ /* 0x000fe400078e3cff */
[----:B------:R-:W-:Y:S02]  /*03a0*/  LOP3.LUT R192, R0, 0x200, RZ, 0xc0, !PT ;  /* 0x0000020000c07812 */ /* 0x000fe400078ec0ff */
[----:B------:R-:W-:Y:S02]  /*03b0*/  LOP3.LUT R7, R4, 0x18, R207, 0xf8, !PT ;  /* 0x0000001804077812 */ /* 0x000fe400078ef8cf */
[----:B------:R-:W-:-:S02]  /*03c0*/  LOP3.LUT R196, R9, R196, RZ, 0xfc, !PT ;  /* 0x000000c409c47212 */ /* 0x000fc400078efcff */
[----:B--2---:R-:W-:Y:S01]  /*03d0*/  LEA R210, P0, R202, R210, 0x2 ;  /* 0x000000d2cad27211 */ /* 0x004fe200078010ff */
[----:B------:R-:W1:Y:S01]  /*03e0*/  LDC R9, c[0x0][0x438] ;  /* 0x00010e00ff097b82 */ /* 0x000e620000000800 */
[----:B------:R-:W-:Y:S02]  /*03f0*/  LOP3.LUT R213, R2, R213, RZ, 0xfc, !PT ;  /* 0x000000d502d57212 */ /* 0x000fe400078efcff */
[C-C-:B------:R-:W-:Y:S02]  /*0400*/  LOP3.LUT R198, R192.reuse, 0xc00, R5.reuse, 0xf8, !PT ;  /* 0x00000c00c0c67812 */ /* 0x140fe400078ef805 */
[----:B------:R-:W-:Y:S02]  /*0410*/  LOP3.LUT R2, R7, 0x1c0, R0, 0xf8, !PT ;  /* 0x000001c007027812 */ /* 0x000fe400078ef800 */
[----:B------:R-:W-:Y:S02]  /*0420*/  LOP3.LUT R192, R192, 0x400, R5, 0xf8, !PT ;  /* 0x00000400c0c07812 */ /* 0x000fe400078ef805 */
[----:B------:R-:W-:-:S02]  /*0430*/  R2P PR, R204, 0xe ;  /* 0x0000000ecc007804 */ /* 0x000fc40000000000 */
[----:B------:R-:W-:Y:S02]  /*0440*/  LOP3.LUT R191, R2, 0x38, R205, 0x78, !PT ;  /* 0x0000003802bf7812 */ /* 0x000fe400078e78cd */
[-C--:B------:R-:W-:Y:S02]  /*0450*/  LOP3.LUT R198, R198, R3.reuse, RZ, 0xfc, !PT ;  /* 0x00000003c6c67212 */ /* 0x080fe400078efcff */
[----:B------:R-:W-:Y:S02]  /*0460*/  LOP3.LUT R192, R192, R3, RZ, 0xfc, !PT ;  /* 0x00000003c0c07212 */ /* 0x000fe400078efcff */
[----:B------:R-:W-:Y:S02]  /*0470*/  LOP3.LUT R3, R205, 0x1f8, RZ, 0xc0, !PT ;  /* 0x000001f8cd037812 */ /* 0x000fe400078ec0ff */
[----:B------:R-:W-:Y:S02]  /*0480*/  LEA R214, R214, UR5, 0x1 ;  /* 0x00000005d6d67c11 */ /* 0x000fe4000f8e08ff */
[----:B------:R-:W-:-:S02]  /*0490*/  LOP3.LUT R191, R191, 0x200, R0, 0xf8, !PT ;  /* 0x00000200bfbf7812 */ /* 0x000fc400078ef800 */
[----:B------:R-:W-:Y:S01]  /*04a0*/  LOP3.LUT R0, R3, 0x38, R204, 0x78, !PT ;  /* 0x0000003803007812 */ /* 0x000fe200078e78cc */
[C---:B------:R-:W-:Y:S01]  /*04b0*/  VIADD R216, R214.reuse, 0x20 ;  /* 0x00000020d6d87836 */ /* 0x040fe20000000000 */
[C---:B------:R-:W-:Y:S01]  /*04c0*/  SEL R189, R221.reuse, 0xfffffff0, !P1 ;  /* 0xfffffff0ddbd7807 */ /* 0x040fe20004800000 */
[----:B------:R-:W-:Y:S01]  /*04d0*/  @P3 VIADD R216, R214, 0xffffffe0 ;  /* 0xffffffe0d6d83836 */ /* 0x000fe20000000000 */
[----:B------:R-:W-:Y:S02]  /*04e0*/  SEL R221, R221, 0xfffffff0, !P2 ;  /* 0xfffffff0dddd7807 */ /* 0x000fe40005000000 */
[----:B------:R-:W-:Y:S01]  /*04f0*/  SEL R187, R187, 0xffffffe0, !P2 ;  /* 0xffffffe0bbbb7807 */ /* 0x000fe20005000000 */
[----:B------:R-:W-:Y:S01]  /*0500*/  IMAD.SHL.U32 R189, R189, 0x2, RZ ;  /* 0x00000002bdbd7824 */ /* 0x000fe200078e00ff */
[----:B------:R-:W-:Y:S01]  /*0510*/  LOP3.LUT R194, R194, 0x200, R5, 0xf8, !PT ;  /* 0x00000200c2c27812 */ /* 0x000fe200078ef805 */
[----:B------:R-:W-:Y:S01]  /*0520*/  IMAD.IADD R234, R214, 0x1, R221 ;  /* 0x00000001d6ea7824 */ /* 0x000fe200078e02dd */
[----:B------:R-:W-:Y:S01]  /*0530*/  LOP3.LUT R206, R205, 0x38, RZ, 0xc0, !PT ;  /* 0x00000038cdce7812 */ /* 0x000fe200078ec0ff */
[----:B------:R-:W-:Y:S01]  /*0540*/  IMAD.SHL.U32 R187, R187, 0x2, RZ ;  /* 0x00000002bbbb7824 */ /* 0x000fe200078e00ff */
[----:B------:R-:W-:Y:S01]  /*0550*/  LOP3.LUT R215, R0, 0x1e00, R205, 0xf8, !PT ;  /* 0x00001e0000d77812 */ /* 0x000fe200078ef8cd */
[----:B------:R-:W-:Y:S01]  /*0560*/  IMAD.IADD R221, R221, 0x1, R216 ;  /* 0x00000001dddd7824 */ /* 0x000fe200078e02d8 */
[----:B------:R-:W-:-:S02]  /*0570*/  LEA.HI.X R211, R202, R211, RZ, 0x2, P0 ;  /* 0x000000d3cad37211 */ /* 0x000fc400000f14ff */
[----:B------:R-:W-:Y:S02]  /*0580*/  SHF.R.U32.HI R204, RZ, 0x5, R204 ;  /* 0x00000005ffcc7819 */ /* 0x000fe400000116cc */
[C---:B------:R-:W-:Y:S02]  /*0590*/  LOP3.LUT R212, R206.reuse, 0x40, RZ, 0xfc, !PT ;  /* 0x00000040ced47812 */ /* 0x040fe400078efcff */
[----:B------:R-:W-:Y:S02]  /*05a0*/  LOP3.LUT R209, R206, 0x80, RZ, 0xfc, !PT ;  /* 0x00000080ced17812 */ /* 0x000fe400078efcff */
[----:B------:R-:W-:Y:S02]  /*05b0*/  LEA R215, R215, UR6, 0x1 ;  /* 0x00000006d7d77c11 */ /* 0x000fe4000f8e08ff */
[----:B------:R-:W-:Y:S02]  /*05c0*/  LEA R213, R213, UR4, 0x1 ;  /* 0x00000004d5d57c11 */ /* 0x000fe4000f8e08ff */
[----:B------:R-:W-:-:S02]  /*05d0*/  LEA R196, R196, UR4, 0x1 ;  /* 0x00000004c4c47c11 */ /* 0x000fc4000f8e08ff */
[----:B------:R-:W-:Y:S02]  /*05e0*/  LEA R194, R194, UR5, 0x1 ;  /* 0x00000005c2c27c11 */ /* 0x000fe4000f8e08ff */
[----:B------:R-:W-:Y:S02]  /*05f0*/  LEA R198, R198, UR6, 0x1 ;  /* 0x00000006c6c67c11 */ /* 0x000fe4000f8e08ff */
[----:B------:R-:W-:Y:S02]  /*0600*/  LEA R192, R192, UR6, 0x1 ;  /* 0x00000006c0c07c11 */ /* 0x000fe4000f8e08ff */
[----:B-1-34-:R-:W-:-:S07]  /*0610*/  LEA R191, R191, UR6, 0x1 ;  /* 0x00000006bfbf7c11 */ /* 0x01afce000f8e08ff */
.L_x_1700:
        /* <DEDUP_REMOVED lines=44> */
.L_x_1634:
        /* <DEDUP_REMOVED lines=40> */
.L_x_1636:
[----:B------:R-:W1:Y:S01]  /*0b60*/  LDCU.64 UR12, c[0x0][0x3b8] ;  /* 0x00007700ff0c77ac */ /* 0x000e620008000a00 */
[----:B------:R-:W-:-:S05]  /*0b70*/  IADD3 R2, PT, PT, R232, R235, RZ ;  /* 0x000000ebe8027210 */ /* 0x000fca0007ffe0ff */
[C---:B-1----:R-:W-:Y:S02]  /*0b80*/  IMAD R11, R2.reuse, UR13, RZ ;  /* 0x0000000d020b7c24 */ /* 0x042fe4000f8e02ff */
[----:B------:R-:W-:-:S05]  /*0b90*/  IMAD.WIDE.U32 R2, R2, UR12, RZ ;  /* 0x0000000c02027c25 */ /* 0x000fca000f8e00ff */
[----:B------:R-:W-:Y:S02]  /*0ba0*/  IADD3 R11, PT, PT, R3, R11, RZ ;  /* 0x0000000b030b7210 */ /* 0x000fe40007ffe0ff */
[----:B------:R-:W-:-:S07]  /*0bb0*/  MOV R14, R2 ;  /* 0x00000002000e7202 */ /* 0x000fce0000000f00 */
.L_x_1637:
[----:B------:R-:W1:Y:S01]  /*0bc0*/  LDC R0, c[0x0][0x3e8] ;  /* 0x0000fa00ff007b82 */ /* 0x000e620000000800 */
[----:B------:R-:W-:Y:S01]  /*0bd0*/  IMAD.MOV.U32 R8, RZ, RZ, RZ ;  /* 0x000000ffff087224 */ /* 0x000fe200078e00ff */
[----:B-1----:R-:W-:-:S04]  /*0be0*/  IABS R4, R0 ;  /* 0x0000000000047213 */ /* 0x002fc80000000000 */
[----:B------:R-:W1:Y:S08]  /*0bf0*/  I2F.RP R5, R4 ;  /* 0x0000000400057306 */ /* 0x000e700000209400 */
[----:B-1----:R-:W1:Y:S02]  /*0c00*/  MUFU.RCP R9, R5 ;  /* 0x0000000500097308 */ /* 0x002e640000001000 */
[----:B-1----:R-:W-:-:S06]  /*0c10*/  VIADD R9, R9, 0xffffffe ;  /* 0x0ffffffe09097836 */ /* 0x002fcc0000000000 */
[----:B------:R-:W1:Y:S02]  /*0c20*/  F2I.FTZ.U32.TRUNC.NTZ R9, R9 ;  /* 0x0000000900097305 */ /* 0x000e64000021f000 */
[----:B-1----:R-:W-:-:S04]  /*0c30*/  IMAD.MOV R2, RZ, RZ, -R9 ;  /* 0x000000ffff027224 */ /* 0x002fc800078e0a09 */
[----:B------:R-:W-:Y:S01]  /*0c40*/  IMAD R3, R2, R4, RZ ;  /* 0x0000000402037224 */ /* 0x000fe200078e02ff */
[----:B------:R-:W-:-:S03]  /*0c50*/  IABS R2, R197 ;  /* 0x000000c500027213 */ /* 0x000fc60000000000 */
[----:B------:R-:W-:Y:S01]  /*0c60*/  IMAD.HI.U32 R3, R9, R3, R8 ;  /* 0x0000000309037227 */ /* 0x000fe200078e0008 */
[----:B------:R-:W-:-:S05]  /*0c70*/  SHF.R.S32.HI R9, RZ, 0x1f, R220 ;  /* 0x0000001fff097819 */ /* 0x000fca00000114dc */
        /* <DEDUP_REMOVED lines=25> */
.L_x_1638:
[----:B------:R-:W1:Y:S01]  /*0e10*/  LDCU.64 UR10, c[0x0][0x3c0] ;  /* 0x00007800ff0a77ac */ /* 0x000e620008000a00 */
[----:B------:R-:W-:-:S05]  /*0e20*/  IADD3 R2, PT, PT, R232, R235, RZ ;  /* 0x000000ebe8027210 */ /* 0x000fca0007ffe0ff */
[C---:B-1----:R-:W-:Y:S02]  /*0e30*/  IMAD R10, R2.reuse, UR11, RZ ;  /* 0x0000000b020a7c24 */ /* 0x042fe4000f8e02ff */
[----:B------:R-:W-:-:S05]  /*0e40*/  IMAD.WIDE.U32 R12, R2, UR10, RZ ;  /* 0x0000000a020c7c25 */ /* 0x000fca000f8e00ff */
[----:B------:R-:W-:-:S07]  /*0e50*/  IADD3 R10, PT, PT, R13, R10, RZ ;  /* 0x0000000a0d0a7210 */ /* 0x000fce0007ffe0ff */
.L_x_1639:
        /* <DEDUP_REMOVED lines=27> */
.L_x_1640:
[-C--:B------:R-:W-:Y:S02]  /*1010*/  IMAD R19, R5, R6.reuse, RZ ;  /* 0x0000000605137224 */ /* 0x080fe400078e02ff */
[----:B------:R-:W-:-:S05]  /*1020*/  IMAD.WIDE.U32 R24, R4, R6, RZ ;  /* 0x0000000604187225 */ /* 0x000fca00078e00ff */
[----:B------:R-:W-:Y:S02]  /*1030*/  IADD3 R19, PT, PT, R25, R19, RZ ;  /* 0x0000001319137210 */ /* 0x000fe40007ffe0ff */
.L_x_1641:
        /* <DEDUP_REMOVED lines=20> */
.L_x_1642:
[----:B------:R-:W1:Y:S01]  /*1180*/  LDC R13, c[0x0][0x434] ;  /* 0x00010d00ff0d7b82 */ /* 0x000e620000000800 */
[----:B------:R-:W-:-:S04]  /*1190*/  IMAD R2, R202, UR6, R197 ;  /* 0x00000006ca027c24 */ /* 0x000fc8000f8e02c5 */
[----:B-1----:R-:W-:-:S03]  /*11a0*/  IMAD R13, R2, R13, RZ ;  /* 0x0000000d020d7224 */ /* 0x002fc600078e02ff */
.L_x_1643:
        /* <DEDUP_REMOVED lines=11> */
.L_x_1644:
[----:B------:R-:W1:Y:S01]  /*1260*/  LDC R23, c[0x0][0x444] ;  /* 0x00011100ff177b82 */ /* 0x000e620000000800 */
[----:B------:R-:W-:-:S04]  /*1270*/  IMAD R2, R202, UR6, R197 ;  /* 0x00000006ca027c24 */ /* 0x000fc8000f8e02c5 */
[----:B-1----:R-:W-:-:S07]  /*1280*/  IMAD R23, R2, R23, RZ ;  /* 0x0000001702177224 */ /* 0x002fce00078e02ff */
.L_x_1645:
        /* <DEDUP_REMOVED lines=14> */
[----:B------:R-:W-:Y:S01]  /*1370*/  BSSY.RECONVERGENT B1, `(.L_x_1635) ;  /* 0x00006e7000017945 */ /* 0x000fe20003800200 */
[----:B------:R-:W4:Y:S02]  /*1380*/  LDCU.64 UR6, c[0x0][0x550] ;  /* 0x0000aa00ff0677ac */ /* 0x000f240008000a00 */
[----:B------:R-:W3:Y:S01]  /*1390*/  LDC.64 R34, c[0x0][0x5e8] ;  /* 0x00017a00ff227b82 */ /* 0x000ee20000000a00 */
[----:B--2---:R-:W-:-:S07]  /*13a0*/  IMAD.WIDE.U32 R32, R6, UR16, RZ ;  /* 0x0000001006207c25 */ /* 0x004fce000f8e00ff */
[----:B------:R-:W2:Y:S01]  /*13b0*/  LDC.64 R242, c[0x0][0x420] ;  /* 0x00010800fff27b82 */ /* 0x000ea20000000a00 */
[----:B------:R-:W-:Y:S01]  /*13c0*/  IMAD R7, R7, UR16, R33 ;  /* 0x0000001007077c24 */ /* 0x000fe2000f8e0221 */
[----:B------:R-:W-:Y:S02]  /*13d0*/  SEL R6, R32, RZ, P3 ;  /* 0x000000ff20067207 */ /* 0x000fe40001800000 */
[----:B-1----:R-:W-:-:S04]  /*13e0*/  LOP3.LUT R26, R4, 0x1f, RZ, 0xc0, !PT ;  /* 0x0000001f041a7812 */ /* 0x002fc800078ec0ff */
[----:B------:R-:W1:Y:S01]  /*13f0*/  LDC.64 R4, c[0x0][0x3b0] ;  /* 0x0000ec00ff047b82 */ /* 0x000e620000000a00 */
[----:B------:R-:W-:Y:S01]  /*1400*/  SEL R7, R7, RZ, P3 ;  /* 0x000000ff07077207 */ /* 0x000fe20001800000 */
[----:B------:R-:W-:Y:S01]  /*1410*/  IMAD R29, R204, R25, R26 ;  /* 0x00000019cc1d7224 */ /* 0x000fe200078e021a */
[C---:B-----5:R-:W-:Y:S01]  /*1420*/  SHF.L.U64.HI R222, R2.reuse, 0x5, R3 ;  /* 0x0000000502de7819 */ /* 0x060fe20000010203 */
[----:B------:R-:W-:Y:S01]  /*1430*/  IMAD.SHL.U32 R25, R25, 0x40, RZ ;  /* 0x0000004019197824 */ /* 0x000fe200078e00ff */
[----:B------:R-:W-:Y:S02]  /*1440*/  SHF.L.U32 R223, R2, 0x5, RZ ;  /* 0x0000000502df7819 */ /* 0x000fe400000006ff */
[----:B------:R-:W-:Y:S01]  /*1450*/  IADD3 R27, P1, P0, R29, R24, R6 ;  /* 0x000000181d1b7210 */ /* 0x000fe2000783e006 */
[----:B---3--:R-:W-:Y:S01]  /*1460*/  IMAD.WIDE R224, R23, 0x4, R34 ;  /* 0x0000000417e07825 */ /* 0x008fe200078e0222 */
[----:B------:R-:W-:Y:S01]  /*1470*/  SHF.R.S32.HI R29, RZ, 0x1f, R29 ;  /* 0x0000001fff1d7819 */ /* 0x000fe2000001141d */
[----:B------:R-:W3:Y:S03]  /*1480*/  LDC R24, c[0x0][0x508] ;  /* 0x00014200ff187b82 */ /* 0x000ee60000000800 */
[----:B------:R-:W-:Y:S01]  /*1490*/  IADD3.X R26, PT, PT, R29, R18, R7, P1, P0 ;  /* 0x000000121d1a7210 */ /* 0x000fe20000fe0407 */
[----:B------:R-:W-:Y:S01]  /*14a0*/  IMAD.MOV.U32 R18, RZ, RZ, R206 ;  /* 0x000000ffff127224 */ /* 0x000fe200078e00ce */
[----:B------:R-:W-:Y:S01]  /*14b0*/  IADD3 R28, P0, PT, R206, R28, RZ ;  /* 0x0000001cce1c7210 */ /* 0x000fe20007f1e0ff */
[----:B--2---:R-:W-:-:S02]  /*14c0*/  IMAD.WIDE R242, R13, 0x4, R242 ;  /* 0x000000040df27825 */ /* 0x004fc400078e02f2 */
[----:B------:R-:W2:Y:S02]  /*14d0*/  LDC.64 R6, c[0x0][0x598] ;  /* 0x00016600ff067b82 */ /* 0x000ea40000000a00 */
[----:B------:R-:W-:Y:S01]  /*14e0*/  IMAD.X R29, RZ, RZ, R22, P0 ;  /* 0x000000ffff1d7224 */ /* 0x000fe200000e0616 */
[----:B------:R-:W-:Y:S01]  /*14f0*/  IADD3 R27, P0, PT, R25, R27, RZ ;  /* 0x0000001b191b7210 */ /* 0x000fe20007f1e0ff */
[C---:B------:R-:W-:Y:S02]  /*1500*/  IMAD R22, R21.reuse, R2, RZ ;  /* 0x0000000215167224 */ /* 0x040fe400078e02ff */
[----:B-1----:R-:W-:Y:S01]  /*1510*/  IMAD R30, R21, R4, RZ ;  /* 0x00000004151e7224 */ /* 0x002fe200078e02ff */
[----:B------:R-:W-:Y:S01]  /*1520*/  LEA.HI.X.SX32 R26, R25, R26, 0x1, P0 ;  /* 0x0000001a191a7211 */ /* 0x000fe200000f0eff */
[----:B------:R-:W-:Y:S01]  /*1530*/  IMAD.WIDE.U32 R32, R17, R4, R18 ;  /* 0x0000000411207225 */ /* 0x000fe200078e0012 */
[----:B------:R-:W-:-:S03]  /*1540*/  LEA R236, P0, R27, UR4, 0x2 ;  /* 0x000000041bec7c11 */ /* 0x000fc6000f8010ff */
[C---:B------:R-:W-:Y:S01]  /*1550*/  IMAD R22, R17.reuse, R3, R22 ;  /* 0x0000000311167224 */ /* 0x040fe200078e0216 */
[----:B------:R-:W-:Y:S01]  /*1560*/  IADD3 R20, P1, PT, R20, R32, RZ ;  /* 0x0000002014147210 */ /* 0x000fe20007f3e0ff */
[----:B------:R-:W-:Y:S01]  /*1570*/  IMAD.WIDE.U32 R28, R17, R2, R28 ;  /* 0x00000002111c7225 */ /* 0x000fe200078e001c */
[----:B------:R-:W-:Y:S02]  /*1580*/  LEA.HI.X R237, R27, UR5, R26, 0x2, P0 ;  /* 0x000000051bed7c11 */ /* 0x000fe400080f141a */
[----:B---3--:R-:W-:Y:S01]  /*1590*/  IADD3 R24, PT, PT, R219, -R24, -R231 ;  /* 0x80000018db187210 */ /* 0x008fe20007ffe8e7 */
[----:B------:R-:W-:Y:S02]  /*15a0*/  IMAD R30, R17, R5, R30 ;  /* 0x00000005111e7224 */ /* 0x000fe400078e021e */
[----:B------:R-:W-:Y:S01]  /*15b0*/  IMAD.IADD R29, R29, 0x1, R22 ;  /* 0x000000011d1d7824 */ /* 0x000fe200078e0216 */
[----:B------:R-:W-:Y:S02]  /*15c0*/  IADD3 R24, PT, PT, R24, -0x40, RZ ;  /* 0xffffffc018187810 */ /* 0x000fe40007ffe0ff */
[----:B------:R-:W-:Y:S01]  /*15d0*/  IADD3.X R21, PT, PT, R15, R33, R30, P1, !PT ;  /* 0x000000210f157210 */ /* 0x000fe20000ffe41e */
[----:B--2---:R-:W-:-:S04]  /*15e0*/  IMAD.WIDE.U32 R28, R197, R6, R28 ;  /* 0x00000006c51c7225 */ /* 0x004fc800078e001c */
        /* <DEDUP_REMOVED lines=8> */
[----:B----4-:R-:W-:Y:S01]  /*1670*/  LEA R238, P0, R28, UR6, 0x1 ;  /* 0x000000061cee7c11 */ /* 0x010fe2000f8008ff */
[C---:B------:R-:W-:Y:S01]  /*1680*/  IMAD R7, R207.reuse, R5, R21 ;  /* 0x00000005cf077224 */ /* 0x040fe200078e0215 */
[C---:B------:R-:W-:Y:S01]  /*1690*/  LEA R240, P1, R20.reuse, UR8, 0x1 ;  /* 0x0000000814f07c11 */ /* 0x040fe2000f8208ff */
[----:B------:R-:W-:Y:S01]  /*16a0*/  IMAD R6, R207, R3, R29 ;  /* 0x00000003cf067224 */ /* 0x000fe200078e021d */
[----:B------:R-:W-:Y:S02]  /*16b0*/  VIMNMX R217, PT, PT, RZ, R217, !PT ;  /* 0x000000d9ffd97248 */ /* 0x000fe40007fe0100 */
[----:B------:R-:W-:Y:S01]  /*16c0*/  LEA.HI.X R241, R20, UR9, R7, 0x1, P1 ;  /* 0x0000000914f17c11 */ /* 0x000fe200088f0c07 */
[----:B------:R-:W-:Y:S01]  /*16d0*/  IMAD.SHL.U32 R7, R4, 0x20, RZ ;  /* 0x0000002004077824 */ /* 0x000fe200078e00ff */
[----:B------:R-:W-:-:S02]  /*16e0*/  ISETP.GT.AND P1, PT, R16, R217, PT ;  /* 0x000000d91000720c */ /* 0x000fc40003f24270 */
[----:B------:R-:W-:Y:S02]  /*16f0*/  LEA.HI.X R239, R28, UR7, R6, 0x1, P0 ;  /* 0x000000071cef7c11 */ /* 0x000fe400080f0c06 */
[----:B------:R-:W-:Y:S02]  /*1700*/  IADD3 R6, P0, PT, R207, 0x20, RZ ;  /* 0x00000020cf067810 */ /* 0x000fe40007f1e0ff */
[----:B------:R-:W-:-:S03]  /*1710*/  SHF.L.U64.HI R5, R4, 0x5, R5 ;  /* 0x0000000504057819 */ /* 0x000fc60000010205 */
        /* <DEDUP_REMOVED lines=13> */
.L_x_1647:
[----:B------:R-:W1:Y:S01]  /*17f0*/  LDCU.64 UR8, c[0x0][0x5c0] ;  /* 0x0000b800ff0877ac */ /* 0x000e620008000a00 */
[----:B------:R-:W-:-:S05]  /*1800*/  IADD3 R0, PT, PT, R232, R235, RZ ;  /* 0x000000ebe8007210 */ /* 0x000fca0007ffe0ff */
[C---:B-1----:R-:W-:Y:S02]  /*1810*/  IMAD R3, R0.reuse, UR9, RZ ;  /* 0x0000000900037c24 */ /* 0x042fe4000f8e02ff */
[----:B------:R-:W-:-:S05]  /*1820*/  IMAD.WIDE.U32 R4, R0, UR8, RZ ;  /* 0x0000000800047c25 */ /* 0x000fca000f8e00ff */
[----:B------:R-:W-:Y:S02]  /*1830*/  IADD3 R0, PT, PT, R5, R3, RZ ;  /* 0x0000000305007210 */ /* 0x000fe40007ffe0ff */
.L_x_1648:
        /* <DEDUP_REMOVED lines=12> */
.L_x_1649:
[----:B------:R-:W1:Y:S01]  /*1900*/  LDCU.64 UR6, c[0x0][0x5c8] ;  /* 0x0000b900ff0677ac */ /* 0x000e620008000a00 */
[----:B------:R-:W-:-:S05]  /*1910*/  IADD3 R232, PT, PT, R232, R235, RZ ;  /* 0x000000ebe8e87210 */ /* 0x000fca0007ffe0ff */
[C---:B-1----:R-:W-:Y:S02]  /*1920*/  IMAD R5, R232.reuse, UR7, RZ ;  /* 0x00000007e8057c24 */ /* 0x042fe4000f8e02ff */
[----:B------:R-:W-:-:S05]  /*1930*/  IMAD.WIDE.U32 R232, R232, UR6, RZ ;  /* 0x00000006e8e87c25 */ /* 0x000fca000f8e00ff */
[----:B------:R-:W-:Y:S02]  /*1940*/  IADD3 R5, PT, PT, R233, R5, RZ ;  /* 0x00000005e9057210 */ /* 0x000fe40007ffe0ff */
[----:B------:R-:W-:Y:S02]  /*1950*/  MOV R8, R232 ;  /* 0x000000e800087202 */ /* 0x000fe40000000f00 */
.L_x_1650:
[----:B------:R-:W1:Y:S01]  /*1960*/  LDCU.64 UR4, c[0x0][0x5d8] ;  /* 0x0000bb00ff0477ac */ /* 0x000e620008000a00 */
[----:B------:R-:W-:Y:S01]  /*1970*/  IMAD.WIDE.U32 R10, R220, UR8, R18 ;  /* 0x00000008dc0a7c25 */ /* 0x000fe2000f8e0012 */
[----:B------:R-:W-:Y:S03]  /*1980*/  BSSY.RECONVERGENT B0, `(.L_x_1651) ;  /* 0x0000019000007945 */ /* 0x000fe60003800200 */
[----:B------:R-:W-:Y:S01]  /*1990*/  IMAD R3, R9, UR8, RZ ;  /* 0x0000000809037c24 */ /* 0x000fe2000f8e02ff */
[----:B------:R-:W-:Y:S02]  /*19a0*/  IADD3 R10, P0, PT, R4, R10, RZ ;  /* 0x0000000a040a7210 */ /* 0x000fe40007f1e0ff */
[C---:B------:R-:W-:Y:S01]  /*19b0*/  IADD3 R4, PT, PT, -R220.reuse, R231, RZ ;  /* 0x000000e7dc047210 */ /* 0x040fe20007ffe1ff */
[----:B------:R-:W-:-:S03]  /*19c0*/  IMAD R3, R220, UR9, R3 ;  /* 0x00000009dc037c24 */ /* 0x000fc6000f8e0203 */
[-C--:B------:R-:W-:Y:S02]  /*19d0*/  ISETP.GE.AND P5, PT, R207, R4.reuse, PT ;  /* 0x00000004cf00720c */ /* 0x080fe40003fa6270 */
[----:B------:R-:W-:Y:S02]  /*19e0*/  IADD3.X R11, PT, PT, R0, R11, R3, P0, !PT ;  /* 0x0000000b000b7210 */ /* 0x000fe400007fe403 */
[----:B------:R-:W-:Y:S01]  /*19f0*/  ISETP.GE.AND P4, PT, R199, R4, PT ;  /* 0x00000004c700720c */ /* 0x000fe20003f86270 */
[----:B-1----:R-:W-:-:S04]  /*1a00*/  IMAD.WIDE.U32 R10, R197, UR4, R10 ;  /* 0x00000004c50a7c25 */ /* 0x002fc8000f8e000a */
[----:B------:R-:W-:-:S04]  /*1a10*/  IMAD R3, R197, UR5, R11 ;  /* 0x00000005c5037c24 */ /* 0x000fc8000f8e020b */
[----:B------:R-:W-:Y:S05]  /*1a20*/  @P5 BRA `(.L_x_1652) ;  /* 0x0000000000385947 */ /* 0x000fea0003800000 */
        /* <DEDUP_REMOVED lines=14> */
.L_x_1652:
[----:B------:R-:W-:Y:S05]  /*1b10*/  BSYNC.RECONVERGENT B0 ;  /* 0x0000000000007941 */ /* 0x000fea0003800200 */
.L_x_1651:
        /* <DEDUP_REMOVED lines=17> */
.L_x_1654:
[----:B------:R-:W-:Y:S05]  /*1c30*/  BSYNC.RECONVERGENT B0 ;  /* 0x0000000000007941 */ /* 0x000fea0003800200 */
.L_x_1653:
        /* <DEDUP_REMOVED lines=24> */
.L_x_1656:
[----:B------:R-:W-:Y:S05]  /*1dc0*/  BSYNC.RECONVERGENT B0 ;  /* 0x0000000000007941 */ /* 0x000fea0003800200 */
.L_x_1655:
        /* <DEDUP_REMOVED lines=18> */
.L_x_1646:
        /* <DEDUP_REMOVED lines=28> */
.L_x_1660:
[----:B------:R2:W-:Y:S01]  /*20b0*/  STS.128 [R215+0x10000], RZ ;  /* 0x010000ffd7007388 */ /* 0x0005e20000000c00 */
[----:B------:R-:W-:Y:S05]  /*20c0*/  BRA `(.L_x_1661) ;  /* 0x00000000000c7947 */ /* 0x000fea0003800000 */
.L_x_1659:
[----:B------:R1:W-:Y:S04]  /*20d0*/  STS.128 [R215+0xc000], RZ ;  /* 0x00c000ffd7007388 */ /* 0x0003e80000000c00 */
[----:B------:R1:W-:Y:S04]  /*20e0*/  STS.128 [R215+0xe000], RZ ;  /* 0x00e000ffd7007388 */ /* 0x0003e80000000c00 */
[----:B------:R1:W-:Y:S02]  /*20f0*/  STS.128 [R215+0x10000], RZ ;  /* 0x010000ffd7007388 */ /* 0x0003e40000000c00 */
.L_x_1661:
[----:B------:R-:W-:Y:S05]  /*2100*/  BSYNC.RECONVERGENT B0 ;  /* 0x0000000000007941 */ /* 0x000fea0003800200 */
.L_x_1658:
        /* <DEDUP_REMOVED lines=28> */
.L_x_1664:
[----:B------:R1:W-:Y:S02]  /*22d0*/  STS.128 [R215+0x11000], RZ ;  /* 0x011000ffd7007388 */ /* 0x0003e40000000c00 */
.L_x_1663:
[----:B------:R-:W-:Y:S05]  /*22e0*/  BSYNC.RECONVERGENT B0 ;  /* 0x0000000000007941 */ /* 0x000fea0003800200 */
.L_x_1662:
        /* <DEDUP_REMOVED lines=23> */
.L_x_1667:
[----:B------:R1:W-:Y:S01]  /*2460*/  STS.128 [R229+0x4000], RZ ;  /* 0x004000ffe5007388 */ /* 0x0003e20000000c00 */
[----:B------:R-:W-:Y:S05]  /*2470*/  BRA `(.L_x_1668) ;  /* 0x00000000000c7947 */ /* 0x000fea0003800000 */
.L_x_1666:
[----:B------:R1:W-:Y:S04]  /*2480*/  STS.128 [R229], RZ ;  /* 0x000000ffe5007388 */ /* 0x0003e80000000c00 */
[----:B------:R1:W-:Y:S04]  /*2490*/  STS.128 [R229+0x2000], RZ ;  /* 0x002000ffe5007388 */ /* 0x0003e80000000c00 */
[----:B------:R1:W-:Y:S02]  /*24a0*/  STS.128 [R229+0x4000], RZ ;  /* 0x004000ffe5007388 */ /* 0x0003e40000000c00 */
.L_x_1668:
[----:B------:R-:W-:Y:S05]  /*24b0*/  BSYNC.RECONVERGENT B0 ;  /* 0x0000000000007941 */ /* 0x000fea0003800200 */
.L_x_1665:
        /* <DEDUP_REMOVED lines=27> */
.L_x_1671:
[----:B------:R1:W-:Y:S02]  /*2670*/  STS.128 [R229+0x5000], RZ ;  /* 0x005000ffe5007388 */ /* 0x0003e40000000c00 */
.L_x_1670:
[----:B------:R-:W-:Y:S05]  /*2680*/  BSYNC.RECONVERGENT B0 ;  /* 0x0000000000007941 */ /* 0x000fea0003800200 */
.L_x_1669:
        /* <DEDUP_REMOVED lines=49> */
.L_x_1674:
[----:B------:R2:W-:Y:S01]  /*29a0*/  STS.128 [R215+0x16000], RZ ;  /* 0x016000ffd7007388 */ /* 0x0005e20000000c00 */
[----:B------:R-:W-:Y:S05]  /*29b0*/  BRA `(.L_x_1675) ;  /* 0x00000000000c7947 */ /* 0x000fea0003800000 */
.L_x_1673:
[----:B------:R1:W-:Y:S04]  /*29c0*/  STS.128 [R215+0x12000], RZ ;  /* 0x012000ffd7007388 */ /* 0x0003e80000000c00 */
[----:B------:R1:W-:Y:S04]  /*29d0*/  STS.128 [R215+0x14000], RZ ;  /* 0x014000ffd7007388 */ /* 0x0003e80000000c00 */
[----:B------:R1:W-:Y:S02]  /*29e0*/  STS.128 [R215+0x16000], RZ ;  /* 0x016000ffd7007388 */ /* 0x0003e40000000c00 */
.L_x_1675:
[----:B------:R-:W-:Y:S05]  /*29f0*/  BSYNC.RECONVERGENT B0 ;  /* 0x0000000000007941 */ /* 0x000fea0003800200 */
.L_x_1672:
        /* <DEDUP_REMOVED lines=34> */
.L_x_1678:
[----:B------:R3:W-:Y:S02]  /*2c20*/  STS.128 [R215+0x17000], RZ ;  /* 0x017000ffd7007388 */ /* 0x0007e40000000c00 */
.L_x_1677:
[----:B------:R-:W-:Y:S05]  /*2c30*/  BSYNC.RECONVERGENT B0 ;  /* 0x0000000000007941 */ /* 0x000fea0003800200 */
.L_x_1676:
        /* <DEDUP_REMOVED lines=38> */
.L_x_1681:
[----:B------:R3:W-:Y:S01]  /*2ea0*/  STS.128 [R215+0x1c000], RZ ;  /* 0x01c000ffd7007388 */ /* 0x0007e20000000c00 */
[----:B------:R-:W-:Y:S05]  /*2eb0*/  BRA `(.L_x_1682) ;  /* 0x00000000000c7947 */ /* 0x000fea0003800000 */
.L_x_1680:
[----:B------:R2:W-:Y:S04]  /*2ec0*/  STS.128 [R215+0x18000], RZ ;  /* 0x018000ffd7007388 */ /* 0x0005e80000000c00 */
[----:B------:R2:W-:Y:S04]  /*2ed0*/  STS.128 [R215+0x1a000], RZ ;  /* 0x01a000ffd7007388 */ /* 0x0005e80000000c00 */
[----:B------:R2:W-:Y:S02]  /*2ee0*/  STS.128 [R215+0x1c000], RZ ;  /* 0x01c000ffd7007388 */ /* 0x0005e40000000c00 */
.L_x_1682:
[----:B------:R-:W-:Y:S05]  /*2ef0*/  BSYNC.RECONVERGENT B0 ;  /* 0x0000000000007941 */ /* 0x000fea0003800200 */
.L_x_1679:
        /* <DEDUP_REMOVED lines=33> */
.L_x_1685:
[----:B------:R4:W-:Y:S02]  /*3110*/  STS.128 [R215+0x1d000], RZ ;  /* 0x01d000ffd7007388 */ /* 0x0009e40000000c00 */
.L_x_1684:
[----:B------:R-:W-:Y:S05]  /*3120*/  BSYNC.RECONVERGENT B0 ;  /* 0x0000000000007941 */ /* 0x000fea0003800200 */
.L_x_1683:
[----:B------:R-:W0:Y:S01]  /*3130*/  LDGDEPBAR ;  /* 0x00000000000079af */ /* 0x000e220000000000 */
[----:B------:R-:W1:Y:S01]  /*3140*/  LDC.64 R200, c[0x0][0x508] ;  /* 0x00014200ffc87b82 */ /* 0x000e620000000a00 */
[----:B------:R-:W2:Y:S01]  /*3150*/  LDCU UR4, c[0x0][0x590] ;  /* 0x0000b200ff0477ac */ /* 0x000ea20008000800 */
[--C-:B------:R-:W-:Y:S01]  /*3160*/  IMAD.IADD R186, R196, 0x1, R187.reuse ;  /* 0x00000001c4ba7824 */ /* 0x100fe200078e02bb */
[----:B------:R-:W-:Y:S01]  /*3170*/  CS2R R142, SRZ ;  /* 0x00000000008e7805 */ /* 0x000fe2000001ff00 */
[----:B---34-:R-:W-:Y:S01]  /*3180*/  IMAD.IADD R2, R192, 0x1, R187 ;  /* 0x00000001c0027824 */ /* 0x018fe200078e02bb */
[----:B------:R-:W-:Y:S01]  /*3190*/  CS2R R140, SRZ ;  /* 0x00000000008c7805 */ /* 0x000fe2000001ff00 */
[--C-:B------:R-:W-:Y:S01]  /*31a0*/  IMAD.IADD R190, R198, 0x1, R188.reuse ;  /* 0x00000001c6be7824 */ /* 0x100fe200078e02bc */
[----:B------:R-:W-:Y:S01]  /*31b0*/  CS2R R146, SRZ ;  /* 0x0000000000927805 */ /* 0x000fe2000001ff00 */
[----:B------:R-:W-:Y:S01]  /*31c0*/  IMAD.IADD R188, R191, 0x1, R188 ;  /* 0x00000001bfbc7824 */ /* 0x000fe200078e02bc */
[----:B------:R-:W-:Y:S01]  /*31d0*/  CS2R R144, SRZ ;  /* 0x0000000000907805 */ /* 0x000fe2000001ff00 */
[----:B------:R-:W-:Y:S01]  /*31e0*/  IMAD.MOV.U32 R226, RZ, RZ, R229 ;  /* 0x000000ffffe27224 */ /* 0x000fe200078e00e5 */
[----:B------:R-:W-:Y:S01]  /*31f0*/  CS2R R138, SRZ ;  /* 0x00000000008a7805 */ /* 0x000fe2000001ff00 */
[--C-:B------:R-:W-:Y:S01]  /*3200*/  IMAD.IADD R184, R196, 0x1, R189.reuse ;  /* 0x00000001c4b87824 */ /* 0x100fe200078e02bd */
        /* <DEDUP_REMOVED lines=44> */
[C---:B------:R-:W-:Y:S01]  /*34d0*/  IMAD.IADD R185, R189.reuse, 0x1, R186 ;  /* 0x00000001bdb97824 */ /* 0x040fe200078e02ba */
[----:B------:R-:W3:Y:S01]  /*34e0*/  LDCU UR5, c[0x0][0x440] ;  /* 0x00008800ff0577ac */ /* 0x000ee20008000800 */
[----:B------:R-:W-:Y:S01]  /*34f0*/  IMAD.IADD R0, R189, 0x1, R2 ;  /* 0x00000001bd007824 */ /* 0x000fe200078e0202 */
[----:B------:R-:W4:Y:S01]  /*3500*/  LDCU UR6, c[0x0][0x3e0] ;  /* 0x00007c00ff0677ac */ /* 0x000f220008000800 */
[----:B------:R-:W1:Y:S01]  /*3510*/  LDCU UR7, c[0x0][0x45c] ;  /* 0x00008b80ff0777ac */ /* 0x000e620008000800 */
[----:B--2---:R-:W-:-:S12]  /*3520*/  USHF.L.U32 UR4, UR4, 0x6, URZ ;  /* 0x0000000604047899 */ /* 0x004fd800080006ff */
.L_x_1690:
[----:B------:R-:W0:Y:S01]  /*3530*/  LDGDEPBAR ;  /* 0x00000000000079af */ /* 0x000e220000000000 */
[C---:B------:R-:W-:Y:S02]  /*3540*/  IADD3 R149, PT, PT, R190.reuse, R189, RZ ;  /* 0x000000bdbe957210 */ /* 0x040fe40007ffe0ff */
[----:B------:R-:W-:Y:S02]  /*3550*/  IADD3 R150, PT, PT, R190, R187, RZ ;  /* 0x000000bbbe967210 */ /* 0x000fe40007ffe0ff */
[----:B------:R-:W-:Y:S02]  /*3560*/  LEA R154, P0, R203, R224, 0x2 ;  /* 0x000000e0cb9a7211 */ /* 0x000fe400078010ff */
[----:B------:R-:W-:Y:S02]  /*3570*/  IADD3 R148, PT, PT, R189, R150, RZ ;  /* 0x00000096bd947210 */ /* 0x000fe40007ffe0ff */
[----:B------:R-:W-:Y:S02]  /*3580*/  LEA.HI.X R155, R203, R225, RZ, 0x2, P0 ;  /* 0x000000e1cb9b7211 */ /* 0x000fe400000f14ff */
[----:B------:R-:W-:Y:S02]  /*3590*/  SHF.L.U32 R170, R230, 0x6, RZ ;  /* 0x00000006e6aa7819 */ /* 0x000fe400000006ff */
[----:B-1----:R-:W-:Y:S04]  /*35a0*/  IADD3 R169, PT, PT, R219, -R200, -R231 ;  /* 0x800000c8dba97210 */ /* 0x002fe80007ffe8e7 */
[----:B------:R-:W-:Y:S01]  /*35b0*/  ISETP.GE.AND P0, PT, R170, R169, PT ;  /* 0x000000a9aa00720c */ /* 0x000fe20003f06270 */
        /* <DEDUP_REMOVED lines=9> */
[----:B------:R-:W4:Y:S05]  /*3650*/  LDSM.16.M88.4 R96, [R186] ;  /* 0x00000000ba60783b */ /* 0x000f2a0000000200 */
[----:B-----5:R-:W5:Y:S05]  /*3660*/  LDG.E R152, desc[UR18][R154.64] ;  /* 0x000000129a987981 */ /* 0x020f6a000c1e1900 */
[----:B------:R4:W5:Y:S01]  /*3670*/  LDG.E R151, desc[UR18][R154.64+0x20] ;  /* 0x000020129a977981 */ /* 0x000962000c1e1900 */
        /* <DEDUP_REMOVED lines=66> */
[----:B------:R-:W-:Y:S08]  /*3aa0*/  HMMA.16816.F32 R16, R76, R74, R16 ;  /* 0x0000004a4c10723c */ /* 0x000ff00000001810 */
[C---:B----4-:R-:W-:Y:S08]  /*3ab0*/  HMMA.16816.F32 R4, R84.reuse, R88, R4 ;  /* 0x000000585404723c */ /* 0x050ff00000001804 */
[C---:B------:R-:W-:Y:S08]  /*3ac0*/  HMMA.16816.F32 R8, R84.reuse, R90, R8 ;  /* 0x0000005a5408723c */ /* 0x040ff00000001808 */
[C---:B-1----:R-:W-:Y:S08]  /*3ad0*/  HMMA.16816.F32 R12, R84.reuse, R68, R12 ;  /* 0x00000044540c723c */ /* 0x042ff0000000180c */
[----:B------:R-:W-:Y:S01]  /*3ae0*/  HMMA.16816.F32 R16, R84, R70, R16 ;  /* 0x000000465410723c */ /* 0x000fe20000001810 */
[----:B------:R-:W1:Y:S07]  /*3af0*/  LDSM.16.M88.4 R68, [R185+0x4800] ;  /* 0x00480000b944783b */ /* 0x000e6e0000000200 */
[C---:B------:R-:W-:Y:S08]  /*3b00*/  HMMA.16816.F32 R4, R92.reuse, R96, R4 ;  /* 0x000000605c04723c */ /* 0x040ff00000001804 */
[C---:B------:R-:W-:Y:S11]  /*3b10*/  HMMA.16816.F32 R8, R92.reuse, R98, R8 ;  /* 0x000000625c08723c */ /* 0x040ff60000001808 */
[-C--:B------:R-:W-:Y:S01]  /*3b20*/  FMUL.FTZ R153, R4, R201.reuse ;  /* 0x000000c904997220 */ /* 0x080fe20000410000 */
[-C--:B------:R-:W-:Y:S01]  /*3b30*/  FMUL.FTZ R154, R5, R201.reuse ;  /* 0x000000c9059a7220 */ /* 0x080fe20000410000 */
[-C--:B------:R-:W-:Y:S01]  /*3b40*/  FMUL.FTZ R155, R6, R201.reuse ;  /* 0x000000c9069b7220 */ /* 0x080fe20000410000 */
[-C--:B------:R-:W-:Y:S03]  /*3b50*/  FMUL.FTZ R156, R7, R201.reuse ;  /* 0x000000c9079c7220 */ /* 0x080fe60000410000 */
[----:B------:R-:W2:Y:S02]  /*3b60*/  MUFU.TANH R153, R153 ;  /* 0x0000009900997308 */ /* 0x000ea40000002400 */
[-C--:B------:R-:W-:Y:S01]  /*3b70*/  FMUL.FTZ R157, R8, R201.reuse ;  /* 0x000000c9089d7220 */ /* 0x080fe20000410000 */
[-C--:B------:R-:W-:Y:S01]  /*3b80*/  FMUL.FTZ R158, R9, R201.reuse ;  /* 0x000000c9099e7220 */ /* 0x080fe20000410000 */
[-C--:B------:R-:W-:Y:S01]  /*3b90*/  FMUL.FTZ R159, R10, R201.reuse ;  /* 0x000000c90a9f7220 */ /* 0x080fe20000410000 */
[-C--:B------:R-:W-:Y:S05]  /*3ba0*/  FMUL.FTZ R160, R11, R201.reuse ;  /* 0x000000c90ba07220 */ /* 0x080fea0000410000 */
[----:B------:R-:W3:Y:S01]  /*3bb0*/  MUFU.TANH R154, R154 ;  /* 0x0000009a009a7308 */ /* 0x000ee20000002400 */
[C---:B-1----:R-:W-:Y:S09]  /*3bc0*/  HMMA.16816.F32 R12, R92.reuse, R68, R12 ;  /* 0x000000445c0c723c */ /* 0x042ff2000000180c */
[----:B------:R-:W1:Y:S01]  /*3bd0*/  MUFU.TANH R155, R155 ;  /* 0x0000009b009b7308 */ /* 0x000e620000002400 */
[----:B------:R-:W-:Y:S09]  /*3be0*/  HMMA.16816.F32 R16, R92, R70, R16 ;  /* 0x000000465c10723c */ /* 0x000ff20000001810 */
[----:B------:R-:W4:Y:S01]  /*3bf0*/  MUFU.TANH R156, R156 ;  /* 0x0000009c009c7308 */ /* 0x000f220000002400 */
[-C--:B------:R-:W-:Y:S01]  /*3c00*/  FMUL.FTZ R161, R12, R201.reuse ;  /* 0x000000c90ca17220 */ /* 0x080fe20000410000 */
[-C--:B------:R-:W-:Y:S01]  /*3c10*/  FMUL.FTZ R162, R13, R201.reuse ;  /* 0x000000c90da27220 */ /* 0x080fe20000410000 */
[-C--:B------:R-:W-:Y:S01]  /*3c20*/  FMUL.FTZ R163, R14, R201.reuse ;  /* 0x000000c90ea37220 */ /* 0x080fe20000410000 */
[-C--:B------:R-:W-:Y:S06]  /*3c30*/  FMUL.FTZ R164, R15, R201.reuse ;  /* 0x000000c90fa47220 */ /* 0x080fec0000410000 */
[----:B------:R-:W1:Y:S01]  /*3c40*/  MUFU.TANH R157, R157 ;  /* 0x0000009d009d7308 */ /* 0x000e620000002400 */
[-C--:B------:R-:W-:Y:S01]  /*3c50*/  FMUL.FTZ R165, R16, R201.reuse ;  /* 0x000000c910a57220 */ /* 0x080fe20000410000 */
[-C--:B------:R-:W-:Y:S01]  /*3c60*/  FMUL.FTZ R166, R17, R201.reuse ;  /* 0x000000c911a67220 */ /* 0x080fe20000410000 */
[-C--:B------:R-:W-:Y:S01]  /*3c70*/  FMUL.FTZ R167, R18, R201.reuse ;  /* 0x000000c912a77220 */ /* 0x080fe20000410000 */
[----:B------:R-:W-:Y:S06]  /*3c80*/  FMUL.FTZ R168, R19, R201 ;  /* 0x000000c913a87220 */ /* 0x000fec0000410000 */
[----:B------:R-:W1:Y:S10]  /*3c90*/  MUFU.TANH R158, R158 ;  /* 0x0000009e009e7308 */ /* 0x000e740000002400 */
        /* <DEDUP_REMOVED lines=9> */
[----:B------:R-:W1:Y:S01]  /*3d30*/  MUFU.TANH R168, R168 ;  /* 0x000000a800a87308 */ /* 0x000e620000002400 */
[----:B--234-:R-:W-:Y:S05]  /*3d40*/  @!P0 BRA `(.L_x_1686) ;  /* 0x0000000000608947 */ /* 0x01cfea0003800000 */
[----:B-1----:R-:W-:Y:S01]  /*3d50*/  MOV R11, R165 ;  /* 0x000000a5000b7202 */ /* 0x002fe20000000f00 */
[----:B------:R-:W1:Y:S01]  /*3d60*/  LDC R4, c[0x0][0x504] ;  /* 0x00014100ff047b82 */ /* 0x000e620000000800 */
[----:B------:R-:W-:Y:S01]  /*3d70*/  MOV R15, R163 ;  /* 0x000000a3000f7202 */ /* 0x000fe20000000f00 */
[----:B------:R-:W-:Y:S01]  /*3d80*/  VIADD R6, R220, 0x40 ;  /* 0x00000040dc067836 */ /* 0x000fe20000000000 */
[----:B------:R-:W-:Y:S01]  /*3d90*/  MOV R19, R161 ;  /* 0x000000a100137202 */ /* 0x000fe20000000f00 */
[----:B------:R-:W-:Y:S01]  /*3da0*/  VIADD R7, R170, 0x40 ;  /* 0x00000040aa077836 */ /* 0x000fe20000000000 */
[----:B------:R-:W-:Y:S01]  /*3db0*/  MOV R75, R159 ;  /* 0x0000009f004b7202 */ /* 0x000fe20000000f00 */
[----:B------:R-:W-:Y:S01]  /*3dc0*/  IMAD.MOV.U32 R5, RZ, RZ, R168 ;  /* 0x000000ffff057224 */ /* 0x000fe200078e00a8 */
[----:B------:R-:W-:Y:S01]  /*3dd0*/  ISETP.LT.AND P0, PT, R6, R231, PT ;  /* 0x000000e70600720c */ /* 0x000fe20003f01270 */
[----:B------:R-:W-:Y:S01]  /*3de0*/  IMAD.MOV.U32 R9, RZ, RZ, R166 ;  /* 0x000000ffff097224 */ /* 0x000fe200078e00a6 */
[----:B------:R-:W-:Y:S01]  /*3df0*/  MOV R79, R157 ;  /* 0x0000009d004f7202 */ /* 0x000fe20000000f00 */
[----:B------:R-:W-:Y:S01]  /*3e00*/  IMAD.MOV.U32 R13, RZ, RZ, R164 ;  /* 0x000000ffff0d7224 */ /* 0x000fe200078e00a4 */
[----:B------:R-:W-:Y:S01]  /*3e10*/  MOV R83, R155 ;  /* 0x0000009b00537202 */ /* 0x000fe20000000f00 */
[----:B------:R-:W-:Y:S01]  /*3e20*/  IMAD.MOV.U32 R17, RZ, RZ, R162 ;  /* 0x000000ffff117224 */ /* 0x000fe200078e00a2 */
[----:B------:R-:W-:Y:S01]  /*3e30*/  MOV R85, R153 ;  /* 0x0000009900557202 */ /* 0x000fe20000000f00 */
[----:B------:R-:W-:Y:S02]  /*3e40*/  IMAD.MOV.U32 R73, RZ, RZ, R160 ;  /* 0x000000ffff497224 */ /* 0x000fe400078e00a0 */
[----:B------:R-:W-:Y:S02]  /*3e50*/  IMAD.MOV.U32 R77, RZ, RZ, R158 ;  /* 0x000000ffff4d7224 */ /* 0x000fe400078e009e */
[----:B------:R-:W-:Y:S02]  /*3e60*/  IMAD.MOV.U32 R81, RZ, RZ, R156 ;  /* 0x000000ffff517224 */ /* 0x000fe400078e009c */
[----:B------:R-:W-:Y:S01]  /*3e70*/  IMAD.MOV.U32 R87, RZ, RZ, R154 ;  /* 0x000000ffff577224 */ /* 0x000fe200078e009a */
[----:B-1----:R-:W-:Y:S04]  /*3e80*/  IADD3 R4, PT, PT, R219, R4, -R231 ;  /* 0x00000004db047210 */ /* 0x002fe80007ffe8e7 */
[----:B------:R-:W-:Y:S04]  /*3e90*/  IADD3 R4, PT, PT, R4, -0x40, RZ ;  /* 0xffffffc004047810 */ /* 0x000fe80007ffe0ff */
[----:B------:R-:W-:Y:S02]  /*3ea0*/  ISETP.GE.AND P1, PT, R7, R4, PT ;  /* 0x000000040700720c */ /* 0x000fe40003f26270 */
[----:B------:R-:W-:Y:S11]  /*3eb0*/  MOV R7, R167 ;  /* 0x000000a700077202 */ /* 0x000ff60000000f00 */
[----:B------:R-:W-:Y:S05]  /*3ec0*/  @!P1 BRA P0, `(.L_x_1687) ;  /* 0x00000004005c9947 */ /* 0x000fea0000000000 */
.L_x_1686:
[----:B------:R-:W-:Y:S01]  /*3ed0*/  IADD3 R7, PT, PT, R231, R200, -R233 ;  /* 0x000000c8e7077210 */ /* 0x000fe20007ffe8e9 */
[----:B------:R-:W2:Y:S01]  /*3ee0*/  LDC R6, c[0x0][0x504] ;  /* 0x00014100ff067b82 */ /* 0x000ea20000000800 */
[----:B------:R-:W3:Y:S01]  /*3ef0*/  S2R R5, SR_TID.X ;  /* 0x0000000000057919 */ /* 0x000ee20000002100 */
[----:B------:R-:W-:Y:S04]  /*3f00*/  IMAD.IADD R170, R203, 0x1, R170 ;  /* 0x00000001cbaa7824 */ /* 0x000fe800078e02aa */
[----:B------:R-:W-:Y:S01]  /*3f10*/  IMAD.IADD R8, R170, 0x1, R7 ;  /* 0x00000001aa087824 */ /* 0x000fe200078e0207 */
[----:B--2---:R-:W-:Y:S04]  /*3f20*/  IADD3 R9, PT, PT, R231, -R6, -R233 ;  /* 0x80000006e7097210 */ /* 0x004fe80007ffe8e9 */
[----:B------:R-:W-:Y:S01]  /*3f30*/  VIADDMNMX R6, R8, 0x1, R231, PT ;  /* 0x0000000108067846 */ /* 0x000fe200038001e7 */
[----:B------:R-:W-:Y:S02]  /*3f40*/  IMAD.IADD R170, R170, 0x1, R9 ;  /* 0x00000001aaaa7824 */ /* 0x000fe400078e0209 */
[----:B---3--:R-:W-:Y:S01]  /*3f50*/  IMAD.SHL.U32 R4, R5, 0x2, RZ ;  /* 0x0000000205047824 */ /* 0x008fe200078e00ff */
[----:B------:R-:W-:Y:S02]  /*3f60*/  SHF.R.U32.HI R5, RZ, 0x2, R5 ;  /* 0x00000002ff057819 */ /* 0x000fe40000011605 */
[----:B------:R-:W-:Y:S02]  /*3f70*/  VIMNMX R10, PT, PT, RZ, R170, !PT ;  /* 0x000000aaff0a7248 */ /* 0x000fe40007fe0100 */
[----:B------:R-:W-:Y:S04]  /*3f80*/  LOP3.LUT R4, R4, 0x6, RZ, 0xc0, !PT ;  /* 0x0000000604047812 */ /* 0x000fe800078ec0ff */
        /* <DEDUP_REMOVED lines=12> */
[----:B------:R-:W-:Y:S01]  /*4050*/  VIADD R89, R69, 0x11 ;  /* 0x0000001145597836 */ /* 0x000fe20000000000 */
[----:B------:R-:W-:Y:S01]  /*4060*/  FSEL R85, R153, -INF , P3 ;  /* 0xff80000099557808 */ /* 0x000fe20001800000 */
[----:B------:R-:W-:Y:S01]  /*4070*/  VIADD R71, R69, 0x18 ;  /* 0x0000001845477836 */ /* 0x000fe20000000000 */
[----:B-1----:R-:W-:Y:S01]  /*4080*/  FSEL R83, R155, -INF , P2 ;  /* 0xff8000009b537808 */ /* 0x002fe20001000000 */
[----:B------:R-:W-:Y:S01]  /*4090*/  VIADD R69, R69, 0x19 ;  /* 0x0000001945457836 */ /* 0x000fe20000000000 */
        /* <DEDUP_REMOVED lines=58> */
.L_x_1687:
[C---:B------:R-:W-:Y:S01]  /*4440*/  FMUL.FTZ R6, R228.reuse, 1.4426950216293334961 ;  /* 0x3fb8aa3be4067820 */ /* 0x040fe20000410000 */
[C---:B------:R-:W-:Y:S01]  /*4450*/  FMUL.FTZ R4, R227.reuse, 1.4426950216293334961 ;  /* 0x3fb8aa3be3047820 */ /* 0x040fe20000410000 */
[----:B------:R-:W-:Y:S01]  /*4460*/  FSETP.NEU.FTZ.AND P1, PT, R228, -INF , PT ;  /* 0xff800000e400780b */ /* 0x000fe20003f3d000 */
[----:B------:R-:W-:Y:S01]  /*4470*/  FFMA.FTZ R154, -R154, R154, 1 ;  /* 0x3f8000009a9a7423 */ /* 0x000fe2000001019a */
[----:B------:R-:W-:Y:S01]  /*4480*/  FSETP.NEU.FTZ.AND P0, PT, R227, -INF , PT ;  /* 0xff800000e300780b */ /* 0x000fe20003f1d000 */
[----:B------:R-:W-:Y:S01]  /*4490*/  FFMA.FTZ R156, -R156, R156, 1 ;  /* 0x3f8000009c9c7423 */ /* 0x000fe2000001019c */
[----:B------:R-:W-:Y:S01]  /*44a0*/  FSEL R6, R6, RZ, P1 ;  /* 0x000000ff06067208 */ /* 0x000fe20000800000 */
[----:B------:R-:W-:Y:S01]  /*44b0*/  FFMA.FTZ R158, -R158, R158, 1 ;  /* 0x3f8000009e9e7423 */ /* 0x000fe2000001019e */
[----:B------:R-:W-:Y:S01]  /*44c0*/  FSEL R4, R4, RZ, P0 ;  /* 0x000000ff04047208 */ /* 0x000fe20000000000 */
[----:B------:R-:W-:Y:S01]  /*44d0*/  FFMA.FTZ R162, -R162, R162, 1 ;  /* 0x3f800000a2a27423 */ /* 0x000fe200000101a2 */
[C---:B------:R-:W-:Y:S01]  /*44e0*/  IADD3 R149, PT, PT, R198.reuse, R189, RZ ;  /* 0x000000bdc6957210 */ /* 0x040fe20007ffe0ff */
[--C-:B------:R-:W-:Y:S01]  /*44f0*/  FFMA.FTZ R244, R85, UR7, -R6.reuse ;  /* 0x0000000755f47c23 */ /* 0x100fe20008010806 */
[----:B------:R-:W-:Y:S01]  /*4500*/  FFMA.FTZ R183, R87, UR7, -R6 ;  /* 0x0000000757b77c23 */ /* 0x000fe20008010806 */
[--C-:B------:R-:W-:Y:S01]  /*4510*/  FFMA.FTZ R182, R83, UR7, -R4.reuse ;  /* 0x0000000753b67c23 */ /* 0x100fe20008010804 */
[----:B------:R-:W-:Y:S01]  /*4520*/  FFMA.FTZ R181, R81, UR7, -R4 ;  /* 0x0000000751b57c23 */ /* 0x000fe20008010804 */
[--C-:B------:R-:W-:Y:S01]  /*4530*/  FFMA.FTZ R180, R79, UR7, -R6.reuse ;  /* 0x000000074fb47c23 */ /* 0x100fe20008010806 */
[----:B------:R-:W-:Y:S01]  /*4540*/  FFMA.FTZ R179, R77, UR7, -R6 ;  /* 0x000000074db37c23 */ /* 0x000fe20008010806 */
[--C-:B------:R-:W-:Y:S01]  /*4550*/  FFMA.FTZ R174, R75, UR7, -R4.reuse ;  /* 0x000000074bae7c23 */ /* 0x100fe20008010804 */
[----:B------:R-:W-:Y:S01]  /*4560*/  FFMA.FTZ R173, R73, UR7, -R4 ;  /* 0x0000000749ad7c23 */ /* 0x000fe20008010804 */
[----:B------:R-:W-:Y:S01]  /*4570*/  MUFU.EX2 R244, R244 ;  /* 0x000000f400f47308 */ /* 0x000fe20000000800 */
[--C-:B------:R-:W-:Y:S01]  /*4580*/  FFMA.FTZ R178, R19, UR7, -R6.reuse ;  /* 0x0000000713b27c23 */ /* 0x100fe20008010806 */
[----:B------:R-:W-:Y:S01]  /*4590*/  FFMA.FTZ R177, R17, UR7, -R6 ;  /* 0x0000000711b17c23 */ /* 0x000fe20008010806 */
[--C-:B------:R-:W-:Y:S07]  /*45a0*/  FFMA.FTZ R172, R15, UR7, -R4.reuse ;  /* 0x000000070fac7c23 */ /* 0x100fee0008010804 */
[----:B------:R-:W-:Y:S01]  /*45b0*/  MUFU.EX2 R183, R183 ;  /* 0x000000b700b77308 */ /* 0x000fe20000000800 */
[----:B------:R-:W-:Y:S01]  /*45c0*/  FFMA.FTZ R171, R13, UR7, -R4 ;  /* 0x000000070dab7c23 */ /* 0x000fe20008010804 */
[----:B------:R-:W-:Y:S01]  /*45d0*/  FFMA.FTZ R176, R11, UR7, -R6 ;  /* 0x000000070bb07c23 */ /* 0x000fe20008010806 */
[----:B------:R-:W-:Y:S07]  /*45e0*/  FFMA.FTZ R170, R7, UR7, -R4 ;  /* 0x0000000707aa7c23 */ /* 0x000fee0008010804 */
[----:B------:R-:W-:Y:S01]  /*45f0*/  MUFU.EX2 R182, R182 ;  /* 0x000000b600b67308 */ /* 0x000fe20000000800 */
[----:B------:R-:W-:Y:S01]  /*4600*/  FFMA.FTZ R6, R9, UR7, -R6 ;  /* 0x0000000709067c23 */ /* 0x000fe20008010806 */
[----:B------:R-:W-:Y:S01]  /*4610*/  FFMA.FTZ R4, R5, UR7, -R4 ;  /* 0x0000000705047c23 */ /* 0x000fe20008010804 */
[----:B------:R-:W-:Y:S07]  /*4620*/  IADD3 R150, PT, PT, R198, R187, RZ ;  /* 0x000000bbc6967210 */ /* 0x000fee0007ffe0ff */
[----:B------:R-:W-:Y:S01]  /*4630*/  MUFU.EX2 R181, R181 ;  /* 0x000000b500b57308 */ /* 0x000fe20000000800 */
[----:B------:R-:W-:Y:S01]  /*4640*/  FFMA.FTZ R164, -R164, R164, 1 ;  /* 0x3f800000a4a47423 */ /* 0x000fe200000101a4 */
[----:B------:R-:W-:Y:S01]  /*4650*/  ISETP.GT.AND P4, PT, R230, R217, PT ;  /* 0x000000d9e600720c */ /* 0x000fe20003f84270 */
[----:B------:R-:W-:Y:S07]  /*4660*/  FFMA.FTZ R160, -R160, R160, 1 ;  /* 0x3f800000a0a07423 */ /* 0x000fee00000101a0 */
[----:B------:R-:W-:Y:S01]  /*4670*/  MUFU.EX2 R180, R180 ;  /* 0x000000b400b47308 */ /* 0x000fe20000000800 */
[----:B------:R-:W-:Y:S01]  /*4680*/  IADD3 R148, PT, PT, R189, R150, RZ ;  /* 0x00000096bd947210 */ /* 0x000fe20007ffe0ff */
[----:B------:R-:W-:Y:S01]  /*4690*/  FFMA.FTZ R166, -R166, R166, 1 ;  /* 0x3f800000a6a67423 */ /* 0x000fe200000101a6 */
[----:B------:R-:W-:Y:S07]  /*46a0*/  FFMA.FTZ R168, -R168, R168, 1 ;  /* 0x3f800000a8a87423 */ /* 0x000fee00000101a8 */
        /* <DEDUP_REMOVED lines=17> */
[----:B------:R-:W-:Y:S03]  /*47c0*/  F2FP.F16.F32.PACK_AB R5, R177, R178 ;  /* 0x000000b2b105723e */ /* 0x000fe600000000ff */
[----:B------:R-:W-:Y:S01]  /*47d0*/  STS [R214+0x400], R11 ;  /* 0x0004000bd6007388 */ /* 0x000fe20000000800 */
[----:B------:R-:W-:Y:S02]  /*47e0*/  F2FP.F16.F32.PACK_AB R13, R171, R172 ;  /* 0x000000acab0d723e */ /* 0x000fe400000000ff */
[----:B------:R-:W-:Y:S03]  /*47f0*/  F2FP.F16.F32.PACK_AB R14, R175, R176 ;  /* 0x000000b0af0e723e */ /* 0x000fe600000000ff */
[----:B------:R-:W-:Y:S06]  /*4800*/  STS [R234], R9 ;  /* 0x00000009ea007388 */ /* 0x000fec0000000800 */
[----:B------:R-:W-:Y:S06]  /*4810*/  STS [R234+0x400], R7 ;  /* 0x00040007ea007388 */ /* 0x000fec0000000800 */
[----:B------:R-:W-:Y:S06]  /*4820*/  STS [R216], R5 ;  /* 0x00000005d8007388 */ /* 0x000fec0000000800 */
[----:B------:R-:W-:Y:S06]  /*4830*/  STS [R216+0x400], R13 ;  /* 0x0004000dd8007388 */ /* 0x000fec0000000800 */
[----:B------:R-:W-:Y:S06]  /*4840*/  STS [R221], R14 ;  /* 0x0000000edd007388 */ /* 0x000fec0000000800 */
[----:B------:R-:W-:Y:S06]  /*4850*/  STS [R221+0x400], R12 ;  /* 0x0004000cdd007388 */ /* 0x000fec0000000800 */
[----:B------:R-:W-:Y:S06]  /*4860*/  LDSM.16.M88.4 R68, [R198+0xc000] ;  /* 0x00c00000c644783b */ /* 0x000fec0000000200 */
[----:B------:R-:W1:Y:S06]  /*4870*/  LDSM.16.M88.4 R8, [R196+0x6000] ;  /* 0x00600000c408783b */ /* 0x000e6c0000000200 */
[----:B------:R-:W2:Y:S06]  /*4880*/  LDSM.16.M88.4 R16, [R196+0x6800] ;  /* 0x00680000c410783b */ /* 0x000eac0000000200 */
[----:B------:R-:W-:Y:S06]  /*4890*/  LDSM.16.M88.4 R72, [R149+0xc000] ;  /* 0x00c000009548783b */ /* 0x000fec0000000200 */
[----:B------:R-:W3:Y:S06]  /*48a0*/  LDSM.16.M88.4 R76, [R184+0x6000] ;  /* 0x00600000b84c783b */ /* 0x000eec0000000200 */
[----:B------:R-:W4:Y:S06]  /*48b0*/  LDSM.16.M88.4 R80, [R184+0x6800] ;  /* 0x00680000b850783b */ /* 0x000f2c0000000200 */
[----:B------:R-:W-:Y:S06]  /*48c0*/  LDSM.16.M88.4 R84, [R150+0xc000] ;  /* 0x00c000009654783b */ /* 0x000fec0000000200 */
[----:B------:R-:W4:Y:S01]  /*48d0*/  LDSM.16.M88.4 R88, [R186+0x6000] ;  /* 0x00600000ba58783b */ /* 0x000f220000000200 */
[C---:B-1----:R-:W-:Y:S05]  /*48e0*/  HMMA.16816.F32 R4, R68.reuse, R8, RZ ;  /* 0x000000084404723c */ /* 0x042fea00000018ff */
[----:B------:R-:W-:Y:S03]  /*48f0*/  LDSM.16.M88.4 R92, [R148+0xc000] ;  /* 0x00c00000945c783b */ /* 0x000fe60000000200 */
[C---:B------:R-:W-:Y:S03]  /*4900*/  HMMA.16816.F32 R8, R68.reuse, R10, RZ ;  /* 0x0000000a4408723c */ /* 0x040fe600000018ff */
[----:B------:R-:W-:Y:S05]  /*4910*/  LDSM.16.M88.4 R96, [R185+0x6000] ;  /* 0x00600000b960783b */ /* 0x000fea0000000200 */
        /* <DEDUP_REMOVED lines=36> */
[----:B------:R-:W2:Y:S06]  /*4b60*/  LDSM.16.M88.4 R72, [R185+0x8800] ;  /* 0x00880000b948783b */ /* 0x000eac0000000200 */
        /* <DEDUP_REMOVED lines=8> */
[C---:B---3--:R-:W-:Y:S08]  /*4bf0*/  HMMA.16816.F32 R4, R76.reuse, R80, R4 ;  /* 0x000000504c04723c */ /* 0x048ff00000001804 */
[C---:B------:R-:W-:Y:S01]  /*4c00*/  HMMA.16816.F32 R8, R76.reuse, R82, R8 ;  /* 0x000000524c08723c */ /* 0x040fe20000001808 */
[----:B------:R-:W-:Y:S07]  /*4c10*/  LDSM.16.M88.4 R80, [R186+0xa000] ;  /* 0x00a00000ba50783b */ /* 0x000fee0000000200 */
[C---:B--2---:R-:W-:Y:S08]  /*4c20*/  HMMA.16816.F32 R12, R76.reuse, R72, R12 ;  /* 0x000000484c0c723c */ /* 0x044ff0000000180c */
        /* <DEDUP_REMOVED lines=23> */
[----:B------:R-:W-:Y:S01]  /*4da0*/  FADD.FTZ R4, -R152, R5 ;  /* 0x0000000598047221 */ /* 0x000fe20000010100 */
[C---:B------:R-:W-:Y:S01]  /*4db0*/  FADD.FTZ R5, -R151.reuse, R6 ;  /* 0x0000000697057221 */ /* 0x040fe20000010100 */
[C---:B------:R-:W-:Y:S01]  /*4dc0*/  FADD.FTZ R6, -R151.reuse, R7 ;  /* 0x0000000797067221 */ /* 0x040fe20000010100 */
[----:B------:R-:W-:Y:S01]  /*4dd0*/  FMUL.FTZ R73, R156, R201 ;  /* 0x000000c99c497220 */ /* 0x000fe20000410000 */
[----:B------:R-:W-:Y:S03]  /*4de0*/  HMMA.16816.F32 R16, R84, R74, R16 ;  /* 0x0000004a5410723c */ /* 0x000fe60000001810 */
[C---:B------:R-:W-:Y:S01]  /*4df0*/  FADD.FTZ R7, -R152.reuse, R8 ;  /* 0x0000000898077221 */ /* 0x040fe20000010100 */
[----:B------:R-:W-:Y:S01]  /*4e00*/  FADD.FTZ R8, -R152, R9 ;  /* 0x0000000998087221 */ /* 0x000fe20000010100 */
[C---:B------:R-:W-:Y:S01]  /*4e10*/  FADD.FTZ R9, -R151.reuse, R10 ;  /* 0x0000000a97097221 */ /* 0x040fe20000010100 */
[----:B------:R-:W-:Y:S01]  /*4e20*/  FADD.FTZ R10, -R151, R11 ;  /* 0x0000000b970a7221 */ /* 0x000fe20000010100 */
[----:B------:R-:W-:Y:S01]  /*4e30*/  FMUL.FTZ R4, R183, R4 ;  /* 0x00000004b7047220 */ /* 0x000fe20000410000 */
[----:B------:R-:W-:Y:S01]  /*4e40*/  FFMA.FTZ R74, -R155, R155, 1 ;  /* 0x3f8000009b4a7423 */ /* 0x000fe2000001019b */
[----:B------:R-:W-:Y:S01]  /*4e50*/  FMUL.FTZ R11, R154, R201 ;  /* 0x000000c99a0b7220 */ /* 0x000fe20000410000 */
[----:B------:R-:W-:Y:S01]  /*4e60*/  FMUL.FTZ R5, R182, R5 ;  /* 0x00000005b6057220 */ /* 0x000fe20000410000 */
[----:B------:R-:W-:Y:S01]  /*4e70*/  FMUL.FTZ R6, R181, R6 ;  /* 0x00000006b5067220 */ /* 0x000fe20000410000 */
[----:B------:R-:W-:Y:S01]  /*4e80*/  FMUL.FTZ R74, R74, R201 ;  /* 0x000000c94a4a7220 */ /* 0x000fe20000410000 */
[----:B------:R-:W-:Y:S01]  /*4e90*/  FMUL.FTZ R11, R4, R11 ;  /* 0x0000000b040b7220 */ /* 0x000fe20000410000 */
[----:B------:R-:W-:Y:S01]  /*4ea0*/  FADD.FTZ R4, -R152, R13 ;  /* 0x0000000d98047221 */ /* 0x000fe20000010100 */
[----:B------:R-:W-:Y:S01]  /*4eb0*/  FADD.FTZ R13, -R151, R14 ;  /* 0x0000000e970d7221 */ /* 0x000fe20000010100 */
[----:B------:R-:W-:Y:S01]  /*4ec0*/  FMUL.FTZ R8, R179, R8 ;  /* 0x00000008b3087220 */ /* 0x000fe20000410000 */
[----:B------:R-:W-:Y:S01]  /*4ed0*/  FMUL.FTZ R5, R5, R74 ;  /* 0x0000004a05057220 */ /* 0x000fe20000410000 */
[----:B------:R-:W-:Y:S01]  /*4ee0*/  FMUL.FTZ R6, R6, R73 ;  /* 0x0000004906067220 */ /* 0x000fe20000410000 */
[C---:B------:R-:W-:Y:S01]  /*4ef0*/  FADD.FTZ R14, -R151.reuse, R19 ;  /* 0x00000013970e7221 */ /* 0x040fe20000010100 */
[----:B------:R-:W-:Y:S01]  /*4f00*/  FMUL.FTZ R19, R158, R201 ;  /* 0x000000c99e137220 */ /* 0x000fe20000410000 */
[C---:B------:R-:W-:Y:S01]  /*4f10*/  FADD.FTZ R73, -R152.reuse, R12 ;  /* 0x0000000c98497221 */ /* 0x040fe20000010100 */
[----:B------:R-:W-:Y:S01]  /*4f20*/  FADD.FTZ R12, -R151, R15 ;  /* 0x0000000f970c7221 */ /* 0x000fe20000010100 */
[----:B------:R-:W-:Y:S01]  /*4f30*/  FADD.FTZ R15, -R152, R16 ;  /* 0x00000010980f7221 */ /* 0x000fe20000010100 */
[----:B------:R-:W-:Y:S01]  /*4f40*/  FMUL.FTZ R8, R8, R19 ;  /* 0x0000001308087220 */ /* 0x000fe20000410000 */
[----:B------:R-:W-:Y:S01]  /*4f50*/  F2FP.F16.F32.PACK_AB R19, R6, R5 ;  /* 0x000000050613723e */ /* 0x000fe200000000ff */
[----:B------:R-:W-:Y:S01]  /*4f60*/  FFMA.FTZ R6, -R161, R161, 1 ;  /* 0x3f800000a1067423 */ /* 0x000fe200000101a1 */
[----:B------:R-:W-:Y:S01]  /*4f70*/  FFMA.FTZ R16, -R157, R157, 1 ;  /* 0x3f8000009d107423 */ /* 0x000fe2000001019d */
[----:B------:R-:W-:Y:S01]  /*4f80*/  FMUL.FTZ R73, R178, R73 ;  /* 0x00000049b2497220 */ /* 0x000fe20000410000 */
[----:B------:R-:W-:Y:S01]  /*4f90*/  FMUL.FTZ R7, R180, R7 ;  /* 0x00000007b4077220 */ /* 0x000fe20000410000 */
[-C--:B------:R-:W-:Y:S01]  /*4fa0*/  FMUL.FTZ R6, R6, R201.reuse ;  /* 0x000000c906067220 */ /* 0x080fe20000410000 */
[----:B------:R-:W-:Y:S01]  /*4fb0*/  FMUL.FTZ R4, R177, R4 ;  /* 0x00000004b1047220 */ /* 0x000fe20000410000 */
[-C--:B------:R-:W-:Y:S01]  /*4fc0*/  FMUL.FTZ R16, R16, R201.reuse ;  /* 0x000000c910107220 */ /* 0x080fe20000410000 */
[-C--:B------:R-:W-:Y:S01]  /*4fd0*/  FMUL.FTZ R5, R162, R201.reuse ;  /* 0x000000c9a2057220 */ /* 0x080fe20000410000 */
[----:B------:R-:W-:Y:S01]  /*4fe0*/  FMUL.FTZ R6, R73, R6 ;  /* 0x0000000649067220 */ /* 0x000fe20000410000 */
[----:B------:R-:W-:Y:S01]  /*4ff0*/  FMUL.FTZ R12, R171, R12 ;  /* 0x0000000cab0c7220 */ /* 0x000fe20000410000 */
[----:B------:R-:W-:Y:S01]  /*5000*/  FMUL.FTZ R7, R7, R16 ;  /* 0x0000001007077220 */ /* 0x000fe20000410000 */
[----:B------:R-:W-:Y:S01]  /*5010*/  FMUL.FTZ R73, R164, R201 ;  /* 0x000000c9a4497220 */ /* 0x000fe20000410000 */
[----:B------:R-:W-:Y:S01]  /*5020*/  FMUL.FTZ R5, R4, R5 ;  /* 0x0000000504057220 */ /* 0x000fe20000410000 */
[----:B------:R-:W-:Y:S01]  /*5030*/  FFMA.FTZ R4, -R165, R165, 1 ;  /* 0x3f800000a5047423 */ /* 0x000fe200000101a5 */
[----:B------:R-:W-:Y:S01]  /*5040*/  FADD.FTZ R152, -R152, R17 ;  /* 0x0000001198987221 */ /* 0x000fe20000010100 */
[----:B------:R-:W-:Y:S01]  /*5050*/  FMUL.FTZ R12, R12, R73 ;  /* 0x000000490c0c7220 */ /* 0x000fe20000410000 */
[----:B------:R-:W-:Y:S01]  /*5060*/  FADD.FTZ R17, -R151, R18 ;  /* 0x0000001297117221 */ /* 0x000fe20000010100 */
[----:B------:R-:W-:Y:S01]  /*5070*/  FMUL.FTZ R15, R176, R15 ;  /* 0x0000000fb00f7220 */ /* 0x000fe20000410000 */
[----:B------:R-:W-:Y:S01]  /*5080*/  F2FP.F16.F32.PACK_AB R73, R8, R7 ;  /* 0x000000070849723e */ /* 0x000fe200000000ff */
[----:B------:R-:W-:Y:S01]  /*5090*/  FMUL.FTZ R4, R4, R201 ;  /* 0x000000c904047220 */ /* 0x000fe20000410000 */
        /* <DEDUP_REMOVED lines=8> */
[----:B------:R-:W-:Y:S01]  /*5120*/  FMUL.FTZ R72, R72, R201 ;  /* 0x000000c948487220 */ /* 0x000fe20000410000 */
[----:B------:R-:W-:Y:S01]  /*5130*/  FMUL.FTZ R13, R172, R13 ;  /* 0x0000000dac0d7220 */ /* 0x000fe20000410000 */
[-C--:B------:R-:W-:Y:S01]  /*5140*/  FMUL.FTZ R18, R18, R201.reuse ;  /* 0x000000c912127220 */ /* 0x080fe20000410000 */
[----:B------:R-:W-:Y:S01]  /*5150*/  FMUL.FTZ R75, R160, R201 ;  /* 0x000000c9a04b7220 */ /* 0x000fe20000410000 */
[----:B------:R-:W-:Y:S01]  /*5160*/  FMUL.FTZ R152, R175, R152 ;  /* 0x00000098af987220 */ /* 0x000fe20000410000 */
[----:B------:R-:W-:Y:S01]  /*5170*/  FMUL.FTZ R17, R170, R17 ;  /* 0x00000011aa117220 */ /* 0x000fe20000410000 */
[----:B------:R-:W-:Y:S01]  /*5180*/  FMUL.FTZ R14, R169, R14 ;  /* 0x0000000ea90e7220 */ /* 0x000fe20000410000 */
[-C--:B------:R-:W-:Y:S01]  /*5190*/  FMUL.FTZ R16, R16, R201.reuse ;  /* 0x000000c910107220 */ /* 0x080fe20000410000 */
[-C--:B------:R-:W-:Y:S01]  /*51a0*/  FMUL.FTZ R7, R166, R201.reuse ;  /* 0x000000c9a6077220 */ /* 0x080fe20000410000 */
[-C--:B------:R-:W-:Y:S01]  /*51b0*/  FMUL.FTZ R8, R8, R201.reuse ;  /* 0x000000c908087220 */ /* 0x080fe20000410000 */
[----:B------:R-:W-:Y:S01]  /*51c0*/  FMUL.FTZ R15, R168, R201 ;  /* 0x000000c9a80f7220 */ /* 0x000fe20000410000 */
[----:B------:R-:W-:Y:S01]  /*51d0*/  FMUL.FTZ R72, R77, R72 ;  /* 0x000000484d487220 */ /* 0x000fe20000410000 */
[----:B------:R-:W-:Y:S01]  /*51e0*/  F2FP.F16.F32.PACK_AB R77, R5, R6 ;  /* 0x00000006054d723e */ /* 0x000fe200000000ff */
[----:B------:R-:W-:Y:S01]  /*51f0*/  FMUL.FTZ R9, R9, R18 ;  /* 0x0000001209097220 */ /* 0x000fe20000410000 */
[----:B------:R-:W-:Y:S01]  /*5200*/  FMUL.FTZ R10, R10, R75 ;  /* 0x0000004b0a0a7220 */ /* 0x000fe20000410000 */
[----:B------:R-:W-:Y:S01]  /*5210*/  FMUL.FTZ R13, R13, R16 ;  /* 0x000000100d0d7220 */ /* 0x000fe20000410000 */
[----:B------:R-:W-:Y:S01]  /*5220*/  F2FP.F16.F32.PACK_AB R11, R11, R72 ;  /* 0x000000480b0b723e */ /* 0x000fe200000000ff */
[----:B------:R-:W-:Y:S01]  /*5230*/  FMUL.FTZ R7, R152, R7 ;  /* 0x0000000798077220 */ /* 0x000fe20000410000 */
[----:B------:R-:W-:Y:S01]  /*5240*/  FMUL.FTZ R8, R17, R8 ;  /* 0x0000000811087220 */ /* 0x000fe20000410000 */
[----:B------:R-:W-:Y:S01]  /*5250*/  F2FP.F16.F32.PACK_AB R75, R10, R9 ;  /* 0x000000090a4b723e */ /* 0x000fe200000000ff */
[----:B------:R-:W-:Y:S01]  /*5260*/  FMUL.FTZ R15, R14, R15 ;  /* 0x0000000f0e0f7220 */ /* 0x000fe20000410000 */
[----:B------:R-:W-:Y:S02]  /*5270*/  F2FP.F16.F32.PACK_AB R79, R12, R13 ;  /* 0x0000000d0c4f723e */ /* 0x000fe400000000ff */
[----:B------:R-:W-:Y:S02]  /*5280*/  F2FP.F16.F32.PACK_AB R84, R7, R4 ;  /* 0x000000040754723e */ /* 0x000fe400000000ff */
[----:B------:R-:W-:Y:S01]  /*5290*/  F2FP.F16.F32.PACK_AB R86, R15, R8 ;  /* 0x000000080f56723e */ /* 0x000fe200000000ff */
        /* <DEDUP_REMOVED lines=58> */
.L_x_1688:
[----:B------:R-:W-:Y:S01]  /*5640*/  STS [R214+-0x2000], R11 ;  /* 0xffe0000bd6007388 */ /* 0x000fe20000000800 */
[----:B------:R-:W-:Y:S01]  /*5650*/  IMAD.IADD R193, R194, 0x1, R187 ;  /* 0x00000001c2c17824 */ /* 0x000fe200078e02bb */
[----:B------:R-:W2:Y:S03]  /*5660*/  LDC R244, c[0x0][0x44c] ;  /* 0x00011300fff47b82 */ /* 0x000ea60000000800 */
        /* <DEDUP_REMOVED lines=124> */
.L_x_1689:
        /* <DEDUP_REMOVED lines=44> */
[C---:B------:R-:W-:Y:S04]  /*60f0*/  IMAD.SHL.U32 R153, R244.reuse, 0x8, RZ ;  /* 0x00000008f4997824 */ /* 0x040fe800078e00ff */
        /* <DEDUP_REMOVED lines=49> */
[-C--:B-1----:R-:W-:Y:S03]  /*6410*/  HMMA.16816.F32 R84, R148, R152.reuse, R84 ;  /* 0x000000989454723c */ /* 0x082fe60000001854 */
[C---:B------:R-:W-:Y:S05]  /*6420*/  LEA.HI.X.SX32 R167, R244.reuse, R165, 0x5, P0 ;  /* 0x000000a5f4a77211 */ /* 0x040fea00000f2eff */
[C---:B------:R-:W-:Y:S04]  /*6430*/  HMMA.16816.F32 R88, R160.reuse, R152, R88 ;  /* 0x00000098a058723c */ /* 0x040fe80000001858 */
[C---:B------:R-:W-:Y:S04]  /*6440*/  IMAD.WIDE R174, R244.reuse, -0xc0, R166 ;  /* 0xffffff40f4ae7825 */ /* 0x040fe800078e02a6 */
        /* <DEDUP_REMOVED lines=351> */
.L_x_1691:
[----:B------:R-:W-:Y:S05]  /*7a40*/  @P0 BRA `(.L_x_1692) ;  /* 0x0000000000280947 */ /* 0x000fea0003800000 */
[----:B------:R-:W1:Y:S01]  /*7a50*/  LDCU.64 UR6, c[0x0][0x5c8] ;  /* 0x0000b900ff0677ac */ /* 0x000e620008000a00 */
[----:B--2---:R-:W-:Y:S01]  /*7a60*/  SHF.R.S32.HI R5, RZ, 0x1f, R232 ;  /* 0x0000001fff057819 */ /* 0x004fe200000114e8 */
        /* <DEDUP_REMOVED lines=8> */
.L_x_1692:
[----:B------:R-:W1:Y:S01]  /*7af0*/  LDCU.64 UR6, c[0x0][0x5c8] ;  /* 0x0000b900ff0677ac */ /* 0x000e620008000a00 */
[----:B--2---:R-:W-:-:S05]  /*7b00*/  IADD3 R54, PT, PT, R232, R235, RZ ;  /* 0x000000ebe8367210 */ /* 0x004fca0007ffe0ff */
[C---:B-1----:R-:W-:Y:S02]  /*7b10*/  IMAD R52, R54.reuse, UR7, RZ ;  /* 0x0000000736347c24 */ /* 0x042fe4000f8e02ff */
[----:B------:R-:W-:-:S05]  /*7b20*/  IMAD.WIDE.U32 R54, R54, UR6, RZ ;  /* 0x0000000636367c25 */ /* 0x000fca000f8e00ff */
[----:B------:R-:W-:-:S07]  /*7b30*/  IADD3 R52, PT, PT, R55, R52, RZ ;  /* 0x0000003437347210 */ /* 0x000fce0007ffe0ff */
.L_x_1693:
        /* <DEDUP_REMOVED lines=44> */
.L_x_1695:
[----:B------:R-:W-:Y:S05]  /*7e00*/  BSYNC.RECONVERGENT B0 ;  /* 0x0000000000007941 */ /* 0x000fea0003800200 */
.L_x_1694:
        /* <DEDUP_REMOVED lines=18> */
.L_x_1697:
[----:B------:R-:W-:Y:S05]  /*7f30*/  BSYNC.RECONVERGENT B0 ;  /* 0x0000000000007941 */ /* 0x000fea0003800200 */
.L_x_1696:
        /* <DEDUP_REMOVED lines=25> */
.L_x_1699:
[----:B------:R-:W-:Y:S05]  /*80d0*/  BSYNC.RECONVERGENT B0 ;  /* 0x0000000000007941 */ /* 0x000fea0003800200 */
.L_x_1698:
[----:B------:R-:W-:Y:S05]  /*80e0*/  @P5 BRA `(.L_x_1657) ;  /* 0x00000000003c5947 */ /* 0x000fea0003800000 */
[----:B------:R-:W4:Y:S01]  /*80f0*/  LDCU UR8, c[0x0][0x440] ;  /* 0x00008800ff0877ac */ /* 0x000f220008000800 */
[----:B------:R-:W-:Y:S02]  /*8100*/  IMAD R55, R55, UR6, RZ ;  /* 0x0000000637377c24 */ /* 0x000fe4000f8e02ff */
[----:B------:R-:W-:Y:S01]  /*8110*/  IMAD.MOV.U32 R2, RZ, RZ, R30 ;  /* 0x000000ffff027224 */ /* 0x000fe200078e001e */
[----:B------:R-:W1:Y:S01]  /*8120*/  LDCU.64 UR4, c[0x0][0x568] ;  /* 0x0000ad00ff0477ac */ /* 0x000e620008000a00 */
[C---:B------:R-:W-:Y:S02]  /*8130*/  IMAD R55, R56.reuse, UR7, R55 ;  /* 0x0000000738377c24 */ /* 0x040fe4000f8e0237 */
[----:B------:R-:W-:-:S04]  /*8140*/  IMAD.WIDE.U32 R2, R56, UR6, R2 ;  /* 0x0000000638027c25 */ /* 0x000fc8000f8e0002 */
[----:B------:R-:W-:Y:S01]  /*8150*/  IMAD.IADD R55, R55, 0x1, R3 ;  /* 0x0000000137377824 */ /* 0x000fe200078e0203 */
[----:B----4-:R-:W-:Y:S02]  /*8160*/  ISETP.GE.AND P2, PT, R206, UR8, PT ;  /* 0x00000008ce007c0c */ /* 0x010fe4000bf46270 */
[----:B------:R-:W-:Y:S02]  /*8170*/  ISETP.GE.AND P1, PT, R212, UR8, PT ;  /* 0x00000008d4007c0c */ /* 0x000fe4000bf26270 */
[----:B------:R-:W-:Y:S02]  /*8180*/  ISETP.GE.AND P0, PT, R209, UR8, PT ;  /* 0x00000008d1007c0c */ /* 0x000fe4000bf06270 */
[----:B-1-3--:R-:W-:-:S04]  /*8190*/  LEA R8, P3, R2, UR4, 0x1 ;  /* 0x0000000402087c11 */ /* 0x00afc8000f8608ff */
[----:B------:R-:W-:-:S05]  /*81a0*/  LEA.HI.X R9, R2, UR5, R55, 0x1, P3 ;  /* 0x0000000502097c11 */ /* 0x000fca00098f0c37 */
[----:B------:R4:W-:Y:S04]  /*81b0*/  @!P2 STG.E.128 desc[UR18][R8.64], R20 ;  /* 0x000000140800a986 */ /* 0x0009e8000c101d12 */
[----:B------:R4:W-:Y:S04]  /*81c0*/  @!P1 STG.E.128 desc[UR18][R8.64+0x80], R12 ;  /* 0x0000800c08009986 */ /* 0x0009e8000c101d12 */
[----:B------:R4:W-:Y:S02]  /*81d0*/  @!P0 STG.E.128 desc[UR18][R8.64+0x100], R4 ;  /* 0x0001000408008986 */ /* 0x0009e4000c101d12 */
.L_x_1657:
[----:B------:R-:W-:Y:S05]  /*81e0*/  BSYNC.RECONVERGENT B1 ;  /* 0x0000000000017941 */ /* 0x000fea0003800200 */
.L_x_1635:
        /* <DEDUP_REMOVED lines=11> */
.L_x_1701:
        /* <DEDUP_REMOVED lines=14> */
.L_x_2183:


//--------------------- .text._ZN5flash44flash_bwd_dq_dk_dv_loop_seqk_parallel_kernelI23Flash_bwd_kernel_traitsILi192ELi64ELi64ELi8ELi4ELi2ELi2ELb0ELb0EN7cutlass6half_tE19Flash_kernel_traitsILi192ELi64ELi64ELi8ES3_EELb1ELb0ELb0ELb0ELb0ELb1ELb0EEEvNS_16Flash_bwd_paramsE --------------------------
	.section	.text._ZN5flash44flash_bwd_dq_dk_dv_loop_seqk_parallel_kernelI23Flash_bwd_kernel_traitsILi192ELi64ELi64ELi8ELi4ELi2ELi2ELb0ELb0EN7cutlass6half_tE19Flash_kernel_traitsILi192ELi64ELi64ELi8ES3_EELb1ELb0ELb0ELb0ELb0ELb1ELb0EEEvNS_16Flash_bwd_paramsE,"ax",@progbits
	.align	128
        .global         _ZN5flash44flash_bwd_dq_dk_dv_loop_seqk_parallel_kernelI23Flash_bwd_kernel_traitsILi192ELi64ELi64ELi8ELi4ELi2ELi2ELb0ELb0EN7cutlass6half_tE19Flash_kernel_traitsILi192ELi64ELi64ELi8ES3_EELb1ELb0ELb0ELb0ELb0ELb1ELb0EEEvNS_16Flash_bwd_paramsE
        .type           _ZN5flash44flash_bwd_dq_dk_dv_loop_seqk_parallel_kernelI23Flash_bwd_kernel_traitsILi192ELi64ELi64ELi8ELi4ELi2ELi2ELb0ELb0EN7cutlass6half_tE19Flash_kernel_traitsILi192ELi64ELi64ELi8ES3_EELb1ELb0ELb0ELb0ELb0ELb1ELb0EEEvNS_16Flash_bwd_paramsE,@function
        .size           _ZN5flash44flash_bwd_dq_dk_dv_loop_seqk_parallel_kernelI23Flash_bwd_kernel_traitsILi192ELi64ELi64ELi8ELi4ELi2ELi2ELb0ELb0EN7cutlass6half_tE19Flash_kernel_traitsILi192ELi64ELi64ELi8ES3_EELb1ELb0ELb0ELb0ELb0ELb1ELb0EEEvNS_16Flash_bwd_paramsE,(.L_x_2184 - _ZN5flash44flash_bwd_dq_dk_dv_loop_seqk_parallel_kernelI23Flash_bwd_kernel_traitsILi192ELi64ELi64ELi8ELi4ELi2ELi2ELb0ELb0EN7cutlass6half_tE19Flash_kernel_traitsILi192ELi64ELi64ELi8ES3_EELb1ELb0ELb0ELb0ELb0ELb1ELb0EEEvNS_16Flash_bwd_paramsE)
        .other          _ZN5flash44flash_bwd_dq_dk_dv_loop_seqk_parallel_kernelI23Flash_bwd_kernel_traitsILi192ELi64ELi64ELi8ELi4ELi2ELi2ELb0ELb0EN7cutlass6half_tE19Flash_kernel_traitsILi192ELi64ELi64ELi8ES3_EELb1ELb0ELb0ELb0ELb0ELb1ELb0EEEvNS_16Flash_bwd_paramsE,@"STO_CUDA_ENTRY STV_DEFAULT"
_ZN5flash44flash_bwd_dq_dk_dv_loop_seqk_parallel_kernelI23Flash_bwd_kernel_traitsILi192ELi64ELi64ELi8ELi4ELi2ELi2ELb0ELb0EN7cutlass6half_tE19Flash_kernel_traitsILi192ELi64ELi64ELi8ES3_EELb1ELb0ELb0ELb0ELb0ELb1ELb0EEEvNS_16Flash_bwd_paramsE:
.text._ZN5flash44flash_bwd_dq_dk_dv_loop_seqk_parallel_kernelI23Flash_bwd_kernel_traitsILi192ELi64ELi64ELi8ELi4ELi2ELi2ELb0ELb0EN7cutlass6half_tE19Flash_kernel_traitsILi192ELi64ELi64ELi8ES3_EELb1ELb0ELb0ELb0ELb0ELb1ELb0EEEvNS_16Flash_bwd_paramsE:
        /* <DEDUP_REMOVED lines=16> */
[----:B------:R-:W4:Y:S01]  /*0100*/  LDCU.64 UR20, c[0x0][0x358] ;  /* 0x00006b00ff1477ac */ /* 0x000f220008000a00 */
[----:B------:R-:W2:Y:S01]  /*0110*/  S2R R201, SR_CTAID.Z ;  /* 0x0000000000c97919 */ /* 0x000ea20000002700 */
[----:B------:R-:W5:Y:S01]  /*0120*/  S2UR UR6, SR_CgaCtaId ;  /* 0x00000000000679c3 */ /* 0x000f620000008800 */
[----:B------:R-:W-:Y:S01]  /*0130*/  UMOV UR25, URZ ;  /* 0x000000ff00197c82 */ /* 0x000fe20008000000 */
[----:B------:R-:W-:-:S06]  /*0140*/  UMOV UR26, URZ ;  /* 0x000000ff001a7c82 */ /* 0x000fcc0008000000 */
        /* <DEDUP_REMOVED lines=16> */
[----:B------:R-:W-:Y:S01]  /*0250*/  LOP3.LUT R8, R2, 0x200, RZ, 0xc0, !PT ;  /* 0x0000020002087812 */ /* 0x000fe200078ec0ff */
[----:B------:R-:W-:Y:S01]  /*0260*/  UIADD3 UR4, UPT, UPT, UR6, 0x12000, URZ ;  /* 0x0001200006047890 */ /* 0x000fe2000fffe0ff */
[----:B------:R-:W-:-:S02]  /*0270*/  LOP3.LUT R211, R6, 0x1c0, R5, 0xf8, !PT ;  /* 0x000001c006d37812 */ /* 0x000fc400078ef805 */
[----:B------:R-:W-:Y:S02]  /*0280*/  LOP3.LUT R197, R8, 0x3800, R5, 0xf8, !PT ;  /* 0x0000380008c57812 */ /* 0x000fe400078ef805 */
[----:B------:R-:W-:Y:S02]  /*0290*/  SHF.R.U32.HI R206, RZ, 0x3, R204 ;  /* 0x00000003ffce7819 */ /* 0x000fe400000116cc */
[----:B------:R-:W-:Y:S02]  /*02a0*/  LOP3.LUT R5, R5, 0x1c0, RZ, 0xc0, !PT ;  /* 0x000001c005057812 */ /* 0x000fe400078ec0ff */
[----:B------:R-:W-:Y:S01]  /*02b0*/  LOP3.LUT R6, R3, 0x1c0, RZ, 0xc0, !PT ;  /* 0x000001c003067812 */ /* 0x000fe200078ec0ff */
[----:B------:R-:W-:Y:S01]  /*02c0*/  VIADD R207, R206, 0x20 ;  /* 0x00000020cecf7836 */ /* 0x000fe20000000000 */
[----:B------:R-:W-:Y:S02]  /*02d0*/  LOP3.LUT R5, R5, 0x18, R206, 0xf8, !PT ;  /* 0x0000001805057812 */ /* 0x000fe400078ef8ce */
[----:B------:R-:W-:-:S02]  /*02e0*/  LOP3.LUT R9, R0, 0x10, RZ, 0xc0, !PT ;  /* 0x0000001000097812 */ /* 0x000fc400078ec0ff */
[----:B------:R-:W-:Y:S02]  /*02f0*/  LOP3.LUT R210, R5, 0x38, R4, 0x78, !PT ;  /* 0x0000003805d27812 */ /* 0x000fe400078e7804 */
[----:B------:R-:W-:Y:S02]  /*0300*/  LOP3.LUT R5, R6, 0x38, R205, 0xf8, !PT ;  /* 0x0000003806057812 */ /* 0x000fe400078ef8cd */
[----:B------:R-:W-:Y:S02]  /*0310*/  LOP3.LUT R6, R9, 0x8, R204, 0xf8, !PT ;  /* 0x0000000809067812 */ /* 0x000fe400078ef8cc */
[C---:B------:R-:W-:Y:S02]  /*0320*/  LOP3.LUT R0, R5.reuse, 0x8, R0, 0x78, !PT ;  /* 0x0000000805007812 */ /* 0x040fe400078e7800 */
[----:B------:R-:W-:Y:S02]  /*0330*/  LOP3.LUT R191, R6, R5, RZ, 0x3c, !PT ;  /* 0x0000000506bf7212 */ /* 0x000fe400078e3cff */
[----:B------:R-:W-:-:S02]  /*0340*/  LOP3.LUT R6, R5, 0x8, R204, 0x78, !PT ;  /* 0x0000000805067812 */ /* 0x000fc400078e78cc */
[----:B------:R-:W-:Y:S02]  /*0350*/  LOP3.LUT R5, R4, 0x20, RZ, 0xc0, !PT ;  /* 0x0000002004057812 */ /* 0x000fe400078ec0ff */
[----:B------:R-:W-:Y:S02]  /*0360*/  LOP3.LUT R11, R2, 0xc00, RZ, 0xc0, !PT ;  /* 0x00000c00020b7812 */ /* 0x000fe400078ec0ff */
[----:B------:R-:W-:Y:S02]  /*0370*/  LOP3.LUT R198, R5, 0x18, R206, 0xf8, !PT ;  /* 0x0000001805c67812 */ /* 0x000fe400078ef8ce */
[----:B------:R-:W-:Y:S02]  /*0380*/  LOP3.LUT R189, R3, 0x200, RZ, 0xc0, !PT ;  /* 0x0000020003bd7812 */ /* 0x000fe400078ec0ff */
[----:B--2---:R-:W-:Y:S02]  /*0390*/  LEA R208, P0, R202, R208, 0x2 ;  /* 0x000000d0cad07211 */ /* 0x004fe400078010ff */
[----:B------:R-:W-:-:S02]  /*03a0*/  LOP3.LUT R198, R198, 0x1c0, R3, 0xf8, !PT ;  /* 0x000001c0c6c67812 */ /* 0x000fc400078ef803 */
[----:B------:R-:W-:Y:S02]  /*03b0*/  LOP3.LUT R8, R11, 0x6, R4, 0xf8, !PT ;  /* 0x000000060b087812 */ /* 0x000fe400078ef804 */
[C-C-:B------:R-:W-:Y:S02]  /*03c0*/  LOP3.LUT R199, R189.reuse, 0xc00, R2.reuse, 0xf8, !PT ;  /* 0x00000c00bdc77812 */ /* 0x140fe400078ef802 */
[----:B------:R-:W-:Y:S02]  /*03d0*/  R2P PR, R204, 0xe ;  /* 0x0000000ecc007804 */ /* 0x000fe40000000000 */
[----:B------:R-:W-:Y:S02]  /*03e0*/  LOP3.LUT R189, R189, 0x400, R2, 0xf8, !PT ;  /* 0x00000400bdbd7812 */ /* 0x000fe400078ef802 */
[----:B------:R-:W-:Y:S02]  /*03f0*/  LOP3.LUT R198, R198, 0x38, R205, 0x78, !PT ;  /* 0x00000038c6c67812 */ /* 0x000fe400078e78cd */
[----:B------:R-:W-:-:S02]  /*0400*/  LOP3.LUT R211, R8, R211, RZ, 0xfc, !PT ;  /* 0x000000d308d37212 */ /* 0x000fc400078efcff */
[----:B------:R-:W-:Y:S02]  /*0410*/  LOP3.LUT R197, R197, R6, RZ, 0xfc, !PT ;  /* 0x00000006c5c57212 */ /* 0x000fe400078efcff */
[-C--:B------:R-:W-:Y:S02]  /*0420*/  LOP3.LUT R199, R199, R0.reuse, RZ, 0xfc, !PT ;  /* 0x00000000c7c77212 */ /* 0x080fe400078efcff */
[----:B------:R-:W-:Y:S02]  /*0430*/  LOP3.LUT R189, R189, R0, RZ, 0xfc, !PT ;  /* 0x00000000bdbd7212 */ /* 0x000fe400078efcff */
[----:B------:R-:W-:Y:S02]  /*0440*/  LOP3.LUT R198, R198, 0x200, R3, 0xf8, !PT ;  /* 0x00000200c6c67812 */ /* 0x000fe400078ef803 */
[----:B------:R-:W-:Y:S02]  /*0450*/  LOP3.LUT R7, R2, 0x400, RZ, 0xc0, !PT ;  /* 0x0000040002077812 */ /* 0x000fe400078ec0ff */
[----:B------:R-:W-:-:S02]  /*0460*/  LOP3.LUT R3, R205, 0x1f8, RZ, 0xc0, !PT ;  /* 0x000001f8cd037812 */ /* 0x000fc400078ec0ff */
[----:B------:R-:W-:Y:S02]  /*0470*/  LEA R211, R211, UR5, 0x1 ;  /* 0x00000005d3d37c11 */ /* 0x000fe4000f8e08ff */
[----:B------:R-:W-:Y:S02]  /*0480*/  LOP3.LUT R191, R191, 0x200, R2, 0xf8, !PT ;  /* 0x00000200bfbf7812 */ /* 0x000fe400078ef802 */
[----:B------:R-:W-:Y:S01]  /*0490*/  SEL R194, R194, 0xffffffc0, !P2 ;  /* 0xffffffc0c2c27807 */ /* 0x000fe20005000000 */
[----:B------:R-:W-:Y:S01]  /*04a0*/  VIADD R238, R211, 0x20 ;  /* 0x00000020d3ee7836 */ /* 0x000fe20000000000 */
[----:B------:R-:W-:Y:S01]  /*04b0*/  LEA R197, R197, UR4, 0x1 ;  /* 0x00000004c5c57c11 */ /* 0x000fe2000f8e08ff */
[----:B------:R-:W-:Y:S01]  /*04c0*/  @P3 VIADD R238, R211, 0xffffffe0 ;  /* 0xffffffe0d3ee3836 */ /* 0x000fe20000000000 */
[----:B------:R-:W-:Y:S02]  /*04d0*/  LEA R199, R199, UR6, 0x1 ;  /* 0x00000006c7c77c11 */ /* 0x000fe4000f8e08ff */
[----:B------:R-:W-:Y:S01]  /*04e0*/  LEA R189, R189, UR6, 0x1 ;  /* 0x00000006bdbd7c11 */ /* 0x000fe2000f8e08ff */
[----:B------:R-:W-:Y:S01]  /*04f0*/  IMAD.IADD R193, R197, 0x1, R194 ;  /* 0x00000001c5c17824 */ /* 0x000fe200078e02c2 */
[----:B------:R-:W-:Y:S01]  /*0500*/  LOP3.LUT R7, R7, 0x6, R4, 0xf8, !PT ;  /* 0x0000000607077812 */ /* 0x000fe200078ef804 */
[----:B------:R-:W-:Y:S01]  /*0510*/  IMAD.IADD R185, R199, 0x1, R194 ;  /* 0x00000001c7b97824 */ /* 0x000fe200078e02c2 */
[----:B------:R-:W-:Y:S01]  /*0520*/  LOP3.LUT R212, R3, 0x38, R204, 0x78, !PT ;  /* 0x0000003803d47812 */ /* 0x000fe200078e78cc */
[----:B------:R-:W-:Y:S01]  /*0530*/  IMAD.IADD R2, R194, 0x1, R189 ;  /* 0x00000001c2027824 */ /* 0x000fe200078e02bd */
[----:B------:R-:W-:Y:S01]  /*0540*/  SEL R196, R196, 0xffffffe0, !P1 ;  /* 0xffffffe0c4c47807 */ /* 0x000fe20004800000 */
[C---:B------:R-:W-:Y:S01]  /*0550*/  VIADD R237, R238.reuse, 0x10 ;  /* 0x00000010eeed7836 */ /* 0x040fe20000000000 */
[----:B------:R-:W-:Y:S01]  /*0560*/  LEA R191, R191, UR5, 0x1 ;  /* 0x00000005bfbf7c11 */ /* 0x000fe2000f8e08ff */
[----:B------:R-:W-:Y:S01]  /*0570*/  @P2 VIADD R237, R238, 0xfffffff0 ;  /* 0xfffffff0eeed2836 */ /* 0x000fe20000000000 */
        /* <DEDUP_REMOVED lines=9> */
[----:B------:R-:W-:Y:S01]  /*0610*/  IMAD.IADD R192, R196, 0x1, R193 ;  /* 0x00000001c4c07824 */ /* 0x000fe200078e02c1 */
[----:B------:R-:W-:Y:S01]  /*0620*/  LEA R212, R212, UR6, 0x1 ;  /* 0x00000006d4d47c11 */ /* 0x000fe2000f8e08ff */
[----:B------:R-:W-:Y:S01]  /*0630*/  IMAD.IADD R184, R196, 0x1, R185 ;  /* 0x00000001c4b87824 */ /* 0x000fe200078e02b9 */
[----:B------:R-:W-:Y:S01]  /*0640*/  LEA R210, R210, UR4, 0x1 ;  /* 0x00000004d2d27c11 */ /* 0x000fe2000f8e08ff */
[----:B------:R-:W-:Y:S01]  /*0650*/  IMAD.IADD R0, R196, 0x1, R2 ;  /* 0x00000001c4007824 */ /* 0x000fe200078e0202 */
[----:B---34-:R-:W-:-:S07]  /*0660*/  LEA R198, R198, UR6, 0x1 ;  /* 0x00000006c6c67c11 */ /* 0x018fce000f8e08ff */
.L_x_1739:
[----:B-1----:R-:W1:Y:S01]  /*0670*/  LDCU.64 UR6, c[0x0][0x470] ;  /* 0x00008e00ff0677ac */ /* 0x002e620008000a00 */
[----:B------:R-:W2:Y:S01]  /*0680*/  LDC.64 R4, c[0x0][0x460] ;  /* 0x00011800ff047b82 */ /* 0x000ea20000000a00 */
        /* <DEDUP_REMOVED lines=13> */
[C---:B------:R-:W-:Y:S01]  /*0760*/  @P4 IADD3 R18, P1, PT, R15.reuse, UR6, RZ ;  /* 0x000000060f124c10 */ /* 0x040fe2000ff3e0ff */
[----:B------:R-:W-:Y:S01]  /*0770*/  IMAD.MOV.U32 R12, RZ, RZ, -0x1 ;  /* 0xffffffffff0c7424 */ /* 0x000fe200078e00ff */
[----:B------:R-:W-:Y:S01]  /*0780*/  @P3 IADD3 R16, P0, PT, R15, UR4, RZ ;  /* 0x000000040f103c10 */ /* 0x000fe2000ff1e0ff */
[----:B------:R-:W-:Y:S01]  /*0790*/  IMAD.MOV.U32 R236, RZ, RZ, -0x1 ;  /* 0xffffffffffec7424 */ /* 0x000fe200078e00ff */
[C---:B------:R-:W-:Y:S01]  /*07a0*/  @P4 IADD3.X R19, PT, PT, R4.reuse, UR7, RZ, P1, !PT ;  /* 0x0000000704134c10 */ /* 0x040fe20008ffe4ff */
[----:B------:R-:W1:Y:S01]  /*07b0*/  @!P3 LDC R11, c[0x0][0x43c] ;  /* 0x00010f00ff0bbb82 */ /* 0x000e620000000800 */
[----:B------:R-:W-:-:S03]  /*07c0*/  @P3 IADD3.X R17, PT, PT, R4, UR5, RZ, P0, !PT ;  /* 0x0000000504113c10 */ /* 0x000fc600087fe4ff */
[----:B------:R-:W2:Y:S04]  /*07d0*/  @P4 LDG.E R235, desc[UR20][R18.64] ;  /* 0x0000001412eb4981 */ /* 0x000ea8000c1e1900 */
[----:B------:R-:W2:Y:S04]  /*07e0*/  @P3 LDG.E R234, desc[UR20][R16.64] ;  /* 0x0000001410ea3981 */ /* 0x000ea8000c1e1900 */
[----:B-----5:R3:W5:Y:S04]  /*07f0*/  @P5 LDG.E R12, desc[UR20][R208.64] ;  /* 0x00000014d00c5981 */ /* 0x020768000c1e1900 */
[----:B------:R3:W5:Y:S01]  /*0800*/  @P2 LDG.E R9, desc[UR20][R208.64+0x4] ;  /* 0x00000414d0092981 */ /* 0x000762000c1e1900 */
[----:B----4-:R-:W-:-:S02]  /*0810*/  IADD3 R14, P0, PT, R15, R6, RZ ;  /* 0x000000060f0e7210 */ /* 0x010fc40007f1e0ff */
[----:B------:R-:W-:Y:S02]  /*0820*/  ISETP.NE.AND P4, PT, R200, RZ, PT ;  /* 0x000000ffc800720c */ /* 0x000fe40003f85270 */
[----:B------:R-:W-:Y:S01]  /*0830*/  ISETP.EQ.U32.AND P1, PT, R6, RZ, PT ;  /* 0x000000ff0600720c */ /* 0x000fe20003f22070 */
[----:B------:R-:W-:Y:S02]  /*0840*/  IMAD.X R15, R4, 0x1, R7, P0 ;  /* 0x00000001040f7824 */ /* 0x000fe400000e0607 */
[----:B------:R-:W4:Y:S01]  /*0850*/  @!P3 LDC.64 R4, c[0x0][0x488] ;  /* 0x00012200ff04bb82 */ /* 0x000f220000000a00 */
[----:B------:R-:W-:-:S07]  /*0860*/  ISETP.EQ.OR.EX P1, PT, R7, RZ, !P4, P1 ;  /* 0x000000ff0700720c */ /* 0x000fce0006722710 */
[----:B------:R-:W1:Y:S06]  /*0870*/  @!P2 LDC R8, c[0x0][0x434] ;  /* 0x00010d00ff08ab82 */ /* 0x000e6c0000000800 */
[----:B------:R3:W5:Y:S01]  /*0880*/  @!P1 LDG.E R236, desc[UR20][R14.64] ;  /* 0x000000140eec9981 */ /* 0x000762000c1e1900 */
[----:B------:R-:W-:-:S04]  /*0890*/  ISETP.NE.U32.AND P1, PT, R6, RZ, PT ;  /* 0x000000ff0600720c */ /* 0x000fc80003f25070 */
[----:B------:R-:W-:Y:S02]  /*08a0*/  ISETP.NE.AND.EX P1, PT, R7, RZ, PT, P1 ;  /* 0x000000ff0700720c */ /* 0x000fe40003f25310 */
[----:B----4-:R-:W-:Y:S01]  /*08b0*/  @!P3 ISETP.NE.U32.AND P0, PT, R4, RZ, PT ;  /* 0x000000ff0400b20c */ /* 0x010fe20003f05070 */
[----:B------:R-:W-:-:S03]  /*08c0*/  USHF.L.U32 UR23, UR19, 0x6, URZ ;  /* 0x0000000613177899 */ /* 0x000fc600080006ff */
[----:B------:R-:W-:-:S04]  /*08d0*/  @!P3 ISETP.NE.AND.EX P0, PT, R5, RZ, PT, P0 ;  /* 0x000000ff0500b20c */ /* 0x000fc80003f05300 */
[----:B-1----:R-:W-:Y:S01]  /*08e0*/  @!P3 SEL R11, R11, RZ, P0 ;  /* 0x000000ff0b0bb207 */ /* 0x002fe20000000000 */
[----:B--2---:R-:W-:Y:S02]  /*08f0*/  @P3 IMAD.IADD R234, R234, 0x1, -R235 ;  /* 0x00000001eaea3824 */ /* 0x004fe400078e0aeb */
[----:B---3--:R-:W-:Y:S06]  /*0900*/  @!P1 BRA `(.L_x_1702) ;  /* 0x00000000000c9947 */ /* 0x008fec0003800000 */
[----:B------:R-:W2:Y:S02]  /*0910*/  @P4 LDG.E R5, desc[UR20][R14.64+0x4] ;  /* 0x000004140e054981 */ /* 0x000ea4000c1e1900 */
[----:B--2--5:R-:W-:-:S06]  /*0920*/  @P4 IADD3 R10, PT, PT, R5, -R236, RZ ;  /* 0x800000ec050a4210 */ /* 0x024fcc0007ffe0ff */
[----:B------:R1:W5:Y:S02]  /*0930*/  @!P4 LDG.E R10, desc[UR20][R14.64] ;  /* 0x000000140e0ac981 */ /* 0x000364000c1e1900 */
.L_x_1702:
        /* <DEDUP_REMOVED lines=30> */
.L_x_1704:
[----:B------:R-:W2:Y:S01]  /*0b20*/  LDCU.64 UR14, c[0x0][0x3b8] ;  /* 0x00007700ff0e77ac */ /* 0x000ea20008000a00 */
[----:B-1----:R-:W-:-:S05]  /*0b30*/  IADD3 R14, PT, PT, R235, R236, RZ ;  /* 0x000000eceb0e7210 */ /* 0x002fca0007ffe0ff */
[C---:B--2---:R-:W-:Y:S02]  /*0b40*/  IMAD R11, R14.reuse, UR15, RZ ;  /* 0x0000000f0e0b7c24 */ /* 0x044fe4000f8e02ff */
[----:B------:R-:W-:-:S05]  /*0b50*/  IMAD.WIDE.U32 R14, R14, UR14, RZ ;  /* 0x0000000e0e0e7c25 */ /* 0x000fca000f8e00ff */
[----:B------:R-:W-:Y:S02]  /*0b60*/  IADD3 R11, PT, PT, R15, R11, RZ ;  /* 0x0000000b0f0b7210 */ /* 0x000fe40007ffe0ff */
.L_x_1705:
[----:B------:R-:W1:Y:S01]  /*0b70*/  LDC R4, c[0x0][0x3e8] ;  /* 0x0000fa00ff047b82 */ /* 0x000e620000000800 */
[----:B------:R-:W-:Y:S01]  /*0b80*/  USHF.R.S32.HI UR22, URZ, 0x1f, UR23 ;  /* 0x0000001fff167899 */ /* 0x000fe20008011417 */
[----:B-1----:R-:W-:-:S04]  /*0b90*/  IABS R7, R4 ;  /* 0x0000000400077213 */ /* 0x002fc80000000000 */
[----:B------:R-:W1:Y:S08]  /*0ba0*/  I2F.RP R10, R7 ;  /* 0x00000007000a7306 */ /* 0x000e700000209400 */
[----:B-1----:R-:W1:Y:S02]  /*0bb0*/  MUFU.RCP R22, R10 ;  /* 0x0000000a00167308 */ /* 0x002e640000001000 */
[----:B-1----:R-:W-:-:S06]  /*0bc0*/  VIADD R22, R22, 0xffffffe ;  /* 0x0ffffffe16167836 */ /* 0x002fcc0000000000 */
[----:B------:R-:W1:Y:S02]  /*0bd0*/  F2I.FTZ.U32.TRUNC.NTZ R23, R22 ;  /* 0x0000001600177305 */ /* 0x000e64000021f000 */
[----:B-1----:R-:W-:Y:S01]  /*0be0*/  IMAD.MOV R5, RZ, RZ, -R23 ;  /* 0x000000ffff057224 */ /* 0x002fe200078e0a17 */
        /* <DEDUP_REMOVED lines=30> */
.L_x_1706:
[----:B------:R-:W1:Y:S01]  /*0dd0*/  LDCU.64 UR12, c[0x0][0x3c0] ;  /* 0x00007800ff0c77ac */ /* 0x000e620008000a00 */
[----:B------:R-:W-:-:S05]  /*0de0*/  IADD3 R4, PT, PT, R235, R236, RZ ;  /* 0x000000eceb047210 */ /* 0x000fca0007ffe0ff */
[C---:B-1----:R-:W-:Y:S02]  /*0df0*/  IMAD R15, R4.reuse, UR13, RZ ;  /* 0x0000000d040f7c24 */ /* 0x042fe4000f8e02ff */
[----:B------:R-:W-:-:S05]  /*0e00*/  IMAD.WIDE.U32 R4, R4, UR12, RZ ;  /* 0x0000000c04047c25 */ /* 0x000fca000f8e00ff */
[----:B------:R-:W-:Y:S02]  /*0e10*/  IADD3 R15, PT, PT, R5, R15, RZ ;  /* 0x0000000f050f7210 */ /* 0x000fe40007ffe0ff */
[----:B------:R-:W-:-:S07]  /*0e20*/  MOV R16, R4 ;  /* 0x0000000400107202 */ /* 0x000fce0000000f00 */
.L_x_1707:
        /* <DEDUP_REMOVED lines=27> */
.L_x_1708:
[-C--:B------:R-:W-:Y:S02]  /*0fe0*/  IMAD R26, R7, R12.reuse, RZ ;  /* 0x0000000c071a7224 */ /* 0x080fe400078e02ff */
[----:B------:R-:W-:-:S05]  /*0ff0*/  IMAD.WIDE.U32 R28, R6, R12, RZ ;  /* 0x0000000c061c7225 */ /* 0x000fca00078e00ff */
[----:B------:R-:W-:Y:S02]  /*1000*/  IADD3 R26, PT, PT, R29, R26, RZ ;  /* 0x0000001a1d1a7210 */ /* 0x000fe40007ffe0ff */
.L_x_1709:
        /* <DEDUP_REMOVED lines=20> */
.L_x_1710:
[----:B------:R-:W1:Y:S01]  /*1150*/  LDC R18, c[0x0][0x434] ;  /* 0x00010d00ff127b82 */ /* 0x000e620000000800 */
[----:B------:R-:W-:-:S04]  /*1160*/  IMAD R5, R202, UR24, R201 ;  /* 0x00000018ca057c24 */ /* 0x000fc8000f8e02c9 */
[----:B-1----:R-:W-:-:S03]  /*1170*/  IMAD R18, R5, R18, RZ ;  /* 0x0000001205127224 */ /* 0x002fc600078e02ff */
.L_x_1711:
        /* <DEDUP_REMOVED lines=11> */
.L_x_1712:
[----:B------:R-:W1:Y:S01]  /*1230*/  LDC R24, c[0x0][0x444] ;  /* 0x00011100ff187b82 */ /* 0x000e620000000800 */
[----:B------:R-:W-:-:S04]  /*1240*/  IMAD R5, R202, UR24, R201 ;  /* 0x00000018ca057c24 */ /* 0x000fc8000f8e02c9 */
[----:B-1----:R-:W-:-:S07]  /*1250*/  IMAD R24, R5, R24, RZ ;  /* 0x0000001805187224 */ /* 0x002fce00078e02ff */
.L_x_1713:
[----:B------:R-:W1:Y:S01]  /*1260*/  S2R R12, SR_TID.X ;  /* 0x00000000000c7919 */ /* 0x000e620000002100 */
[----:B------:R-:W2:Y:S01]  /*1270*/  LDC.64 R6, c[0x0][0x5f8] ;  /* 0x00017e00ff067b82 */ /* 0x000ea20000000a00 */
[----:B------:R-:W3:Y:S01]  /*1280*/  LDCU.128 UR4, c[0x0][0x590] ;  /* 0x0000b200ff0477ac */ /* 0x000ee20008000c00 */
[----:B------:R-:W-:Y:S01]  /*1290*/  IADD3 R34, P1, PT, R214, R34, RZ ;  /* 0x00000022d6227210 */ /* 0x000fe20007f3e0ff */
[----:B------:R-:W-:Y:S01]  /*12a0*/  IMAD R22, R22, UR24, RZ ;  /* 0x0000001816167c24 */ /* 0x000fe2000f8e02ff */
[----:B------:R-:W-:Y:S01]  /*12b0*/  MOV R215, RZ ;  /* 0x000000ff00d77202 */ /* 0x000fe20000000f00 */
[----:B------:R-:W4:Y:S01]  /*12c0*/  LDCU.64 UR10, c[0x0][0x3c8] ;  /* 0x00007900ff0a77ac */ /* 0x000f220008000a00 */
[----:B------:R-:W-:Y:S01]  /*12d0*/  ISETP.NE.AND P6, PT, RZ, UR8, PT ;  /* 0x00000008ff007c0c */ /* 0x000fe2000bfc5270 */
[----:B------:R-:W-:Y:S01]  /*12e0*/  IMAD.X R35, RZ, RZ, R13, P1 ;  /* 0x000000ffff237224 */ /* 0x000fe200008e060d */
[----:B------:R-:W5:Y:S01]  /*12f0*/  LDC.64 R4, c[0x0][0x3b0] ;  /* 0x0000ec00ff047b82 */ /* 0x000f620000000a00 */
[--C-:B------:R-:W-:Y:S01]  /*1300*/  IADD3 R23, P2, P1, R30, R28, R27.reuse ;  /* 0x0000001c1e177210 */ /* 0x100fe2000795e01b */
[----:B------:R-:W4:Y:S01]  /*1310*/  LDCU.64 UR8, c[0x0][0x550] ;  /* 0x0000aa00ff0877ac */ /* 0x000f220008000a00 */
[----:B------:R-:W-:Y:S01]  /*1320*/  SHF.R.S32.HI R27, RZ, 0x1f, R27 ;  /* 0x0000001fff1b7819 */ /* 0x000fe2000001141b */
[----:B------:R-:W-:Y:S01]  /*1330*/  BSSY.RECONVERGENT B1, `(.L_x_1703) ;  /* 0x000060e000017945 */ /* 0x000fe20003800200 */
[----:B------:R-:W4:Y:S02]  /*1340*/  LDCU.64 UR16, c[0x0][0x570] ;  /* 0x0000ae00ff1077ac */ /* 0x000f240008000a00 */
[----:B------:R-:W-:Y:S01]  /*1350*/  IADD3.X R25, PT, PT, R25, R26, R27, P2, P1 ;  /* 0x0000001a19197210 */ /* 0x000fe200017e241b */
[----:B------:R-:W4:Y:S01]  /*1360*/  LDC.64 R248, c[0x0][0x420] ;  /* 0x00010800fff87b82 */ /* 0x000f220000000a00 */
[----:B---3--:R-:W-:-:S04]  /*1370*/  IMAD R32, R21, UR4, RZ ;  /* 0x0000000415207c24 */ /* 0x008fc8000f8e02ff */
[C---:B------:R-:W-:Y:S02]  /*1380*/  IMAD R13, R19.reuse, UR5, R32 ;  /* 0x00000005130d7c24 */ /* 0x040fe4000f8e0220 */
[----:B------:R-:W-:-:S04]  /*1390*/  IMAD.WIDE.U32 R32, R19, UR4, R34 ;  /* 0x0000000413207c25 */ /* 0x000fc8000f8e0022 */
[----:B--2---:R-:W-:-:S04]  /*13a0*/  IMAD.WIDE.U32 R26, R6, UR18, RZ ;  /* 0x00000012061a7c25 */ /* 0x004fc8000f8e00ff */
[-C--:B-----5:R-:W-:Y:S01]  /*13b0*/  IMAD R6, R21, R4.reuse, RZ ;  /* 0x0000000415067224 */ /* 0x0a0fe200078e02ff */
[----:B------:R-:W-:Y:S01]  /*13c0*/  SEL R26, R26, RZ, P6 ;  /* 0x000000ff1a1a7207 */ /* 0x000fe20003000000 */
[----:B------:R-:W-:-:S04]  /*13d0*/  IMAD.WIDE.U32 R28, R19, R4, R214 ;  /* 0x00000004131c7225 */ /* 0x000fc800078e00d6 */
[----:B------:R-:W-:Y:S01]  /*13e0*/  IMAD.IADD R33, R33, 0x1, R13 ;  /* 0x0000000121217824 */ /* 0x000fe200078e020d */
[----:B-1----:R-:W-:Y:S01]  /*13f0*/  LOP3.LUT R13, R12, 0x1f, RZ, 0xc0, !PT ;  /* 0x0000001f0c0d7812 */ /* 0x002fe200078ec0ff */
[----:B------:R-:W-:Y:S01]  /*1400*/  IMAD R6, R19, R5, R6 ;  /* 0x0000000513067224 */ /* 0x000fe200078e0206 */
[----:B------:R-:W-:Y:S01]  /*1410*/  IADD3 R28, P3, PT, R20, R28, RZ ;  /* 0x0000001c141c7210 */ /* 0x000fe20007f7e0ff */
[----:B------:R-:W-:-:S03]  /*1420*/  IMAD.WIDE.U32 R32, R201, UR6, R32 ;  /* 0x00000006c9207c25 */ /* 0x000fc6000f8e0020 */
[----:B------:R-:W-:Y:S01]  /*1430*/  IADD3.X R29, PT, PT, R17, R29, R6, P3, !PT ;  /* 0x0000001d111d7210 */ /* 0x000fe20001ffe406 */
[----:B------:R-:W-:Y:S02]  /*1440*/  IMAD R21, R204, R22, R13 ;  /* 0x00000016cc157224 */ /* 0x000fe400078e020d */
[----:B------:R-:W-:Y:S02]  /*1450*/  IMAD R7, R7, UR18, R27 ;  /* 0x0000001207077c24 */ /* 0x000fe4000f8e021b */
[----:B------:R-:W-:Y:S01]  /*1460*/  IMAD R33, R201, UR7, R33 ;  /* 0x00000007c9217c24 */ /* 0x000fe2000f8e0221 */
[----:B------:R-:W1:Y:S01]  /*1470*/  LDCU.64 UR6, c[0x0][0x380] ;  /* 0x00007000ff0677ac */ /* 0x000e620008000a00 */
[----:B------:R-:W-:Y:S01]  /*1480*/  IADD3 R23, P2, P1, R21, R23, R26 ;  /* 0x0000001715177210 */ /* 0x000fe2000795e01a */
[----:B----4-:R-:W-:Y:S01]  /*1490*/  IMAD.WIDE.U32 R30, R201, UR10, R28 ;  /* 0x0000000ac91e7c25 */ /* 0x010fe2000f8e001c */
[----:B------:R-:W-:Y:S01]  /*14a0*/  SHF.R.S32.HI R6, RZ, 0x1f, R21 ;  /* 0x0000001fff067819 */ /* 0x000fe20000011415 */
[----:B------:R-:W2:Y:S01]  /*14b0*/  LDC.64 R26, c[0x0][0x5e8] ;  /* 0x00017a00ff1a7b82 */ /* 0x000ea20000000a00 */
[----:B------:R-:W-:Y:S01]  /*14c0*/  SEL R7, R7, RZ, P6 ;  /* 0x000000ff07077207 */ /* 0x000fe20003000000 */
[----:B------:R-:W-:Y:S01]  /*14d0*/  IMAD.WIDE.U32 R28, R206, UR4, R32 ;  /* 0x00000004ce1c7c25 */ /* 0x000fe2000f8e0020 */
[----:B------:R-:W-:-:S02]  /*14e0*/  USHF.L.U64.HI UR10, UR4, 0x5, UR5 ;  /* 0x00000005040a7899 */ /* 0x000fc40008010205 */
[----:B------:R-:W-:Y:S01]  /*14f0*/  IADD3.X R7, PT, PT, R6, R25, R7, P2, P1 ;  /* 0x0000001906077210 */ /* 0x000fe200017e2407 */
[----:B------:R-:W-:Y:S01]  /*1500*/  IMAD.SHL.U32 R22, R22, 0x40, RZ ;  /* 0x0000004016167824 */ /* 0x000fe200078e00ff */
[----:B------:R-:W-:Y:S01]  /*1510*/  LEA R244, P2, R28, UR8, 0x1 ;  /* 0x000000081cf47c11 */ /* 0x000fe2000f8408ff */
[----:B------:R-:W-:Y:S02]  /*1520*/  IMAD R6, R206, UR5, R29 ;  /* 0x00000005ce067c24 */ /* 0x000fe4000f8e021d */
[----:B------:R-:W-:Y:S01]  /*1530*/  IMAD R31, R201, UR11, R31 ;  /* 0x0000000bc91f7c24 */ /* 0x000fe2000f8e021f */
[----:B------:R-:W-:Y:S01]  /*1540*/  IADD3 R20, P1, PT, R22, R23, RZ ;  /* 0x0000001716147210 */ /* 0x000fe20007f3e0ff */
[----:B------:R-:W-:Y:S01]  /*1550*/  IMAD R19, R233, 0x40, R24 ;  /* 0x00000040e9137824 */ /* 0x000fe200078e0218 */
[----:B------:R-:W-:Y:S01]  /*1560*/  LEA.HI.X R245, R28, UR9, R6, 0x1, P2 ;  /* 0x000000091cf57c11 */ /* 0x000fe200090f0c06 */
[----:B------:R-:W-:Y:S01]  /*1570*/  IMAD.WIDE.U32 R30, R206, R4, R30 ;  /* 0x00000004ce1e7225 */ /* 0x000fe200078e001e */
[----:B------:R-:W-:Y:S01]  /*1580*/  ISETP.GT.AND P2, PT, R8, RZ, PT ;  /* 0x000000ff0800720c */ /* 0x000fe20003f44270 */
[----:B------:R-:W-:Y:S01]  /*1590*/  USHF.L.U32 UR11, UR4, 0x5, URZ ;  /* 0x00000005040b7899 */ /* 0x000fe200080006ff */
[----:B------:R-:W-:Y:S01]  /*15a0*/  LEA.HI.X.SX32 R7, R22, R7, 0x1, P1 ;  /* 0x0000000716077211 */ /* 0x000fe200008f0eff */
[----:B------:R-:W-:Y:S01]  /*15b0*/  IMAD R17, R206, R5, R31 ;  /* 0x00000005ce117224 */ /* 0x000fe200078e021f */
[----:B------:R-:W-:-:S02]  /*15c0*/  LEA R242, P1, R20, UR16, 0x2 ;  /* 0x0000001014f27c11 */ /* 0x000fc4000f8210ff */
[----:B-1----:R-:W-:Y:S02]  /*15d0*/  LEA R246, P3, R30, UR6, 0x1 ;  /* 0x000000061ef67c11 */ /* 0x002fe4000f8608ff */
[----:B------:R-:W-:Y:S01]  /*15e0*/  LEA.HI.X R243, R20, UR17, R7, 0x2, P1 ;  /* 0x0000001114f37c11 */ /* 0x000fe200088f1407 */
[----:B--2---:R-:W-:Y:S01]  /*15f0*/  IMAD.WIDE R218, R19, 0x4, R26 ;  /* 0x0000000413da7825 */ /* 0x004fe200078e021a */
[----:B------:R-:W-:Y:S02]  /*1600*/  LEA R7, R233, R18, 0x6 ;  /* 0x00000012e9077211 */ /* 0x000fe400078e30ff */
[----:B------:R-:W-:Y:S02]  /*1610*/  LEA.HI.X R247, R30, UR7, R17, 0x1, P3 ;  /* 0x000000071ef77c11 */ /* 0x000fe400098f0c11 */
[----:B------:R-:W-:Y:S01]  /*1620*/  IADD3 R17, P1, PT, R206, 0x20, RZ ;  /* 0x00000020ce117810 */ /* 0x000fe20007f3e0ff */
[----:B------:R-:W-:Y:S01]  /*1630*/  IMAD.WIDE R248, R7, 0x4, R248 ;  /* 0x0000000407f87825 */ /* 0x000fe200078e02f8 */
[----:B------:R-:W-:-:S03]  /*1640*/  SHF.L.U64.HI R5, R4, 0x5, R5 ;  /* 0x0000000504057819 */ /* 0x000fc60000010205 */
[----:B------:R-:W-:Y:S01]  /*1650*/  IMAD.SHL.U32 R7, R4, 0x20, RZ ;  /* 0x0000002004077824 */ /* 0x000fe200078e00ff */
        /* <DEDUP_REMOVED lines=13> */
.L_x_1715:
[----:B------:R-:W1:Y:S01]  /*1730*/  LDCU.64 UR8, c[0x0][0x5c0] ;  /* 0x0000b800ff0877ac */ /* 0x000e620008000a00 */
[----:B------:R-:W-:-:S05]  /*1740*/  IADD3 R5, PT, PT, R235, R236, RZ ;  /* 0x000000eceb057210 */ /* 0x000fca0007ffe0ff */
[C---:B-1----:R-:W-:Y:S02]  /*1750*/  IMAD R6, R5.reuse, UR9, RZ ;  /* 0x0000000905067c24 */ /* 0x042fe4000f8e02ff */
[----:B------:R-:W-:-:S05]  /*1760*/  IMAD.WIDE.U32 R8, R5, UR8, RZ ;  /* 0x0000000805087c25 */ /* 0x000fca000f8e00ff */
[----:B------:R-:W-:Y:S02]  /*1770*/  IADD3 R5, PT, PT, R9, R6, RZ ;  /* 0x0000000609057210 */ /* 0x000fe40007ffe0ff */
[----:B------:R-:W-:Y:S02]  /*1780*/  MOV R6, R8 ;  /* 0x0000000800067202 */ /* 0x000fe40000000f00 */
.L_x_1716:
        /* <DEDUP_REMOVED lines=11> */
.L_x_1717:
[----:B------:R-:W1:Y:S01]  /*1840*/  LDCU.64 UR6, c[0x0][0x5c8] ;  /* 0x0000b900ff0677ac */ /* 0x000e620008000a00 */
[----:B------:R-:W-:-:S05]  /*1850*/  IADD3 R235, PT, PT, R235, R236, RZ ;  /* 0x000000ecebeb7210 */ /* 0x000fca0007ffe0ff */
[C---:B-1----:R-:W-:Y:S02]  /*1860*/  IMAD R8, R235.reuse, UR7, RZ ;  /* 0x00000007eb087c24 */ /* 0x042fe4000f8e02ff */
[----:B------:R-:W-:-:S05]  /*1870*/  IMAD.WIDE.U32 R10, R235, UR6, RZ ;  /* 0x00000006eb0a7c25 */ /* 0x000fca000f8e00ff */
[----:B------:R-:W-:Y:S02]  /*1880*/  IADD3 R8, PT, PT, R11, R8, RZ ;  /* 0x000000080b087210 */ /* 0x000fe40007ffe0ff */
.L_x_1718:
        /* <DEDUP_REMOVED lines=9> */
[----:B------:R-:W-:-:S05]  /*1920*/  IADD3 R12, P0, PT, R6, R12, RZ ;  /* 0x0000000c060c7210 */ /* 0x000fca0007f1e0ff */
[----:B------:R-:W-:Y:S01]  /*1930*/  IADD3.X R13, PT, PT, R5, UR10, R13, P0, !PT ;  /* 0x0000000a050d7c10 */ /* 0x000fe200087fe40d */
[----:B------:R-:W-:Y:S02]  /*1940*/  IMAD.U32 R5, RZ, RZ, UR6 ;  /* 0x00000006ff057e24 */ /* 0x000fe4000f8e00ff */
[----:B-1----:R-:W-:-:S04]  /*1950*/  IMAD.WIDE.U32 R12, R201, UR4, R12 ;  /* 0x00000004c90c7c25 */ /* 0x002fc8000f8e000c */
[----:B------:R-:W-:Y:S01]  /*1960*/  IMAD R7, R201, UR5, R13 ;  /* 0x00000005c9077c24 */ /* 0x000fe2000f8e020d */
[----:B------:R-:W-:Y:S06]  /*1970*/  @P2 BRA `(.L_x_1720) ;  /* 0x0000000000242947 */ /* 0x000fec0003800000 */
[----:B------:R-:W1:Y:S01]  /*1980*/  LDCU.64 UR4, c[0x0][0x560] ;  /* 0x0000ac00ff0477ac */ /* 0x000e620008000a00 */
[----:B------:R-:W-:-:S05]  /*1990*/  MOV R6, R12 ;  /* 0x0000000c00067202 */ /* 0x000fca0000000f00 */
[----:B------:R-:W-:-:S04]  /*19a0*/  IMAD.WIDE.U32 R14, R206, UR8, R6 ;  /* 0x00000008ce0e7c25 */ /* 0x000fc8000f8e0006 */
[----:B------:R-:W-:Y:S01]  /*19b0*/  IMAD R6, R206, UR9, R15 ;  /* 0x00000009ce067c24 */ /* 0x000fe2000f8e020f */
[----:B-1----:R-:W-:-:S04]  /*19c0*/  LEA R18, P0, R14, UR4, 0x1 ;  /* 0x000000040e127c11 */ /* 0x002fc8000f8008ff */
[----:B------:R-:W-:-:S05]  /*19d0*/  LEA.HI.X R19, R14, UR5, R6, 0x1, P0 ;  /* 0x000000050e137c11 */ /* 0x000fca00080f0c06 */
[----:B------:R1:W-:Y:S04]  /*19e0*/  STG.E.128 desc[UR20][R18.64], RZ ;  /* 0x000000ff12007986 */ /* 0x0003e8000c101d14 */
[----:B------:R1:W-:Y:S04]  /*19f0*/  STG.E.128 desc[UR20][R18.64+0x80], RZ ;  /* 0x000080ff12007986 */ /* 0x0003e8000c101d14 */
[----:B------:R1:W-:Y:S02]  /*1a00*/  STG.E.128 desc[UR20][R18.64+0x100], RZ ;  /* 0x000100ff12007986 */ /* 0x0003e4000c101d14 */
.L_x_1720:
[----:B------:R-:W-:Y:S05]  /*1a10*/  BSYNC.RECONVERGENT B0 ;  /* 0x0000000000007941 */ /* 0x000fea0003800200 */
.L_x_1719:
[----:B------:R-:W-:Y:S04]  /*1a20*/  BSSY.RECONVERGENT B0, `(.L_x_1721) ;  /* 0x000000d000007945 */ /* 0x000fe80003800200 */
[----:B------:R-:W-:Y:S05]  /*1a30*/  @P1 BRA `(.L_x_1722) ;  /* 0x00000000002c1947 */ /* 0x000fea0003800000 */
[----:B------:R-:W2:Y:S01]  /*1a40*/  LDCU.64 UR4, c[0x0][0x560] ;  /* 0x0000ac00ff0477ac */ /* 0x000ea20008000a00 */
[----:B------:R-:W-:Y:S01]  /*1a50*/  MOV R13, R7 ;  /* 0x00000007000d7202 */ /* 0x000fe20000000f00 */
[----:B------:R-:W-:Y:S02]  /*1a60*/  IMAD R6, R4, UR8, RZ ;  /* 0x0000000804067c24 */ /* 0x000fe4000f8e02ff */
        /* <DEDUP_REMOVED lines=8> */
.L_x_1722:
[----:B------:R-:W-:Y:S05]  /*1af0*/  BSYNC.RECONVERGENT B0 ;  /* 0x0000000000007941 */ /* 0x000fea0003800200 */
.L_x_1721:
        /* <DEDUP_REMOVED lines=17> */
[----:B------:R3:W-:Y:S04]  /*1c10*/  STG.E.128 desc[UR20][R12.64], RZ ;  /* 0x000000ff0c007986 */ /* 0x0007e8000c101d14 */
[----:B------:R3:W-:Y:S04]  /*1c20*/  STG.E.128 desc[UR20][R12.64+0x80], RZ ;  /* 0x000080ff0c007986 */ /* 0x0007e8000c101d14 */
[----:B------:R3:W-:Y:S02]  /*1c30*/  STG.E.128 desc[UR20][R12.64+0x100], RZ ;  /* 0x000100ff0c007986 */ /* 0x0007e4000c101d14 */
.L_x_1724:
[----:B------:R-:W-:Y:S05]  /*1c40*/  BSYNC.RECONVERGENT B0 ;  /* 0x0000000000007941 */ /* 0x000fea0003800200 */
.L_x_1723:
[----:B------:R-:W-:Y:S05]  /*1c50*/  @P1 BRA `(.L_x_1725) ;  /* 0x0000005400ec1947 */ /* 0x000fea0003800000 */
[----:B------:R-:W4:Y:S01]  /*1c60*/  LDCU.64 UR4, c[0x0][0x568] ;  /* 0x0000ad00ff0477ac */ /* 0x000f220008000a00 */
[----:B------:R-:W-:Y:S01]  /*1c70*/  MOV R6, R8 ;  /* 0x0000000800067202 */ /* 0x000fe20000000f00 */
        /* <DEDUP_REMOVED lines=11> */
.L_x_1714:
[----:B------:R-:W1:Y:S01]  /*1d30*/  LDCU.64 UR6, c[0x0][0x3d0] ;  /* 0x00007a00ff0677ac */ /* 0x000e620008000a00 */
[----:B------:R-:W-:Y:S01]  /*1d40*/  VIADD R216, R234, -UR23 ;  /* 0x80000017ead87c36 */ /* 0x000fe20008000000 */
[----:B------:R-:W2:Y:S01]  /*1d50*/  LDC R213, c[0x0][0x44c] ;  /* 0x00011300ffd57b82 */ /* 0x000ea20000000800 */
[----:B------:R-:W-:Y:S01]  /*1d60*/  IMAD.U32 R18, RZ, RZ, UR14 ;  /* 0x0000000eff127e24 */ /* 0x000fe2000f8e00ff */
[----:B------:R-:W3:Y:S01]  /*1d70*/  LDCU.64 UR4, c[0x0][0x3d8] ;  /* 0x00007b00ff0477ac */ /* 0x000ee20008000a00 */
[----:B------:R-:W-:Y:S01]  /*1d80*/  IMAD.U32 R6, RZ, RZ, UR12 ;  /* 0x0000000cff067e24 */ /* 0x000fe2000f8e00ff */
[-C--:B------:R-:W-:Y:S01]  /*1d90*/  ISETP.GE.AND P3, PT, R206, R216.reuse, PT ;  /* 0x000000d8ce00720c */ /* 0x080fe20003f66270 */
[--C-:B------:R-:W-:Y:S01]  /*1da0*/  IMAD.WIDE.U32 R20, R18, UR23, R214.reuse ;  /* 0x0000001712147c25 */ /* 0x100fe2000f8e00d6 */
[----:B------:R-:W-:Y:S01]  /*1db0*/  UIMAD UR8, UR22, UR14, URZ ;  /* 0x0000000e160872a4 */ /* 0x000fe2000f8e02ff */
[----:B------:R-:W-:Y:S01]  /*1dc0*/  ISETP.GE.AND P2, PT, R207, R216, PT ;  /* 0x000000d8cf00720c */ /* 0x000fe20003f46270 */
[----:B------:R-:W-:Y:S01]  /*1dd0*/  UIMAD UR22, UR22, UR12, URZ ;  /* 0x0000000c161672a4 */ /* 0x000fe2000f8e02ff */
[----:B------:R-:W-:Y:S01]  /*1de0*/  IMAD.WIDE.U32 R18, R6, UR23, R214 ;  /* 0x0000001706127c25 */ /* 0x000fe2000f8e00d6 */
[----:B------:R-:W-:Y:S01]  /*1df0*/  UIMAD UR8, UR23, UR15, UR8 ;  /* 0x0000000f170872a4 */ /* 0x000fe2000f8e0208 */
[----:B------:R-:W-:Y:S01]  /*1e00*/  IADD3 R24, P1, PT, R14, R20, RZ ;  /* 0x000000140e187210 */ /* 0x000fe20007f3e0ff */
[----:B------:R-:W-:Y:S01]  /*1e10*/  UIMAD UR22, UR23, UR13, UR22 ;  /* 0x0000000d171672a4 */ /* 0x000fe2000f8e0216 */
[----:B------:R-:W-:Y:S01]  /*1e20*/  IMAD R14, R233, -0x40, R8 ;  /* 0xffffffc0e90e7824 */ /* 0x000fe200078e0208 */
[----:B------:R-:W-:Y:S01]  /*1e30*/  IADD3 R26, P0, PT, R16, R18, RZ ;  /* 0x00000012101a7210 */ /* 0x000fe20007f1e0ff */
[----:B------:R-:W-:Y:S01]  /*1e40*/  IMAD.U32 R31, RZ, RZ, UR11 ;  /* 0x0000000bff1f7e24 */ /* 0x000fe2000f8e00ff */
[----:B------:R-:W-:Y:S01]  /*1e50*/  IADD3.X R25, PT, PT, R11, UR8, R21, P1, !PT ;  /* 0x000000080b197c10 */ /* 0x000fe20008ffe415 */
[C---:B-1----:R-:W-:Y:S01]  /*1e60*/  IMAD R28, R10.reuse, UR6, RZ ;  /* 0x000000060a1c7c24 */ /* 0x042fe2000f8e02ff */
[-C--:B------:R-:W-:Y:S01]  /*1e70*/  ISETP.GE.AND P4, PT, R207, R14.reuse, PT ;  /* 0x0000000ecf00720c */ /* 0x080fe20003f86270 */
[----:B------:R-:W-:Y:S01]  /*1e80*/  IMAD.U32 R8, RZ, RZ, UR11 ;  /* 0x0000000bff087e24 */ /* 0x000fe2000f8e00ff */
[----:B------:R-:W-:Y:S01]  /*1e90*/  IADD3.X R27, PT, PT, R15, UR22, R19, P0, !PT ;  /* 0x000000160f1b7c10 */ /* 0x000fe200087fe413 */
[----:B---3--:R-:W-:Y:S01]  /*1ea0*/  IMAD R22, R10, UR4, RZ ;  /* 0x000000040a167c24 */ /* 0x008fe2000f8e02ff */
[----:B------:R-:W-:Y:S01]  /*1eb0*/  LOP3.LUT R6, R233, 0x80000001, RZ, 0xc0, !PT ;  /* 0x80000001e9067812 */ /* 0x000fe200078ec0ff */
[----:B------:R-:W1:Y:S01]  /*1ec0*/  @!P3 LDC.64 R10, c[0x0][0x388] ;  /* 0x0000e200ff0abb82 */ /* 0x000e620000000a00 */
[C---:B------:R-:W-:Y:S01]  /*1ed0*/  IMAD R28, R9.reuse, UR7, R28 ;  /* 0x00000007091c7c24 */ /* 0x040fe2000f8e021c */
[----:B------:R-:W-:Y:S01]  /*1ee0*/  ISETP.GE.AND P5, PT, R206, R14, PT ;  /* 0x0000000ece00720c */ /* 0x000fe20003fa6270 */
[----:B------:R-:W-:-:S05]  /*1ef0*/  IMAD.WIDE.U32 R24, R9, UR6, R24 ;  /* 0x0000000609187c25 */ /* 0x000fca000f8e0018 */
[----:B------:R-:W-:Y:S01]  /*1f00*/  @P6 BAR.SYNC.DEFER_BLOCKING 0x0 ;  /* 0x0000000000006b1d */ /* 0x000fe20000010000 */
[----:B------:R-:W-:Y:S01]  /*1f10*/  IMAD R22, R9, UR5, R22 ;  /* 0x0000000509167c24 */ /* 0x000fe2000f8e0216 */
[----:B------:R-:W-:Y:S01]  /*1f20*/  @!P4 LEA R30, P1, R31, R244, 0x1 ;  /* 0x000000f41f1ec211 */ /* 0x000fe200078208ff */
[----:B------:R-:W-:Y:S01]  /*1f30*/  IMAD.WIDE.U32 R26, R9, UR4, R26 ;  /* 0x00000004091a7c25 */ /* 0x000fe2000f8e001a */
[----:B------:R-:W-:-:S03]  /*1f40*/  @!P4 LEA R20, P0, R7, R246, 0x1 ;  /* 0x000000f60714c211 */ /* 0x000fc600078008ff */
[----:B------:R-:W-:Y:S01]  /*1f50*/  @!P2 IMAD R16, R4, UR14, RZ ;  /* 0x0000000e0410ac24 */ /* 0x000fe2000f8e02ff */
[----:B------:R-:W-:Y:S01]  /*1f60*/  @!P4 LEA.HI.X R21, R7, R247, R5, 0x1, P0 ;  /* 0x000000f70715c211 */ /* 0x000fe200000f0c05 */
[----:B------:R-:W-:Y:S01]  /*1f70*/  IMAD.U32 R9, RZ, RZ, UR10 ;  /* 0x0000000aff097e24 */ /* 0x000fe2000f8e00ff */
[----:B------:R-:W3:Y:S01]  /*1f80*/  S2R R215, SR_TID.X ;  /* 0x0000000000d77919 */ /* 0x000ee20000002100 */
[----:B------:R-:W-:Y:S01]  /*1f90*/  IMAD.IADD R29, R25, 0x1, R28 ;  /* 0x00000001191d7824 */ /* 0x000fe200078e021c */
[----:B------:R-:W-:Y:S01]  /*1fa0*/  UIADD3 UR8, UPT, UPT, UR23, 0x40, URZ ;  /* 0x0000004017087890 */ /* 0x000fe2000fffe0ff */
[----:B------:R-:W-:Y:S01]  /*1fb0*/  @!P3 IMAD.MOV.U32 R28, RZ, RZ, R24 ;  /* 0x000000ffff1cb224 */ /* 0x000fe200078e0018 */
[----:B------:R-:W-:Y:S01]  /*1fc0*/  @!P4 LEA.HI.X R31, R8, R245, R9, 0x1, P1 ;  /* 0x000000f5081fc211 */ /* 0x000fe200008f0c09 */
[--C-:B------:R-:W-:Y:S01]  /*1fd0*/  @!P2 IMAD.MOV.U32 R25, RZ, RZ, R29.reuse ;  /* 0x000000ffff19a224 */ /* 0x100fe200078e001d */
[----:B------:R-:W-:Y:S01]  /*1fe0*/  ISETP.NE.AND P1, PT, R6, 0x1, PT ;  /* 0x000000010600780c */ /* 0x000fe20003f25270 */
[----:B------:R-:W-:Y:S01]  /*1ff0*/  @!P2 IMAD R4, R4, UR12, RZ ;  /* 0x0000000c0404ac24 */ /* 0x000fe2000f8e02ff */
[----:B------:R-:W4:Y:S01]  /*2000*/  @!P2 LDC.64 R6, c[0x0][0x388] ;  /* 0x0000e200ff06ab82 */ /* 0x000f220000000a00 */
[----:B------:R-:W-:Y:S01]  /*2010*/  @!P3 IMAD.WIDE.U32 R28, R206, UR14, R28 ;  /* 0x0000000ece1cbc25 */ /* 0x000fe2000f8e001c */
[----:B------:R-:W-:Y:S01]  /*2020*/  SEL R187, RZ, 0x6000, P1 ;  /* 0x00006000ffbb7807 */ /* 0x000fe20000800000 */
[----:B------:R-:W2:Y:S01]  /*2030*/  LDCU UR7, c[0x0][0x590] ;  /* 0x0000b200ff0777ac */ /* 0x000ea20008000800 */
[----:B------:R-:W-:Y:S01]  /*2040*/  @!PT LDS RZ, [RZ] ;  /* 0x00000000fffff984 */ /* 0x000fe20000000800 */
[----:B------:R-:W-:Y:S01]  /*2050*/  @!PT LDS RZ, [RZ] ;  /* 0x00000000fffff984 */ /* 0x000fe20000000800 */
[----:B------:R-:W-:Y:S01]  /*2060*/  @!PT LDS RZ, [RZ] ;  /* 0x00000000fffff984 */ /* 0x000fe20000000800 */
[----:B------:R-:W-:Y:S01]  /*2070*/  @!P5 LDGSTS.E.BYPASS.LTC128B.128 [R212+0xc000], desc[UR20][R244.64] ;  /* 0x0c000000f4d4dfae */ /* 0x000fe2000b981a14 */
[----:B------:R-:W-:Y:S01]  /*2080*/  @!P2 IMAD R15, R17, UR13, R4 ;  /* 0x0000000d110fac24 */ /* 0x000fe2000f8e0204 */
[----:B-1----:R-:W-:Y:S01]  /*2090*/  @!P3 LEA R10, P1, R28, R10, 0x1 ;  /* 0x0000000a1c0ab211 */ /* 0x002fe200078208ff */
[----:B------:R-:W-:Y:S01]  /*20a0*/  @!P3 IMAD R18, R206, UR15, R29 ;  /* 0x0000000fce12bc24 */ /* 0x000fe2000f8e021d */
[----:B------:R-:W1:Y:S01]  /*20b0*/  @!P2 LDC.64 R4, c[0x0][0x390] ;  /* 0x0000e400ff04ab82 */ /* 0x000e620000000a00 */
[----:B------:R-:W-:Y:S01]  /*20c0*/  IMAD.IADD R23, R27, 0x1, R22 ;  /* 0x000000011b177824 */ /* 0x000fe200078e0216 */
[----:B------:R-:W-:Y:S01]  /*20d0*/  @!P5 LDGSTS.E.BYPASS.LTC128B.128 [R212+0xe000], desc[UR20][R244.64+0x80] ;  /* 0x0e000080f4d4dfae */ /* 0x000fe2000b981a14 */
[C---:B------:R-:W-:Y:S01]  /*20e0*/  @!P2 IMAD R16, R17.reuse, UR15, R16 ;  /* 0x0000000f1110ac24 */ /* 0x040fe2000f8e0210 */
[----:B------:R-:W-:Y:S01]  /*20f0*/  @!P3 LEA.HI.X R11, R28, R11, R18, 0x1, P1 ;  /* 0x0000000b1c0bb211 */ /* 0x000fe200008f0c12 */
[----:B------:R-:W-:Y:S01]  /*2100*/  @!P2 IMAD.WIDE.U32 R24, R17, UR14, R24 ;  /* 0x0000000e1118ac25 */ /* 0x000fe2000f8e0018 */
[----:B------:R-:W-:Y:S01]  /*2110*/  @!P5 LDGSTS.E.BYPASS.LTC128B.128 [R212+0x10000], desc[UR20][R244.64+0x100] ;  /* 0x10000100f4d4dfae */ /* 0x000fe2000b981a14 */
[----:B------:R-:W-:Y:S01]  /*2120*/  SHF.R.U32.HI R217, RZ, 0x2, R12 ;  /* 0x00000002ffd97819 */ /* 0x000fe2000001160c */
[----:B------:R-:W2:Y:S01]  /*2130*/  LDC.64 R18, c[0x0][0x528] ;  /* 0x00014a00ff127b82 */ /* 0x000ea20000000a00 */
[----:B------:R-:W-:Y:S01]  /*2140*/  @!P2 IMAD.MOV.U32 R27, RZ, RZ, R23 ;  /* 0x000000ffff1ba224 */ /* 0x000fe200078e0017 */
[----:B------:R1:W-:Y:S01]  /*2150*/  @P5 STS.128 [R212+0xc000], RZ ;  /* 0x00c000ffd4005388 */ /* 0x0003e20000000c00 */
[----:B------:R-:W-:-:S02]  /*2160*/  @!P3 IMAD.MOV.U32 R22, RZ, RZ, R26 ;  /* 0x000000ffff16b224 */ /* 0x000fc400078e001a */
[----:B------:R-:W-:Y:S01]  /*2170*/  IMAD R220, R202, UR24, R201 ;  /* 0x00000018cadc7c24 */ /* 0x000fe2000f8e02c9 */
[----:B------:R1:W-:Y:S01]  /*2180*/  @P5 STS.128 [R212+0xe000], RZ ;  /* 0x00e000ffd4005388 */ /* 0x0003e20000000c00 */
[----:B------:R-:W-:Y:S01]  /*2190*/  IMAD.IADD R232, R212, 0x1, R187 ;  /* 0x00000001d4e87824 */ /* 0x000fe200078e02bb */
[----:B------:R-:W3:Y:S01]  /*21a0*/  @!P3 LDC.64 R8, c[0x0][0x390] ;  /* 0x0000e400ff08bb82 */ /* 0x000ee20000000a00 */
[----:B------:R-:W-:Y:S01]  /*21b0*/  @!P2 IMAD.IADD R16, R25, 0x1, R16 ;  /* 0x000000011910a824 */ /* 0x000fe200078e0210 */
[----:B------:R1:W-:Y:S01]  /*21c0*/  @P5 STS.128 [R212+0x10000], RZ ;  /* 0x010000ffd4005388 */ /* 0x0003e20000000c00 */
[----:B------:R-:W-:-:S04]  /*21d0*/  @!P2 IMAD.WIDE.U32 R26, R17, UR12, R26 ;  /* 0x0000000c111aac25 */ /* 0x000fc8000f8e001a */
[----:B------:R-:W-:Y:S01]  /*21e0*/  IMAD.MOV.U32 R231, RZ, RZ, 0x7f800000 ;  /* 0x7f800000ffe77424 */ /* 0x000fe200078e00ff */
[----:B------:R1:W-:Y:S01]  /*21f0*/  @P4 STS.128 [R212+0xd000], RZ ;  /* 0x00d000ffd4004388 */ /* 0x0003e20000000c00 */
[----:B------:R-:W-:Y:S02]  /*2200*/  @!P2 IMAD.IADD R15, R27, 0x1, R15 ;  /* 0x000000011b0fa824 */ /* 0x000fe400078e020f */
[----:B------:R-:W-:Y:S01]  /*2210*/  IMAD.MOV.U32 R230, RZ, RZ, 0x7f800000 ;  /* 0x7f800000ffe67424 */ /* 0x000fe200078e00ff */
[----:B------:R1:W-:Y:S01]  /*2220*/  @P4 STS.128 [R212+0xf000], RZ ;  /* 0x00f000ffd4004388 */ /* 0x0003e20000000c00 */
[----:B------:R-:W-:Y:S01]  /*2230*/  @!P3 IMAD.WIDE.U32 R22, R206, UR12, R22 ;  /* 0x0000000cce16bc25 */ /* 0x000fe2000f8e0016 */
[----:B------:R-:W-:Y:S02]  /*2240*/  CS2R R142, SRZ ;  /* 0x00000000008e7805 */ /* 0x000fe4000001ff00 */
[----:B------:R-:W-:Y:S01]  /*2250*/  CS2R R140, SRZ ;  /* 0x00000000008c7805 */ /* 0x000fe2000001ff00 */
[----:B------:R1:W-:Y:S01]  /*2260*/  @P4 STS.128 [R212+0x11000], RZ ;  /* 0x011000ffd4004388 */ /* 0x0003e20000000c00 */
[----:B------:R-:W-:-:S02]  /*2270*/  CS2R R146, SRZ ;  /* 0x0000000000927805 */ /* 0x000fc4000001ff00 */
[----:B------:R-:W-:Y:S02]  /*2280*/  CS2R R144, SRZ ;  /* 0x0000000000907805 */ /* 0x000fe4000001ff00 */
[----:B------:R-:W-:Y:S01]  /*2290*/  CS2R R138, SRZ ;  /* 0x00000000008a7805 */ /* 0x000fe2000001ff00 */
        /* <DEDUP_REMOVED lines=8> */
[----:B---3--:R-:W-:-:S02]  /*2320*/  @!P3 LEA R8, P1, R22, R8, 0x1 ;  /* 0x000000081608b211 */ /* 0x008fc400078208ff */
[----:B------:R-:W-:Y:S02]  /*2330*/  CS2R R126, SRZ ;  /* 0x00000000007e7805 */ /* 0x000fe4000001ff00 */
[----:B------:R-:W-:Y:S01]  /*2340*/  CS2R R124, SRZ ;  /* 0x00000000007c7805 */ /* 0x000fe2000001ff00 */
[----:B------:R4:W-:Y:S01]  /*2350*/  @!P4 LDGSTS.E.BYPASS.LTC128B.128 [R212+0x11000], desc[UR20][R30.64+0x100] ;  /* 0x110001001ed4cfae */ /* 0x0009e2000b981a14 */
[----:B------:R-:W-:Y:S02]  /*2360*/  CS2R R130, SRZ ;  /* 0x0000000000827805 */ /* 0x000fe4000001ff00 */
[----:B------:R-:W-:Y:S02]  /*2370*/  CS2R R128, SRZ ;  /* 0x0000000000807805 */ /* 0x000fe4000001ff00 */
[----:B------:R-:W-:Y:S01]  /*2380*/  CS2R R122, SRZ ;  /* 0x00000000007a7805 */ /* 0x000fe2000001ff00 */
[----:B------:R-:W-:Y:S01]  /*2390*/  @!P5 LDGSTS.E.BYPASS.LTC128B.128 [R232], desc[UR20][R246.64] ;  /* 0x00000000f6e8dfae */ /* 0x000fe2000b981a14 */
[----:B------:R-:W-:-:S02]  /*23a0*/  CS2R R120, SRZ ;  /* 0x0000000000787805 */ /* 0x000fc4000001ff00 */
[----:B------:R-:W-:Y:S02]  /*23b0*/  CS2R R118, SRZ ;  /* 0x0000000000767805 */ /* 0x000fe4000001ff00 */
[----:B------:R-:W-:Y:S01]  /*23c0*/  CS2R R116, SRZ ;  /* 0x0000000000747805 */ /* 0x000fe2000001ff00 */
        /* <DEDUP_REMOVED lines=8> */
[----:B------:R3:W-:Y:S01]  /*2450*/  @P5 STS.128 [R232], RZ ;  /* 0x000000ffe8005388 */ /* 0x0007e20000000c00 */
[----:B------:R-:W-:Y:S02]  /*2460*/  CS2R R102, SRZ ;  /* 0x0000000000667805 */ /* 0x000fe4000001ff00 */
[----:B------:R-:W-:Y:S02]  /*2470*/  CS2R R100, SRZ ;  /* 0x0000000000647805 */ /* 0x000fe4000001ff00 */
[----:B------:R-:W-:Y:S01]  /*2480*/  CS2R R62, SRZ ;  /* 0x00000000003e7805 */ /* 0x000fe2000001ff00 */
[----:B------:R3:W-:Y:S01]  /*2490*/  @P5 STS.128 [R232+0x2000], RZ ;  /* 0x002000ffe8005388 */ /* 0x0007e20000000c00 */
[----:B------:R-:W-:-:S02]  /*24a0*/  CS2R R60, SRZ ;  /* 0x00000000003c7805 */ /* 0x000fc4000001ff00 */
[----:B------:R-:W-:Y:S02]  /*24b0*/  CS2R R66, SRZ ;  /* 0x0000000000427805 */ /* 0x000fe4000001ff00 */
[----:B------:R-:W-:Y:S01]  /*24c0*/  CS2R R64, SRZ ;  /* 0x0000000000407805 */ /* 0x000fe2000001ff00 */
[----:B------:R3:W-:Y:S01]  /*24d0*/  @P5 STS.128 [R232+0x4000], RZ ;  /* 0x004000ffe8005388 */ /* 0x0007e20000000c00 */
[----:B------:R-:W-:Y:S02]  /*24e0*/  CS2R R58, SRZ ;  /* 0x00000000003a7805 */ /* 0x000fe4000001ff00 */
[----:B------:R-:W-:Y:S02]  /*24f0*/  CS2R R56, SRZ ;  /* 0x0000000000387805 */ /* 0x000fe4000001ff00 */
[----:B----4-:R-:W-:Y:S01]  /*2500*/  @!P2 LEA R30, P0, R24, R6, 0x1 ;  /* 0x00000006181ea211 */ /* 0x010fe200078008ff */
[----:B------:R3:W-:Y:S01]  /*2510*/  @P4 STS.128 [R232+0x1000], RZ ;  /* 0x001000ffe8004388 */ /* 0x0007e20000000c00 */
[----:B------:R-:W-:Y:S01]  /*2520*/  @!P3 IMAD R6, R206, UR13, R23 ;  /* 0x0000000dce06bc24 */ /* 0x000fe2000f8e0217 */
[----:B------:R-:W-:-:S02]  /*2530*/  CS2R R54, SRZ ;  /* 0x0000000000367805 */ /* 0x000fc4000001ff00 */
[----:B------:R-:W-:Y:S01]  /*2540*/  @!P2 LEA.HI.X R31, R24, R7, R16, 0x1, P0 ;  /* 0x00000007181fa211 */ /* 0x000fe200000f0c10 */
[----:B------:R3:W-:Y:S01]  /*2550*/  @P4 STS.128 [R232+0x3000], RZ ;  /* 0x003000ffe8004388 */ /* 0x0007e20000000c00 */
[----:B-1----:R-:W-:Y:S02]  /*2560*/  @!P2 LEA R16, P0, R26, R4, 0x1 ;  /* 0x000000041a10a211 */ /* 0x002fe400078008ff */
[----:B------:R-:W-:Y:S02]  /*2570*/  CS2R R52, SRZ ;  /* 0x0000000000347805 */ /* 0x000fe4000001ff00 */
[----:B------:R-:W-:Y:S01]  /*2580*/  @!P3 LEA.HI.X R9, R22, R9, R6, 0x1, P1 ;  /* 0x000000091609b211 */ /* 0x000fe200008f0c06 */
[----:B------:R3:W-:Y:S01]  /*2590*/  @P4 STS.128 [R232+0x5000], RZ ;  /* 0x005000ffe8004388 */ /* 0x0007e20000000c00 */
[----:B------:R-:W-:Y:S02]  /*25a0*/  @!P2 LEA.HI.X R17, R26, R5, R15, 0x1, P0 ;  /* 0x000000051a11a211 */ /* 0x000fe400000f0c0f */
[----:B------:R-:W-:-:S02]  /*25b0*/  CS2R R46, SRZ ;  /* 0x00000000002e7805 */ /* 0x000fc4000001ff00 */
        /* <DEDUP_REMOVED lines=9> */
[----:B------:R-:W-:Y:S02]  /*2650*/  CS2R R40, SRZ ;  /* 0x0000000000287805 */ /* 0x000fe4000001ff00 */
[----:B------:R-:W-:-:S02]  /*2660*/  CS2R R38, SRZ ;  /* 0x0000000000267805 */ /* 0x000fc4000001ff00 */
[----:B------:R-:W-:Y:S01]  /*2670*/  CS2R R36, SRZ ;  /* 0x0000000000247805 */ /* 0x000fe2000001ff00 */
[----:B------:R-:W-:Y:S01]  /*2680*/  @!P4 LDGSTS.E.BYPASS.LTC128B.128 [R232+0x5000], desc[UR20][R20.64+0x100] ;  /* 0x0500010014e8cfae */ /* 0x000fe2000b981a14 */
[----:B------:R-:W-:Y:S02]  /*2690*/  CS2R R34, SRZ ;  /* 0x0000000000227805 */ /* 0x000fe4000001ff00 */
[----:B------:R-:W-:Y:S01]  /*26a0*/  CS2R R32, SRZ ;  /* 0x0000000000207805 */ /* 0x000fe2000001ff00 */
[----:B------:R-:W1:Y:S01]  /*26b0*/  LDCU UR4, c[0x0][0x3e0] ;  /* 0x00007c00ff0477ac */ /* 0x000e620008000800 */
[----:B------:R-:W-:Y:S01]  /*26c0*/  @!P3 LDGSTS.E.BYPASS.LTC128B.128 [R212+0x12000], desc[UR20][R10.64] ;  /* 0x120000000ad4bfae */ /* 0x000fe2000b981a14 */
[----:B------:R-:W4:Y:S03]  /*26d0*/  LDCU UR6, c[0x0][0x45c] ;  /* 0x00008b80ff0677ac */ /* 0x000f260008000800 */
[----:B------:R-:W-:Y:S01]  /*26e0*/  @!P3 LDGSTS.E.BYPASS.LTC128B.128 [R212+0x14000], desc[UR20][R10.64+0x80] ;  /* 0x140000800ad4bfae */ /* 0x000fe2000b981a14 */
[----:B------:R-:W1:Y:S03]  /*26f0*/  LDCU.U8 UR5, c[0x0][0x4f8] ;  /* 0x00009f00ff0577ac */ /* 0x000e660008000000 */
[----:B------:R-:W-:Y:S04]  /*2700*/  @!P3 LDGSTS.E.BYPASS.LTC128B.128 [R212+0x16000], desc[UR20][R10.64+0x100] ;  /* 0x160001000ad4bfae */ /* 0x000fe8000b981a14 */
        /* <DEDUP_REMOVED lines=28> */
[----:B--2---:R-:W2:Y:S04]  /*28d0*/  LDG.E.64 R4, desc[UR20][R18.64] ;  /* 0x0000001412047981 */ /* 0x004ea8000c1e1b00 */
[----:B------:R-:W3:Y:S01]  /*28e0*/  LDG.E.64 R10, desc[UR20][R18.64+0x8] ;  /* 0x00000814120a7981 */ /* 0x000ee2000c1e1b00 */
[C---:B------:R-:W-:Y:S01]  /*28f0*/  VIADD R7, R203.reuse, 0x8 ;  /* 0x00000008cb077836 */ /* 0x040fe20000000000 */
[----:B------:R-:W-:Y:S01]  /*2900*/  ISETP.GE.AND P1, PT, R203, R14, PT ;  /* 0x0000000ecb00720c */ /* 0x000fe20003f26270 */
[----:B------:R-:W-:-:S03]  /*2910*/  IMAD.SHL.U32 R6, R12, 0x2, RZ ;  /* 0x000000020c067824 */ /* 0x000fc600078e00ff */
[----:B------:R-:W-:Y:S01]  /*2920*/  ISETP.GE.AND P0, PT, R7, R14, PT ;  /* 0x0000000e0700720c */ /* 0x000fe20003f06270 */
[----:B------:R-:W-:Y:S01]  /*2930*/  IMAD.WIDE.U32 R14, R203, 0x4, R248 ;  /* 0x00000004cb0e7825 */ /* 0x000fe200078e00f8 */
[----:B------:R-:W-:Y:S02]  /*2940*/  LOP3.LUT R6, R6, 0x6, RZ, 0xc0, !PT ;  /* 0x0000000606067812 */ /* 0x000fe400078ec0ff */
[----:B------:R-:W-:Y:S01]  /*2950*/  ISETP.LE.AND P2, PT, R234, UR8, PT ;  /* 0x00000008ea007c0c */ /* 0x000fe2000bf43270 */
[----:B------:R-:W-:Y:S01]  /*2960*/  IMAD.SHL.U32 R220, R220, 0x20, RZ ;  /* 0x00000020dcdc7824 */ /* 0x000fe200078e00ff */
[----:B------:R-:W-:-:S03]  /*2970*/  LOP3.LUT R217, R6, 0xe0, R217, 0xf8, !PT ;  /* 0x000000e006d97812 */ /* 0x000fc600078ef8d9 */
[----:B------:R1:W5:Y:S01]  /*2980*/  @!P1 LDG.E R231, desc[UR20][R14.64] ;  /* 0x000000140ee79981 */ /* 0x000362000c1e1900 */
[----:B----4-:R-:W-:-:S03]  /*2990*/  LOP3.LUT R8, R204, 0x3, RZ, 0xc0, !PT ;  /* 0x00000003cc087812 */ /* 0x010fc600078ec0ff */
[----:B------:R4:W5:Y:S01]  /*29a0*/  @!P0 LDG.E R230, desc[UR20][R14.64+0x20] ;  /* 0x000020140ee68981 */ /* 0x000962000c1e1900 */
[----:B------:R-:W-:Y:S01]  /*29b0*/  VIADD R217, R217, UR23 ;  /* 0x00000017d9d97c36 */ /* 0x000fe20008000000 */
[----:B------:R-:W-:Y:S01]  /*29c0*/  CS2R R30, SRZ ;  /* 0x00000000001e7805 */ /* 0x000fe2000001ff00 */
[----:B------:R-:W-:Y:S01]  /*29d0*/  IMAD.IADD R188, R199, 0x1, R187 ;  /* 0x00000001c7bc7824 */ /* 0x000fe200078e02bb */
[----:B------:R-:W-:Y:S01]  /*29e0*/  CS2R R28, SRZ ;  /* 0x00000000001c7805 */ /* 0x000fe2000001ff00 */
[----:B------:R-:W-:Y:S01]  /*29f0*/  IMAD R229, R229, 0x4, R8 ;  /* 0x00000004e5e57824 */ /* 0x000fe200078e0208 */
[----:B------:R-:W-:Y:S02]  /*2a00*/  CS2R R26, SRZ ;  /* 0x00000000001a7805 */ /* 0x000fe4000001ff00 */
[----:B------:R-:W-:Y:S02]  /*2a10*/  CS2R R24, SRZ ;  /* 0x0000000000187805 */ /* 0x000fe4000001ff00 */
[----:B------:R-:W-:-:S02]  /*2a20*/  CS2R R22, SRZ ;  /* 0x0000000000167805 */ /* 0x000fc4000001ff00 */
[----:B------:R-:W-:Y:S02]  /*2a30*/  CS2R R20, SRZ ;  /* 0x0000000000147805 */ /* 0x000fe4000001ff00 */
[----:B------:R-:W-:Y:S01]  /*2a40*/  SHF.R.U32.HI R221, RZ, 0x7, R215 ;  /* 0x00000007ffdd7819 */ /* 0x000fe200000116d7 */
[----:B------:R-:W-:Y:S02]  /*2a50*/  IMAD.IADD R187, R198, 0x1, R187 ;  /* 0x00000001c6bb7824 */ /* 0x000fe400078e02bb */
[C---:B------:R-:W-:Y:S02]  /*2a60*/  @P2 VIADD R228, R217.reuse, 0x19 ;  /* 0x00000019d9e42836 */ /* 0x040fe40000000000 */
[C---:B------:R-:W-:Y:S02]  /*2a70*/  @P2 VIADD R227, R217.reuse, 0x18 ;  /* 0x00000018d9e32836 */ /* 0x040fe40000000000 */
[C---:B------:R-:W-:Y:S02]  /*2a80*/  @P2 VIADD R226, R217.reuse, 0x11 ;  /* 0x00000011d9e22836 */ /* 0x040fe40000000000 */
[----:B------:R-:W-:-:S02]  /*2a90*/  @P2 VIADD R225, R217, 0x10 ;  /* 0x00000010d9e12836 */ /* 0x000fc40000000000 */
[C---:B------:R-:W-:Y:S02]  /*2aa0*/  @P2 VIADD R224, R217.reuse, 0x9 ;  /* 0x00000009d9e02836 */ /* 0x040fe40000000000 */
[C---:B------:R-:W-:Y:S02]  /*2ab0*/  @P2 VIADD R223, R217.reuse, 0x8 ;  /* 0x00000008d9df2836 */ /* 0x040fe40000000000 */
[----:B------:R-:W-:Y:S01]  /*2ac0*/  @P2 VIADD R222, R217, 0x1 ;  /* 0x00000001d9de2836 */ /* 0x000fe20000000000 */
[----:B------:R-:W-:Y:S01]  /*2ad0*/  USHF.L.U32 UR7, UR7, 0x6, URZ ;  /* 0x0000000607077899 */ /* 0x000fe200080006ff */
[----:B--2---:R-:W-:Y:S02]  /*2ae0*/  R2UR UR22, R5 ;  /* 0x00000000051672ca */ /* 0x004fe400000e0000 */
[----:B------:R-:W-:Y:S02]  /*2af0*/  R2UR UR24, R4 ;  /* 0x00000000041872ca */ /* 0x000fe400000e0000 */
[----:B---3--:R-:W-:-:S02]  /*2b00*/  IADD3 R240, P1, P0, R220, R10, R13 ;  /* 0x0000000adcf07210 */ /* 0x008fc4000783e00d */
[----:B------:R-:W-:-:S03]  /*2b10*/  SHF.R.S32.HI R220, RZ, 0x1f, R220 ;  /* 0x0000001fffdc7819 */ /* 0x000fc600000114dc */
[----:B------:R-:W-:Y:S01]  /*2b20*/  IMAD.WIDE.U32 R240, R240, -0x2daee0ad, RZ ;  /* 0xd2511f53f0f07825 */ /* 0x000fe200078e00ff */
[----:B------:R-:W-:Y:S02]  /*2b30*/  IADD3.X R220, PT, PT, R220, R11, RZ, P1, P0 ;  /* 0x0000000bdcdc7210 */ /* 0x000fe40000fe04ff */
[----:B------:R-:W-:Y:S01]  /*2b40*/  LOP3.LUT P1, RZ, R215, 0x4, RZ, 0xc0, !PT ;  /* 0x00000004d7ff7812 */ /* 0x000fe2000782c0ff */
[----:B------:R-:W-:Y:S02]  /*2b50*/  UIADD3 UR16, UPT, UPT, UR22, -0x4498517b, URZ ;  /* 0xbb67ae8516107890 */ /* 0x000fe4000fffe0ff */
[----:B------:R-:W-:Y:S02]  /*2b60*/  UIADD3 UR17, UPT, UPT, UR24, -0x61c88647, URZ ;  /* 0x9e3779b918117890 */ /* 0x000fe4000fffe0ff */
[----:B------:R-:W-:Y:S02]  /*2b70*/  UIADD3 UR15, UPT, UPT, UR24, 0x3c6ef372, URZ ;  /* 0x3c6ef372180f7890 */ /* 0x000fe4000fffe0ff */
[----:B------:R-:W-:-:S02]  /*2b80*/  UIADD3 UR14, UPT, UPT, UR22, 0x76cf5d0a, URZ ;  /* 0x76cf5d0a160e7890 */ /* 0x000fc4000fffe0ff */
[----:B------:R-:W-:Y:S02]  /*2b90*/  UIADD3 UR13, UPT, UPT, UR24, -0x255992d5, URZ ;  /* 0xdaa66d2b180d7890 */ /* 0x000fe4000fffe0ff */
[----:B------:R-:W-:Y:S02]  /*2ba0*/  UIADD3 UR12, UPT, UPT, UR22, 0x32370b8f, URZ ;  /* 0x32370b8f160c7890 */ /* 0x000fe4000fffe0ff */
[----:B------:R-:W-:Y:S02]  /*2bb0*/  UIADD3 UR9, UPT, UPT, UR24, 0x78dde6e4, URZ ;  /* 0x78dde6e418097890 */ /* 0x000fe4000fffe0ff */
[----:B------:R-:W-:Y:S02]  /*2bc0*/  UIADD3 UR8, UPT, UPT, UR22, -0x126145ec, URZ ;  /* 0xed9eba1416087890 */ /* 0x000fe4000fffe0ff */
[----:B------:R-:W-:Y:S02]  /*2bd0*/  UIADD3 UR29, UPT, UPT, UR24, 0x1715609d, URZ ;  /* 0x1715609d181d7890 */ /* 0x000fe4000fffe0ff */
[----:B------:R-:W-:-:S02]  /*2be0*/  UIADD3 UR28, UPT, UPT, UR22, -0x56f99767, URZ ;  /* 0xa9066899161c7890 */ /* 0x000fc4000fffe0ff */
[----:B------:R-:W-:Y:S02]  /*2bf0*/  UIADD3 UR27, UPT, UPT, UR24, -0x4ab325aa, URZ ;  /* 0xb54cda56181b7890 */ /* 0x000fe4000fffe0ff */
[----:B-1--4-:R-:W-:-:S12]  /*2c00*/  UIADD3 UR23, UPT, UPT, UR22, 0x646e171e, URZ ;  /* 0x646e171e16177890 */ /* 0x012fd8000fffe0ff */
.L_x_1728:
[----:B------:R-:W0:Y:S01]  /*2c10*/  LDGDEPBAR ;  /* 0x00000000000079af */ /* 0x000e220000000000 */
[--C-:B------:R-:W-:Y:S01]  /*2c20*/  IMAD.IADD R150, R196, 0x1, R188.reuse ;  /* 0x00000001c4967824 */ /* 0x100fe200078e02bc */
[----:B------:R-:W-:Y:S01]  /*2c30*/  LEA R168, P0, R203, R218, 0x2 ;  /* 0x000000dacba87211 */ /* 0x000fe200078010ff */
[----:B------:R-:W-:Y:S02]  /*2c40*/  IMAD.IADD R149, R194, 0x1, R188 ;  /* 0x00000001c2957824 */ /* 0x000fe400078e02bc */
[C---:B-----5:R-:W-:Y:S01]  /*2c50*/  FMUL.FTZ R167, R231.reuse, 1.4426950216293334961 ;  /* 0x3fb8aa3be7a77820 */ /* 0x060fe20000410000 */
[----:B------:R-:W-:Y:S01]  /*2c60*/  FSETP.NEU.FTZ.AND P5, PT, R231, -INF , PT ;  /* 0xff800000e700780b */ /* 0x000fe20003fbd000 */
[----:B------:R-:W-:Y:S01]  /*2c70*/  FMUL.FTZ R166, R230, 1.4426950216293334961 ;  /* 0x3fb8aa3be6a67820 */ /* 0x000fe20000410000 */
[----:B------:R-:W-:Y:S01]  /*2c80*/  IMAD.IADD R148, R196, 0x1, R149 ;  /* 0x00000001c4947824 */ /* 0x000fe200078e0295 */
[----:B------:R-:W-:Y:S01]  /*2c90*/  LEA.HI.X R169, R203, R219, RZ, 0x2, P0 ;  /* 0x000000dbcba97211 */ /* 0x000fe200000f14ff */
[----:B------:R-:W-:Y:S01]  /*2ca0*/  VIADD R229, R229, 0xfffffffc ;  /* 0xfffffffce5e57836 */ /* 0x000fe20000000000 */
[----:B------:R-:W-:Y:S01]  /*2cb0*/  FSEL R167, R167, RZ, P5 ;  /* 0x000000ffa7a77208 */ /* 0x000fe20002800000 */
[----:B------:R-:W-:Y:S01]  /*2cc0*/  IMAD.U32 R152, RZ, RZ, UR19 ;  /* 0x00000013ff987e24 */ /* 0x000fe2000f8e00ff */
[-C--:B------:R-:W-:Y:S01]  /*2cd0*/  @P2 ISETP.GE.AND P5, PT, R222, R234.reuse, PT ;  /* 0x000000eade00220c */ /* 0x080fe20003fa6270 */
[----:B------:R-:W-:Y:S01]  /*2ce0*/  IMAD.WIDE.U32 R154, R229, -0x326172a9, RZ ;  /* 0xcd9e8d57e59a7825 */ /* 0x000fe200078e00ff */
[-C--:B------:R-:W-:Y:S02]  /*2cf0*/  @P2 ISETP.GE.AND P0, PT, R217, R234.reuse, PT ;  /* 0x000000ead900220c */ /* 0x080fe40003f06270 */
[----:B------:R-:W-:Y:S01]  /*2d00*/  FSETP.NEU.FTZ.AND P6, PT, R230, -INF , PT ;  /* 0xff800000e600780b */ /* 0x000fe20003fdd000 */
[----:B------:R-:W-:Y:S01]  /*2d10*/  IMAD R151, R152, 0x2, R221 ;  /* 0x0000000298977824 */ /* 0x000fe200078e02dd */
[----:B------:R-:W-:Y:S02]  /*2d20*/  LOP3.LUT R156, R220, UR24, R155, 0x96, !PT ;  /* 0x00000018dc9c7c12 */ /* 0x000fe4000f8e969b */
[----:B------:R-:W-:Y:S02]  /*2d30*/  FSEL R166, R166, RZ, P6 ;  /* 0x000000ffa6a67208 */ /* 0x000fe40003000000 */
[----:B------:R-:W-:Y:S01]  /*2d40*/  LOP3.LUT R151, R151, UR22, R241, 0x96, !PT ;  /* 0x0000001697977c12 */ /* 0x000fe2000f8e96f1 */
[----:B------:R-:W-:Y:S01]  /*2d50*/  IMAD.WIDE.U32 R156, R156, -0x2daee0ad, RZ ;  /* 0xd2511f539c9c7825 */ /* 0x000fe200078e00ff */
[----:B------:R-:W-:Y:S04]  /*2d60*/  DEPBAR.LE SB0, 0x0 ;  /* 0x000080000000791a */ /* 0x000fe80000000000 */
[----:B------:R-:W-:Y:S01]  /*2d70*/  BAR.SYNC.DEFER_BLOCKING 0x0 ;  /* 0x0000000000007b1d */ /* 0x000fe20000010000 */
[----:B------:R-:W-:Y:S01]  /*2d80*/  LOP3.LUT R152, R240, UR16, R157, 0x96, !PT ;  /* 0x00000010f0987c12 */ /* 0x000fe2000f8e969d */
[----:B------:R-:W-:Y:S04]  /*2d90*/  IMAD.WIDE.U32 R158, R151, -0x326172a9, RZ ;  /* 0xcd9e8d57979e7825 */ /* 0x000fe800078e00ff */
[----:B------:R-:W-:Y:S01]  /*2da0*/  IMAD.WIDE.U32 R152, R152, -0x326172a9, RZ ;  /* 0xcd9e8d5798987825 */ /* 0x000fe200078e00ff */
[----:B------:R-:W-:Y:S04]  /*2db0*/  LOP3.LUT R154, R154, UR17, R159, 0x96, !PT ;  /* 0x000000119a9a7c12 */ /* 0x000fe8000f8e969f */
[----:B------:R-:W-:Y:S01]  /*2dc0*/  LOP3.LUT R151, R158, UR15, R153, 0x96, !PT ;  /* 0x0000000f9e977c12 */ /* 0x000fe2000f8e9699 */
[----:B------:R-:W-:Y:S04]  /*2dd0*/  IMAD.WIDE.U32 R158, R154, -0x2daee0ad, RZ ;  /* 0xd2511f539a9e7825 */ /* 0x000fe800078e00ff */
[----:B------:R-:W-:Y:S01]  /*2de0*/  IMAD.WIDE.U32 R154, R151, -0x2daee0ad, RZ ;  /* 0xd2511f53979a7825 */ /* 0x000fe200078e00ff */
[----:B------:R-:W-:Y:S04]  /*2df0*/  LOP3.LUT R156, R156, UR14, R159, 0x96, !PT ;  /* 0x0000000e9c9c7c12 */ /* 0x000fe8000f8e969f */
        /* <DEDUP_REMOVED lines=18> */
[----:B------:R-:W-:Y:S01]  /*2f20*/  IMAD.WIDE.U32 R164, R164, -0x2daee0ad, RZ ;  /* 0xd2511f53a4a47825 */ /* 0x000fe200078e00ff */
[C---:B------:R-:W-:Y:S02]  /*2f30*/  PRMT R157, R154.reuse, 0x7771, RZ ;  /* 0x000077719a9d7816 */ /* 0x040fe400000000ff */
[----:B------:R-:W-:Y:S02]  /*2f40*/  PRMT R156, R154, 0x7773, RZ ;  /* 0x000077739a9c7816 */ /* 0x000fe400000000ff */
[----:B------:R-:W-:Y:S01]  /*2f50*/  LDSM.16.M88.4 R92, [R149] ;  /* 0x00000000955c783b */ /* 0x000fe20000000200 */
[----:B------:R-:W-:Y:S02]  /*2f60*/  PRMT R163, R164, 0x7772, RZ ;  /* 0x00007772a4a37816 */ /* 0x000fe400000000ff */
[----:B------:R-:W-:Y:S02]  /*2f70*/  LOP3.LUT R165, R152, UR23, R165, 0x96, !PT ;  /* 0x0000001798a57c12 */ /* 0x000fe4000f8e96a5 */
[----:B------:R-:W-:Y:S01]  /*2f80*/  PRMT R159, R164, 0x7770, RZ ;  /* 0x00007770a49f7816 */ /* 0x000fe200000000ff */
[----:B------:R-:W4:Y:S01]  /*2f90*/  LDSM.16.M88.4 R96, [R193] ;  /* 0x00000000c160783b */ /* 0x000f220000000200 */
[----:B------:R-:W-:Y:S02]  /*2fa0*/  LOP3.LUT R151, R158, UR27, R155, 0x96, !PT ;  /* 0x0000001b9e977c12 */ /* 0x000fe4000f8e969b */
[C---:B------:R-:W-:Y:S01]  /*2fb0*/  PRMT R158, R154.reuse, 0x7770, RZ ;  /* 0x000077709a9e7816 */ /* 0x040fe200000000ff */
[C---:B-1----:R-:W-:Y:S03]  /*2fc0*/  HMMA.16816.F32 R4, R68.reuse, R72, RZ ;  /* 0x000000484404723c */ /* 0x042fe600000018ff */
[----:B------:R-:W-:Y:S02]  /*2fd0*/  LOP3.LUT R153, R151, 0xff, RZ, 0xc0, !PT ;  /* 0x000000ff97997812 */ /* 0x000fe400078ec0ff */
[----:B------:R-:W-:Y:S02]  /*2fe0*/  PRMT R155, R154, 0x7772, RZ ;  /* 0x000077729a9b7816 */ /* 0x000fe400000000ff */
[----:B------:R-:W-:Y:S01]  /*2ff0*/  ISETP.LE.U32.AND P4, PT, R153, UR5, PT ;  /* 0x0000000599007c0c */ /* 0x000fe2000bf83070 */
[C---:B------:R-:W-:Y:S01]  /*3000*/  HMMA.16816.F32 R8, R68.reuse, R74, RZ ;  /* 0x0000004a4408723c */ /* 0x040fe200000018ff */
[----:B------:R-:W-:Y:S01]  /*3010*/  LDSM.16.M88.4 R72, [R148] ;  /* 0x000000009448783b */ /* 0x000fe20000000200 */
[C---:B------:R-:W-:Y:S02]  /*3020*/  PRMT R161, R164.reuse, 0x7771, RZ ;  /* 0x00007771a4a17816 */ /* 0x040fe400000000ff */
[----:B------:R-:W-:Y:S02]  /*3030*/  PRMT R164, R164, 0x7773, RZ ;  /* 0x00007773a4a47816 */ /* 0x000fe400000000ff */
[C---:B------:R-:W-:Y:S02]  /*3040*/  PRMT R152, R151.reuse, 0x7632, R152 ;  /* 0x0000763297987816 */ /* 0x040fe40000000098 */
[C---:B--2---:R-:W-:Y:S02]  /*3050*/  HMMA.16816.F32 R12, R68.reuse, R76, RZ ;  /* 0x0000004c440c723c */ /* 0x044fe400000018ff */
[----:B------:R-:W-:Y:S04]  /*3060*/  LOP3.LUT R152, R152, 0xff, RZ, 0xc0, !PT ;  /* 0x000000ff98987812 */ /* 0x000fe800078ec0ff */
[----:B------:R-:W-:Y:S02]  /*3070*/  ISETP.LE.U32.AND P3, PT, R152, UR5, PT ;  /* 0x0000000598007c0c */ /* 0x000fe4000bf63070 */
[----:B------:R-:W-:Y:S01]  /*3080*/  HMMA.16816.F32 R16, R68, R78, RZ ;  /* 0x0000004e4410723c */ /* 0x000fe200000018ff */
[----:B------:R-:W1:Y:S01]  /*3090*/  LDSM.16.M88.4 R68, [R193+0x800] ;  /* 0x00080000c144783b */ /* 0x000e620000000200 */
[----:B------:R-:W-:Y:S02]  /*30a0*/  LOP3.LUT R152, R151, 0xffff, RZ, 0xc0, !PT ;  /* 0x0000ffff97987812 */ /* 0x000fe400078ec0ff */
[----:B------:R-:W-:Y:S02]  /*30b0*/  SHF.R.U32.HI R151, RZ, 0x18, R151 ;  /* 0x00000018ff977819 */ /* 0x000fe40000011697 */
[----:B------:R-:W-:Y:S01]  /*30c0*/  SHF.R.U32.HI R152, RZ, 0x8, R152 ;  /* 0x00000008ff987819 */ /* 0x000fe20000011698 */
[----:B------:R-:W2:Y:S01]  /*30d0*/  LDSM.16.M88.4 R76, [R192] ;  /* 0x00000000c04c783b */ /* 0x000ea20000000200 */
[C---:B---3--:R-:W-:Y:S05]  /*30e0*/  HMMA.16816.F32 R4, R80.reuse, R84, R4 ;  /* 0x000000545004723c */ /* 0x048fea0000001804 */
[----:B------:R-:W-:Y:S03]  /*30f0*/  LOP3.LUT R152, R152, 0xffff, RZ, 0xc0, !PT ;  /* 0x0000ffff98987812 */ /* 0x000fe600078ec0ff */
[C---:B------:R-:W-:Y:S01]  /*3100*/  HMMA.16816.F32 R8, R80.reuse, R86, R8 ;  /* 0x000000565008723c */ /* 0x040fe20000001808 */
[----:B------:R-:W-:Y:S02]  /*3110*/  LDSM.16.M88.4 R84, [R188+0x2000] ;  /* 0x00200000bc54783b */ /* 0x000fe40000000200 */
[----:B------:R-:W-:Y:S05]  /*3120*/  ISETP.LE.U32.AND P6, PT, R152, UR5, PT ;  /* 0x0000000598007c0c */ /* 0x000fea000bfc3070 */
[C---:B----4-:R-:W-:Y:S08]  /*3130*/  HMMA.16816.F32 R12, R80.reuse, R88, R12 ;  /* 0x00000058500c723c */ /* 0x050ff0000000180c */
        /* <DEDUP_REMOVED lines=44> */
[----:B------:R-:W-:Y:S01]  /*3400*/  LDSM.16.M88.4 R84, [R193+0x4000] ;  /* 0x00400000c154783b */ /* 0x000fe20000000200 */
[C---:B------:R-:W-:Y:S08]  /*3410*/  HMMA.16816.F32 R4, R92.reuse, R96, R4 ;  /* 0x000000605c04723c */ /* 0x040ff00000001804 */
[C---:B------:R-:W-:Y:S08]  /*3420*/  HMMA.16816.F32 R8, R92.reuse, R98, R8 ;  /* 0x000000625c08723c */ /* 0x040ff00000001808 */
[C---:B-1----:R-:W-:Y:S08]  /*3430*/  HMMA.16816.F32 R12, R92.reuse, R68, R12 ;  /* 0x000000445c0c723c */ /* 0x042ff0000000180c */
[----:B------:R-:W-:Y:S01]  /*3440*/  HMMA.16816.F32 R16, R92, R70, R16 ;  /* 0x000000465c10723c */ /* 0x000fe20000001810 */
[----:B------:R-:W1:Y:S06]  /*3450*/  LDSM.16.M88.4 R68, [R149+0x4000] ;  /* 0x004000009544783b */ /* 0x000e6c0000000200 */
[----:B------:R-:W-:Y:S01]  /*3460*/  LDSM.16.M88.4 R92, [R192+0x4000] ;  /* 0x00400000c05c783b */ /* 0x000fe20000000200 */
[C---:B---3--:R-:W-:Y:S08]  /*3470*/  HMMA.16816.F32 R4, R76.reuse, R80, R4 ;  /* 0x000000504c04723c */ /* 0x048ff00000001804 */
[C---:B------:R-:W-:Y:S01]  /*3480*/  HMMA.16816.F32 R8, R76.reuse, R82, R8 ;  /* 0x000000524c08723c */ /* 0x040fe20000001808 */
[----:B------:R-:W3:Y:S07]  /*3490*/  LDSM.16.M88.4 R80, [R193+0x4800] ;  /* 0x00480000c150783b */ /* 0x000eee0000000200 */
[C---:B--2---:R-:W-:Y:S08]  /*34a0*/  HMMA.16816.F32 R12, R76.reuse, R72, R12 ;  /* 0x000000484c0c723c */ /* 0x044ff0000000180c */
[----:B------:R-:W-:Y:S01]  /*34b0*/  HMMA.16816.F32 R16, R76, R74, R16 ;  /* 0x0000004a4c10723c */ /* 0x000fe20000001810 */
[----:B------:R-:W2:Y:S07]  /*34c0*/  LDSM.16.M88.4 R72, [R192+0x4800] ;  /* 0x00480000c048783b */ /* 0x000eae0000000200 */
[C---:B-1----:R-:W-:Y:S08]  /*34d0*/  HMMA.16816.F32 R4, R68.reuse, R84, R4 ;  /* 0x000000544404723c */ /* 0x042ff00000001804 */
[C---:B------:R-:W-:Y:S08]  /*34e0*/  HMMA.16816.F32 R8, R68.reuse, R86, R8 ;  /* 0x000000564408723c */ /* 0x040ff00000001808 */
[C---:B---3--:R-:W-:Y:S08]  /*34f0*/  HMMA.16816.F32 R12, R68.reuse, R80, R12 ;  /* 0x00000050440c723c */ /* 0x048ff0000000180c */
        /* <DEDUP_REMOVED lines=8> */
[-C--:B------:R-:W-:Y:S01]  /*3580*/  @P2 ISETP.GE.AND P0, PT, R223, R234.reuse, PT ;  /* 0x000000eadf00220c */ /* 0x080fe20003f06270 */
[--C-:B------:R-:W-:Y:S01]  /*3590*/  FFMA.FTZ R153, R5, UR6, -R167.reuse ;  /* 0x0000000605997c23 */ /* 0x100fe200080108a7 */
[----:B------:R-:W-:Y:S01]  /*35a0*/  @P2 FSEL R7, R7, -INF , !P5 ;  /* 0xff80000007072808 */ /* 0x000fe20006800000 */
[--C-:B------:R-:W-:Y:S01]  /*35b0*/  FFMA.FTZ R154, R4, UR6, -R167.reuse ;  /* 0x00000006049a7c23 */ /* 0x100fe200080108a7 */
[----:B------:R-:W-:Y:S01]  /*35c0*/  @P2 FSEL R8, R8, -INF , !P0 ;  /* 0xff80000008082808 */ /* 0x000fe20004000000 */
[--C-:B------:R-:W-:Y:S01]  /*35d0*/  FFMA.FTZ R152, R6, UR6, -R166.reuse ;  /* 0x0000000606987c23 */ /* 0x100fe200080108a6 */
[----:B------:R-:W-:Y:S01]  /*35e0*/  @P2 FSEL R10, R10, -INF , !P0 ;  /* 0xff8000000a0a2808 */ /* 0x000fe20004000000 */
[----:B------:R-:W1:Y:S01]  /*35f0*/  MUFU.EX2 R153, R153 ;  /* 0x0000009900997308 */ /* 0x000e620000000800 */
[-C--:B------:R-:W-:Y:S01]  /*3600*/  @P2 ISETP.GE.AND P5, PT, R224, R234.reuse, PT ;  /* 0x000000eae000220c */ /* 0x080fe20003fa6270 */
[--C-:B------:R-:W-:Y:S01]  /*3610*/  FFMA.FTZ R160, R7, UR6, -R166.reuse ;  /* 0x0000000607a07c23 */ /* 0x100fe200080108a6 */
[-C--:B------:R-:W-:Y:S07]  /*3620*/  @P2 ISETP.GE.AND P0, PT, R225, R234.reuse, PT ;  /* 0x000000eae100220c */ /* 0x080fee0003f06270 */
[----:B------:R-:W2:Y:S01]  /*3630*/  MUFU.EX2 R154, R154 ;  /* 0x0000009a009a7308 */ /* 0x000ea20000000800 */
[----:B------:R-:W-:Y:S02]  /*3640*/  @P2 FSEL R9, R9, -INF , !P5 ;  /* 0xff80000009092808 */ /* 0x000fe40006800000 */
[----:B------:R-:W-:Y:S07]  /*3650*/  @P2 FSEL R11, R11, -INF , !P5 ;  /* 0xff8000000b0b2808 */ /* 0x000fee0006800000 */
[----:B------:R-:W3:Y:S01]  /*3660*/  MUFU.EX2 R152, R152 ;  /* 0x0000009800987308 */ /* 0x000ee20000000800 */
[----:B------:R-:W-:Y:S01]  /*3670*/  @P2 FSEL R12, R12, -INF , !P0 ;  /* 0xff8000000c0c2808 */ /* 0x000fe20004000000 */
[--C-:B------:R-:W-:Y:S01]  /*3680*/  FFMA.FTZ R162, R9, UR6, -R167.reuse ;  /* 0x0000000609a27c23 */ /* 0x100fe200080108a7 */
[----:B------:R-:W-:Y:S01]  /*3690*/  @P2 FSEL R14, R14, -INF , !P0 ;  /* 0xff8000000e0e2808 */ /* 0x000fe20004000000 */
[--C-:B------:R-:W-:Y:S01]  /*36a0*/  FFMA.FTZ R170, R11, UR6, -R166.reuse ;  /* 0x000000060baa7c23 */ /* 0x100fe200080108a6 */
[-C--:B------:R-:W-:Y:S01]  /*36b0*/  @P2 ISETP.GE.AND P0, PT, R227, R234.reuse, PT ;  /* 0x000000eae300220c */ /* 0x080fe20003f06270 */
[----:B-1----:R-:W-:Y:S01]  /*36c0*/  @!P6 FADD.FTZ R153, -R153, -RZ ;  /* 0x800000ff9999e221 */ /* 0x002fe20000010100 */
[-C--:B------:R-:W-:Y:S01]  /*36d0*/  @P2 ISETP.GE.AND P5, PT, R226, R234.reuse, PT ;  /* 0x000000eae200220c */ /* 0x080fe20003fa6270 */
[--C-:B------:R-:W-:Y:S01]  /*36e0*/  FFMA.FTZ R173, R14, UR6, -R166.reuse ;  /* 0x000000060ead7c23 */ /* 0x100fe200080108a6 */
[----:B------:R-:W-:Y:S01]  /*36f0*/  @P2 FSEL R16, R16, -INF , !P0 ;  /* 0xff80000010102808 */ /* 0x000fe20004000000 */
[----:B--2---:R-:W-:Y:S01]  /*3700*/  @!P4 FADD.FTZ R154, -R154, -RZ ;  /* 0x800000ff9a9ac221 */ /* 0x004fe20000010100 */
[----:B------:R-:W-:Y:S01]  /*3710*/  @P2 FSEL R13, R13, -INF , !P5 ;  /* 0xff8000000d0d2808 */ /* 0x000fe20006800000 */
[--C-:B------:R-:W-:Y:S01]  /*3720*/  FFMA.FTZ R171, R12, UR6, -R167.reuse ;  /* 0x000000060cab7c23 */ /* 0x100fe200080108a7 */
[----:B------:R-:W-:Y:S01]  /*3730*/  @P2 FSEL R15, R15, -INF , !P5 ;  /* 0xff8000000f0f2808 */ /* 0x000fe20006800000 */
[----:B---3--:R-:W-:Y:S01]  /*3740*/  @!P3 FADD.FTZ R152, -R152, -RZ ;  /* 0x800000ff9898b221 */ /* 0x008fe20000010100 */
[----:B------:R-:W-:Y:S01]  /*3750*/  @P2 FSEL R18, R18, -INF , !P0 ;  /* 0xff80000012122808 */ /* 0x000fe20004000000 */
[--C-:B------:R-:W-:Y:S01]  /*3760*/  FFMA.FTZ R172, R13, UR6, -R167.reuse ;  /* 0x000000060dac7c23 */ /* 0x100fe200080108a7 */
[----:B------:R-:W-:Y:S02]  /*3770*/  @P2 ISETP.GE.AND P5, PT, R228, R234, PT ;  /* 0x000000eae400220c */ /* 0x000fe40003fa6270 */
[----:B------:R-:W-:Y:S02]  /*3780*/  ISETP.LE.U32.AND P0, PT, R151, UR5, PT ;  /* 0x0000000597007c0c */ /* 0x000fe4000bf03070 */
[----:B------:R-:W1:Y:S01]  /*3790*/  MUFU.EX2 R151, R160 ;  /* 0x000000a000977308 */ /* 0x000e620000000800 */
[----:B------:R-:W-:Y:S02]  /*37a0*/  @P2 FSEL R17, R17, -INF , !P5 ;  /* 0xff80000011112808 */ /* 0x000fe40006800000 */
[----:B------:R-:W-:Y:S02]  /*37b0*/  @P2 FSEL R19, R19, -INF , !P5 ;  /* 0xff80000013132808 */ /* 0x000fe40006800000 */
[----:B------:R-:W-:Y:S01]  /*37c0*/  ISETP.LE.U32.AND P5, PT, R158, UR5, PT ;  /* 0x000000059e007c0c */ /* 0x000fe2000bfa3070 */
[----:B------:R-:W-:Y:S01]  /*37d0*/  FFMA.FTZ R158, R8, UR6, -R167 ;  /* 0x00000006089e7c23 */ /* 0x000fe200080108a7 */
[----:B------:R-:W-:Y:S02]  /*37e0*/  ISETP.GT.U32.AND P6, PT, R155, UR5, PT ;  /* 0x000000059b007c0c */ /* 0x000fe4000bfc4070 */
[----:B------:R-:W-:Y:S01]  /*37f0*/  ISETP.GT.U32.AND P4, PT, R157, UR5, PT ;  /* 0x000000059d007c0c */ /* 0x000fe2000bf84070 */
[----:B------:R-:W2:Y:S01]  /*3800*/  MUFU.EX2 R155, R158 ;  /* 0x0000009e009b7308 */ /* 0x000ea20000000800 */
[----:B------:R-:W-:Y:S01]  /*3810*/  FFMA.FTZ R157, R10, UR6, -R166 ;  /* 0x000000060a9d7c23 */ /* 0x000fe200080108a6 */
[----:B------:R-:W-:Y:S08]  /*3820*/  ISETP.GT.U32.AND P3, PT, R156, UR5, PT ;  /* 0x000000059c007c0c */ /* 0x000ff0000bf64070 */
[----:B------:R-:W3:Y:S01]  /*3830*/  MUFU.EX2 R156, R162 ;  /* 0x000000a2009c7308 */ /* 0x000ee20000000800 */
[----:B-1----:R-:W-:Y:S01]  /*3840*/  @!P0 FADD.FTZ R151, -R151, -RZ ;  /* 0x800000ff97978221 */ /* 0x002fe20000010100 */
[----:B------:R-:W-:Y:S02]  /*3850*/  ISETP.LE.U32.AND P0, PT, R159, UR5, PT ;  /* 0x000000059f007c0c */ /* 0x000fe4000bf03070 */
[C---:B------:R-:W-:Y:S06]  /*3860*/  LOP3.LUT R159, R165.reuse, 0xffff, RZ, 0xc0, !PT ;  /* 0x0000ffffa59f7812 */ /* 0x040fec00078ec0ff */
[----:B------:R-:W1:Y:S01]  /*3870*/  MUFU.EX2 R157, R157 ;  /* 0x0000009d009d7308 */ /* 0x000e620000000800 */
[----:B------:R-:W-:Y:S02]  /*3880*/  LOP3.LUT R160, R165, 0xff, RZ, 0xc0, !PT ;  /* 0x000000ffa5a07812 */ /* 0x000fe400078ec0ff */
[----:B------:R-:W-:Y:S07]  /*3890*/  SHF.R.U32.HI R159, RZ, 0x8, R159 ;  /* 0x00000008ff9f7819 */ /* 0x000fee000001169f */
[----:B------:R-:W4:Y:S01]  /*38a0*/  MUFU.EX2 R158, R170 ;  /* 0x000000aa009e7308 */ /* 0x000f220000000800 */
[----:B--2---:R-:W-:Y:S01]  /*38b0*/  @!P5 FADD.FTZ R155, -R155, -RZ ;  /* 0x800000ff9b9bd221 */ /* 0x004fe20000010100 */
[----:B------:R-:W-:Y:S02]  /*38c0*/  ISETP.LE.U32.AND P5, PT, R160, UR5, PT ;  /* 0x00000005a0007c0c */ /* 0x000fe4000bfa3070 */
[----:B------:R-:W-:Y:S01]  /*38d0*/  LOP3.LUT R160, R159, 0xffff, RZ, 0xc0, !PT ;  /* 0x0000ffff9fa07812 */ /* 0x000fe200078ec0ff */
[----:B---3--:R-:W-:Y:S01]  /*38e0*/  @P4 FADD.FTZ R156, -R156, -RZ ;  /* 0x800000ff9c9c4221 */ /* 0x008fe20000010100 */
[----:B------:R-:W-:Y:S04]  /*38f0*/  PRMT R162, R165, 0x7632, R162 ;  /* 0x00007632a5a27816 */ /* 0x000fe800000000a2 */
[----:B------:R2:W-:Y:S01]  /*3900*/  MUFU.EX2 R159, R171 ;  /* 0x000000ab009f7308 */ /* 0x0005e20000000800 */
[----:B------:R-:W-:Y:S01]  /*3910*/  ISETP.LE.U32.AND P4, PT, R160, UR5, PT ;  /* 0x00000005a0007c0c */ /* 0x000fe2000bf83070 */
[----:B-1----:R-:W-:Y:S08]  /*3920*/  @P6 FADD.FTZ R157, -R157, -RZ ;  /* 0x800000ff9d9d6221 */ /* 0x002ff00000010100 */
[----:B------:R1:W3:Y:S01]  /*3930*/  MUFU.EX2 R160, R172 ;  /* 0x000000ac00a07308 */ /* 0x0002e20000000800 */
[----:B------:R-:W-:Y:S02]  /*3940*/  LOP3.LUT R162, R162, 0xff, RZ, 0xc0, !PT ;  /* 0x000000ffa2a27812 */ /* 0x000fe400078ec0ff */
[----:B------:R-:W-:Y:S01]  /*3950*/  ISETP.GT.U32.AND P6, PT, R161, UR5, PT ;  /* 0x00000005a1007c0c */ /* 0x000fe2000bfc4070 */
[----:B----4-:R-:W-:Y:S06]  /*3960*/  @P3 FADD.FTZ R158, -R158, -RZ ;  /* 0x800000ff9e9e3221 */ /* 0x010fec0000010100 */
[----:B------:R-:W4:Y:S01]  /*3970*/  MUFU.EX2 R161, R173 ;  /* 0x000000ad00a17308 */ /* 0x000f220000000800 */
[----:B------:R-:W-:Y:S01]  /*3980*/  ISETP.LE.U32.AND P3, PT, R162, UR5, PT ;  /* 0x00000005a2007c0c */ /* 0x000fe2000bf63070 */
[--C-:B------:R-:W-:Y:S01]  /*3990*/  FFMA.FTZ R170, R15, UR6, -R166.reuse ;  /* 0x000000060faa7c23 */ /* 0x100fe200080108a6 */
[----:B------:R-:W-:Y:S01]  /*39a0*/  F2FP.RELU.F16.F32.PACK_AB R176, R153, R154 ;  /* 0x0000009a99b0723e */ /* 0x000fe200000008ff */
[--C-:B--2---:R-:W-:Y:S06]  /*39b0*/  FFMA.FTZ R171, R16, UR6, -R167.reuse ;  /* 0x0000000610ab7c23 */ /* 0x104fec00080108a7 */
[----:B------:R2:W2:Y:S01]  /*39c0*/  MUFU.EX2 R162, R170 ;  /* 0x000000aa00a27308 */ /* 0x0004a20000000800 */
[----:B------:R-:W-:Y:S01]  /*39d0*/  FFMA.FTZ R167, R17, UR6, -R167 ;  /* 0x0000000611a77c23 */ /* 0x000fe200080108a7 */
[----:B------:R-:W-:Y:S01]  /*39e0*/  STS [R211], R176 ;  /* 0x000000b0d3007388 */ /* 0x000fe20000000800 */
[----:B-1----:R-:W-:Y:S01]  /*39f0*/  SHF.R.U32.HI R172, RZ, 0x18, R165 ;  /* 0x00000018ffac7819 */ /* 0x002fe200000116a5 */
[C---:B------:R-:W-:Y:S02]  /*3a00*/  VIADD R165, R211.reuse, 0x10 ;  /* 0x00000010d3a57836 */ /* 0x040fe40000000000 */
[----:B---3--:R-:W-:Y:S01]  /*3a10*/  @!P4 FADD.FTZ R160, -R160, -RZ ;  /* 0x800000ffa0a0c221 */ /* 0x008fe20000010100 */
[----:B------:R-:W-:Y:S02]  /*3a20*/  @P1 VIADD R165, R211, 0xfffffff0 ;  /* 0xfffffff0d3a51836 */ /* 0x000fe40000000000 */
[----:B------:R-:W-:Y:S01]  /*3a30*/  @!P5 FADD.FTZ R159, -R159, -RZ ;  /* 0x800000ff9f9fd221 */ /* 0x000fe20000010100 */
[----:B----4-:R-:W-:Y:S01]  /*3a40*/  @!P3 FADD.FTZ R161, -R161, -RZ ;  /* 0x800000ffa1a1b221 */ /* 0x010fe20000010100 */
[----:B------:R-:W-:Y:S01]  /*3a50*/  ISETP.LE.U32.AND P3, PT, R172, UR5, PT ;  /* 0x00000005ac007c0c */ /* 0x000fe2000bf63070 */
[--C-:B------:R-:W-:Y:S01]  /*3a60*/  FFMA.FTZ R173, R18, UR6, -R166.reuse ;  /* 0x0000000612ad7c23 */ /* 0x100fe200080108a6 */
[----:B------:R-:W-:Y:S01]  /*3a70*/  F2FP.RELU.F16.F32.PACK_AB R172, R151, R152 ;  /* 0x0000009897ac723e */ /* 0x000fe200000008ff */
[----:B------:R-:W-:Y:S01]  /*3a80*/  FFMA.FTZ R166, R19, UR6, -R166 ;  /* 0x0000000613a67c23 */ /* 0x000fe200080108a6 */
[----:B------:R-:W-:Y:S02]  /*3a90*/  ISETP.GT.U32.AND P4, PT, R164, UR5, PT ;  /* 0x00000005a4007c0c */ /* 0x000fe4000bf84070 */
[----:B--2---:R-:W-:Y:S01]  /*3aa0*/  F2FP.RELU.F16.F32.PACK_AB R170, R156, R155 ;  /* 0x0000009b9caa723e */ /* 0x004fe200000008ff */
[----:B------:R1:W-:Y:S01]  /*3ab0*/  STS [R211+0x400], R172 ;  /* 0x000400acd3007388 */ /* 0x0003e20000000800 */
[----:B------:R-:W-:Y:S01]  /*3ac0*/  ISETP.GT.U32.AND P5, PT, R163, UR5, PT ;  /* 0x00000005a3007c0c */ /* 0x000fe2000bfa4070 */
[----:B------:R-:W2:Y:S01]  /*3ad0*/  MUFU.EX2 R164, R167 ;  /* 0x000000a700a47308 */ /* 0x000ea20000000800 */
[----:B------:R-:W-:Y:S03]  /*3ae0*/  F2FP.RELU.F16.F32.PACK_AB R174, R158, R157 ;  /* 0x0000009d9eae723e */ /* 0x000fe600000008ff */
[----:B------:R3:W-:Y:S01]  /*3af0*/  STS [R165], R170 ;  /* 0x000000aaa5007388 */ /* 0x0007e20000000800 */
[----:B------:R-:W-:Y:S05]  /*3b00*/  F2FP.RELU.F16.F32.PACK_AB R175, R160, R159 ;  /* 0x0000009fa0af723e */ /* 0x000fea00000008ff */
[----:B------:R-:W4:Y:S01]  /*3b10*/  MUFU.EX2 R163, R171 ;  /* 0x000000ab00a37308 */ /* 0x000f220000000800 */
[----:B------:R-:W-:Y:S01]  /*3b20*/  @!P3 FADD.FTZ R162, -R162, -RZ ;  /* 0x800000ffa2a2b221 */ /* 0x000fe20000010100 */
[----:B------:R-:W-:Y:S01]  /*3b30*/  STS [R165+0x400], R174 ;  /* 0x000400aea5007388 */ /* 0x000fe20000000800 */
[----:B------:R-:W-:Y:S07]  /*3b40*/  FSETP.GE.FTZ.AND P3, PT, R154, RZ, PT ;  /* 0x000000ff9a00720b */ /* 0x000fee0003f76000 */
[----:B------:R-:W1:Y:S01]  /*3b50*/  MUFU.EX2 R167, R173 ;  /* 0x000000ad00a77308 */ /* 0x000e620000000800 */
[----:B------:R-:W-:Y:S09]  /*3b60*/  STS [R238], R175 ;  /* 0x000000afee007388 */ /* 0x000ff20000000800 */
[----:B------:R-:W3:Y:S01]  /*3b70*/  MUFU.EX2 R166, R166 ;  /* 0x000000a600a67308 */ /* 0x000ee20000000800 */
[----:B--2---:R-:W-:Y:S01]  /*3b80*/  @P6 FADD.FTZ R164, -R164, -RZ ;  /* 0x800000ffa4a46221 */ /* 0x004fe20000010100 */
[----:B------:R-:W-:Y:S01]  /*3b90*/  FSETP.GE.FTZ.AND P6, PT, R155, RZ, PT ;  /* 0x000000ff9b00720b */ /* 0x000fe20003fd6000 */
[----:B----4-:R-:W-:Y:S01]  /*3ba0*/  @!P0 FADD.FTZ R163, -R163, -RZ ;  /* 0x800000ffa3a38221 */ /* 0x010fe20000010100 */
[----:B------:R-:W2:Y:S01]  /*3bb0*/  LDG.E R171, desc[UR20][R168.64] ;  /* 0x00000014a8ab7981 */ /* 0x000ea2000c1e1900 */
[----:B------:R-:W-:Y:S01]  /*3bc0*/  FSETP.GE.FTZ.AND P0, PT, R153, RZ, PT ;  /* 0x000000ff9900720b */ /* 0x000fe20003f16000 */
[----:B-1----:R-:W-:Y:S01]  /*3bd0*/  @P5 FADD.FTZ R167, -R167, -RZ ;  /* 0x800000ffa7a75221 */ /* 0x002fe20000010100 */
[----:B------:R-:W-:Y:S02]  /*3be0*/  F2FP.RELU.F16.F32.PACK_AB R173, R162, R161 ;  /* 0x000000a1a2ad723e */ /* 0x000fe400000008ff */
[----:B------:R-:W-:Y:S01]  /*3bf0*/  F2FP.RELU.F16.F32.PACK_AB R172, R164, R163 ;  /* 0x000000a3a4ac723e */ /* 0x000fe200000008ff */
[----:B---3--:R-:W-:Y:S01]  /*3c00*/  @P4 FADD.FTZ R166, -R166, -RZ ;  /* 0x800000ffa6a64221 */ /* 0x008fe20000010100 */
[----:B------:R-:W-:Y:S01]  /*3c10*/  FSETP.GE.FTZ.AND P5, PT, R156, RZ, PT ;  /* 0x000000ff9c00720b */ /* 0x000fe20003fb6000 */
[----:B------:R-:W-:Y:S01]  /*3c20*/  STS [R238+0x400], R173 ;  /* 0x000400adee007388 */ /* 0x000fe20000000800 */
[----:B------:R-:W-:Y:S02]  /*3c30*/  FSETP.GE.FTZ.AND P4, PT, R159, RZ, PT ;  /* 0x000000ff9f00720b */ /* 0x000fe40003f96000 */
[----:B------:R-:W-:Y:S03]  /*3c40*/  F2FP.RELU.F16.F32.PACK_AB R170, R166, R167 ;  /* 0x000000a7a6aa723e */ /* 0x000fe600000008ff */
[----:B------:R-:W-:Y:S06]  /*3c50*/  STS [R237], R172 ;  /* 0x000000aced007388 */ /* 0x000fec0000000800 */
[----:B------:R-:W-:Y:S06]  /*3c60*/  STS [R237+0x400], R170 ;  /* 0x000400aaed007388 */ /* 0x000fec0000000800 */
[----:B------:R-:W-:Y:S06]  /*3c70*/  LDSM.16.M88.4 R68, [R199+0xc000] ;  /* 0x00c00000c744783b */ /* 0x000fec0000000200 */
[----:B------:R-:W1:Y:S06]  /*3c80*/  LDSM.16.M88.4 R72, [R197+0x6000] ;  /* 0x00600000c548783b */ /* 0x000e6c0000000200 */
[----:B------:R-:W3:Y:S06]  /*3c90*/  LDSM.16.M88.4 R76, [R197+0x6800] ;  /* 0x00680000c54c783b */ /* 0x000eec0000000200 */
[----:B------:R-:W-:Y:S06]  /*3ca0*/  LDSM.16.M88.4 R80, [R186+0xc000] ;  /* 0x00c00000ba50783b */ /* 0x000fec0000000200 */
[----:B------:R-:W4:Y:S06]  /*3cb0*/  LDSM.16.M88.4 R84, [R195+0x6000] ;  /* 0x00600000c354783b */ /* 0x000f2c0000000200 */
[----:B------:R3:W2:Y:S06]  /*3cc0*/  LDG.E R169, desc[UR20][R168.64+0x20] ;  /* 0x00002014a8a97981 */ /* 0x0006ac000c1e1900 */
[----:B------:R-:W4:Y:S06]  /*3cd0*/  LDSM.16.M88.4 R88, [R195+0x6800] ;  /* 0x00680000c358783b */ /* 0x000f2c0000000200 */
[----:B------:R-:W-:Y:S01]  /*3ce0*/  LDSM.16.M88.4 R92, [R185+0xc000] ;  /* 0x00c00000b95c783b */ /* 0x000fe20000000200 */
[C---:B-1----:R-:W-:Y:S05]  /*3cf0*/  HMMA.16816.F32 R4, R68.reuse, R72, RZ ;  /* 0x000000484404723c */ /* 0x042fea00000018ff */
[----:B------:R-:W1:Y:S03]  /*3d00*/  LDSM.16.M88.4 R96, [R193+0x6000] ;  /* 0x00600000c160783b */ /* 0x000e660000000200 */
[C---:B------:R-:W-:Y:S03]  /*3d10*/  HMMA.16816.F32 R8, R68.reuse, R74, RZ ;  /* 0x0000004a4408723c */ /* 0x040fe600000018ff */
[----:B------:R-:W-:Y:S01]  /*3d20*/  LDSM.16.M88.4 R72, [R184+0xc000] ;  /* 0x00c00000b848783b */ /* 0x000fe20000000200 */
[----:B---3--:R-:W-:Y:S04]  /*3d30*/  VIADD R168, R233, 0x1 ;  /* 0x00000001e9a87836 */ /* 0x008fe80000000000 */
[C---:B------:R-:W-:Y:S08]  /*3d40*/  HMMA.16816.F32 R12, R68.reuse, R76, RZ ;  /* 0x0000004c440c723c */ /* 0x040ff000000018ff */
[----:B------:R-:W-:Y:S01]  /*3d50*/  HMMA.16816.F32 R16, R68, R78, RZ ;  /* 0x0000004e4410723c */ /* 0x000fe200000018ff */
[----:B------:R-:W3:Y:S06]  /*3d60*/  LDSM.16.M88.4 R68, [R193+0x6800] ;  /* 0x00680000c144783b */ /* 0x000eec0000000200 */
[----:B------:R-:W3:Y:S01]  /*3d70*/  LDSM.16.M88.4 R76, [R192+0x6000] ;  /* 0x00600000c04c783b */ /* 0x000ee20000000200 */
[C---:B----4-:R-:W-:Y:S08]  /*3d80*/  HMMA.16816.F32 R4, R80.reuse, R84, R4 ;  /* 0x000000545004723c */ /* 0x050ff00000001804 */
[C---:B------:R-:W-:Y:S01]  /*3d90*/  HMMA.16816.F32 R8, R80.reuse, R86, R8 ;  /* 0x000000565008723c */ /* 0x040fe20000001808 */
[----:B------:R-:W-:Y:S07]  /*3da0*/  LDSM.16.M88.4 R84, [R199+0xe000] ;  /* 0x00e00000c754783b */ /* 0x000fee0000000200 */
[C---:B------:R-:W-:Y:S08]  /*3db0*/  HMMA.16816.F32 R12, R80.reuse, R88, R12 ;  /* 0x00000058500c723c */ /* 0x040ff0000000180c */
[----:B------:R-:W-:Y:S01]  /*3dc0*/  HMMA.16816.F32 R16, R80, R90, R16 ;  /* 0x0000005a5010723c */ /* 0x000fe20000001810 */
[----:B------:R-:W4:Y:S06]  /*3dd0*/  LDSM.16.M88.4 R80, [R192+0x6800] ;  /* 0x00680000c050783b */ /* 0x000f2c0000000200 */
[----:B------:R-:W4:Y:S01]  /*3de0*/  LDSM.16.M88.4 R88, [R197+0x8000] ;  /* 0x00800000c558783b */ /* 0x000f220000000200 */
[C---:B-1----:R-:W-:Y:S08]  /*3df0*/  HMMA.16816.F32 R4, R92.reuse, R96, R4 ;  /* 0x000000605c04723c */ /* 0x042ff00000001804 */
[C---:B------:R-:W-:Y:S01]  /*3e00*/  HMMA.16816.F32 R8, R92.reuse, R98, R8 ;  /* 0x000000625c08723c */ /* 0x040fe20000001808 */
[----:B------:R-:W-:Y:S07]  /*3e10*/  LDSM.16.M88.4 R96, [R195+0x8000] ;  /* 0x00800000c360783b */ /* 0x000fee0000000200 */
[C---:B---3--:R-:W-:Y:S08]  /*3e20*/  HMMA.16816.F32 R12, R92.reuse, R68, R12 ;  /* 0x000000445c0c723c */ /* 0x048ff0000000180c */
[----:B------:R-:W-:Y:S01]  /*3e30*/  HMMA.16816.F32 R16, R92, R70, R16 ;  /* 0x000000465c10723c */ /* 0x000fe20000001810 */
[----:B------:R-:W1:Y:S06]  /*3e40*/  LDSM.16.M88.4 R68, [R197+0x8800] ;  /* 0x00880000c544783b */ /* 0x000e6c0000000200 */
[----:B------:R-:W3:Y:S01]  /*3e50*/  LDSM.16.M88.4 R92, [R186+0xe000] ;  /* 0x00e00000ba5c783b */ /* 0x000ee20000000200 */
[C---:B------:R-:W-:Y:S08]  /*3e60*/  HMMA.16816.F32 R4, R72.reuse, R76, R4 ;  /* 0x0000004c4804723c */ /* 0x040ff00000001804 */
[C---:B------:R-:W-:Y:S01]  /*3e70*/  HMMA.16816.F32 R8, R72.reuse, R78, R8 ;  /* 0x0000004e4808723c */ /* 0x040fe20000001808 */
[----:B------:R-:W-:Y:S07]  /*3e80*/  LDSM.16.M88.4 R76, [R185+0xe000] ;  /* 0x00e00000b94c783b */ /* 0x000fee0000000200 */
[C---:B----4-:R-:W-:Y:S08]  /*3e90*/  HMMA.16816.F32 R12, R72.reuse, R80, R12 ;  /* 0x00000050480c723c */ /* 0x050ff0000000180c */
[----:B------:R-:W-:Y:S01]  /*3ea0*/  HMMA.16816.F32 R16, R72, R82, R16 ;  /* 0x000000524810723c */ /* 0x000fe20000001810 */
[----:B------:R-:W4:Y:S06]  /*3eb0*/  LDSM.16.M88.4 R72, [R195+0x8800] ;  /* 0x00880000c348783b */ /* 0x000f2c0000000200 */
        /* <DEDUP_REMOVED lines=38> */
[C---:B---3--:R-:W-:Y:S08]  /*4120*/  HMMA.16816.F32 R12, R76.reuse, R72, R12 ;  /* 0x000000484c0c723c */ /* 0x048ff0000000180c */
[----:B------:R-:W-:Y:S01]  /*4130*/  HMMA.16816.F32 R16, R76, R74, R16 ;  /* 0x0000004a4c10723c */ /* 0x000fe20000001810 */
[----:B------:R-:W3:Y:S07]  /*4140*/  LDSM.16.M88.4 R72, [R192+0xa800] ;  /* 0x00a80000c048783b */ /* 0x000eee0000000200 */
[C---:B--2---:R-:W-:Y:S08]  /*4150*/  HMMA.16816.F32 R4, R84.reuse, R88, R4 ;  /* 0x000000585404723c */ /* 0x044ff00000001804 */
[C---:B------:R-:W-:Y:S08]  /*4160*/  HMMA.16816.F32 R8, R84.reuse, R90, R8 ;  /* 0x0000005a5408723c */ /* 0x040ff00000001808 */
[C---:B-1----:R-:W-:Y:S08]  /*4170*/  HMMA.16816.F32 R12, R84.reuse, R68, R12 ;  /* 0x00000044540c723c */ /* 0x042ff0000000180c */
[----:B------:R-:W-:Y:S08]  /*4180*/  HMMA.16816.F32 R16, R84, R70, R16 ;  /* 0x000000465410723c */ /* 0x000ff00000001810 */
[C---:B----4-:R-:W-:Y:S08]  /*4190*/  HMMA.16816.F32 R4, R92.reuse, R96, R4 ;  /* 0x000000605c04723c */ /* 0x050ff00000001804 */
[C---:B------:R-:W-:Y:S08]  /*41a0*/  HMMA.16816.F32 R8, R92.reuse, R98, R8 ;  /* 0x000000625c08723c */ /* 0x040ff00000001808 */
[C---:B---3--:R-:W-:Y:S03]  /*41b0*/  HMMA.16816.F32 R12, R92.reuse, R72, R12 ;  /* 0x000000485c0c723c */ /* 0x048fe6000000180c */
[C---:B------:R-:W-:Y:S01]  /*41c0*/  FADD.FTZ R172, -R171.reuse, R4 ;  /* 0x00000004abac7221 */ /* 0x040fe20000010100 */
[C---:B------:R-:W-:Y:S04]  /*41d0*/  FADD.FTZ R170, -R171.reuse, R5 ;  /* 0x00000005abaa7221 */ /* 0x040fe80000010100 */
[-C--:B------:R-:W-:Y:S01]  /*41e0*/  FSEL R173, R172, R171.reuse, P3 ;  /* 0x000000abacad7208 */ /* 0x080fe20001800000 */
[----:B------:R-:W-:Y:S03]  /*41f0*/  HMMA.16816.F32 R16, R92, R74, R16 ;  /* 0x0000004a5c10723c */ /* 0x000fe60000001810 */
[----:B------:R-:W-:Y:S01]  /*4200*/  FSEL R170, R170, R171, P0 ;  /* 0x000000abaaaa7208 */ /* 0x000fe20000000000 */
[----:B------:R-:W-:Y:S01]  /*4210*/  FMUL.FTZ R173, R154, R173 ;  /* 0x000000ad9aad7220 */ /* 0x000fe20000410000 */
[----:B------:R-:W-:Y:S01]  /*4220*/  ISETP.NE.AND P0, PT, R168, 0x1, PT ;  /* 0x00000001a800780c */ /* 0x000fe20003f05270 */
[C---:B------:R-:W-:Y:S01]  /*4230*/  FADD.FTZ R168, -R171.reuse, R9 ;  /* 0x00000009aba87221 */ /* 0x040fe20000010100 */
[----:B------:R-:W-:Y:S01]  /*4240*/  FSETP.GE.FTZ.AND P3, PT, R164, RZ, PT ;  /* 0x000000ffa400720b */ /* 0x000fe20003f76000 */
[----:B------:R-:W-:Y:S01]  /*4250*/  FADD.FTZ R154, -R171, R8 ;  /* 0x00000008ab9a7221 */ /* 0x000fe20000010100 */
[----:B------:R-:W-:Y:S01]  /*4260*/  FMUL.FTZ R170, R153, R170 ;  /* 0x000000aa99aa7220 */ /* 0x000fe20000410000 */
[C---:B------:R-:W-:Y:S01]  /*4270*/  FADD.FTZ R172, -R171.reuse, R13 ;  /* 0x0000000dabac7221 */ /* 0x040fe20000010100 */
[-C--:B------:R-:W-:Y:S01]  /*4280*/  FSEL R153, R168, R171.reuse, P5 ;  /* 0x000000aba8997208 */ /* 0x080fe20002800000 */
[----:B------:R-:W-:Y:S01]  /*4290*/  FADD.FTZ R168, -R171, R12 ;  /* 0x0000000caba87221 */ /* 0x000fe20000010100 */
[----:B------:R-:W-:Y:S02]  /*42a0*/  FSEL R154, R154, R171, P6 ;  /* 0x000000ab9a9a7208 */ /* 0x000fe40003000000 */
[----:B------:R-:W-:Y:S01]  /*42b0*/  FSETP.GE.FTZ.AND P5, PT, R160, RZ, PT ;  /* 0x000000ffa000720b */ /* 0x000fe20003fb6000 */
[----:B------:R-:W-:Y:S01]  /*42c0*/  FMUL.FTZ R153, R156, R153 ;  /* 0x000000999c997220 */ /* 0x000fe20000410000 */
[-C--:B------:R-:W-:Y:S01]  /*42d0*/  FSEL R168, R168, R171.reuse, P4 ;  /* 0x000000aba8a87208 */ /* 0x080fe20002000000 */
        /* <DEDUP_REMOVED lines=8> */
[----:B------:R-:W-:Y:S01]  /*4360*/  @P3 FADD.FTZ R171, -R171, R17 ;  /* 0x00000011abab3221 */ /* 0x000fe20000010100 */
[----:B------:R-:W-:Y:S01]  /*4370*/  FSETP.GE.FTZ.AND P6, PT, R152, RZ, PT ;  /* 0x000000ff9800720b */ /* 0x000fe20003fd6000 */
[----:B------:R-:W-:Y:S01]  /*4380*/  FADD.FTZ R160, -R169, R6 ;  /* 0x00000006a9a07221 */ /* 0x000fe20000010100 */
[----:B------:R-:W-:Y:S01]  /*4390*/  FSETP.GE.FTZ.AND P5, PT, R151, RZ, PT ;  /* 0x000000ff9700720b */ /* 0x000fe20003fb6000 */
[----:B------:R-:W-:Y:S01]  /*43a0*/  FMUL.FTZ R171, R164, R171 ;  /* 0x000000aba4ab7220 */ /* 0x000fe20000410000 */
[----:B------:R-:W-:Y:S01]  /*43b0*/  F2FP.F16.F32.PACK_AB R154, R153, R154 ;  /* 0x0000009a999a723e */ /* 0x000fe200000000ff */
[----:B------:R-:W-:Y:S01]  /*43c0*/  FMUL.FTZ R156, R163, R156 ;  /* 0x0000009ca39c7220 */ /* 0x000fe20000410000 */
[----:B------:R-:W-:Y:S01]  /*43d0*/  F2FP.F16.F32.PACK_AB R155, R155, R168 ;  /* 0x000000a89b9b723e */ /* 0x000fe200000000ff */
[----:B------:R-:W-:Y:S01]  /*43e0*/  FADD.FTZ R164, -R169, R7 ;  /* 0x00000007a9a47221 */ /* 0x000fe20000010100 */
[----:B------:R-:W-:Y:S07]  /*43f0*/  @!P0 BRA `(.L_x_1726) ;  /* 0x0000000000688947 */ /* 0x000fee0003800000 */
        /* <DEDUP_REMOVED lines=26> */
.L_x_1726:
[----:B------:R-:W-:Y:S01]  /*45a0*/  FADD.FTZ R10, -R169, R10 ;  /* 0x0000000aa90a7221 */ /* 0x000fe20000010100 */
[----:B------:R-:W-:Y:S01]  /*45b0*/  FSETP.GE.FTZ.AND P3, PT, R157, RZ, PT ;  /* 0x000000ff9d00720b */ /* 0x000fe20003f76000 */
[C---:B------:R-:W-:Y:S01]  /*45c0*/  FADD.FTZ R4, -R169.reuse, R11 ;  /* 0x0000000ba9047221 */ /* 0x040fe20000010100 */
[-C--:B------:R-:W-:Y:S01]  /*45d0*/  FSEL R5, R160, R169.reuse, P6 ;  /* 0x000000a9a0057208 */ /* 0x080fe20003000000 */
[C---:B-1----:R-:W-:Y:S01]  /*45e0*/  FADD.FTZ R6, -R169.reuse, R15 ;  /* 0x0000000fa9067221 */ /* 0x042fe20000010100 */
[-C--:B------:R-:W-:Y:S01]  /*45f0*/  FSEL R10, R10, R169.reuse, P3 ;  /* 0x000000a90a0a7208 */ /* 0x080fe20001800000 */
[C---:B------:R-:W-:Y:S01]  /*4600*/  FADD.FTZ R14, -R169.reuse, R14 ;  /* 0x0000000ea90e7221 */ /* 0x040fe20000010100 */
[----:B------:R-:W-:Y:S01]  /*4610*/  FSEL R164, R164, R169, P5 ;  /* 0x000000a9a4a47208 */ /* 0x000fe20002800000 */
[----:B------:R-:W-:Y:S01]  /*4620*/  FMUL.FTZ R5, R152, R5 ;  /* 0x0000000598057220 */ /* 0x000fe20000410000 */
[----:B------:R-:W-:Y:S01]  /*4630*/  FSETP.GE.FTZ.AND P4, PT, R158, RZ, PT ;  /* 0x000000ff9e00720b */ /* 0x000fe20003f96000 */
[----:B------:R-:W-:Y:S01]  /*4640*/  FADD.FTZ R18, -R169, R18 ;  /* 0x00000012a9127221 */ /* 0x000fe20000010100 */
[----:B------:R-:W-:Y:S01]  /*4650*/  FSETP.GE.FTZ.AND P3, PT, R166, RZ, PT ;  /* 0x000000ffa600720b */ /* 0x000fe20003f76000 */
[----:B------:R-:W-:Y:S01]  /*4660*/  FMUL.FTZ R164, R151, R164 ;  /* 0x000000a497a47220 */ /* 0x000fe20000410000 */
[----:B------:R-:W-:Y:S01]  /*4670*/  FSEL R7, R4, R169, P4 ;  /* 0x000000a904077208 */ /* 0x000fe20002000000 */
[----:B------:R-:W-:Y:S01]  /*4680*/  FMUL.FTZ R10, R157, R10 ;  /* 0x0000000a9d0a7220 */ /* 0x000fe20000410000 */
[----:B------:R-:W-:Y:S01]  /*4690*/  FSETP.GE.FTZ.AND P5, PT, R162, RZ, PT ;  /* 0x000000ffa200720b */ /* 0x000fe20003fb6000 */
[----:B------:R-:W-:Y:S01]  /*46a0*/  STS [R211+-0x2000], R170 ;  /* 0xffe000aad3007388 */ /* 0x000fe20000000800 */
[----:B------:R-:W-:Y:S01]  /*46b0*/  FSETP.GE.FTZ.AND P6, PT, R161, RZ, PT ;  /* 0x000000ffa100720b */ /* 0x000fe20003fd6000 */
[----:B------:R-:W-:Y:S01]  /*46c0*/  FMUL.FTZ R7, R158, R7 ;  /* 0x000000079e077220 */ /* 0x000fe20000410000 */
[-C--:B------:R-:W-:Y:S01]  /*46d0*/  FSEL R9, R6, R169.reuse, P5 ;  /* 0x000000a906097208 */ /* 0x080fe20002800000 */
        /* <DEDUP_REMOVED lines=96> */
[----:B------:R-:W-:Y:S01]  /*4ce0*/  IADD3 R4, P0, PT, RZ, -UR26, RZ ;  /* 0x8000001aff047c10 */ /* 0x000fe2000ff1e0ff */
[----:B------:R-:W-:Y:S04]  /*4cf0*/  IMAD.U32 R6, RZ, RZ, UR10 ;  /* 0x0000000aff067e24 */ /* 0x000fe8000f8e00ff */
[----:B------:R-:W-:Y:S05]  /*4d00*/  IMAD.X R7, RZ, RZ, ~UR7, P0 ;  /* 0x80000007ff077e24 */ /* 0x000fea00080e06ff */
[----:B------:R-:W-:Y:S01]  /*4d10*/  SHF.R.S64 R5, R4, 0x1f, R7 ;  /* 0x0000001f04057819 */ /* 0x000fe20000001007 */
[----:B------:R-:W-:Y:S03]  /*4d20*/  IMAD.U32 R4, RZ, RZ, UR11 ;  /* 0x0000000bff047e24 */ /* 0x000fe6000f8e00ff */
[----:B------:R-:W-:Y:S01]  /*4d30*/  IADD3 R244, P0, PT, R244, R5, RZ ;  /* 0x00000005f4f47210 */ /* 0x000fe20007f1e0ff */
[----:B------:R-:W-:Y:S03]  /*4d40*/  IMAD.U32 R5, RZ, RZ, UR11 ;  /* 0x0000000bff057e24 */ /* 0x000fe6000f8e00ff */
[----:B------:R-:W-:Y:S02]  /*4d50*/  LEA.HI.X.SX32 R245, R7, R245, 0x1, P0 ;  /* 0x000000f507f57211 */ /* 0x000fe400000f0eff */
[----:B------:R-:W-:Y:S03]  /*4d60*/  LEA R8, P0, R5, R244, 0x1 ;  /* 0x000000f405087211 */ /* 0x000fe600078008ff */
        /* <DEDUP_REMOVED lines=11> */
.L_x_1727:
        /* <DEDUP_REMOVED lines=44> */
[----:B------:R-:W-:Y:S02]  /*50e0*/  LDSM.16.MT88.4 R160, [R198+0x13800] ;  /* 0x01380000c6a0783b */ /* 0x000fe40000004200 */
[----:B------:R-:W-:Y:S02]  /*50f0*/  LEA.HI.X.SX32 R169, R157, R243, 0x2, P0 ;  /* 0x000000f39da97211 */ /* 0x000fe400000f16ff */
[----:B------:R-:W-:Y:S03]  /*5100*/  LDSM.16.M88.4 R156, [R0+0x1e000] ;  /* 0x01e00000009c783b */ /* 0x000fe60000000200 */
        /* <DEDUP_REMOVED lines=15> */
[C---:B------:R-:W-:Y:S04]  /*5200*/  LEA.HI.X.SX32 R251, R239.reuse, R179, 0x5, P0 ;  /* 0x000000b3effb7211 */ /* 0x040fe800000f2eff */
[-C--:B------:R-:W-:Y:S08]  /*5210*/  HMMA.16816.F32 R76, R180, R150.reuse, R76 ;  /* 0x00000096b44c723c */ /* 0x080ff0000000184c */
        /* <DEDUP_REMOVED lines=9> */
[C---:B------:R-:W-:Y:S04]  /*52b0*/  LEA R172, P0, R239.reuse, R180, 0x5 ;  /* 0x000000b4efac7211 */ /* 0x040fe800078028ff */
[-C--:B------:R-:W-:Y:S05]  /*52c0*/  HMMA.16816.F32 R4, R156, R160.reuse, R4 ;  /* 0x000000a09c04723c */ /* 0x080fea0000001804 */
[C---:B------:R-:W-:Y:S03]  /*52d0*/  LEA.HI.X.SX32 R173, R239.reuse, R181, 0x5, P0 ;  /* 0x000000b5efad7211 */ /* 0x040fe600000f2eff */
[C---:B-1----:R-:W-:Y:S04]  /*52e0*/  HMMA.16816.F32 R8, R148.reuse, R160, R8 ;  /* 0x000000a09408723c */ /* 0x042fe80000001808 */
        /* <DEDUP_REMOVED lines=72> */
[C---:B------:R-:W-:Y:S03]  /*5770*/  LEA R8, P0, R239.reuse, R180, 0x5 ;  /* 0x000000b4ef087211 */ /* 0x040fe600078028ff */
[----:B------:R-:W-:Y:S01]  /*5780*/  REDG.E.ADD.F32.FTZ.RN.STRONG.GPU desc[UR20][R168.64+0x100], R74 ;  /* 0x0001004aa80079a6 */ /* 0x000fe2000c12f314 */
[C---:B------:R-:W-:Y:S03]  /*5790*/  LEA.HI.X.SX32 R9, R239.reuse, R181, 0x5, P0 ;  /* 0x000000b5ef097211 */ /* 0x040fe600000f2eff */
[----:B------:R-:W-:Y:S01]  /*57a0*/  REDG.E.ADD.F32.FTZ.RN.STRONG.GPU desc[UR20][R170.64+0x100], R75 ;  /* 0x0001004baa0079a6 */ /* 0x000fe2000c12f314 */
[C---:B--2---:R-:W-:Y:S03]  /*57b0*/  IMAD.WIDE R172, R239.reuse, -0xc0, R8 ;  /* 0xffffff40efac7825 */ /* 0x044fe600078e0208 */
[----:B------:R-:W-:Y:S01]  /*57c0*/  REDG.E.ADD.F32.FTZ.RN.STRONG.GPU desc[UR20][R242.64+0x180], R80 ;  /* 0x00018050f20079a6 */ /* 0x000fe2000c12f314 */
[C---:B------:R-:W-:Y:S03]  /*57d0*/  LEA R10, P0, R239.reuse, R172, 0x5 ;  /* 0x000000acef0a7211 */ /* 0x040fe600078028ff */
[----:B------:R-:W-:Y:S01]  /*57e0*/  REDG.E.ADD.F32.FTZ.RN.STRONG.GPU desc[UR20][R6.64+0x180], R81 ;  /* 0x00018051060079a6 */ /* 0x000fe2000c12f314 */
[C---:B------:R-:W-:Y:S03]  /*57f0*/  LEA.HI.X.SX32 R11, R239.reuse, R173, 0x5, P0 ;  /* 0x000000adef0b7211 */ /* 0x040fe600000f2eff */
[----:B------:R-:W-:Y:S01]  /*5800*/  REDG.E.ADD.F32.FTZ.RN.STRONG.GPU desc[UR20][R176.64+0x180], R82 ;  /* 0x00018052b00079a6 */ /* 0x000fe2000c12f314 */
[C---:B---3--:R-:W-:Y:S03]  /*5810*/  LEA R174, P0, R239.reuse, R10, 0x5 ;  /* 0x0000000aefae7211 */ /* 0x048fe600078028ff */
[----:B------:R-:W-:Y:S01]  /*5820*/  REDG.E.ADD.F32.FTZ.RN.STRONG.GPU desc[UR20][R148.64+0x180], R83 ;  /* 0x00018053940079a6 */ /* 0x000fe2000c12f314 */
[C---:B------:R-:W-:Y:S02]  /*5830*/  LEA.HI.X.SX32 R175, R239.reuse, R11, 0x5, P0 ;  /* 0x0000000befaf7211 */ /* 0x040fe400000f2eff */
[C---:B------:R-:W-:Y:S01]  /*5840*/  LEA R16, P0, R239.reuse, R174, 0x5 ;  /* 0x000000aeef107211 */ /* 0x040fe200078028ff */
[----:B------:R-:W-:Y:S03]  /*5850*/  REDG.E.ADD.F32.FTZ.RN.STRONG.GPU desc[UR20][R178.64+0x180], R76 ;  /* 0x0001804cb20079a6 */ /* 0x000fe6000c12f314 */
[C---:B------:R-:W-:Y:S01]  /*5860*/  LEA.HI.X.SX32 R17, R239.reuse, R175, 0x5, P0 ;  /* 0x000000afef117211 */ /* 0x040fe200000f2eff */
[----:B------:R-:W-:Y:S01]  /*5870*/  REDG.E.ADD.F32.FTZ.RN.STRONG.GPU desc[UR20][R250.64+0x180], R77 ;  /* 0x0001804dfa0079a6 */ /* 0x000fe2000c12f314 */
[C---:B----4-:R-:W-:Y:S03]  /*5880*/  LEA R160, P0, R239.reuse, R16, 0x5 ;  /* 0x00000010efa07211 */ /* 0x050fe600078028ff */
        /* <DEDUP_REMOVED lines=29> */
[----:B------:R-:W-:Y:S01]  /*5a60*/  LDSM.16.MT88.4 R4, [R191+-0x2000] ;  /* 0xffe00000bf04783b */ /* 0x000fe20000004200 */
[C---:B------:R-:W-:Y:S03]  /*5a70*/  LEA R156, P0, R239.reuse, R154, 0x5 ;  /* 0x0000009aef9c7211 */ /* 0x040fe600078028ff */
[----:B------:R-:W1:Y:S01]  /*5a80*/  LDSM.16.MT88.4 R8, [R187] ;  /* 0x00000000bb08783b */ /* 0x000e620000004200 */
[----:B------:R-:W-:Y:S03]  /*5a90*/  LEA.HI.X.SX32 R157, R239, R155, 0x5, P0 ;  /* 0x0000009bef9d7211 */ /* 0x000fe600000f2eff */
[----:B------:R-:W-:Y:S04]  /*5aa0*/  REDG.E.ADD.F32.FTZ.RN.STRONG.GPU desc[UR20][R152.64+0x280], R99 ;  /* 0x00028063980079a6 */ /* 0x000fe8000c12f314 */
[----:B------:R-:W-:Y:S04]  /*5ab0*/  REDG.E.ADD.F32.FTZ.RN.STRONG.GPU desc[UR20][R12.64+0x280], R92 ;  /* 0x0002805c0c0079a6 */ /* 0x000fe8000c12f314 */
[----:B------:R-:W2:Y:S04]  /*5ac0*/  LDSM.16.MT88.4 R12, [R190+-0x2000] ;  /* 0xffe00000be0c783b */ /* 0x000ea80000004200 */
        /* <DEDUP_REMOVED lines=8> */
[----:B------:R-:W-:Y:S04]  /*5b50*/  LDSM.16.MT88.4 R96, [R187+0x3800] ;  /* 0x00380000bb60783b */ /* 0x000fe80000004200 */
[----:B------:R-:W-:Y:S01]  /*5b60*/  LDSM.16.MT88.4 R148, [R187+0x5800] ;  /* 0x00580000bb94783b */ /* 0x000fe20000004200 */
[C---:B--2---:R-:W-:Y:S03]  /*5b70*/  HMMA.16816.F32 R104, R12.reuse, R8, R104 ;  /* 0x000000080c68723c */ /* 0x044fe60000001868 */
[----:B------:R-:W-:Y:S04]  /*5b80*/  REDG.E.ADD.F32.FTZ.RN.STRONG.GPU desc[UR20][R182.64+0x280], R93 ;  /* 0x0002805db60079a6 */ /* 0x000fe8000c12f314 */
[----:B------:R-:W-:Y:S01]  /*5b90*/  REDG.E.ADD.F32.FTZ.RN.STRONG.GPU desc[UR20][R154.64+0x280], R94 ;  /* 0x0002805e9a0079a6 */ /* 0x000fe2000c12f314 */
[-C--:B------:R-:W-:Y:S03]  /*5ba0*/  HMMA.16816.F32 R108, R12, R10.reuse, R108 ;  /* 0x0000000a0c6c723c */ /* 0x080fe6000000186c */
[----:B------:R-:W-:Y:S04]  /*5bb0*/  REDG.E.ADD.F32.FTZ.RN.STRONG.GPU desc[UR20][R156.64+0x280], R95 ;  /* 0x0002805f9c0079a6 */ /* 0x000fe8000c12f314 */
[----:B------:R-:W-:Y:S01]  /*5bc0*/  LDSM.16.MT88.4 R92, [R190+-0x800] ;  /* 0xfff80000be5c783b */ /* 0x000fe20000004200 */
[C---:B------:R-:W-:Y:S03]  /*5bd0*/  HMMA.16816.F32 R112, R4.reuse, R10, R112 ;  /* 0x0000000a0470723c */ /* 0x040fe60000001870 */
[----:B------:R-:W1:Y:S05]  /*5be0*/  LDSM.16.MT88.4 R8, [R187+0x4800] ;  /* 0x00480000bb08783b */ /* 0x000e6a0000004200 */
[-C--:B---3--:R-:W-:Y:S08]  /*5bf0*/  HMMA.16816.F32 R116, R4, R16.reuse, R116 ;  /* 0x000000100474723c */ /* 0x088ff00000001874 */
        /* <DEDUP_REMOVED lines=271> */
.L_x_1729:
[----:B------:R-:W2:Y:S01]  /*6cf0*/  LDCU.64 UR8, c[0x0][0x5c0] ;  /* 0x0000b800ff0877ac */ /* 0x000ea20008000a00 */
[----:B------:R-:W-:-:S05]  /*6d00*/  IADD3 R42, PT, PT, R235, R236, RZ ;  /* 0x000000eceb2a7210 */ /* 0x000fca0007ffe0ff */
[C---:B--2---:R-:W-:Y:S02]  /*6d10*/  IMAD R40, R42.reuse, UR9, RZ ;  /* 0x000000092a287c24 */ /* 0x044fe4000f8e02ff */
[----:B-1----:R-:W-:-:S05]  /*6d20*/  IMAD.WIDE.U32 R42, R42, UR8, RZ ;  /* 0x000000082a2a7c25 */ /* 0x002fca000f8e00ff */
[----:B------:R-:W-:Y:S02]  /*6d30*/  IADD3 R40, PT, PT, R43, R40, RZ ;  /* 0x000000282b287210 */ /* 0x000fe40007ffe0ff */
.L_x_1730:
        /* <DEDUP_REMOVED lines=11> */
.L_x_1731:
[----:B------:R-:W1:Y:S01]  /*6df0*/  LDCU.64 UR6, c[0x0][0x5c8] ;  /* 0x0000b900ff0677ac */ /* 0x000e620008000a00 */
[----:B------:R-:W-:-:S05]  /*6e00*/  IADD3 R54, PT, PT, R235, R236, RZ ;  /* 0x000000eceb367210 */ /* 0x000fca0007ffe0ff */
[C---:B-1----:R-:W-:Y:S02]  /*6e10*/  IMAD R52, R54.reuse, UR7, RZ ;  /* 0x0000000736347c24 */ /* 0x042fe4000f8e02ff */
[----:B------:R-:W-:-:S05]  /*6e20*/  IMAD.WIDE.U32 R54, R54, UR6, RZ ;  /* 0x0000000636367c25 */ /* 0x000fca000f8e00ff */
[----:B------:R-:W-:-:S07]  /*6e30*/  IADD3 R52, PT, PT, R55, R52, RZ ;  /* 0x0000003437347210 */ /* 0x000fce0007ffe0ff */
.L_x_1732:
[----:B------:R-:W-:Y:S01]  /*6e40*/  BAR.SYNC.DEFER_BLOCKING 0x0 ;  /* 0x0000000000007b1d */ /* 0x000fe20000010000 */
[----:B------:R-:W-:Y:S01]  /*6e50*/  USHF.L.U32 UR10, UR19, 0x6, URZ ;  /* 0x00000006130a7899 */ /* 0x000fe200080006ff */
[-C--:B------:R-:W-:Y:S01]  /*6e60*/  ISETP.GE.AND P1, PT, R206, R216.reuse, PT ;  /* 0x000000d8ce00720c */ /* 0x080fe20003f26270 */
[----:B------:R-:W-:Y:S01]  /*6e70*/  IMAD.U32 R53, RZ, RZ, UR6 ;  /* 0x00000006ff357e24 */ /* 0x000fe2000f8e00ff */
[----:B------:R-:W-:Y:S01]  /*6e80*/  ISETP.GE.AND P2, PT, R207, R216, PT ;  /* 0x000000d8cf00720c */ /* 0x000fe20003f46270 */
[----:B------:R-:W-:Y:S01]  /*6e90*/  UIMAD.WIDE.U32 UR14, UR10, UR8, URZ ;  /* 0x000000080a0e72a5 */ /* 0x000fe2000f8e00ff */
[----:B------:R-:W-:Y:S01]  /*6ea0*/  BSSY.RECONVERGENT B0, `(.L_x_1733) ;  /* 0x0000026000007945 */ /* 0x000fe20003800200 */
[----:B------:R-:W-:Y:S01]  /*6eb0*/  USHF.R.S32.HI UR11, URZ, 0x1f, UR10 ;  /* 0x0000001fff0b7899 */ /* 0x000fe2000801140a */
[----:B------:R-:W1:Y:S03]  /*6ec0*/  LDCU.64 UR4, c[0x0][0x5d8] ;  /* 0x0000bb00ff0477ac */ /* 0x000e660008000a00 */
[----:B------:R-:W-:Y:S01]  /*6ed0*/  IMAD.U32 R44, RZ, RZ, UR14 ;  /* 0x0000000eff2c7e24 */ /* 0x000fe2000f8e00ff */
[----:B------:R-:W-:Y:S01]  /*6ee0*/  UIMAD UR12, UR11, UR8, URZ ;  /* 0x000000080b0c72a4 */ /* 0x000fe2000f8e02ff */
[----:B------:R-:W-:-:S03]  /*6ef0*/  IMAD.U32 R45, RZ, RZ, UR15 ;  /* 0x0000000fff2d7e24 */ /* 0x000fc6000f8e00ff */
[----:B------:R-:W-:Y:S01]  /*6f00*/  LOP3.LUT R41, R44, 0x38, R205, 0xf8, !PT ;  /* 0x000000382c297812 */ /* 0x000fe200078ef8cd */
[----:B------:R-:W-:-:S03]  /*6f10*/  UIMAD UR12, UR10, UR9, UR12 ;  /* 0x000000090a0c72a4 */ /* 0x000fc6000f8e020c */
[----:B------:R-:W-:-:S03]  /*6f20*/  IADD3 R60, P0, PT, R42, R41, RZ ;  /* 0x000000292a3c7210 */ /* 0x000fc60007f1e0ff */
[----:B------:R-:W-:Y:S01]  /*6f30*/  MOV R41, UR12 ;  /* 0x0000000c00297c02 */ /* 0x000fe20008000f00 */
[----:B------:R2:W3:Y:S03]  /*6f40*/  LDS.128 R36, [R212+0x13000] ;  /* 0x01300000d4247984 */ /* 0x0004e60000000c00 */
[----:B------:R-:W-:Y:S01]  /*6f50*/  IADD3.X R61, PT, PT, R40, UR15, R41, P0, !PT ;  /* 0x0000000f283d7c10 */ /* 0x000fe200087fe429 */
[----:B------:R2:W4:Y:S01]  /*6f60*/  LDS.128 R32, [R212+0x15000] ;  /* 0x01500000d4207984 */ /* 0x0005220000000c00 */
[----:B------:R-:W-:-:S03]  /*6f70*/  IADD3 R56, P0, PT, R206, 0x20, RZ ;  /* 0x00000020ce387810 */ /* 0x000fc60007f1e0ff */
[----:B------:R2:W2:Y:S01]  /*6f80*/  LDS.128 R28, [R212+0x17000] ;  /* 0x01700000d41c7984 */ /* 0x0004a20000000c00 */
[C---:B-1----:R-:W-:Y:S01]  /*6f90*/  IMAD.WIDE.U32 R60, R201.reuse, UR4, R60 ;  /* 0x00000004c93c7c25 */ /* 0x042fe2000f8e003c */
[----:B------:R-:W-:Y:S02]  /*6fa0*/  IADD3.X R55, PT, PT, RZ, RZ, RZ, P0, !PT ;  /* 0x000000ffff377210 */ /* 0x000fe400007fe4ff */
[----:B------:R1:W1:Y:S01]  /*6fb0*/  LDS.128 R24, [R212+0x18000] ;  /* 0x01800000d4187984 */ /* 0x0002620000000c00 */
[----:B------:R-:W-:-:S03]  /*6fc0*/  IMAD R57, R201, UR5, R61 ;  /* 0x00000005c9397c24 */ /* 0x000fc6000f8e023d */
        /* <DEDUP_REMOVED lines=9> */
[----:B------:R-:W2:Y:S01]  /*7060*/  LDS.128 R40, [R212+0x12000] ;  /* 0x01200000d4287984 */ /* 0x000ea20000000c00 */
[----:B------:R-:W-:-:S03]  /*7070*/  MOV R59, R57 ;  /* 0x00000039003b7202 */ /* 0x000fc60000000f00 */
[----:B------:R-:W1:Y:S01]  /*7080*/  LDS.128 R48, [R212+0x16000] ;  /* 0x01600000d4307984 */ /* 0x000e620000000c00 */
[----:B------:R-:W-:-:S04]  /*7090*/  IMAD.WIDE.U32 R62, R206, UR8, R58 ;  /* 0x00000008ce3e7c25 */ /* 0x000fc8000f8e003a */
[----:B------:R-:W-:Y:S01]  /*70a0*/  IMAD R58, R206, UR9, R63 ;  /* 0x00000009ce3a7c24 */ /* 0x000fe2000f8e023f */
[----:B----4-:R-:W-:-:S04]  /*70b0*/  LEA R64, P0, R62, UR4, 0x1 ;  /* 0x000000043e407c11 */ /* 0x010fc8000f8008ff */
[----:B------:R-:W-:-:S05]  /*70c0*/  LEA.HI.X R65, R62, UR5, R58, 0x1, P0 ;  /* 0x000000053e417c11 */ /* 0x000fca00080f0c3a */
[----:B---3--:R3:W-:Y:S04]  /*70d0*/  STG.E.128 desc[UR20][R64.64+0x80], R44 ;  /* 0x0000802c40007986 */ /* 0x0087e8000c101d14 */
[----:B--2---:R3:W-:Y:S04]  /*70e0*/  STG.E.128 desc[UR20][R64.64], R40 ;  /* 0x0000002840007986 */ /* 0x0047e8000c101d14 */
[----:B-1----:R3:W-:Y:S02]  /*70f0*/  STG.E.128 desc[UR20][R64.64+0x100], R48 ;  /* 0x0001003040007986 */ /* 0x0027e4000c101d14 */
.L_x_1734:
[----:B------:R-:W-:Y:S05]  /*7100*/  BSYNC.RECONVERGENT B0 ;  /* 0x0000000000007941 */ /* 0x000fea0003800200 */
.L_x_1733:
[----:B------:R-:W-:Y:S04]  /*7110*/  BSSY.RECONVERGENT B0, `(.L_x_1735) ;  /* 0x000000e000007945 */ /* 0x000fe80003800200 */
[----:B------:R-:W-:Y:S05]  /*7120*/  @P2 BRA `(.L_x_1736) ;  /* 0x0000000000302947 */ /* 0x000fea0003800000 */
[----:B------:R-:W2:Y:S01]  /*7130*/  LDCU.64 UR4, c[0x0][0x560] ;  /* 0x0000ac00ff0477ac */ /* 0x000ea20008000a00 */
[----:B---3--:R-:W-:Y:S01]  /*7140*/  MOV R42, R60 ;  /* 0x0000003c002a7202 */ /* 0x008fe20000000f00 */
[----:B------:R-:W-:Y:S01]  /*7150*/  IMAD R41, R55, UR8, RZ ;  /* 0x0000000837297c24 */ /* 0x000fe2000f8e02ff */
[----:B------:R-:W-:-:S03]  /*7160*/  MOV R43, R57 ;  /* 0x00000039002b7202 */ /* 0x000fc60000000f00 */
[C---:B------:R-:W-:Y:S02]  /*7170*/  IMAD R41, R56.reuse, UR9, R41 ;  /* 0x0000000938297c24 */ /* 0x040fe4000f8e0229 */
[----:B------:R-:W-:-:S05]  /*7180*/  IMAD.WIDE.U32 R42, R56, UR8, R42 ;  /* 0x00000008382a7c25 */ /* 0x000fca000f8e002a */
[----:B------:R-:W-:Y:S02]  /*7190*/  IADD3 R41, PT, PT, R41, R43, RZ ;  /* 0x0000002b29297210 */ /* 0x000fe40007ffe0ff */
[----:B--2---:R-:W-:-:S04]  /*71a0*/  LEA R40, P0, R42, UR4, 0x1 ;  /* 0x000000042a287c11 */ /* 0x004fc8000f8008ff */
[----:B------:R-:W-:-:S05]  /*71b0*/  LEA.HI.X R41, R42, UR5, R41, 0x1, P0 ;  /* 0x000000052a297c11 */ /* 0x000fca00080f0c29 */
[----:B------:R2:W-:Y:S04]  /*71c0*/  STG.E.128 desc[UR20][R40.64], R36 ;  /* 0x0000002428007986 */ /* 0x0005e8000c101d14 */
[----:B----4-:R2:W-:Y:S04]  /*71d0*/  STG.E.128 desc[UR20][R40.64+0x80], R32 ;  /* 0x0000802028007986 */ /* 0x0105e8000c101d14 */
[----:B------:R2:W-:Y:S02]  /*71e0*/  STG.E.128 desc[UR20][R40.64+0x100], R28 ;  /* 0x0001001c28007986 */ /* 0x0005e4000c101d14 */
.L_x_1736:
[----:B------:R-:W-:Y:S05]  /*71f0*/  BSYNC.RECONVERGENT B0 ;  /* 0x0000000000007941 */ /* 0x000fea0003800200 */
.L_x_1735:
[----:B------:R-:W-:Y:S01]  /*7200*/  MOV R215, RZ ;  /* 0x000000ff00d77202 */ /* 0x000fe20000000f00 */
[----:B------:R-:W4:Y:S01]  /*7210*/  LDCU.64 UR4, c[0x0][0x5e0] ;  /* 0x0000bc00ff0477ac */ /* 0x000f220008000a00 */
[----:B------:R-:W-:Y:S01]  /*7220*/  BSSY.RECONVERGENT B0, `(.L_x_1737) ;  /* 0x0000012000007945 */ /* 0x000fe20003800200 */
[----:B------:R-:W-:Y:S01]  /*7230*/  UIMAD UR11, UR11, UR6, URZ ;  /* 0x000000060b0b72a4 */ /* 0x000fe2000f8e02ff */
[----:B--2---:R-:W-:-:S03]  /*7240*/  IMAD.WIDE.U32 R28, R53, UR10, R214 ;  /* 0x0000000a351c7c25 */ /* 0x004fc6000f8e00d6 */
[----:B------:R-:W-:Y:S01]  /*7250*/  UIMAD UR11, UR10, UR7, UR11 ;  /* 0x000000070a0b72a4 */ /* 0x000fe2000f8e020b */
[----:B------:R-:W-:-:S05]  /*7260*/  IADD3 R30, P0, PT, R54, R28, RZ ;  /* 0x0000001c361e7210 */ /* 0x000fca0007f1e0ff */
[----:B------:R-:W-:-:S03]  /*7270*/  IADD3.X R31, PT, PT, R52, UR11, R29, P0, !PT ;  /* 0x0000000b341f7c10 */ /* 0x000fc600087fe41d */
[----:B----4-:R-:W-:-:S04]  /*7280*/  IMAD.WIDE.U32 R30, R201, UR4, R30 ;  /* 0x00000004c91e7c25 */ /* 0x010fc8000f8e001e */
[----:B------:R-:W-:Y:S01]  /*7290*/  IMAD R29, R201, UR5, R31 ;  /* 0x00000005c91d7c24 */ /* 0x000fe2000f8e021f */
[----:B------:R-:W-:Y:S06]  /*72a0*/  @P1 BRA `(.L_x_1738) ;  /* 0x0000000000241947 */ /* 0x000fec0003800000 */
[----:B------:R-:W2:Y:S01]  /*72b0*/  LDCU.64 UR4, c[0x0][0x568] ;  /* 0x0000ad00ff0477ac */ /* 0x000ea20008000a00 */
[----:B------:R-:W-:-:S05]  /*72c0*/  MOV R28, R30 ;  /* 0x0000001e001c7202 */ /* 0x000fca0000000f00 */
[----:B------:R-:W-:-:S04]  /*72d0*/  IMAD.WIDE.U32 R32, R206, UR6, R28 ;  /* 0x00000006ce207c25 */ /* 0x000fc8000f8e001c */
[----:B------:R-:W-:Y:S01]  /*72e0*/  IMAD R28, R206, UR7, R33 ;  /* 0x00000007ce1c7c24 */ /* 0x000fe2000f8e0221 */
[----:B--2---:R-:W-:-:S04]  /*72f0*/  LEA R34, P0, R32, UR4, 0x1 ;  /* 0x0000000420227c11 */ /* 0x004fc8000f8008ff */
[----:B------:R-:W-:-:S05]  /*7300*/  LEA.HI.X R35, R32, UR5, R28, 0x1, P0 ;  /* 0x0000000520237c11 */ /* 0x000fca00080f0c1c */
[----:B-1----:R2:W-:Y:S04]  /*7310*/  STG.E.128 desc[UR20][R34.64], R24 ;  /* 0x0000001822007986 */ /* 0x0025e8000c101d14 */
[----:B------:R2:W-:Y:S04]  /*7320*/  STG.E.128 desc[UR20][R34.64+0x80], R16 ;  /* 0x0000801022007986 */ /* 0x0005e8000c101d14 */
[----:B------:R2:W-:Y:S02]  /*7330*/  STG.E.128 desc[UR20][R34.64+0x100], R8 ;  /* 0x0001000822007986 */ /* 0x0005e4000c101d14 */
.L_x_1738:
[----:B------:R-:W-:Y:S05]  /*7340*/  BSYNC.RECONVERGENT B0 ;  /* 0x0000000000007941 */ /* 0x000fea0003800200 */
.L_x_1737:
[----:B------:R-:W-:Y:S05]  /*7350*/  @P2 BRA `(.L_x_1725) ;  /* 0x00000000002c2947 */ /* 0x000fea0003800000 */
[----:B------:R-:W4:Y:S01]  /*7360*/  LDCU.64 UR4, c[0x0][0x568] ;  /* 0x0000ad00ff0477ac */ /* 0x000f220008000a00 */
[----:B------:R-:W-:Y:S01]  /*7370*/  MOV R28, R30 ;  /* 0x0000001e001c7202 */ /* 0x000fe20000000f00 */
[----:B------:R-:W-:-:S04]  /*7380*/  IMAD R55, R55, UR6, RZ ;  /* 0x0000000637377c24 */ /* 0x000fc8000f8e02ff */
[----:B-12---:R-:W-:-:S04]  /*7390*/  IMAD.WIDE.U32 R8, R56, UR6, R28 ;  /* 0x0000000638087c25 */ /* 0x006fc8000f8e001c */
[----:B------:R-:W-:-:S05]  /*73a0*/  IMAD R55, R56, UR7, R55 ;  /* 0x0000000738377c24 */ /* 0x000fca000f8e0237 */
[----:B------:R-:W-:Y:S02]  /*73b0*/  IADD3 R55, PT, PT, R55, R9, RZ ;  /* 0x0000000937377210 */ /* 0x000fe40007ffe0ff */
[----:B----4-:R-:W-:-:S04]  /*73c0*/  LEA R10, P0, R8, UR4, 0x1 ;  /* 0x00000004080a7c11 */ /* 0x010fc8000f8008ff */
[----:B------:R-:W-:-:S05]  /*73d0*/  LEA.HI.X R11, R8, UR5, R55, 0x1, P0 ;  /* 0x00000005080b7c11 */ /* 0x000fca00080f0c37 */
[----:B------:R4:W-:Y:S04]  /*73e0*/  STG.E.128 desc[UR20][R10.64], R20 ;  /* 0x000000140a007986 */ /* 0x0009e8000c101d14 */
[----:B------:R4:W-:Y:S04]  /*73f0*/  STG.E.128 desc[UR20][R10.64+0x80], R12 ;  /* 0x0000800c0a007986 */ /* 0x0009e8000c101d14 */
[----:B------:R4:W-:Y:S02]  /*7400*/  STG.E.128 desc[UR20][R10.64+0x100], R4 ;  /* 0x000100040a007986 */ /* 0x0009e4000c101d14 */
.L_x_1725:
[----:B------:R-:W-:Y:S05]  /*7410*/  BSYNC.RECONVERGENT B1 ;  /* 0x0000000000017941 */ /* 0x000fea0003800200 */
.L_x_1703:
[----:B------:R-:W3:Y:S01]  /*7420*/  LDCU UR5, c[0x0][0x438] ;  /* 0x00008700ff0577ac */ /* 0x000ee20008000800 */
[----:B-12-4-:R-:W1:Y:S01]  /*7430*/  LDC R10, c[0x0][0x438] ;  /* 0x00010e00ff0a7b82 */ /* 0x016e620000000800 */
[----:B------:R-:W2:Y:S01]  /*7440*/  LDCU UR6, c[0x0][0x370] ;  /* 0x00006e00ff0677ac */ /* 0x000ea20008000800 */
[----:B---3--:R-:W-:-:S04]  /*7450*/  UIADD3 UR5, UPT, UPT, UR5, 0x3f, URZ ;  /* 0x0000003f05057890 */ /* 0x008fc8000fffe0ff */
[----:B------:R-:W-:Y:S02]  /*7460*/  USHF.R.S32.HI UR4, URZ, 0x1f, UR5 ;  /* 0x0000001fff047899 */ /* 0x000fe40008011405 */
[----:B--2---:R-:W-:Y:S02]  /*7470*/  UIADD3 UR19, UPT, UPT, UR6, UR19, URZ ;  /* 0x0000001306137290 */ /* 0x004fe4000fffe0ff */
[----:B------:R-:W-:-:S04]  /*7480*/  ULEA.HI UR4, UR4, UR5, URZ, 0x6 ;  /* 0x0000000504047291 */ /* 0x000fc8000f8f30ff */
[----:B------:R-:W-:-:S04]  /*7490*/  USHF.R.S32.HI UR4, URZ, 0x6, UR4 ;  /* 0x00000006ff047899 */ /* 0x000fc80008011404 */
[----:B------:R-:W-:-:S09]  /*74a0*/  UISETP.GE.AND UP0, UPT, UR19, UR4, UPT ;  /* 0x000000041300728c */ /* 0x000fd2000bf06270 */
[----:B------:R-:W-:Y:S05]  /*74b0*/  BRA.U !UP0, `(.L_x_1739) ;  /* 0xffffff91086c7547 */ /* 0x000fea000b83ffff */
[----:B------:R-:W-:Y:S05]  /*74c0*/  EXIT ;  /* 0x000000000000794d */ /* 0x000fea0003800000 */
.L_x_1740:
        /* <DEDUP_REMOVED lines=11> */
.L_x_2184:


//--------------------- .text._ZN5flash44flash_bwd_dq_dk_dv_loop_seqk_parallel_kernelI23Flash_bwd_kernel_traitsILi192ELi64ELi64ELi8ELi4ELi2ELi2ELb0ELb0EN7cutlass6half_tE19Flash_kernel_traitsILi192ELi64ELi64ELi8ES3_EELb0ELb0ELb0ELb0ELb0ELb1ELb1EEEvNS_16Flash_bwd_paramsE --------------------------
	.section	.text._ZN5flash44flash_bwd_dq_dk_dv_loop_seqk_parallel_kernelI23Flash_bwd_kernel_traitsILi192ELi64ELi64ELi8ELi4ELi2ELi2ELb0ELb0EN7cutlass6half_tE19Flash_kernel_traitsILi192ELi64ELi64ELi8ES3_EELb0ELb0ELb0ELb0ELb0ELb1ELb1EEEvNS_16Flash_bwd_paramsE,"ax",@progbits
	.align	128
        .global         _ZN5flash44flash_bwd_dq_dk_dv_loop_seqk_parallel_kernelI23Flash_bwd_kernel_traitsILi192ELi64ELi64ELi8ELi4ELi2ELi2ELb0ELb0EN7cutlass6half_tE19Flash_kernel_traitsILi192ELi64ELi64ELi8ES3_EELb0ELb0ELb0ELb0ELb0ELb1ELb1EEEvNS_16Flash_bwd_paramsE
        .type           _ZN5flash44flash_bwd_dq_dk_dv_loop_seqk_parallel_kernelI23Flash_bwd_kernel_traitsILi192ELi64ELi64ELi8ELi4ELi2ELi2ELb0ELb0EN7cutlass6half_tE19Flash_kernel_traitsILi192ELi64ELi64ELi8ES3_EELb0ELb0ELb0ELb0ELb0ELb1ELb1EEEvNS_16Flash_bwd_paramsE,@function
        .size           _ZN5flash44flash_bwd_dq_dk_dv_loop_seqk_parallel_kernelI23Flash_bwd_kernel_traitsILi192ELi64ELi64ELi8ELi4ELi2ELi2ELb0ELb0EN7cutlass6half_tE19Flash_kernel_traitsILi192ELi64ELi64ELi8ES3_EELb0ELb0ELb0ELb0ELb0ELb1ELb1EEEvNS_16Flash_bwd_paramsE,(.L_x_2185 - _ZN5flash44flash_bwd_dq_dk_dv_loop_seqk_parallel_kernelI23Flash_bwd_kernel_traitsILi192ELi64ELi64ELi8ELi4ELi2ELi2ELb0ELb0EN7cutlass6half_tE19Flash_kernel_traitsILi192ELi64ELi64ELi8ES3_EELb0ELb0ELb0ELb0ELb0ELb1ELb1EEEvNS_16Flash_bwd_paramsE)
        .other          _ZN5flash44flash_bwd_dq_dk_dv_loop_seqk_parallel_kernelI23Flash_bwd_kernel_traitsILi192ELi64ELi64ELi8ELi4ELi2ELi2ELb0ELb0EN7cutlass6half_tE19Flash_kernel_traitsILi192ELi64ELi64ELi8ES3_EELb0ELb0ELb0ELb0ELb0ELb1ELb1EEEvNS_16Flash_bwd_paramsE,@"STO_CUDA_ENTRY STV_DEFAULT"
_ZN5flash44flash_bwd_dq_dk_dv_loop_seqk_parallel_kernelI23Flash_bwd_kernel_traitsILi192ELi64ELi64ELi8ELi4ELi2ELi2ELb0ELb0EN7cutlass6half_tE19Flash_kernel_traitsILi192ELi64ELi64ELi8ES3_EELb0ELb0ELb0ELb0ELb0ELb1ELb1EEEvNS_16Flash_bwd_paramsE:
.text._ZN5flash44flash_bwd_dq_dk_dv_loop_seqk_parallel_kernelI23Flash_bwd_kernel_traitsILi192ELi64ELi64ELi8ELi4ELi2ELi2ELb0ELb0EN7cutlass6half_tE19Flash_kernel_traitsILi192ELi64ELi64ELi8ES3_EELb0ELb0ELb0ELb0ELb0ELb1ELb1EEEvNS_16Flash_bwd_paramsE:
        /* <DEDUP_REMOVED lines=10> */
[----:B------:R-:W2:Y:S01]  /*00a0*/  S2UR UR6, SR_CgaCtaId ;  /* 0x00000000000679c3 */ /* 0x000ea20000008800 */
[----:B------:R-:W3:Y:S01]  /*00b0*/  LDCU UR4, c[0x0][0x438] ;  /* 0x00008700ff0477ac */ /* 0x000ee20008000800 */
[----:B------:R-:W-:Y:S01]  /*00c0*/  IMAD.MOV.U32 R194, RZ, RZ, 0x40 ;  /* 0x00000040ffc27424 */ /* 0x000fe200078e00ff */
[----:B------:R-:W4:Y:S01]  /*00d0*/  S2R R202, SR_CTAID.Y ;  /* 0x0000000000ca7919 */ /* 0x000f220000002600 */
[----:B------:R-:W-:Y:S01]  /*00e0*/  IMAD.MOV.U32 R196, RZ, RZ, 0x20 ;  /* 0x00000020ffc47424 */ /* 0x000fe200078e00ff */
[----:B------:R-:W-:Y:S01]  /*00f0*/  UMOV UR5, 0x400 ;  /* 0x0000040000057882 */ /* 0x000fe20000000000 */
[----:B------:R-:W1:Y:S01]  /*0100*/  LDCU.64 UR14, c[0x0][0x358] ;  /* 0x00006b00ff0e77ac */ /* 0x000e620008000a00 */
[----:B------:R-:W3:Y:S01]  /*0110*/  S2R R201, SR_CTAID.Z ;  /* 0x0000000000c97919 */ /* 0x000ee20000002700 */
[----:B------:R-:W3:Y:S01]  /*0120*/  S2UR UR12, SR_CTAID.X ;  /* 0x00000000000c79c3 */ /* 0x000ee20000002500 */
[----:B------:R-:W-:Y:S01]  /*0130*/  UMOV UR18, URZ ;  /* 0x000000ff00127c82 */ /* 0x000fe20008000000 */
[----:B------:R-:W-:-:S06]  /*0140*/  UMOV UR19, URZ ;  /* 0x000000ff00137c82 */ /* 0x000fcc0008000000 */
[----:B------:R-:W4:Y:S01]  /*0150*/  LDC.U8 R200, c[0x0][0x532] ;  /* 0x00014c80ffc87b82 */ /* 0x000f220000000000 */
[----:B--2---:R-:W-:-:S04]  /*0160*/  ULEA UR6, UR6, UR5, 0x18 ;  /* 0x0000000506067291 */ /* 0x004fc8000f8ec0ff */
[----:B------:R-:W-:Y:S01]  /*0170*/  UIADD3 UR5, UPT, UPT, UR6, 0x20000, URZ ;  /* 0x0002000006057890 */ /* 0x000fe2000fffe0ff */
        /* <DEDUP_REMOVED lines=8> */
[----:B------:R-:W-:Y:S01]  /*0200*/  VIADD R207, R206, 0x20 ;  /* 0x00000020cecf7836 */ /* 0x000fe20000000000 */
[----:B------:R-:W-:Y:S01]  /*0210*/  LOP3.LUT R8, R3, 0x20, R6, 0x78, !PT ;  /* 0x0000002003087812 */ /* 0x000fe200078e7806 */
[----:B------:R-:W-:Y:S01]  /*0220*/  IMAD.SHL.U32 R3, R204, 0x40, RZ ;  /* 0x00000040cc037824 */ /* 0x000fe200078e00ff */
[----:B------:R-:W-:-:S02]  /*0230*/  LOP3.LUT R4, R4, 0x6, R5, 0xf8, !PT ;  /* 0x0000000604047812 */ /* 0x000fc400078ef805 */
[--C-:B------:R-:W-:Y:S02]  /*0240*/  LOP3.LUT R209, R8, 0x1c0, R7.reuse, 0xf8, !PT ;  /* 0x000001c008d17812 */ /* 0x100fe400078ef807 */
[----:B------:R-:W-:Y:S02]  /*0250*/  SHF.R.U32.HI R0, RZ, 0x1, R204 ;  /* 0x00000001ff007819 */ /* 0x000fe400000116cc */
[----:B------:R-:W-:Y:S02]  /*0260*/  LOP3.LUT R209, R4, R209, RZ, 0xfc, !PT ;  /* 0x000000d104d17212 */ /* 0x000fe400078efcff */
[C---:B------:R-:W-:Y:S02]  /*0270*/  LOP3.LUT R4, R2.reuse, 0x200, RZ, 0xc0, !PT ;  /* 0x0000020002047812 */ /* 0x040fe400078ec0ff */
[----:B------:R-:W-:Y:S02]  /*0280*/  LOP3.LUT R8, R2, 0x400, RZ, 0xc0, !PT ;  /* 0x0000040002087812 */ /* 0x000fe400078ec0ff */
[----:B------:R-:W-:-:S02]  /*0290*/  LOP3.LUT R4, R4, 0x3800, R7, 0xf8, !PT ;  /* 0x0000380004047812 */ /* 0x000fc400078ef807 */
[----:B------:R-:W-:Y:S02]  /*02a0*/  LOP3.LUT R7, R7, 0x1c0, RZ, 0xc0, !PT ;  /* 0x000001c007077812 */ /* 0x000fe400078ec0ff */
[----:B------:R-:W-:Y:S02]  /*02b0*/  LOP3.LUT R203, R0, 0x30, RZ, 0xc0, !PT ;  /* 0x0000003000cb7812 */ /* 0x000fe400078ec0ff */
[----:B------:R-:W-:Y:S02]  /*02c0*/  LOP3.LUT R208, R7, 0x18, R206, 0xf8, !PT ;  /* 0x0000001807d07812 */ /* 0x000fe400078ef8ce */
[--C-:B------:R-:W-:Y:S01]  /*02d0*/  LOP3.LUT R7, R8, 0x6, R5.reuse, 0xf8, !PT ;  /* 0x0000000608077812 */ /* 0x100fe200078ef805 */
[----:B---3--:R-:W-:Y:S01]  /*02e0*/  IMAD.U32 R8, RZ, RZ, UR4 ;  /* 0x00000004ff087e24 */ /* 0x008fe2000f8e00ff */
[----:B------:R-:W-:Y:S01]  /*02f0*/  LOP3.LUT R208, R208, 0x38, R5, 0x78, !PT ;  /* 0x00000038d0d07812 */ /* 0x000fe200078e7805 */
[----:B------:R-:W-:Y:S01]  /*0300*/  UIADD3 UR4, UPT, UPT, UR6, 0x12000, URZ ;  /* 0x0001200006047890 */ /* 0x000fe2000fffe0ff */
[----:B------:R-:W-:-:S02]  /*0310*/  LOP3.LUT R5, R5, 0x20, RZ, 0xc0, !PT ;  /* 0x0000002005057812 */ /* 0x000fc400078ec0ff */
[----:B------:R-:W-:Y:S02]  /*0320*/  LOP3.LUT R203, R203, 0x7, R6, 0xf8, !PT ;  /* 0x00000007cbcb7812 */ /* 0x000fe400078ef806 */
[----:B------:R-:W-:Y:S02]  /*0330*/  LOP3.LUT R6, R3, 0x1c0, RZ, 0xc0, !PT ;  /* 0x000001c003067812 */ /* 0x000fe400078ec0ff */
[----:B------:R-:W-:Y:S02]  /*0340*/  LOP3.LUT R9, R0, 0x10, RZ, 0xc0, !PT ;  /* 0x0000001000097812 */ /* 0x000fe400078ec0ff */
[----:B------:R-:W-:Y:S02]  /*0350*/  LOP3.LUT R198, R5, 0x18, R206, 0xf8, !PT ;  /* 0x0000001805c67812 */ /* 0x000fe400078ef8ce */
[----:B------:R-:W-:Y:S02]  /*0360*/  LOP3.LUT R197, R6, 0x38, R205, 0xf8, !PT ;  /* 0x0000003806c57812 */ /* 0x000fe400078ef8cd */
[----:B------:R-:W-:-:S02]  /*0370*/  LOP3.LUT R6, R9, 0x8, R204, 0xf8, !PT ;  /* 0x0000000809067812 */ /* 0x000fc400078ef8cc */
[----:B------:R-:W-:Y:S02]  /*0380*/  LOP3.LUT R189, R3, 0x200, RZ, 0xc0, !PT ;  /* 0x0000020003bd7812 */ /* 0x000fe400078ec0ff */
[----:B------:R-:W-:Y:S02]  /*0390*/  LOP3.LUT R198, R198, 0x1c0, R3, 0xf8, !PT ;  /* 0x000001c0c6c67812 */ /* 0x000fe400078ef803 */
[----:B------:R-:W-:Y:S02]  /*03a0*/  LOP3.LUT R0, R197, 0x8, R0, 0x78, !PT ;  /* 0x00000008c5007812 */ /* 0x000fe400078e7800 */
[----:B------:R-:W-:Y:S02]  /*03b0*/  LOP3.LUT R191, R6, R197, RZ, 0x3c, !PT ;  /* 0x000000c506bf7212 */ /* 0x000fe400078e3cff */
[----:B------:R-:W-:Y:S02]  /*03c0*/  LOP3.LUT R199, R189, 0xc00, R2, 0xf8, !PT ;  /* 0x00000c00bdc77812 */ /* 0x000fe400078ef802 */
[----:B------:R-:W-:-:S02]  /*03d0*/  LOP3.LUT R197, R197, 0x8, R204, 0x78, !PT ;  /* 0x00000008c5c57812 */ /* 0x000fc400078e78cc */
[----:B------:R-:W-:Y:S02]  /*03e0*/  LOP3.LUT R189, R189, 0x400, R2, 0xf8, !PT ;  /* 0x00000400bdbd7812 */ /* 0x000fe400078ef802 */
[----:B------:R-:W-:Y:S02]  /*03f0*/  LOP3.LUT R198, R198, 0x38, R205, 0x78, !PT ;  /* 0x00000038c6c67812 */ /* 0x000fe400078e78cd */
[----:B------:R-:W-:Y:S02]  /*0400*/  R2P PR, R204, 0xe ;  /* 0x0000000ecc007804 */ /* 0x000fe40000000000 */
[----:B------:R-:W-:Y:S02]  /*0410*/  LOP3.LUT R197, R4, R197, RZ, 0xfc, !PT ;  /* 0x000000c504c57212 */ /* 0x000fe400078efcff */
[-C--:B------:R-:W-:Y:S02]  /*0420*/  LOP3.LUT R199, R199, R0.reuse, RZ, 0xfc, !PT ;  /* 0x00000000c7c77212 */ /* 0x080fe400078efcff */
[----:B------:R-:W-:-:S02]  /*0430*/  LOP3.LUT R189, R189, R0, RZ, 0xfc, !PT ;  /* 0x00000000bdbd7212 */ /* 0x000fc400078efcff */
[----:B------:R-:W-:Y:S02]  /*0440*/  LOP3.LUT R198, R198, 0x200, R3, 0xf8, !PT ;  /* 0x00000200c6c67812 */ /* 0x000fe400078ef803 */
[----:B------:R-:W-:Y:S02]  /*0450*/  LOP3.LUT R3, R205, 0x1f8, RZ, 0xc0, !PT ;  /* 0x000001f8cd037812 */ /* 0x000fe400078ec0ff */
[----:B------:R-:W-:Y:S02]  /*0460*/  LOP3.LUT R191, R191, 0x200, R2, 0xf8, !PT ;  /* 0x00000200bfbf7812 */ /* 0x000fe400078ef802 */
[----:B------:R-:W-:Y:S02]  /*0470*/  SEL R194, R194, 0xffffffc0, !P2 ;  /* 0xffffffc0c2c27807 */ /* 0x000fe40005000000 */
[----:B------:R-:W-:Y:S02]  /*0480*/  LEA R197, R197, UR4, 0x1 ;  /* 0x00000004c5c57c11 */ /* 0x000fe4000f8e08ff */
[----:B------:R-:W-:-:S02]  /*0490*/  LEA R199, R199, UR6, 0x1 ;  /* 0x00000006c7c77c11 */ /* 0x000fc4000f8e08ff */
[----:B------:R-:W-:Y:S01]  /*04a0*/  LEA R189, R189, UR6, 0x1 ;  /* 0x00000006bdbd7c11 */ /* 0x000fe2000f8e08ff */
[----:B------:R-:W-:Y:S01]  /*04b0*/  IMAD.IADD R193, R197, 0x1, R194 ;  /* 0x00000001c5c17824 */ /* 0x000fe200078e02c2 */
[----:B------:R-:W-:Y:S01]  /*04c0*/  LOP3.LUT R210, R3, 0x38, R204, 0x78, !PT ;  /* 0x0000003803d27812 */ /* 0x000fe200078e78cc */
[----:B------:R-:W-:Y:S01]  /*04d0*/  IMAD.IADD R185, R199, 0x1, R194 ;  /* 0x00000001c7b97824 */ /* 0x000fe200078e02c2 */
[----:B------:R-:W-:Y:S01]  /*04e0*/  LEA R209, R209, UR5, 0x1 ;  /* 0x00000005d1d17c11 */ /* 0x000fe2000f8e08ff */
[----:B------:R-:W-:Y:S01]  /*04f0*/  IMAD.IADD R2, R194, 0x1, R189 ;  /* 0x00000001c2027824 */ /* 0x000fe200078e02bd */
[----:B------:R-:W-:Y:S02]  /*0500*/  SEL R196, R196, 0xffffffe0, !P1 ;  /* 0xffffffe0c4c47807 */ /* 0x000fe40004800000 */
[----:B------:R-:W-:Y:S01]  /*0510*/  LEA R191, R191, UR5, 0x1 ;  /* 0x00000005bfbf7c11 */ /* 0x000fe2000f8e08ff */
[----:B------:R-:W-:Y:S01]  /*0520*/  VIADD R235, R209, 0x20 ;  /* 0x00000020d1eb7836 */ /* 0x000fe20000000000 */
[----:B------:R-:W-:Y:S01]  /*0530*/  LOP3.LUT R208, R7, R208, RZ, 0xfc, !PT ;  /* 0x000000d007d07212 */ /* 0x000fe200078efcff */
[--C-:B------:R-:W-:Y:S01]  /*0540*/  IMAD.IADD R195, R197, 0x1, R196.reuse ;  /* 0x00000001c5c37824 */ /* 0x100fe200078e02c4 */
[----:B------:R-:W-:Y:S01]  /*0550*/  LOP3.LUT R210, R210, 0x1e00, R205, 0xf8, !PT ;  /* 0x00001e00d2d27812 */ /* 0x000fe200078ef8cd */
[----:B------:R-:W-:Y:S01]  /*0560*/  IMAD.IADD R186, R199, 0x1, R196 ;  /* 0x00000001c7ba7824 */ /* 0x000fe200078e02c4 */
[----:B------:R-:W-:Y:S01]  /*0570*/  SHF.R.U32.HI R204, RZ, 0x5, R204 ;  /* 0x00000005ffcc7819 */ /* 0x000fe200000116cc */
[----:B------:R-:W-:Y:S01]  /*0580*/  IMAD.IADD R190, R194, 0x1, R191 ;  /* 0x00000001c2be7824 */ /* 0x000fe200078e02bf */
[----:B------:R-:W-:Y:S01]  /*0590*/  LOP3.LUT R212, R205, 0x38, RZ, 0xc0, !PT ;  /* 0x00000038cdd47812 */ /* 0x000fe200078ec0ff */
[----:B------:R-:W-:Y:S01]  /*05a0*/  IMAD.IADD R3, R196, 0x1, R189 ;  /* 0x00000001c4037824 */ /* 0x000fe200078e02bd */
[----:B------:R-:W-:Y:S01]  /*05b0*/  LEA R210, R210, UR6, 0x1 ;  /* 0x00000006d2d27c11 */ /* 0x000fe2000f8e08ff */
[----:B------:R-:W-:Y:S01]  /*05c0*/  @P3 VIADD R235, R209, 0xffffffe0 ;  /* 0xffffffe0d1eb3836 */ /* 0x000fe20000000000 */
[----:B------:R-:W-:Y:S01]  /*05d0*/  LEA R208, R208, UR4, 0x1 ;  /* 0x00000004d0d07c11 */ /* 0x000fe2000f8e08ff */
[----:B------:R-:W-:Y:S01]  /*05e0*/  IMAD.IADD R192, R196, 0x1, R193 ;  /* 0x00000001c4c07824 */ /* 0x000fe200078e02c1 */
[----:B------:R-:W-:Y:S01]  /*05f0*/  LEA R198, R198, UR6, 0x1 ;  /* 0x00000006c6c67c11 */ /* 0x000fe2000f8e08ff */
[----:B------:R-:W-:-:S02]  /*0600*/  IMAD.IADD R184, R196, 0x1, R185 ;  /* 0x00000001c4b87824 */ /* 0x000fc400078e02b9 */
[----:B----4-:R-:W-:-:S07]  /*0610*/  IMAD.IADD R0, R196, 0x1, R2 ;  /* 0x00000001c4007824 */ /* 0x010fce00078e0202 */
.L_x_1778:
[----:B-1----:R-:W1:Y:S01]  /*0620*/  LDCU.64 UR6, c[0x0][0x470] ;  /* 0x00008e00ff0677ac */ /* 0x002e620008000a00 */
[----:B--2---:R-:W2:Y:S01]  /*0630*/  LDC.64 R4, c[0x0][0x460] ;  /* 0x00011800ff047b82 */ /* 0x004ea20000000a00 */
[----:B------:R-:W-:Y:S01]  /*0640*/  IMAD.SHL.U32 R15, R202, 0x4, RZ ;  /* 0x00000004ca0f7824 */ /* 0x000fe200078e00ff */
[----:B------:R-:W-:Y:S01]  /*0650*/  SHF.R.U32.HI R10, RZ, 0x1e, R202 ;  /* 0x0000001eff0a7819 */ /* 0x000fe200000116ca */
[----:B------:R-:W3:Y:S01]  /*0660*/  LDCU.64 UR4, c[0x0][0x478] ;  /* 0x00008f00ff0477ac */ /* 0x000ee20008000a00 */
[----:B------:R-:W-:-:S04]  /*0670*/  IMAD.MOV.U32 R233, RZ, RZ, RZ ;  /* 0x000000ffffe97224 */ /* 0x000fc800078e00ff */
[----:B------:R-:W4:Y:S08]  /*0680*/  LDC.64 R16, c[0x0][0x460] ;  /* 0x00011800ff107b82 */ /* 0x000f300000000a00 */
[----:B------:R-:W4:Y:S01]  /*0690*/  LDC.64 R6, c[0x0][0x468] ;  /* 0x00011a00ff067b82 */ /* 0x000f220000000a00 */
[----:B-1----:R-:W-:Y:S02]  /*06a0*/  ISETP.NE.U32.AND P5, PT, RZ, UR6, PT ;  /* 0x00000006ff007c0c */ /* 0x002fe4000bfa5070 */
[----:B---3--:R-:W-:-:S02]  /*06b0*/  ISETP.NE.U32.AND P4, PT, RZ, UR4, PT ;  /* 0x00000004ff007c0c */ /* 0x008fc4000bf85070 */
[----:B------:R-:W-:Y:S02]  /*06c0*/  ISETP.NE.AND.EX P5, PT, RZ, UR7, PT, P5 ;  /* 0x00000007ff007c0c */ /* 0x000fe4000bfa5350 */
[----:B------:R-:W-:Y:S02]  /*06d0*/  ISETP.NE.AND.EX P4, PT, RZ, UR5, PT, P4 ;  /* 0x00000005ff007c0c */ /* 0x000fe4000bf85340 */
[C---:B--2---:R-:W-:Y:S02]  /*06e0*/  ISETP.NE.U32.AND P3, PT, R4.reuse, RZ, PT ;  /* 0x000000ff0400720c */ /* 0x044fe40003f65070 */
[----:B------:R-:W-:Y:S02]  /*06f0*/  ISETP.NE.U32.AND P2, PT, R4, RZ, PT ;  /* 0x000000ff0400720c */ /* 0x000fe40003f45070 */
[C---:B------:R-:W-:Y:S02]  /*0700*/  ISETP.NE.AND.EX P3, PT, R5.reuse, RZ, PT, P3 ;  /* 0x000000ff0500720c */ /* 0x040fe40003f65330 */
[----:B------:R-:W-:-:S03]  /*0710*/  ISETP.NE.AND.EX P2, PT, R5, RZ, PT, P2 ;  /* 0x000000ff0500720c */ /* 0x000fc60003f45320 */
[C---:B------:R-:W-:Y:S02]  /*0720*/  @P5 IADD3 R20, P1, PT, R15.reuse, UR6, RZ ;  /* 0x000000060f145c10 */ /* 0x040fe4000ff3e0ff */
[----:B------:R-:W-:Y:S01]  /*0730*/  @P4 IADD3 R18, P0, PT, R15, UR4, RZ ;  /* 0x000000040f124c10 */ /* 0x000fe2000ff1e0ff */
[----:B------:R-:W-:Y:S01]  /*0740*/  IMAD.MOV.U32 R12, RZ, RZ, -0x1 ;  /* 0xffffffffff0c7424 */ /* 0x000fe200078e00ff */
[----:B------:R-:W-:Y:S01]  /*0750*/  @P5 IADD3.X R21, PT, PT, R10, UR7, RZ, P1, !PT ;  /* 0x000000070a155c10 */ /* 0x000fe20008ffe4ff */
[----:B----4-:R-:W-:Y:S01]  /*0760*/  IMAD.WIDE.U32 R22, R202, 0x4, R16 ;  /* 0x00000004ca167825 */ /* 0x010fe200078e0010 */
[----:B------:R-:W-:Y:S01]  /*0770*/  @P4 IADD3.X R19, PT, PT, R10, UR5, RZ, P0, !PT ;  /* 0x000000050a134c10 */ /* 0x000fe200087fe4ff */
[----:B------:R-:W1:Y:S02]  /*0780*/  @!P4 LDC.64 R4, c[0x0][0x488] ;  /* 0x00012200ff04cb82 */ /* 0x000e640000000a00 */
[----:B------:R-:W2:Y:S04]  /*0790*/  @P5 LDG.E R233, desc[UR14][R20.64] ;  /* 0x0000000e14e95981 */ /* 0x000ea8000c1e1900 */
[----:B------:R-:W2:Y:S04]  /*07a0*/  @P4 LDG.E R234, desc[UR14][R18.64] ;  /* 0x0000000e12ea4981 */ /* 0x000ea8000c1e1900 */
[----:B-----5:R3:W5:Y:S04]  /*07b0*/  @P3 LDG.E R12, desc[UR14][R22.64] ;  /* 0x0000000e160c3981 */ /* 0x020768000c1e1900 */
[----:B------:R3:W5:Y:S01]  /*07c0*/  @P2 LDG.E R9, desc[UR14][R22.64+0x4] ;  /* 0x0000040e16092981 */ /* 0x000762000c1e1900 */
[----:B------:R-:W-:Y:S01]  /*07d0*/  ISETP.NE.AND P5, PT, R200, RZ, PT ;  /* 0x000000ffc800720c */ /* 0x000fe20003fa5270 */
[----:B------:R-:W-:Y:S01]  /*07e0*/  IMAD.MOV.U32 R236, RZ, RZ, -0x1 ;  /* 0xffffffffffec7424 */ /* 0x000fe200078e00ff */
[----:B------:R-:W-:-:S02]  /*07f0*/  ISETP.EQ.U32.AND P1, PT, R6, RZ, PT ;  /* 0x000000ff0600720c */ /* 0x000fc40003f22070 */
[----:B------:R-:W-:Y:S02]  /*0800*/  IADD3 R14, P0, PT, R15, R6, RZ ;  /* 0x000000060f0e7210 */ /* 0x000fe40007f1e0ff */
[----:B------:R-:W-:-:S03]  /*0810*/  ISETP.EQ.OR.EX P1, PT, R7, RZ, !P5, P1 ;  /* 0x000000ff0700720c */ /* 0x000fc60006f22710 */
[----:B------:R-:W-:Y:S02]  /*0820*/  IMAD.X R15, R10, 0x1, R7, P0 ;  /* 0x000000010a0f7824 */ /* 0x000fe400000e0607 */
[----:B------:R-:W4:Y:S08]  /*0830*/  @!P4 LDC R10, c[0x0][0x43c] ;  /* 0x00010f00ff0acb82 */ /* 0x000f300000000800 */
[----:B------:R3:W5:Y:S01]  /*0840*/  @!P1 LDG.E R236, desc[UR14][R14.64] ;  /* 0x0000000e0eec9981 */ /* 0x000762000c1e1900 */
[----:B------:R-:W2:Y:S01]  /*0850*/  @!P2 LDC R17, c[0x0][0x434] ;  /* 0x00010d00ff11ab82 */ /* 0x000ea20000000800 */
[----:B------:R-:W-:Y:S01]  /*0860*/  ISETP.NE.U32.AND P1, PT, R6, RZ, PT ;  /* 0x000000ff0600720c */ /* 0x000fe20003f25070 */
[----:B------:R-:W-:Y:S01]  /*0870*/  USHF.L.U32 UR17, UR13, 0x6, URZ ;  /* 0x000000060d117899 */ /* 0x000fe200080006ff */
[----:B-1----:R-:W-:-:S02]  /*0880*/  @!P4 ISETP.NE.U32.AND P0, PT, R4, RZ, PT ;  /* 0x000000ff0400c20c */ /* 0x002fc40003f05070 */
[----:B------:R-:W-:Y:S02]  /*0890*/  ISETP.NE.AND.EX P1, PT, R7, RZ, PT, P1 ;  /* 0x000000ff0700720c */ /* 0x000fe40003f25310 */
[----:B------:R-:W-:-:S04]  /*08a0*/  @!P4 ISETP.NE.AND.EX P0, PT, R5, RZ, PT, P0 ;  /* 0x000000ff0500c20c */ /* 0x000fc80003f05300 */
[----:B----4-:R-:W-:Y:S01]  /*08b0*/  @!P4 SEL R10, R10, RZ, P0 ;  /* 0x000000ff0a0ac207 */ /* 0x010fe20000000000 */
[----:B--2---:R-:W-:-:S06]  /*08c0*/  @P4 IMAD.IADD R234, R234, 0x1, -R233 ;  /* 0x00000001eaea4824 */ /* 0x004fcc00078e0ae9 */
[----:B---3--:R-:W-:Y:S05]  /*08d0*/  @!P1 BRA `(.L_x_1741) ;  /* 0x00000000000c9947 */ /* 0x008fea0003800000 */
[----:B------:R-:W2:Y:S02]  /*08e0*/  @P5 LDG.E R5, desc[UR14][R14.64+0x4] ;  /* 0x0000040e0e055981 */ /* 0x000ea4000c1e1900 */
[----:B--2--5:R-:W-:-:S06]  /*08f0*/  @P5 IADD3 R8, PT, PT, R5, -R236, RZ ;  /* 0x800000ec05085210 */ /* 0x024fcc0007ffe0ff */
[----:B------:R1:W5:Y:S02]  /*0900*/  @!P5 LDG.E R8, desc[UR14][R14.64] ;  /* 0x0000000e0e08d981 */ /* 0x000364000c1e1900 */
.L_x_1741:
        /* <DEDUP_REMOVED lines=33> */
.L_x_1743:
[----:B------:R-:W2:Y:S01]  /*0b20*/  LDC.64 R6, c[0x0][0x3b8] ;  /* 0x0000ee00ff067b82 */ /* 0x000ea20000000a00 */
[----:B------:R-:W-:-:S05]  /*0b30*/  IADD3 R4, PT, PT, R233, R236, RZ ;  /* 0x000000ece9047210 */ /* 0x000fca0007ffe0ff */
[C---:B--2---:R-:W-:Y:S02]  /*0b40*/  IMAD R20, R4.reuse, R7, RZ ;  /* 0x0000000704147224 */ /* 0x044fe400078e02ff */
[----:B------:R-:W-:-:S05]  /*0b50*/  IMAD.WIDE.U32 R4, R4, R6, RZ ;  /* 0x0000000604047225 */ /* 0x000fca00078e00ff */
[----:B------:R-:W-:Y:S02]  /*0b60*/  IADD3 R20, PT, PT, R5, R20, RZ ;  /* 0x0000001405147210 */ /* 0x000fe40007ffe0ff */
[----:B------:R-:W-:-:S07]  /*0b70*/  MOV R22, R4 ;  /* 0x0000000400167202 */ /* 0x000fce0000000f00 */
.L_x_1744:
        /* <DEDUP_REMOVED lines=39> */
.L_x_1745:
[----:B------:R-:W2:Y:S01]  /*0df0*/  LDC.64 R10, c[0x0][0x3c0] ;  /* 0x0000f000ff0a7b82 */ /* 0x000ea20000000a00 */
[----:B------:R-:W-:-:S05]  /*0e00*/  IADD3 R24, PT, PT, R233, R236, RZ ;  /* 0x000000ece9187210 */ /* 0x000fca0007ffe0ff */
[C---:B--2---:R-:W-:Y:S02]  /*0e10*/  IMAD R21, R24.reuse, R11, RZ ;  /* 0x0000000b18157224 */ /* 0x044fe400078e02ff */
[----:B------:R-:W-:-:S05]  /*0e20*/  IMAD.WIDE.U32 R24, R24, R10, RZ ;  /* 0x0000000a18187225 */ /* 0x000fca00078e00ff */
[----:B------:R-:W-:Y:S02]  /*0e30*/  IADD3 R21, PT, PT, R25, R21, RZ ;  /* 0x0000001519157210 */ /* 0x000fe40007ffe0ff */
.L_x_1746:
[----:B------:R-:W2:Y:S01]  /*0e40*/  @!P4 LDC.64 R8, c[0x0][0x588] ;  /* 0x00016200ff08cb82 */ /* 0x000ea20000000a00 */
[----:B------:R-:W3:Y:S07]  /*0e50*/  LDCU UR6, c[0x0][0x3e0] ;  /* 0x00007c00ff0677ac */ /* 0x000eee0008000800 */
[----:B------:R-:W4:Y:S08]  /*0e60*/  @P4 LDC.64 R4, c[0x0][0x590] ;  /* 0x00016400ff044b82 */ /* 0x000f300000000a00 */
[----:B------:R-:W3:Y:S01]  /*0e70*/  LDC R32, c[0x0][0x44c] ;  /* 0x00011300ff207b82 */ /* 0x000ee20000000800 */
[----:B--2---:R-:W-:-:S04]  /*0e80*/  @!P4 IMAD.WIDE.U32 R36, R202, R8, RZ ;  /* 0x00000008ca24c225 */ /* 0x004fc800078e00ff */
[----:B------:R-:W-:Y:S02]  /*0e90*/  @!P4 IMAD R28, R202, R9, R37 ;  /* 0x00000009ca1cc224 */ /* 0x000fe400078e0225 */
[----:B----4-:R-:W-:-:S04]  /*0ea0*/  @P4 IMAD.WIDE.U32 R8, R12, R4, RZ ;  /* 0x000000040c084225 */ /* 0x010fc800078e00ff */
[----:B------:R-:W-:Y:S01]  /*0eb0*/  @P4 IMAD R28, R12, R5, R9 ;  /* 0x000000050c1c4224 */ /* 0x000fe200078e0209 */
[----:B------:R-:W-:Y:S01]  /*0ec0*/  @P4 MOV R36, R8 ;  /* 0x0000000800244202 */ /* 0x000fe20000000f00 */
[----:B---3--:R-:W-:Y:S01]  /*0ed0*/  IMAD.WIDE R30, R32, UR6, RZ ;  /* 0x00000006201e7c25 */ /* 0x008fe2000f8e02ff */
[----:B------:R-:W-:Y:S06]  /*0ee0*/  @P4 BRA `(.L_x_1747) ;  /* 0x0000000000404947 */ /* 0x000fec0003800000 */
[----:B------:R-:W2:Y:S02]  /*0ef0*/  LDCU UR4, c[0x0][0x444] ;  /* 0x00008880ff0477ac */ /* 0x000ea40008000800 */
[----:B--2---:R-:W-:Y:S01]  /*0f00*/  USHF.R.S32.HI UR5, URZ, 0x1f, UR4 ;  /* 0x0000001fff057899 */ /* 0x004fe20008011404 */
[----:B-1----:R-:W-:Y:S01]  /*0f10*/  IMAD.WIDE.U32 R14, R202, UR4, RZ ;  /* 0x00000004ca0e7c25 */ /* 0x002fe2000f8e00ff */
        /* <DEDUP_REMOVED lines=13> */
.L_x_1747:
[-C--:B-1----:R-:W-:Y:S02]  /*0ff0*/  IMAD R15, R31, R12.reuse, RZ ;  /* 0x0000000c1f0f7224 */ /* 0x082fe400078e02ff */
[----:B------:R-:W-:-:S05]  /*1000*/  IMAD.WIDE.U32 R34, R30, R12, RZ ;  /* 0x0000000c1e227225 */ /* 0x000fca00078e00ff */
[----:B------:R-:W-:-:S07]  /*1010*/  IADD3 R15, PT, PT, R35, R15, RZ ;  /* 0x0000000f230f7210 */ /* 0x000fce0007ffe0ff */
.L_x_1748:
        /* <DEDUP_REMOVED lines=20> */
.L_x_1749:
[----:B------:R-:W1:Y:S01]  /*1160*/  LDC R25, c[0x0][0x434] ;  /* 0x00010d00ff197b82 */ /* 0x000e620000000800 */
[----:B------:R-:W-:-:S04]  /*1170*/  IMAD R4, R202, UR6, R201 ;  /* 0x00000006ca047c24 */ /* 0x000fc8000f8e02c9 */
[----:B-1----:R-:W-:-:S03]  /*1180*/  IMAD R25, R4, R25, RZ ;  /* 0x0000001904197224 */ /* 0x002fc600078e02ff */
.L_x_1750:
        /* <DEDUP_REMOVED lines=11> */
.L_x_1751:
[----:B------:R-:W1:Y:S01]  /*1240*/  LDC R35, c[0x0][0x444] ;  /* 0x00011100ff237b82 */ /* 0x000e620000000800 */
[----:B------:R-:W-:-:S04]  /*1250*/  IMAD R4, R202, UR6, R201 ;  /* 0x00000006ca047c24 */ /* 0x000fc8000f8e02c9 */
[----:B-1----:R-:W-:-:S07]  /*1260*/  IMAD R35, R4, R35, RZ ;  /* 0x0000002304237224 */ /* 0x002fce00078e02ff */
.L_x_1752:
        /* <DEDUP_REMOVED lines=10> */
[----:B------:R-:W5:Y:S01]  /*1310*/  LDCU.64 UR6, c[0x0][0x550] ;  /* 0x0000aa00ff0677ac */ /* 0x000f620008000a00 */
[----:B------:R-:W-:Y:S01]  /*1320*/  IADD3 R36, P1, PT, R212, R36, RZ ;  /* 0x00000024d4247210 */ /* 0x000fe20007f3e0ff */
[C---:B------:R-:W-:Y:S01]  /*1330*/  IMAD R35, R232.reuse, 0x40, R35 ;  /* 0x00000040e8237824 */ /* 0x040fe200078e0223 */
[----:B------:R-:W-:Y:S01]  /*1340*/  BSSY.RECONVERGENT B1, `(.L_x_1742) ;  /* 0x00005aa000017945 */ /* 0x000fe20003800200 */
[----:B------:R-:W3:Y:S01]  /*1350*/  LDCU.64 UR4, c[0x0][0x570] ;  /* 0x0000ae00ff0477ac */ /* 0x000ee20008000a00 */
[----:B------:R-:W-:Y:S01]  /*1360*/  IMAD R25, R232, 0x40, R25 ;  /* 0x00000040e8197824 */ /* 0x000fe200078e0219 */
[----:B------:R-:W5:Y:S01]  /*1370*/  LDC.64 R8, c[0x0][0x3b0] ;  /* 0x0000ec00ff087b82 */ /* 0x000f620000000a00 */
[----:B------:R-:W-:Y:S01]  /*1380*/  IMAD.X R37, RZ, RZ, R28, P1 ;  /* 0x000000ffff257224 */ /* 0x000fe200008e061c */
[----:B------:R-:W3:Y:S06]  /*1390*/  LDCU.64 UR8, c[0x0][0x380] ;  /* 0x00007000ff0877ac */ /* 0x000eec0008000a00 */
[----:B------:R-:W3:Y:S01]  /*13a0*/  LDC.64 R14, c[0x0][0x598] ;  /* 0x00016600ff0e7b82 */ /* 0x000ee20000000a00 */
[-C--:B-1----:R-:W-:Y:S01]  /*13b0*/  IMAD R34, R29, R4.reuse, RZ ;  /* 0x000000041d227224 */ /* 0x082fe200078e02ff */
[----:B------:R-:W-:Y:S01]  /*13c0*/  SHF.L.U64.HI R216, R4, 0x5, R5 ;  /* 0x0000000504d87819 */ /* 0x000fe20000010205 */
[----:B------:R-:W-:-:S04]  /*13d0*/  IMAD.WIDE.U32 R36, R27, R4, R36 ;  /* 0x000000041b247225 */ /* 0x000fc800078e0024 */
[----:B------:R-:W-:Y:S01]  /*13e0*/  IMAD R34, R27, R5, R34 ;  /* 0x000000051b227224 */ /* 0x000fe200078e0222 */
[----:B------:R-:W1:Y:S01]  /*13f0*/  LDC.64 R40, c[0x0][0x5e8] ;  /* 0x00017a00ff287b82 */ /* 0x000e620000000a00 */
[----:B--2---:R-:W-:Y:S01]  /*1400*/  LOP3.LUT R33, R16, 0x1f, RZ, 0xc0, !PT ;  /* 0x0000001f10217812 */ /* 0x004fe200078ec0ff */
[----:B----4-:R-:W-:-:S04]  /*1410*/  IMAD.WIDE.U32 R38, R12, UR12, RZ ;  /* 0x0000000c0c267c25 */ /* 0x010fc8000f8e00ff */
[----:B------:R-:W-:Y:S01]  /*1420*/  IMAD.IADD R37, R37, 0x1, R34 ;  /* 0x0000000125257824 */ /* 0x000fe200078e0222 */
[----:B------:R-:W-:Y:S01]  /*1430*/  SEL R12, R38, RZ, P3 ;  /* 0x000000ff260c7207 */ /* 0x000fe20001800000 */
[-C--:B-----5:R-:W-:Y:S01]  /*1440*/  IMAD R28, R29, R8.reuse, RZ ;  /* 0x000000081d1c7224 */ /* 0x0a0fe200078e02ff */
[----:B------:R-:W2:Y:S01]  /*1450*/  LDC.64 R244, c[0x0][0x420] ;  /* 0x00010800fff47b82 */ /* 0x000ea20000000a00 */
[----:B------:R-:W-:-:S04]  /*1460*/  IMAD.WIDE.U32 R42, R27, R8, R212 ;  /* 0x000000081b2a7225 */ /* 0x000fc800078e00d4 */
[----:B------:R-:W-:Y:S01]  /*1470*/  IMAD R33, R204, R32, R33 ;  /* 0x00000020cc217224 */ /* 0x000fe200078e0221 */
[----:B------:R-:W-:Y:S01]  /*1480*/  IADD3 R26, P4, PT, R26, R42, RZ ;  /* 0x0000002a1a1a7210 */ /* 0x000fe20007f9e0ff */
[----:B---3--:R-:W-:-:S03]  /*1490*/  IMAD.WIDE.U32 R36, R201, R14, R36 ;  /* 0x0000000ec9247225 */ /* 0x008fc600078e0024 */
[----:B------:R-:W-:Y:S01]  /*14a0*/  IADD3 R12, P2, P1, R33, R31, R12 ;  /* 0x0000001f210c7210 */ /* 0x000fe2000795e00c */
[----:B------:R-:W-:Y:S01]  /*14b0*/  IMAD R28, R27, R9, R28 ;  /* 0x000000091b1c7224 */ /* 0x000fe200078e021c */
[----:B------:R-:W-:Y:S01]  /*14c0*/  SHF.R.S32.HI R33, RZ, 0x1f, R33 ;  /* 0x0000001fff217819 */ /* 0x000fe20000011421 */
[----:B------:R-:W-:Y:S02]  /*14d0*/  IMAD R13, R13, UR12, R39 ;  /* 0x0000000c0d0d7c24 */ /* 0x000fe4000f8e0227 */
[----:B------:R-:W-:Y:S01]  /*14e0*/  IMAD R37, R201, R15, R37 ;  /* 0x0000000fc9257224 */ /* 0x000fe200078e0225 */
[----:B------:R-:W-:Y:S01]  /*14f0*/  IADD3.X R27, PT, PT, R23, R43, R28, P4, !PT ;  /* 0x0000002b171b7210 */ /* 0x000fe200027fe41c */
[----:B-1----:R-:W-:Y:S01]  /*1500*/  IMAD.WIDE R218, R35, 0x4, R40 ;  /* 0x0000000423da7825 */ /* 0x002fe200078e0228 */
[----:B------:R-:W-:Y:S02]  /*1510*/  SEL R13, R13, RZ, P3 ;  /* 0x000000ff0d0d7207 */ /* 0x000fe40001800000 */
[----:B------:R-:W-:Y:S01]  /*1520*/  SHF.L.U32 R23, R32, 0x6, RZ ;  /* 0x0000000620177819 */ /* 0x000fe200000006ff */
[----:B------:R-:W-:Y:S01]  /*1530*/  IMAD.WIDE.U32 R36, R206, R4, R36 ;  /* 0x00000004ce247225 */ /* 0x000fe200078e0024 */
[----:B------:R-:W-:-:S02]  /*1540*/  IADD3.X R30, PT, PT, R33, R30, R13, P2, P1 ;  /* 0x0000001e211e7210 */ /* 0x000fc400017e240d */
[----:B------:R-:W-:Y:S01]  /*1550*/  IADD3 R12, P1, PT, R23, R12, RZ ;  /* 0x0000000c170c7210 */ /* 0x000fe20007f3e0ff */
[----:B------:R-:W-:Y:S01]  /*1560*/  IMAD R15, R206, R5, R37 ;  /* 0x00000005ce0f7224 */ /* 0x000fe200078e0225 */
[C---:B------:R-:W-:Y:S01]  /*1570*/  LEA R240, P2, R36.reuse, UR6, 0x1 ;  /* 0x0000000624f07c11 */ /* 0x040fe2000f8408ff */
[----:B------:R-:W-:Y:S01]  /*1580*/  IMAD.WIDE.U32 R26, R201, UR10, R26 ;  /* 0x0000000ac91a7c25 */ /* 0x000fe2000f8e001a */
[----:B------:R-:W-:Y:S02]  /*1590*/  LEA.HI.X.SX32 R13, R23, R30, 0x1, P1 ;  /* 0x0000001e170d7211 */ /* 0x000fe400008f0eff */
[----:B------:R-:W-:Y:S01]  /*15a0*/  LEA.HI.X R241, R36, UR7, R15, 0x1, P2 ;  /* 0x0000000724f17c11 */ /* 0x000fe200090f0c0f */
[----:B------:R-:W-:Y:S01]  /*15b0*/  IMAD R27, R201, UR11, R27 ;  /* 0x0000000bc91b7c24 */ /* 0x000fe2000f8e021b */
[----:B------:R-:W-:Y:S01]  /*15c0*/  ISETP.GT.AND P2, PT, R17, RZ, PT ;  /* 0x000000ff1100720c */ /* 0x000fe20003f44270 */
[----:B--2---:R-:W-:Y:S01]  /*15d0*/  IMAD.WIDE R244, R25, 0x4, R244 ;  /* 0x0000000419f47825 */ /* 0x004fe200078e02f4 */
[----:B------:R-:W-:-:S02]  /*15e0*/  LEA R238, P1, R12, UR4, 0x2 ;  /* 0x000000040cee7c11 */ /* 0x000fc4000f8210ff */
[----:B------:R-:W-:Y:S01]  /*15f0*/  SHF.L.U32 R15, R8, 0x5, RZ ;  /* 0x00000005080f7819 */ /* 0x000fe200000006ff */
[----:B------:R-:W-:Y:S01]  /*1600*/  IMAD.WIDE.U32 R26, R206, R8, R26 ;  /* 0x00000008ce1a7225 */ /* 0x000fe200078e001a */
[----:B------:R-:W-:Y:S02]  /*1610*/  LEA.HI.X R239, R12, UR5, R13, 0x2, P1 ;  /* 0x000000050cef7c11 */ /* 0x000fe400088f140d */
[C---:B------:R-:W-:Y:S01]  /*1620*/  IADD3 R12, P1, PT, R206.reuse, 0x20, RZ ;  /* 0x00000020ce0c7810 */ /* 0x040fe20007f3e0ff */
[----:B------:R-:W-:Y:S01]  /*1630*/  IMAD R14, R206, R9, R27 ;  /* 0x00000009ce0e7224 */ /* 0x000fe200078e021b */
[----:B------:R-:W-:Y:S01]  /*1640*/  LEA R242, P4, R26, UR8, 0x1 ;  /* 0x000000081af27c11 */ /* 0x000fe2000f8808ff */
[----:B------:R-:W-:Y:S01]  /*1650*/  IMAD.SHL.U32 R217, R4, 0x20, RZ ;  /* 0x0000002004d97824 */ /* 0x000fe200078e00ff */
[----:B------:R-:W-:Y:S02]  /*1660*/  SHF.L.U64.HI R13, R8, 0x5, R9 ;  /* 0x00000005080d7819 */ /* 0x000fe40000010209 */
[----:B------:R-:W-:-:S02]  /*1670*/  LEA.HI.X R243, R26, UR9, R14, 0x1, P4 ;  /* 0x000000091af37c11 */ /* 0x000fc4000a0f0c0e */
        /* <DEDUP_REMOVED lines=15> */
.L_x_1754:
[----:B------:R-:W1:Y:S01]  /*1770*/  LDC.64 R6, c[0x0][0x5c0] ;  /* 0x00017000ff067b82 */ /* 0x000e620000000a00 */
[----:B------:R-:W-:-:S05]  /*1780*/  IADD3 R4, PT, PT, R233, R236, RZ ;  /* 0x000000ece9047210 */ /* 0x000fca0007ffe0ff */
[C---:B-1----:R-:W-:Y:S02]  /*1790*/  IMAD R8, R4.reuse, R7, RZ ;  /* 0x0000000704087224 */ /* 0x042fe400078e02ff */
[----:B------:R-:W-:-:S05]  /*17a0*/  IMAD.WIDE.U32 R10, R4, R6, RZ ;  /* 0x00000006040a7225 */ /* 0x000fca00078e00ff */
[----:B------:R-:W-:Y:S02]  /*17b0*/  IADD3 R8, PT, PT, R11, R8, RZ ;  /* 0x000000080b087210 */ /* 0x000fe40007ffe0ff */
.L_x_1755:
        /* <DEDUP_REMOVED lines=13> */
.L_x_1756:
[----:B------:R-:W1:Y:S01]  /*1890*/  LDC.64 R4, c[0x0][0x5c8] ;  /* 0x00017200ff047b82 */ /* 0x000e620000000a00 */
[----:B------:R-:W-:-:S05]  /*18a0*/  IADD3 R233, PT, PT, R233, R236, RZ ;  /* 0x000000ece9e97210 */ /* 0x000fca0007ffe0ff */
[C---:B-1----:R-:W-:Y:S02]  /*18b0*/  IMAD R13, R233.reuse, R5, RZ ;  /* 0x00000005e90d7224 */ /* 0x042fe400078e02ff */
[----:B------:R-:W-:-:S05]  /*18c0*/  IMAD.WIDE.U32 R14, R233, R4, RZ ;  /* 0x00000004e90e7225 */ /* 0x000fca00078e00ff */
[----:B------:R-:W-:Y:S02]  /*18d0*/  IADD3 R13, PT, PT, R15, R13, RZ ;  /* 0x0000000d0f0d7210 */ /* 0x000fe40007ffe0ff */
.L_x_1757:
        /* <DEDUP_REMOVED lines=22> */
.L_x_1759:
[----:B------:R-:W-:Y:S05]  /*1a40*/  BSYNC.RECONVERGENT B0 ;  /* 0x0000000000007941 */ /* 0x000fea0003800200 */
.L_x_1758:
[----:B------:R-:W-:Y:S04]  /*1a50*/  BSSY.RECONVERGENT B0, `(.L_x_1760) ;  /* 0x000000d000007945 */ /* 0x000fe80003800200 */
[----:B------:R-:W-:Y:S05]  /*1a60*/  @P1 BRA `(.L_x_1761) ;  /* 0x00000000002c1947 */ /* 0x000fea0003800000 */
[----:B------:R-:W2:Y:S01]  /*1a70*/  LDCU.64 UR4, c[0x0][0x560] ;  /* 0x0000ac00ff0477ac */ /* 0x000ea20008000a00 */
[----:B------:R-:W-:Y:S01]  /*1a80*/  MOV R10, R16 ;  /* 0x00000010000a7202 */ /* 0x000fe20000000f00 */
[----:B------:R-:W-:-:S04]  /*1a90*/  IMAD R8, R9, R6, RZ ;  /* 0x0000000609087224 */ /* 0x000fc800078e02ff */
        /* <DEDUP_REMOVED lines=8> */
.L_x_1761:
[----:B------:R-:W-:Y:S05]  /*1b20*/  BSYNC.RECONVERGENT B0 ;  /* 0x0000000000007941 */ /* 0x000fea0003800200 */
.L_x_1760:
        /* <DEDUP_REMOVED lines=19> */
.L_x_1763:
[----:B------:R-:W-:Y:S05]  /*1c60*/  BSYNC.RECONVERGENT B0 ;  /* 0x0000000000007941 */ /* 0x000fea0003800200 */
.L_x_1762:
        /* <DEDUP_REMOVED lines=13> */
.L_x_1753:
[----:B------:R-:W1:Y:S01]  /*1d40*/  LDCU.64 UR6, c[0x0][0x3d0] ;  /* 0x00007a00ff0677ac */ /* 0x000e620008000a00 */
[C---:B------:R-:W-:Y:S01]  /*1d50*/  IMAD R4, R232.reuse, -0x40, R17 ;  /* 0xffffffc0e8047824 */ /* 0x040fe200078e0211 */
[----:B------:R-:W-:Y:S01]  /*1d60*/  LOP3.LUT R5, R232, 0x80000001, RZ, 0xc0, !PT ;  /* 0x80000001e8057812 */ /* 0x000fe200078ec0ff */
[C-C-:B------:R-:W-:Y:S01]  /*1d70*/  IMAD.WIDE.U32 R28, R10.reuse, UR17, R212.reuse ;  /* 0x000000110a1c7c25 */ /* 0x140fe2000f8e00d4 */
[----:B------:R-:W2:Y:S01]  /*1d80*/  LDCU.64 UR4, c[0x0][0x3d8] ;  /* 0x00007b00ff0477ac */ /* 0x000ea20008000a00 */
[----:B------:R-:W3:Y:S01]  /*1d90*/  LDC R211, c[0x0][0x44c] ;  /* 0x00011300ffd37b82 */ /* 0x000ee20000000800 */
[----:B------:R-:W-:Y:S01]  /*1da0*/  ISETP.GE.AND P5, PT, R207, R4, PT ;  /* 0x00000004cf00720c */ /* 0x000fe20003fa6270 */
[----:B------:R-:W-:Y:S01]  /*1db0*/  IMAD R14, R10, UR16, RZ ;  /* 0x000000100a0e7c24 */ /* 0x000fe2000f8e02ff */
[----:B------:R-:W-:Y:S01]  /*1dc0*/  IADD3 R24, P1, PT, R24, R28, RZ ;  /* 0x0000001c18187210 */ /* 0x000fe20007f3e0ff */
[C---:B------:R-:W-:Y:S01]  /*1dd0*/  IMAD R8, R6.reuse, UR16, RZ ;  /* 0x0000001006087c24 */ /* 0x040fe2000f8e02ff */
[----:B------:R-:W-:Y:S01]  /*1de0*/  ISETP.NE.AND P0, PT, R5, 0x1, PT ;  /* 0x000000010500780c */ /* 0x000fe20003f05270 */
[----:B------:R-:W-:-:S03]  /*1df0*/  IMAD.WIDE.U32 R26, R6, UR17, R212 ;  /* 0x00000011061a7c25 */ /* 0x000fc6000f8e00d4 */
[----:B------:R-:W-:Y:S01]  /*1e00*/  SEL R187, RZ, 0x6000, P0 ;  /* 0x00006000ffbb7807 */ /* 0x000fe20000000000 */
[----:B------:R-:W-:Y:S01]  /*1e10*/  IMAD R14, R11, UR17, R14 ;  /* 0x000000110b0e7c24 */ /* 0x000fe2000f8e020e */
[----:B------:R-:W-:Y:S01]  /*1e20*/  IADD3 R22, P2, PT, R22, R26, RZ ;  /* 0x0000001a16167210 */ /* 0x000fe20007f5e0ff */
[----:B------:R-:W-:Y:S02]  /*1e30*/  IMAD R17, R7, UR17, R8 ;  /* 0x0000001107117c24 */ /* 0x000fe4000f8e0208 */
[----:B------:R-:W-:Y:S01]  /*1e40*/  VIADD R214, R234, -UR17 ;  /* 0x80000011ead67c36 */ /* 0x000fe20008000000 */
[----:B------:R-:W-:Y:S01]  /*1e50*/  IADD3.X R25, PT, PT, R21, R29, R14, P1, !PT ;  /* 0x0000001d15197210 */ /* 0x000fe20000ffe40e */
[C---:B-1----:R-:W-:Y:S01]  /*1e60*/  IMAD R5, R19.reuse, UR6, RZ ;  /* 0x0000000613057c24 */ /* 0x042fe2000f8e02ff */
[----:B------:R-:W-:Y:S01]  /*1e70*/  IADD3.X R23, PT, PT, R20, R27, R17, P2, !PT ;  /* 0x0000001b14177210 */ /* 0x000fe200017fe411 */
[----:B--2---:R-:W-:Y:S01]  /*1e80*/  IMAD R19, R19, UR4, RZ ;  /* 0x0000000413137c24 */ /* 0x004fe2000f8e02ff */
[-C--:B------:R-:W-:Y:S01]  /*1e90*/  ISETP.GE.AND P1, PT, R207, R214.reuse, PT ;  /* 0x000000d6cf00720c */ /* 0x080fe20003f26270 */
[----:B------:R-:W-:Y:S01]  /*1ea0*/  IMAD.WIDE.U32 R26, R18, UR4, R24 ;  /* 0x00000004121a7c25 */ /* 0x000fe2000f8e0018 */
[----:B------:R-:W-:-:S03]  /*1eb0*/  ISETP.GE.AND P2, PT, R206, R214, PT ;  /* 0x000000d6ce00720c */ /* 0x000fc60003f46270 */
[----:B------:R-:W-:Y:S01]  /*1ec0*/  IMAD.MOV.U32 R230, RZ, RZ, 0x7f800000 ;  /* 0x7f800000ffe67424 */ /* 0x000fe200078e00ff */
[C---:B------:R-:W-:Y:S01]  /*1ed0*/  @!P5 LEA R20, P6, R217.reuse, R240, 0x1 ;  /* 0x000000f0d914d211 */ /* 0x040fe200078c08ff */
[C---:B------:R-:W-:Y:S02]  /*1ee0*/  IMAD R8, R18.reuse, UR5, R19 ;  /* 0x0000000512087c24 */ /* 0x040fe4000f8e0213 */
[----:B------:R-:W-:Y:S01]  /*1ef0*/  IMAD.MOV.U32 R229, RZ, RZ, 0x7f800000 ;  /* 0x7f800000ffe57424 */ /* 0x000fe200078e00ff */
[----:B------:R-:W-:Y:S01]  /*1f00*/  @!P5 LEA.HI.X R21, R217, R241, R216, 0x1, P6 ;  /* 0x000000f1d915d211 */ /* 0x000fe200030f0cd8 */
[----:B------:R-:W-:Y:S01]  /*1f10*/  IMAD R5, R18, UR7, R5 ;  /* 0x0000000712057c24 */ /* 0x000fe2000f8e0205 */
[----:B------:R-:W-:Y:S01]  /*1f20*/  ISETP.GE.AND P6, PT, R206, R4, PT ;  /* 0x00000004ce00720c */ /* 0x000fe20003fc6270 */
[----:B------:R-:W-:Y:S01]  /*1f30*/  IMAD.WIDE.U32 R22, R18, UR6, R22 ;  /* 0x0000000612167c25 */ /* 0x000fe2000f8e0016 */
[----:B------:R-:W-:Y:S01]  /*1f40*/  @!P5 LEA R18, P4, R15, R242, 0x1 ;  /* 0x000000f20f12d211 */ /* 0x000fe200078808ff */
[----:B------:R-:W-:Y:S02]  /*1f50*/  @P3 BAR.SYNC.DEFER_BLOCKING 0x0 ;  /* 0x0000000000003b1d */ /* 0x000fe40000010000 */
[----:B------:R-:W-:Y:S01]  /*1f60*/  VIADD R17, R203, 0x8 ;  /* 0x00000008cb117836 */ /* 0x000fe20000000000 */
[----:B------:R-:W-:Y:S01]  /*1f70*/  @!P5 LEA.HI.X R19, R15, R243, R13, 0x1, P4 ;  /* 0x000000f30f13d211 */ /* 0x000fe200020f0c0d */
[----:B------:R-:W-:Y:S01]  /*1f80*/  IMAD.IADD R27, R27, 0x1, R8 ;  /* 0x000000011b1b7824 */ /* 0x000fe200078e0208 */
[-C--:B------:R-:W-:Y:S01]  /*1f90*/  ISETP.GE.AND P4, PT, R203, R4.reuse, PT ;  /* 0x00000004cb00720c */ /* 0x080fe20003f86270 */
[----:B------:R-:W-:Y:S01]  /*1fa0*/  IMAD.IADD R23, R23, 0x1, R5 ;  /* 0x0000000117177824 */ /* 0x000fe200078e0205 */
[----:B------:R-:W-:Y:S01]  /*1fb0*/  ISETP.GE.AND P3, PT, R17, R4, PT ;  /* 0x000000041100720c */ /* 0x000fe20003f66270 */
[----:B------:R-:W-:Y:S01]  /*1fc0*/  @!P1 IMAD.MOV.U32 R24, RZ, RZ, R26 ;  /* 0x000000ffff189224 */ /* 0x000fe200078e001a */
[----:B------:R-:W1:Y:S01]  /*1fd0*/  @!P2 LDC.64 R4, c[0x0][0x388] ;  /* 0x0000e200ff04ab82 */ /* 0x000e620000000a00 */
[----:B------:R-:W-:Y:S01]  /*1fe0*/  @!P1 IMAD.MOV.U32 R25, RZ, RZ, R27 ;  /* 0x000000ffff199224 */ /* 0x000fe200078e001b */
[----:B------:R-:W2:Y:S01]  /*1ff0*/  S2R R213, SR_TID.X ;  /* 0x0000000000d57919 */ /* 0x000ea20000002100 */
[----:B------:R-:W-:Y:S01]  /*2000*/  @!P1 IMAD.MOV.U32 R30, RZ, RZ, R22 ;  /* 0x000000ffff1e9224 */ /* 0x000fe200078e0016 */
[----:B------:R-:W-:Y:S01]  /*2010*/  UIADD3 UR8, UPT, UPT, UR17, 0x40, URZ ;  /* 0x0000004011087890 */ /* 0x000fe2000fffe0ff */
[----:B------:R-:W-:Y:S01]  /*2020*/  @!P1 IMAD.MOV.U32 R31, RZ, RZ, R23 ;  /* 0x000000ffff1f9224 */ /* 0x000fe200078e0017 */
[----:B------:R-:W4:Y:S01]  /*2030*/  LDCU UR4, c[0x0][0x590] ;  /* 0x0000b200ff0477ac */ /* 0x000f220008000800 */
[----:B------:R-:W-:-:S02]  /*2040*/  @!P1 IMAD R14, R9, R6, RZ ;  /* 0x00000006090e9224 */ /* 0x000fc400078e02ff */
[----:B------:R-:W-:Y:S01]  /*2050*/  @!P2 IMAD.WIDE.U32 R28, R206, R6, R22 ;  /* 0x00000006ce1ca225 */ /* 0x000fe200078e0016 */
[----:B------:R-:W-:-:S03]  /*2060*/  SHF.R.U32.HI R215, RZ, 0x2, R16 ;  /* 0x00000002ffd77819 */ /* 0x000fc60000011610 */
[----:B------:R-:W-:Y:S01]  /*2070*/  IMAD.MOV.U32 R222, RZ, RZ, 0x10 ;  /* 0x00000010ffde7424 */ /* 0x000fe200078e00ff */
[----:B------:R-:W-:Y:S01]  /*2080*/  CS2R R142, SRZ ;  /* 0x00000000008e7805 */ /* 0x000fe2000001ff00 */
[-C--:B------:R-:W-:Y:S01]  /*2090*/  @!P1 IMAD R13, R9, R10.reuse, RZ ;  /* 0x0000000a090d9224 */ /* 0x080fe200078e02ff */
[----:B------:R-:W-:Y:S01]  /*20a0*/  @!PT LDS RZ, [RZ] ;  /* 0x00000000fffff984 */ /* 0x000fe20000000800 */
[----:B------:R-:W-:Y:S01]  /*20b0*/  @!PT LDS RZ, [RZ] ;  /* 0x00000000fffff984 */ /* 0x000fe20000000800 */
[----:B------:R-:W-:Y:S01]  /*20c0*/  @!PT LDS RZ, [RZ] ;  /* 0x00000000fffff984 */ /* 0x000fe20000000800 */
[----:B------:R-:W-:Y:S01]  /*20d0*/  @!P6 LDGSTS.E.BYPASS.LTC128B.128 [R210+0xc000], desc[UR14][R240.64] ;  /* 0x0c000000f0d2efae */ /* 0x000fe2000b981a0e */
[-C--:B------:R-:W-:Y:S01]  /*20e0*/  @!P1 IMAD.WIDE.U32 R24, R12, R10.reuse, R24 ;  /* 0x0000000a0c189225 */ /* 0x080fe200078e0018 */
[----:B------:R-:W3:Y:S01]  /*20f0*/  @!P2 LDC.64 R8, c[0x0][0x390] ;  /* 0x0000e400ff08ab82 */ /* 0x000ee20000000a00 */
[----:B------:R-:W-:Y:S01]  /*2100*/  CS2R R140, SRZ ;  /* 0x00000000008c7805 */ /* 0x000fe2000001ff00 */
[----:B------:R-:W-:Y:S01]  /*2110*/  @!P6 LDGSTS.E.BYPASS.LTC128B.128 [R210+0xe000], desc[UR14][R240.64+0x80] ;  /* 0x0e000080f0d2efae */ /* 0x000fe2000b981a0e */
[----:B------:R-:W-:Y:S01]  /*2120*/  @!P2 IMAD.WIDE.U32 R26, R206, R10, R26 ;  /* 0x0000000ace1aa225 */ /* 0x000fe200078e001a */
[----:B------:R-:W-:Y:S02]  /*2130*/  CS2R R146, SRZ ;  /* 0x0000000000927805 */ /* 0x000fe4000001ff00 */
[----:B------:R-:W-:Y:S01]  /*2140*/  CS2R R144, SRZ ;  /* 0x0000000000907805 */ /* 0x000fe2000001ff00 */
[----:B------:R-:W-:Y:S01]  /*2150*/  @!P6 LDGSTS.E.BYPASS.LTC128B.128 [R210+0x10000], desc[UR14][R240.64+0x100] ;  /* 0x10000100f0d2efae */ /* 0x000fe2000b981a0e */
[----:B------:R-:W-:Y:S01]  /*2160*/  @!P1 IMAD.WIDE.U32 R22, R12, R6, R30 ;  /* 0x000000060c169225 */ /* 0x000fe200078e001e */
[----:B-1----:R-:W-:-:S02]  /*2170*/  @!P2 LEA R30, P0, R28, R4, 0x1 ;  /* 0x000000041c1ea211 */ /* 0x002fc400078008ff */
[----:B------:R-:W-:Y:S01]  /*2180*/  CS2R R138, SRZ ;  /* 0x00000000008a7805 */ /* 0x000fe2000001ff00 */
[----:B------:R1:W-:Y:S01]  /*2190*/  @P6 STS.128 [R210+0xc000], RZ ;  /* 0x00c000ffd2006388 */ /* 0x0003e20000000c00 */
[-C--:B------:R-:W-:Y:S01]  /*21a0*/  @!P1 IMAD R14, R12, R7.reuse, R14 ;  /* 0x000000070c0e9224 */ /* 0x080fe200078e020e */
[----:B------:R-:W-:Y:S01]  /*21b0*/  CS2R R136, SRZ ;  /* 0x0000000000887805 */ /* 0x000fe2000001ff00 */
[----:B------:R-:W-:Y:S01]  /*21c0*/  @!P2 IMAD R10, R206, R7, R29 ;  /* 0x00000007ce0aa224 */ /* 0x000fe200078e021d */
[----:B------:R1:W-:Y:S01]  /*21d0*/  @P6 STS.128 [R210+0xe000], RZ ;  /* 0x00e000ffd2006388 */ /* 0x0003e20000000c00 */
[----:B------:R-:W4:Y:S01]  /*21e0*/  @!P1 LDC.64 R6, c[0x0][0x388] ;  /* 0x0000e200ff069b82 */ /* 0x000f220000000a00 */
[----:B------:R-:W-:Y:S01]  /*21f0*/  @!P1 IMAD.IADD R14, R23, 0x1, R14 ;  /* 0x00000001170e9824 */ /* 0x000fe200078e020e */
[----:B------:R-:W-:Y:S02]  /*2200*/  CS2R R134, SRZ ;  /* 0x0000000000867805 */ /* 0x000fe4000001ff00 */
[----:B------:R-:W-:Y:S01]  /*2210*/  @!P2 LEA.HI.X R31, R28, R5, R10, 0x1, P0 ;  /* 0x000000051c1fa211 */ /* 0x000fe200000f0c0a */
[-C--:B------:R-:W-:Y:S01]  /*2220*/  @!P1 IMAD R13, R12, R11.reuse, R13 ;  /* 0x0000000b0c0d9224 */ /* 0x080fe200078e020d */
[----:B------:R1:W-:Y:S01]  /*2230*/  @P6 STS.128 [R210+0x10000], RZ ;  /* 0x010000ffd2006388 */ /* 0x0003e20000000c00 */
[----:B------:R-:W-:Y:S01]  /*2240*/  @!P2 IMAD R11, R206, R11, R27 ;  /* 0x0000000bce0ba224 */ /* 0x000fe200078e021b */
[----:B------:R-:W-:Y:S01]  /*2250*/  CS2R R132, SRZ ;  /* 0x0000000000847805 */ /* 0x000fe2000001ff00 */
[----:B------:R-:W2:Y:S01]  /*2260*/  @!P1 LDC.64 R4, c[0x0][0x390] ;  /* 0x0000e400ff049b82 */ /* 0x000ea20000000a00 */
[----:B------:R-:W-:Y:S01]  /*2270*/  IMAD.IADD R231, R210, 0x1, R187 ;  /* 0x00000001d2e77824 */ /* 0x000fe200078e02bb */
[----:B------:R1:W-:Y:S01]  /*2280*/  @P5 STS.128 [R210+0xd000], RZ ;  /* 0x00d000ffd2005388 */ /* 0x0003e20000000c00 */
[----:B------:R-:W-:Y:S01]  /*2290*/  @!P1 IMAD.IADD R13, R25, 0x1, R13 ;  /* 0x00000001190d9824 */ /* 0x000fe200078e020d */
[----:B------:R-:W-:Y:S01]  /*22a0*/  CS2R R126, SRZ ;  /* 0x00000000007e7805 */ /* 0x000fe2000001ff00 */
[----:B------:R-:W-:Y:S01]  /*22b0*/  IMAD.IADD R188, R199, 0x1, R187 ;  /* 0x00000001c7bc7824 */ /* 0x000fe200078e02bb */
[----:B------:R1:W-:Y:S01]  /*22c0*/  @P5 STS.128 [R210+0xf000], RZ ;  /* 0x00f000ffd2005388 */ /* 0x0003e20000000c00 */
[----:B------:R-:W-:-:S02]  /*22d0*/  CS2R R124, SRZ ;  /* 0x00000000007c7805 */ /* 0x000fc4000001ff00 */
[----:B------:R-:W-:Y:S02]  /*22e0*/  CS2R R130, SRZ ;  /* 0x0000000000827805 */ /* 0x000fe4000001ff00 */
[----:B------:R-:W-:Y:S01]  /*22f0*/  CS2R R128, SRZ ;  /* 0x0000000000807805 */ /* 0x000fe2000001ff00 */
[----:B------:R1:W-:Y:S01]  /*2300*/  @P5 STS.128 [R210+0x11000], RZ ;  /* 0x011000ffd2005388 */ /* 0x0003e20000000c00 */
[----:B------:R-:W-:Y:S02]  /*2310*/  CS2R R122, SRZ ;  /* 0x00000000007a7805 */ /* 0x000fe4000001ff00 */
[----:B------:R-:W-:Y:S02]  /*2320*/  CS2R R120, SRZ ;  /* 0x0000000000787805 */ /* 0x000fe4000001ff00 */
[----:B------:R-:W-:Y:S01]  /*2330*/  CS2R R118, SRZ ;  /* 0x0000000000767805 */ /* 0x000fe2000001ff00 */
[----:B------:R-:W-:Y:S01]  /*2340*/  @!PT LDS RZ, [RZ] ;  /* 0x00000000fffff984 */ /* 0x000fe20000000800 */
[----:B------:R-:W-:Y:S01]  /*2350*/  @!PT LDS RZ, [RZ] ;  /* 0x00000000fffff984 */ /* 0x000fe20000000800 */
[----:B------:R-:W-:Y:S01]  /*2360*/  @!PT LDS RZ, [RZ] ;  /* 0x00000000fffff984 */ /* 0x000fe20000000800 */
[----:B------:R-:W-:Y:S01]  /*2370*/  @!P5 LDGSTS.E.BYPASS.LTC128B.128 [R210+0xd000], desc[UR14][R20.64] ;  /* 0x0d00000014d2dfae */ /* 0x000fe2000b981a0e */
[----:B------:R-:W-:-:S02]  /*2380*/  CS2R R116, SRZ ;  /* 0x0000000000747805 */ /* 0x000fc4000001ff00 */
[C---:B----4-:R-:W-:Y:S02]  /*2390*/  @!P1 LEA R6, P0, R22.reuse, R6, 0x1 ;  /* 0x0000000616069211 */ /* 0x050fe400078008ff */
[----:B------:R-:W-:Y:S01]  /*23a0*/  CS2R R110, SRZ ;  /* 0x00000000006e7805 */ /* 0x000fe2000001ff00 */
[----:B------:R-:W-:Y:S01]  /*23b0*/  @!P5 LDGSTS.E.BYPASS.LTC128B.128 [R210+0xf000], desc[UR14][R20.64+0x80] ;  /* 0x0f00008014d2dfae */ /* 0x000fe2000b981a0e */
[----:B------:R-:W-:Y:S02]  /*23c0*/  CS2R R108, SRZ ;  /* 0x00000000006c7805 */ /* 0x000fe4000001ff00 */
[----:B------:R-:W-:Y:S02]  /*23d0*/  @!P1 LEA.HI.X R7, R22, R7, R14, 0x1, P0 ;  /* 0x0000000716079211 */ /* 0x000fe400000f0c0e */
[----:B------:R-:W-:Y:S02]  /*23e0*/  CS2R R114, SRZ ;  /* 0x0000000000727805 */ /* 0x000fe4000001ff00 */
[----:B---3--:R-:W-:Y:S01]  /*23f0*/  @!P2 LEA R8, P0, R26, R8, 0x1 ;  /* 0x000000081a08a211 */ /* 0x008fe200078008ff */
[----:B------:R-:W-:Y:S01]  /*2400*/  @!P5 LDGSTS.E.BYPASS.LTC128B.128 [R210+0x11000], desc[UR14][R20.64+0x100] ;  /* 0x1100010014d2dfae */ /* 0x000fe2000b981a0e */
[----:B------:R-:W-:-:S02]  /*2410*/  CS2R R112, SRZ ;  /* 0x0000000000707805 */ /* 0x000fc4000001ff00 */
[----:B------:R-:W-:Y:S02]  /*2420*/  CS2R R106, SRZ ;  /* 0x00000000006a7805 */ /* 0x000fe4000001ff00 */
[----:B------:R-:W-:Y:S01]  /*2430*/  @!P2 LEA.HI.X R9, R26, R9, R11, 0x1, P0 ;  /* 0x000000091a09a211 */ /* 0x000fe200000f0c0b */
[----:B------:R-:W-:Y:S01]  /*2440*/  IMAD.WIDE.U32 R10, R203, 0x4, R244 ;  /* 0x00000004cb0a7825 */ /* 0x000fe200078e00f4 */
[----:B------:R-:W-:Y:S01]  /*2450*/  @!P6 LDGSTS.E.BYPASS.LTC128B.128 [R231], desc[UR14][R242.64] ;  /* 0x00000000f2e7efae */ /* 0x000fe2000b981a0e */
[C---:B--2---:R-:W-:Y:S02]  /*2460*/  @!P1 LEA R4, P0, R24.reuse, R4, 0x1 ;  /* 0x0000000418049211 */ /* 0x044fe400078008ff */
[----:B------:R-:W-:Y:S02]  /*2470*/  CS2R R104, SRZ ;  /* 0x0000000000687805 */ /* 0x000fe4000001ff00 */
[----:B------:R-:W-:Y:S01]  /*2480*/  CS2R R102, SRZ ;  /* 0x0000000000667805 */ /* 0x000fe2000001ff00 */
[----:B------:R-:W-:Y:S01]  /*2490*/  @!P6 LDGSTS.E.BYPASS.LTC128B.128 [R231+0x2000], desc[UR14][R242.64+0x80] ;  /* 0x02000080f2e7efae */ /* 0x000fe2000b981a0e */
[----:B------:R-:W-:-:S02]  /*24a0*/  @!P1 LEA.HI.X R5, R24, R5, R13, 0x1, P0 ;  /* 0x0000000518059211 */ /* 0x000fc400000f0c0d */
[----:B------:R-:W-:Y:S02]  /*24b0*/  CS2R R100, SRZ ;  /* 0x0000000000647805 */ /* 0x000fe4000001ff00 */
[----:B------:R-:W-:Y:S01]  /*24c0*/  CS2R R62, SRZ ;  /* 0x00000000003e7805 */ /* 0x000fe2000001ff00 */
[----:B------:R-:W-:Y:S01]  /*24d0*/  @!P6 LDGSTS.E.BYPASS.LTC128B.128 [R231+0x4000], desc[UR14][R242.64+0x100] ;  /* 0x04000100f2e7efae */ /* 0x000fe2000b981a0e */
        /* <DEDUP_REMOVED lines=21> */
[----:B------:R-:W-:Y:S01]  /*2630*/  CS2R R32, SRZ ;  /* 0x0000000000207805 */ /* 0x000fe2000001ff00 */
[----:B------:R-:W2:Y:S01]  /*2640*/  LDCU UR5, c[0x0][0x3e0] ;  /* 0x00007c00ff0577ac */ /* 0x000ea20008000800 */
[----:B------:R1:W-:Y:S01]  /*2650*/  @P5 STS.128 [R231+0x5000], RZ ;  /* 0x005000ffe7005388 */ /* 0x0003e20000000c00 */
[----:B------:R-:W3:Y:S03]  /*2660*/  LDCU UR7, c[0x0][0x50c] ;  /* 0x0000a180ff0777ac */ /* 0x000ee60008000800 */
[----:B------:R-:W-:Y:S01]  /*2670*/  @!PT LDS RZ, [RZ] ;  /* 0x00000000fffff984 */ /* 0x000fe20000000800 */
[----:B------:R-:W-:Y:S01]  /*2680*/  @!PT LDS RZ, [RZ] ;  /* 0x00000000fffff984 */ /* 0x000fe20000000800 */
[----:B------:R-:W-:Y:S01]  /*2690*/  @!PT LDS RZ, [RZ] ;  /* 0x00000000fffff984 */ /* 0x000fe20000000800 */
[----:B------:R-:W-:Y:S01]  /*26a0*/  @!P5 LDGSTS.E.BYPASS.LTC128B.128 [R231+0x1000], desc[UR14][R18.64] ;  /* 0x0100000012e7dfae */ /* 0x000fe2000b981a0e */
[----:B------:R-:W4:Y:S03]  /*26b0*/  LDCU UR6, c[0x0][0x45c] ;  /* 0x00008b80ff0677ac */ /* 0x000f260008000800 */
[----:B------:R-:W-:Y:S04]  /*26c0*/  @!P5 LDGSTS.E.BYPASS.LTC128B.128 [R231+0x3000], desc[UR14][R18.64+0x80] ;  /* 0x0300008012e7dfae */ /* 0x000fe8000b981a0e */
[----:B------:R-:W-:Y:S04]  /*26d0*/  @!P5 LDGSTS.E.BYPASS.LTC128B.128 [R231+0x5000], desc[UR14][R18.64+0x100] ;  /* 0x0500010012e7dfae */ /* 0x000fe8000b981a0e */
[----:B------:R-:W-:Y:S04]  /*26e0*/  @!P2 LDGSTS.E.BYPASS.LTC128B.128 [R210+0x12000], desc[UR14][R30.64] ;  /* 0x120000001ed2afae */ /* 0x000fe8000b981a0e */
[----:B------:R-:W-:Y:S04]  /*26f0*/  @!P2 LDGSTS.E.BYPASS.LTC128B.128 [R210+0x14000], desc[UR14][R30.64+0x80] ;  /* 0x140000801ed2afae */ /* 0x000fe8000b981a0e */
        /* <DEDUP_REMOVED lines=27> */
[----:B--2---:R-:W-:-:S03]  /*28b0*/  IMAD.SHL.U32 R6, R16, 0x2, RZ ;  /* 0x0000000210067824 */ /* 0x004fc600078e00ff */
[----:B------:R1:W-:Y:S04]  /*28c0*/  @!P1 LDGSTS.E.BYPASS.LTC128B.128 [R210+0x1d000], desc[UR14][R4.64+0x100] ;  /* 0x1d00010004d29fae */ /* 0x0003e8000b981a0e */
[----:B------:R-:W0:Y:S04]  /*28d0*/  LDGDEPBAR ;  /* 0x00000000000079af */ /* 0x000e280000000000 */
[----:B------:R1:W5:Y:S04]  /*28e0*/  @!P4 LDG.E R230, desc[UR14][R10.64] ;  /* 0x0000000e0ae6c981 */ /* 0x000368000c1e1900 */
[----:B------:R1:W5:Y:S01]  /*28f0*/  @!P3 LDG.E R229, desc[UR14][R10.64+0x20] ;  /* 0x0000200e0ae5b981 */ /* 0x000362000c1e1900 */
[----:B------:R-:W-:-:S02]  /*2900*/  LOP3.LUT R6, R6, 0x6, RZ, 0xc0, !PT ;  /* 0x0000000606067812 */ /* 0x000fc400078ec0ff */
[----:B------:R-:W-:Y:S02]  /*2910*/  CS2R R30, SRZ ;  /* 0x00000000001e7805 */ /* 0x000fe4000001ff00 */
[----:B------:R-:W-:Y:S02]  /*2920*/  ISETP.LE.AND P0, PT, R234, UR8, PT ;  /* 0x00000008ea007c0c */ /* 0x000fe4000bf03270 */
[----:B------:R-:W-:Y:S02]  /*2930*/  CS2R R28, SRZ ;  /* 0x00000000001c7805 */ /* 0x000fe4000001ff00 */
[----:B------:R-:W-:Y:S02]  /*2940*/  LOP3.LUT R215, R6, 0xe0, R215, 0xf8, !PT ;  /* 0x000000e006d77812 */ /* 0x000fe400078ef8d7 */
[----:B------:R-:W-:Y:S02]  /*2950*/  CS2R R26, SRZ ;  /* 0x00000000001a7805 */ /* 0x000fe4000001ff00 */
[----:B------:R-:W-:-:S02]  /*2960*/  LOP3.LUT P1, RZ, R213, 0x4, RZ, 0xc0, !PT ;  /* 0x00000004d5ff7812 */ /* 0x000fc4000782c0ff */
[----:B------:R-:W-:Y:S02]  /*2970*/  CS2R R24, SRZ ;  /* 0x0000000000187805 */ /* 0x000fe4000001ff00 */
[----:B------:R-:W-:Y:S01]  /*2980*/  CS2R R22, SRZ ;  /* 0x0000000000167805 */ /* 0x000fe2000001ff00 */
[----:B------:R-:W-:Y:S01]  /*2990*/  VIADD R215, R215, UR17 ;  /* 0x00000011d7d77c36 */ /* 0x000fe20008000000 */
[----:B------:R-:W-:Y:S02]  /*29a0*/  SEL R222, R222, 0xfffffff0, !P1 ;  /* 0xfffffff0dede7807 */ /* 0x000fe40004800000 */
[----:B------:R-:W-:Y:S01]  /*29b0*/  CS2R R20, SRZ ;  /* 0x0000000000147805 */ /* 0x000fe2000001ff00 */
[----:B------:R-:W-:Y:S01]  /*29c0*/  IMAD.IADD R187, R198, 0x1, R187 ;  /* 0x00000001c6bb7824 */ /* 0x000fe200078e02bb */
[----:B------:R-:W-:Y:S01]  /*29d0*/  USHF.L.U32 UR4, UR4, 0x6, URZ ;  /* 0x0000000604047899 */ /* 0x000fe200080006ff */
[----:B------:R-:W-:Y:S02]  /*29e0*/  IMAD.IADD R220, R209, 0x1, R222 ;  /* 0x00000001d1dc7824 */ /* 0x000fe400078e02de */
[----:B------:R-:W-:-:S02]  /*29f0*/  @P0 VIADD R228, R215, 0x19 ;  /* 0x00000019d7e40836 */ /* 0x000fc40000000000 */
[C---:B------:R-:W-:Y:S02]  /*2a00*/  @P0 VIADD R227, R215.reuse, 0x18 ;  /* 0x00000018d7e30836 */ /* 0x040fe40000000000 */
[C---:B------:R-:W-:Y:S02]  /*2a10*/  @P0 VIADD R226, R215.reuse, 0x11 ;  /* 0x00000011d7e20836 */ /* 0x040fe40000000000 */
[C---:B------:R-:W-:Y:S02]  /*2a20*/  @P0 VIADD R225, R215.reuse, 0x10 ;  /* 0x00000010d7e10836 */ /* 0x040fe40000000000 */
[C---:B------:R-:W-:Y:S02]  /*2a30*/  @P0 VIADD R224, R215.reuse, 0x9 ;  /* 0x00000009d7e00836 */ /* 0x040fe40000000000 */
[C---:B------:R-:W-:Y:S02]  /*2a40*/  @P0 VIADD R223, R215.reuse, 0x8 ;  /* 0x00000008d7df0836 */ /* 0x040fe40000000000 */
[----:B-1-34-:R-:W-:-:S07]  /*2a50*/  @P0 VIADD R221, R215, 0x1 ;  /* 0x00000001d7dd0836 */ /* 0x01afce0000000000 */
.L_x_1767:
[----:B------:R-:W0:Y:S01]  /*2a60*/  LDGDEPBAR ;  /* 0x00000000000079af */ /* 0x000e220000000000 */
[-C--:B------:R-:W-:Y:S01]  /*2a70*/  IADD3 R150, PT, PT, R196, R188.reuse, RZ ;  /* 0x000000bcc4967210 */ /* 0x080fe20007ffe0ff */
[----:B-----5:R-:W-:Y:S01]  /*2a80*/  FMUL.FTZ R170, R229, 1.4426950216293334961 ;  /* 0x3fb8aa3be5aa7820 */ /* 0x020fe20000410000 */
[----:B------:R-:W-:Y:S01]  /*2a90*/  IADD3 R149, PT, PT, R194, R188, RZ ;  /* 0x000000bcc2957210 */ /* 0x000fe20007ffe0ff */
[----:B------:R-:W-:Y:S01]  /*2aa0*/  FMUL.FTZ R178, R230, 1.4426950216293334961 ;  /* 0x3fb8aa3be6b27820 */ /* 0x000fe20000410000 */
[-C--:B------:R-:W-:Y:S02]  /*2ab0*/  @P0 ISETP.GE.AND P3, PT, R215, R234.reuse, PT ;  /* 0x000000ead700020c */ /* 0x080fe40003f66270 */
[----:B------:R-:W-:Y:S02]  /*2ac0*/  IADD3 R148, PT, PT, R196, R149, RZ ;  /* 0x00000095c4947210 */ /* 0x000fe40007ffe0ff */
[----:B------:R-:W-:Y:S02]  /*2ad0*/  FSETP.NEU.FTZ.AND P1, PT, R229, -INF , PT ;  /* 0xff800000e500780b */ /* 0x000fe40003f3d000 */
[----:B------:R-:W-:Y:S02]  /*2ae0*/  FSETP.NEU.FTZ.AND P2, PT, R230, -INF , PT ;  /* 0xff800000e600780b */ /* 0x000fe40003f5d000 */
[----:B------:R-:W-:Y:S02]  /*2af0*/  FSEL R170, R170, RZ, P1 ;  /* 0x000000ffaaaa7208 */ /* 0x000fe40000800000 */
[-C--:B------:R-:W-:Y:S02]  /*2b00*/  @P0 ISETP.GE.AND P1, PT, R226, R234.reuse, PT ;  /* 0x000000eae200020c */ /* 0x080fe40003f26270 */
[----:B------:R-:W-:Y:S02]  /*2b10*/  FSEL R178, R178, RZ, P2 ;  /* 0x000000ffb2b27208 */ /* 0x000fe40001000000 */
[-C--:B------:R-:W-:Y:S02]  /*2b20*/  @P0 ISETP.GE.AND P4, PT, R221, R234.reuse, PT ;  /* 0x000000eadd00020c */ /* 0x080fe40003f86270 */
[-C--:B------:R-:W-:Y:S02]  /*2b30*/  @P0 ISETP.GE.AND P6, PT, R224, R234.reuse, PT ;  /* 0x000000eae000020c */ /* 0x080fe40003fc6270 */
[-C--:B------:R-:W-:Y:S01]  /*2b40*/  @P0 ISETP.GE.AND P5, PT, R223, R234.reuse, PT ;  /* 0x000000eadf00020c */ /* 0x080fe20003fa6270 */
[----:B------:R-:W-:Y:S04]  /*2b50*/  DEPBAR.LE SB0, 0x0 ;  /* 0x000080000000791a */ /* 0x000fe80000000000 */
[----:B------:R-:W-:Y:S01]  /*2b60*/  BAR.SYNC.DEFER_BLOCKING 0x0 ;  /* 0x0000000000007b1d */ /* 0x000fe20000010000 */
[----:B------:R-:W-:Y:S05]  /*2b70*/  @P0 ISETP.GE.AND P2, PT, R225, R234, PT ;  /* 0x000000eae100020c */ /* 0x000fea0003f46270 */
[----:B------:R-:W-:Y:S06]  /*2b80*/  LDSM.16.M88.4 R68, [R188] ;  /* 0x00000000bc44783b */ /* 0x000fec0000000200 */
[----:B------:R-:W1:Y:S06]  /*2b90*/  LDSM.16.M88.4 R72, [R197] ;  /* 0x00000000c548783b */ /* 0x000e6c0000000200 */
[----:B------:R-:W2:Y:S06]  /*2ba0*/  LDSM.16.M88.4 R76, [R197+0x800] ;  /* 0x00080000c54c783b */ /* 0x000eac0000000200 */
[----:B------:R-:W-:Y:S06]  /*2bb0*/  LDSM.16.M88.4 R80, [R150] ;  /* 0x000000009650783b */ /* 0x000fec0000000200 */
[----:B------:R-:W3:Y:S06]  /*2bc0*/  LDSM.16.M88.4 R84, [R195] ;  /* 0x00000000c354783b */ /* 0x000eec0000000200 */
[----:B------:R-:W4:Y:S06]  /*2bd0*/  LDSM.16.M88.4 R88, [R195+0x800] ;  /* 0x00080000c358783b */ /* 0x000f2c0000000200 */
[----:B------:R-:W-:Y:S06]  /*2be0*/  LDSM.16.M88.4 R92, [R149] ;  /* 0x00000000955c783b */ /* 0x000fec0000000200 */
[----:B------:R-:W4:Y:S01]  /*2bf0*/  LDSM.16.M88.4 R96, [R193] ;  /* 0x00000000c160783b */ /* 0x000f220000000200 */
[C---:B-1----:R-:W-:Y:S08]  /*2c00*/  HMMA.16816.F32 R4, R68.reuse, R72, RZ ;  /* 0x000000484404723c */ /* 0x042ff000000018ff */
[C---:B------:R-:W-:Y:S01]  /*2c10*/  HMMA.16816.F32 R8, R68.reuse, R74, RZ ;  /* 0x0000004a4408723c */ /* 0x040fe200000018ff */
[----:B------:R-:W-:Y:S07]  /*2c20*/  LDSM.16.M88.4 R72, [R148] ;  /* 0x000000009448783b */ /* 0x000fee0000000200 */
[C---:B--2---:R-:W-:Y:S08]  /*2c30*/  HMMA.16816.F32 R12, R68.reuse, R76, RZ ;  /* 0x0000004c440c723c */ /* 0x044ff000000018ff */
[----:B------:R-:W-:Y:S01]  /*2c40*/  HMMA.16816.F32 R16, R68, R78, RZ ;  /* 0x0000004e4410723c */ /* 0x000fe200000018ff */
[----:B------:R-:W1:Y:S06]  /*2c50*/  LDSM.16.M88.4 R68, [R193+0x800] ;  /* 0x00080000c144783b */ /* 0x000e6c0000000200 */
[----:B------:R-:W2:Y:S01]  /*2c60*/  LDSM.16.M88.4 R76, [R192] ;  /* 0x00000000c04c783b */ /* 0x000ea20000000200 */
        /* <DEDUP_REMOVED lines=67> */
[----:B------:R-:W-:Y:S01]  /*30a0*/  FMUL.FTZ R151, R4, UR7 ;  /* 0x0000000704977c20 */ /* 0x000fe20008410000 */
[----:B------:R-:W-:Y:S01]  /*30b0*/  FMUL.FTZ R153, R5, UR7 ;  /* 0x0000000705997c20 */ /* 0x000fe20008410000 */
[----:B------:R-:W-:Y:S01]  /*30c0*/  FMUL.FTZ R152, R6, UR7 ;  /* 0x0000000706987c20 */ /* 0x000fe20008410000 */
[----:B------:R-:W-:Y:S03]  /*30d0*/  FMUL.FTZ R154, R7, UR7 ;  /* 0x00000007079a7c20 */ /* 0x000fe60008410000 */
[----:B------:R-:W2:Y:S02]  /*30e0*/  MUFU.TANH R151, R151 ;  /* 0x0000009700977308 */ /* 0x000ea40000002400 */
[----:B------:R-:W-:Y:S01]  /*30f0*/  FMUL.FTZ R155, R8, UR7 ;  /* 0x00000007089b7c20 */ /* 0x000fe20008410000 */
[----:B------:R-:W-:Y:S01]  /*3100*/  FMUL.FTZ R156, R9, UR7 ;  /* 0x00000007099c7c20 */ /* 0x000fe20008410000 */
[----:B------:R-:W-:Y:S01]  /*3110*/  FMUL.FTZ R157, R10, UR7 ;  /* 0x000000070a9d7c20 */ /* 0x000fe20008410000 */
[----:B------:R-:W-:Y:S01]  /*3120*/  FMUL.FTZ R158, R11, UR7 ;  /* 0x000000070b9e7c20 */ /* 0x000fe20008410000 */
[C---:B-1----:R-:W-:Y:S04]  /*3130*/  HMMA.16816.F32 R12, R92.reuse, R68, R12 ;  /* 0x000000445c0c723c */ /* 0x042fe8000000180c */
[----:B------:R-:W1:Y:S04]  /*3140*/  MUFU.TANH R152, R152 ;  /* 0x0000009800987308 */ /* 0x000e680000002400 */
[----:B------:R-:W-:Y:S06]  /*3150*/  HMMA.16816.F32 R16, R92, R70, R16 ;  /* 0x000000465c10723c */ /* 0x000fec0000001810 */
[----:B------:R-:W3:Y:S01]  /*3160*/  MUFU.TANH R153, R153 ;  /* 0x0000009900997308 */ /* 0x000ee20000002400 */
[-C--:B--2---:R-:W-:Y:S02]  /*3170*/  MOV R169, R151.reuse ;  /* 0x0000009700a97202 */ /* 0x084fe40000000f00 */
[C---:B------:R-:W-:Y:S01]  /*3180*/  @P0 FSEL R169, R151.reuse, -INF , !P3 ;  /* 0xff80000097a90808 */ /* 0x040fe20005800000 */
[----:B------:R-:W-:Y:S06]  /*3190*/  FFMA.FTZ R151, -R151, R151, 1 ;  /* 0x3f80000097977423 */ /* 0x000fec0000010197 */
[----:B------:R-:W2:Y:S01]  /*31a0*/  MUFU.TANH R155, R155 ;  /* 0x0000009b009b7308 */ /* 0x000ea20000002400 */
[----:B------:R-:W-:Y:S01]  /*31b0*/  FFMA.FTZ R246, R169, UR6, -R178 ;  /* 0x00000006a9f67c23 */ /* 0x000fe200080108b2 */
[----:B------:R-:W-:Y:S01]  /*31c0*/  FMUL.FTZ R159, R12, UR7 ;  /* 0x000000070c9f7c20 */ /* 0x000fe20008410000 */
[----:B------:R-:W-:Y:S01]  /*31d0*/  FMUL.FTZ R160, R13, UR7 ;  /* 0x000000070da07c20 */ /* 0x000fe20008410000 */
[----:B------:R-:W-:Y:S01]  /*31e0*/  FMUL.FTZ R162, R15, UR7 ;  /* 0x000000070fa27c20 */ /* 0x000fe20008410000 */
[----:B------:R-:W-:Y:S01]  /*31f0*/  FMUL.FTZ R161, R14, UR7 ;  /* 0x000000070ea17c20 */ /* 0x000fe20008410000 */
[-C--:B-1----:R-:W-:Y:S04]  /*3200*/  MOV R175, R152.reuse ;  /* 0x0000009800af7202 */ /* 0x082fe80000000f00 */
[----:B------:R-:W1:Y:S01]  /*3210*/  MUFU.TANH R156, R156 ;  /* 0x0000009c009c7308 */ /* 0x000e620000002400 */
[----:B------:R-:W-:Y:S01]  /*3220*/  @P0 FSEL R175, R152, -INF , !P3 ;  /* 0xff80000098af0808 */ /* 0x000fe20005800000 */
[----:B------:R-:W-:Y:S01]  /*3230*/  FMUL.FTZ R167, R16, UR7 ;  /* 0x0000000710a77c20 */ /* 0x000fe20008410000 */
[----:B------:R-:W-:Y:S01]  /*3240*/  FMUL.FTZ R166, R17, UR7 ;  /* 0x0000000711a67c20 */ /* 0x000fe20008410000 */
[----:B------:R-:W-:Y:S01]  /*3250*/  FMUL.FTZ R165, R18, UR7 ;  /* 0x0000000712a57c20 */ /* 0x000fe20008410000 */
[----:B------:R-:W-:Y:S01]  /*3260*/  FMUL.FTZ R164, R19, UR7 ;  /* 0x0000000713a47c20 */ /* 0x000fe20008410000 */
[-C--:B---3--:R-:W-:Y:S01]  /*3270*/  MOV R163, R153.reuse ;  /* 0x0000009900a37202 */ /* 0x088fe20000000f00 */
[----:B------:R-:W-:Y:S03]  /*3280*/  FFMA.FTZ R177, R175, UR6, -R170 ;  /* 0x00000006afb17c23 */ /* 0x000fe600080108aa */
[----:B------:R-:W3:Y:S01]  /*3290*/  MUFU.TANH R157, R157 ;  /* 0x0000009d009d7308 */ /* 0x000ee20000002400 */
[C---:B------:R-:W-:Y:S01]  /*32a0*/  @P0 FSEL R163, R153.reuse, -INF , !P4 ;  /* 0xff80000099a30808 */ /* 0x040fe20006000000 */
[----:B------:R-:W-:Y:S01]  /*32b0*/  FFMA.FTZ R153, -R153, R153, 1 ;  /* 0x3f80000099997423 */ /* 0x000fe20000010199 */
[-C--:B--2---:R-:W-:Y:S01]  /*32c0*/  MOV R171, R155.reuse ;  /* 0x0000009b00ab7202 */ /* 0x084fe20000000f00 */
[----:B------:R-:W-:Y:S01]  /*32d0*/  FFMA.FTZ R152, -R152, R152, 1 ;  /* 0x3f80000098987423 */ /* 0x000fe20000010198 */
[----:B------:R-:W-:Y:S01]  /*32e0*/  @P0 FSEL R171, R155, -INF , !P5 ;  /* 0xff8000009bab0808 */ /* 0x000fe20006800000 */
[--C-:B------:R-:W-:Y:S01]  /*32f0*/  FFMA.FTZ R237, R163, UR6, -R178.reuse ;  /* 0x00000006a3ed7c23 */ /* 0x100fe200080108b2 */
[----:B------:R-:W-:Y:S03]  /*3300*/  @P0 ISETP.GE.AND P3, PT, R227, R234, PT ;  /* 0x000000eae300020c */ /* 0x000fe60003f66270 */
[----:B------:R-:W2:Y:S01]  /*3310*/  MUFU.TANH R159, R159 ;  /* 0x0000009f009f7308 */ /* 0x000ea20000002400 */
[----:B------:R-:W-:Y:S01]  /*3320*/  FFMA.FTZ R155, -R155, R155, 1 ;  /* 0x3f8000009b9b7423 */ /* 0x000fe2000001019b */
[-C--:B-1----:R-:W-:Y:S01]  /*3330*/  MOV R169, R156.reuse ;  /* 0x0000009c00a97202 */ /* 0x082fe20000000f00 */
[--C-:B------:R-:W-:Y:S01]  /*3340*/  FFMA.FTZ R183, R171, UR6, -R178.reuse ;  /* 0x00000006abb77c23 */ /* 0x100fe200080108b2 */
[C---:B------:R-:W-:Y:S01]  /*3350*/  @P0 FSEL R169, R156.reuse, -INF , !P6 ;  /* 0xff8000009ca90808 */ /* 0x040fe20007000000 */
[----:B------:R-:W-:Y:S01]  /*3360*/  FFMA.FTZ R156, -R156, R156, 1 ;  /* 0x3f8000009c9c7423 */ /* 0x000fe2000001019c */
[----:B------:R-:W-:Y:S01]  /*3370*/  FMUL.FTZ R155, R155, UR7 ;  /* 0x000000079b9b7c20 */ /* 0x000fe20008410000 */
[----:B------:R-:W-:Y:S03]  /*3380*/  FMUL.FTZ R153, R153, UR7 ;  /* 0x0000000799997c20 */ /* 0x000fe60008410000 */
[----:B------:R-:W1:Y:S01]  /*3390*/  MUFU.TANH R160, R160 ;  /* 0x000000a000a07308 */ /* 0x000e620000002400 */
[----:B------:R-:W-:Y:S01]  /*33a0*/  FFMA.FTZ R182, R169, UR6, -R178 ;  /* 0x00000006a9b67c23 */ /* 0x000fe200080108b2 */
[-C--:B---3--:R-:W-:Y:S01]  /*33b0*/  MOV R163, R157.reuse ;  /* 0x0000009d00a37202 */ /* 0x088fe20000000f00 */
[----:B------:R-:W-:Y:S01]  /*33c0*/  FMUL.FTZ R156, R156, UR7 ;  /* 0x000000079c9c7c20 */ /* 0x000fe20008410000 */
[C---:B------:R-:W-:Y:S01]  /*33d0*/  @P0 FSEL R163, R157.reuse, -INF , !P5 ;  /* 0xff8000009da30808 */ /* 0x040fe20006800000 */
[----:B------:R-:W-:Y:S05]  /*33e0*/  FFMA.FTZ R157, -R157, R157, 1 ;  /* 0x3f8000009d9d7423 */ /* 0x000fea000001019d */
[----:B------:R-:W3:Y:S01]  /*33f0*/  MUFU.TANH R154, R154 ;  /* 0x0000009a009a7308 */ /* 0x000ee20000002400 */
[----:B------:R-:W-:Y:S01]  /*3400*/  FFMA.FTZ R175, R163, UR6, -R170 ;  /* 0x00000006a3af7c23 */ /* 0x000fe200080108aa */
[-C--:B--2---:R-:W-:Y:S01]  /*3410*/  MOV R171, R159.reuse ;  /* 0x0000009f00ab7202 */ /* 0x084fe20000000f00 */
[----:B------:R-:W-:Y:S01]  /*3420*/  FMUL.FTZ R157, R157, UR7 ;  /* 0x000000079d9d7c20 */ /* 0x000fe20008410000 */
[C---:B------:R-:W-:Y:S01]  /*3430*/  @P0 FSEL R171, R159.reuse, -INF , !P2 ;  /* 0xff8000009fab0808 */ /* 0x040fe20005000000 */
[----:B------:R-:W-:Y:S05]  /*3440*/  FFMA.FTZ R159, -R159, R159, 1 ;  /* 0x3f8000009f9f7423 */ /* 0x000fea000001019f */
[----:B------:R-:W2:Y:S01]  /*3450*/  MUFU.TANH R162, R162 ;  /* 0x000000a200a27308 */ /* 0x000ea20000002400 */
[--C-:B------:R-:W-:Y:S01]  /*3460*/  FFMA.FTZ R181, R171, UR6, -R178.reuse ;  /* 0x00000006abb57c23 */ /* 0x100fe200080108b2 */
[-C--:B-1----:R-:W-:Y:S01]  /*3470*/  MOV R169, R160.reuse ;  /* 0x000000a000a97202 */ /* 0x082fe20000000f00 */
[----:B------:R-:W-:Y:S01]  /*3480*/  FMUL.FTZ R159, R159, UR7 ;  /* 0x000000079f9f7c20 */ /* 0x000fe20008410000 */
[C---:B------:R-:W-:Y:S01]  /*3490*/  @P0 FSEL R169, R160.reuse, -INF , !P1 ;  /* 0xff800000a0a90808 */ /* 0x040fe20004800000 */
[----:B------:R-:W-:Y:S05]  /*34a0*/  FFMA.FTZ R160, -R160, R160, 1 ;  /* 0x3f800000a0a07423 */ /* 0x000fea00000101a0 */
[----:B------:R-:W1:Y:S01]  /*34b0*/  MUFU.TANH R158, R158 ;  /* 0x0000009e009e7308 */ /* 0x000e620000002400 */
[----:B------:R-:W-:Y:S01]  /*34c0*/  FFMA.FTZ R180, R169, UR6, -R178 ;  /* 0x00000006a9b47c23 */ /* 0x000fe200080108b2 */
[-C--:B---3--:R-:W-:Y:S01]  /*34d0*/  MOV R173, R154.reuse ;  /* 0x0000009a00ad7202 */ /* 0x088fe20000000f00 */
[----:B------:R-:W-:Y:S01]  /*34e0*/  FMUL.FTZ R160, R160, UR7 ;  /* 0x00000007a0a07c20 */ /* 0x000fe20008410000 */
[C---:B------:R-:W-:Y:S01]  /*34f0*/  @P0 FSEL R173, R154.reuse, -INF , !P4 ;  /* 0xff8000009aad0808 */ /* 0x040fe20006000000 */
[----:B------:R-:W-:Y:S01]  /*3500*/  FFMA.FTZ R154, -R154, R154, 1 ;  /* 0x3f8000009a9a7423 */ /* 0x000fe2000001019a */
[----:B------:R-:W-:Y:S04]  /*3510*/  @P0 ISETP.GE.AND P4, PT, R228, R234, PT ;  /* 0x000000eae400020c */ /* 0x000fe80003f86270 */
[----:B------:R-:W3:Y:S01]  /*3520*/  MUFU.TANH R167, R167 ;  /* 0x000000a700a77308 */ /* 0x000ee20000002400 */
[--C-:B------:R-:W-:Y:S01]  /*3530*/  FFMA.FTZ R176, R173, UR6, -R170.reuse ;  /* 0x00000006adb07c23 */ /* 0x100fe200080108aa */
[-C--:B--2---:R-:W-:Y:S01]  /*3540*/  MOV R163, R162.reuse ;  /* 0x000000a200a37202 */ /* 0x084fe20000000f00 */
[----:B------:R-:W-:Y:S01]  /*3550*/  FMUL.FTZ R154, R154, UR7 ;  /* 0x000000079a9a7c20 */ /* 0x000fe20008410000 */
[C---:B------:R-:W-:Y:S01]  /*3560*/  @P0 FSEL R163, R162.reuse, -INF , !P1 ;  /* 0xff800000a2a30808 */ /* 0x040fe20004800000 */
[----:B------:R-:W-:Y:S01]  /*3570*/  FFMA.FTZ R162, -R162, R162, 1 ;  /* 0x3f800000a2a27423 */ /* 0x000fe200000101a2 */
[----:B------:R-:W-:Y:S04]  /*3580*/  LEA R248, P1, R203, R218, 0x2 ;  /* 0x000000dacbf87211 */ /* 0x000fe800078210ff */
[----:B------:R-:W2:Y:S01]  /*3590*/  MUFU.TANH R166, R166 ;  /* 0x000000a600a67308 */ /* 0x000ea20000002400 */
[--C-:B------:R-:W-:Y:S01]  /*35a0*/  FFMA.FTZ R172, R163, UR6, -R170.reuse ;  /* 0x00000006a3ac7c23 */ /* 0x100fe200080108aa */
[-C--:B-1----:R-:W-:Y:S01]  /*35b0*/  MOV R179, R158.reuse ;  /* 0x0000009e00b37202 */ /* 0x082fe20000000f00 */
[----:B------:R-:W-:Y:S01]  /*35c0*/  FMUL.FTZ R162, R162, UR7 ;  /* 0x00000007a2a27c20 */ /* 0x000fe20008410000 */
[C---:B------:R-:W-:Y:S01]  /*35d0*/  @P0 FSEL R179, R158.reuse, -INF , !P6 ;  /* 0xff8000009eb30808 */ /* 0x040fe20007000000 */
[----:B------:R-:W-:Y:S01]  /*35e0*/  FFMA.FTZ R158, -R158, R158, 1 ;  /* 0x3f8000009e9e7423 */ /* 0x000fe2000001019e */
[----:B------:R-:W-:Y:S04]  /*35f0*/  LEA.HI.X R249, R203, R219, RZ, 0x2, P1 ;  /* 0x000000dbcbf97211 */ /* 0x000fe800008f14ff */
[----:B------:R-:W1:Y:S01]  /*3600*/  MUFU.TANH R165, R165 ;  /* 0x000000a500a57308 */ /* 0x000e620000002400 */
[----:B------:R-:W-:Y:S01]  /*3610*/  FFMA.FTZ R174, R179, UR6, -R170 ;  /* 0x00000006b3ae7c23 */ /* 0x000fe200080108aa */
[-C--:B---3--:R-:W-:Y:S01]  /*3620*/  MOV R247, R167.reuse ;  /* 0x000000a700f77202 */ /* 0x088fe20000000f00 */
[----:B------:R-:W-:Y:S01]  /*3630*/  FMUL.FTZ R158, R158, UR7 ;  /* 0x000000079e9e7c20 */ /* 0x000fe20008410000 */
[C---:B------:R-:W-:Y:S01]  /*3640*/  @P0 FSEL R247, R167.reuse, -INF , !P3 ;  /* 0xff800000a7f70808 */ /* 0x040fe20005800000 */
[----:B------:R-:W-:Y:S05]  /*3650*/  FFMA.FTZ R167, -R167, R167, 1 ;  /* 0x3f800000a7a77423 */ /* 0x000fea00000101a7 */
[----:B------:R-:W3:Y:S01]  /*3660*/  MUFU.TANH R161, R161 ;  /* 0x000000a100a17308 */ /* 0x000ee20000002400 */
[--C-:B------:R-:W-:Y:S01]  /*3670*/  FFMA.FTZ R179, R247, UR6, -R178.reuse ;  /* 0x00000006f7b37c23 */ /* 0x100fe200080108b2 */
[-C--:B--2---:R-:W-:Y:S01]  /*3680*/  MOV R171, R166.reuse ;  /* 0x000000a600ab7202 */ /* 0x084fe20000000f00 */
[----:B------:R-:W-:Y:S01]  /*3690*/  FMUL.FTZ R167, R167, UR7 ;  /* 0x00000007a7a77c20 */ /* 0x000fe20008410000 */
[C---:B------:R-:W-:Y:S01]  /*36a0*/  @P0 FSEL R171, R166.reuse, -INF , !P4 ;  /* 0xff800000a6ab0808 */ /* 0x040fe20006000000 */
[----:B------:R-:W-:Y:S05]  /*36b0*/  FFMA.FTZ R166, -R166, R166, 1 ;  /* 0x3f800000a6a67423 */ /* 0x000fea00000101a6 */
[----:B------:R-:W2:Y:S01]  /*36c0*/  MUFU.TANH R164, R164 ;  /* 0x000000a400a47308 */ /* 0x000ea20000002400 */
[----:B------:R-:W-:Y:S01]  /*36d0*/  FFMA.FTZ R178, R171, UR6, -R178 ;  /* 0x00000006abb27c23 */ /* 0x000fe200080108b2 */
[-C--:B-1----:R-:W-:Y:S01]  /*36e0*/  MOV R169, R165.reuse ;  /* 0x000000a500a97202 */ /* 0x082fe20000000f00 */
[----:B------:R-:W-:Y:S01]  /*36f0*/  FMUL.FTZ R166, R166, UR7 ;  /* 0x00000007a6a67c20 */ /* 0x000fe20008410000 */
[C---:B------:R-:W-:Y:S01]  /*3700*/  @P0 FSEL R169, R165.reuse, -INF , !P3 ;  /* 0xff800000a5a90808 */ /* 0x040fe20005800000 */
[----:B------:R-:W-:Y:S05]  /*3710*/  FFMA.FTZ R165, -R165, R165, 1 ;  /* 0x3f800000a5a57423 */ /* 0x000fea00000101a5 */
[----:B------:R-:W-:Y:S01]  /*3720*/  MUFU.EX2 R246, R246 ;  /* 0x000000f600f67308 */ /* 0x000fe20000000800 */
[--C-:B------:R-:W-:Y:S01]  /*3730*/  FFMA.FTZ R171, R169, UR6, -R170.reuse ;  /* 0x00000006a9ab7c23 */ /* 0x100fe200080108aa */
[-C--:B---3--:R-:W-:Y:S01]  /*3740*/  MOV R173, R161.reuse ;  /* 0x000000a100ad7202 */ /* 0x088fe20000000f00 */
[----:B------:R-:W3:Y:S07]  /*3750*/  LDG.E R169, desc[UR14][R248.64] ;  /* 0x0000000ef8a97981 */ /* 0x000eee000c1e1900 */
[----:B------:R-:W1:Y:S01]  /*3760*/  MUFU.EX2 R237, R237 ;  /* 0x000000ed00ed7308 */ /* 0x000e620000000800 */
[C---:B------:R-:W-:Y:S01]  /*3770*/  @P0 FSEL R173, R161.reuse, -INF , !P2 ;  /* 0xff800000a1ad0808 */ /* 0x040fe20005000000 */
[----:B------:R-:W-:Y:S01]  /*3780*/  FFMA.FTZ R161, -R161, R161, 1 ;  /* 0x3f800000a1a17423 */ /* 0x000fe200000101a1 */
[----:B------:R-:W-:Y:S07]  /*3790*/  FMUL.FTZ R165, R165, UR7 ;  /* 0x00000007a5a57c20 */ /* 0x000fee0008410000 */
[----:B------:R-:W-:Y:S01]  /*37a0*/  MUFU.EX2 R177, R177 ;  /* 0x000000b100b17308 */ /* 0x000fe20000000800 */
[-C--:B--2---:R-:W-:Y:S01]  /*37b0*/  MOV R163, R164.reuse ;  /* 0x000000a400a37202 */ /* 0x084fe20000000f00 */
[--C-:B------:R-:W-:Y:S01]  /*37c0*/  FFMA.FTZ R173, R173, UR6, -R170.reuse ;  /* 0x00000006adad7c23 */ /* 0x100fe200080108aa */
[C---:B------:R-:W-:Y:S07]  /*37d0*/  @P0 FSEL R163, R164.reuse, -INF , !P4 ;  /* 0xff800000a4a30808 */ /* 0x040fee0006000000 */
[----:B------:R-:W2:Y:S01]  /*37e0*/  MUFU.EX2 R176, R176 ;  /* 0x000000b000b07308 */ /* 0x000ea20000000800 */
[----:B------:R-:W-:Y:S01]  /*37f0*/  FFMA.FTZ R164, -R164, R164, 1 ;  /* 0x3f800000a4a47423 */ /* 0x000fe200000101a4 */
[----:B------:R-:W-:Y:S01]  /*3800*/  FMUL.FTZ R161, R161, UR7 ;  /* 0x00000007a1a17c20 */ /* 0x000fe20008410000 */
[----:B------:R-:W-:Y:S01]  /*3810*/  FFMA.FTZ R170, R163, UR6, -R170 ;  /* 0x00000006a3aa7c23 */ /* 0x000fe200080108aa */
[----:B-1----:R-:W-:Y:S06]  /*3820*/  F2FP.F16.F32.PACK_AB R163, R237, R246 ;  /* 0x000000f6eda3723e */ /* 0x002fec00000000ff */
[----:B------:R-:W-:Y:S01]  /*3830*/  MUFU.EX2 R183, R183 ;  /* 0x000000b700b77308 */ /* 0x000fe20000000800 */
[----:B------:R-:W-:Y:S01]  /*3840*/  FMUL.FTZ R164, R164, UR7 ;  /* 0x00000007a4a47c20 */ /* 0x000fe20008410000 */
[----:B------:R1:W-:Y:S08]  /*3850*/  STS [R209], R163 ;  /* 0x000000a3d1007388 */ /* 0x0003f00000000800 */
[----:B------:R-:W-:Y:S01]  /*3860*/  MUFU.EX2 R175, R175 ;  /* 0x000000af00af7308 */ /* 0x000fe20000000800 */
[----:B--2---:R-:W-:Y:S09]  /*3870*/  F2FP.F16.F32.PACK_AB R98, R176, R177 ;  /* 0x000000b1b062723e */ /* 0x004ff200000000ff */
[----:B------:R-:W2:Y:S10]  /*3880*/  MUFU.EX2 R182, R182 ;  /* 0x000000b600b67308 */ /* 0x000eb40000000800 */
[----:B------:R-:W4:Y:S01]  /*3890*/  MUFU.EX2 R174, R174 ;  /* 0x000000ae00ae7308 */ /* 0x000f220000000800 */
[----:B------:R-:W-:Y:S09]  /*38a0*/  STS [R209+0x400], R98 ;  /* 0x00040062d1007388 */ /* 0x000ff20000000800 */
[----:B------:R-:W-:Y:S10]  /*38b0*/  MUFU.EX2 R181, R181 ;  /* 0x000000b500b57308 */ /* 0x000ff40000000800 */
[----:B------:R-:W1:Y:S01]  /*38c0*/  MUFU.EX2 R180, R180 ;  /* 0x000000b400b47308 */ /* 0x000e620000000800 */
[----:B--2---:R-:W-:Y:S09]  /*38d0*/  F2FP.F16.F32.PACK_AB R168, R182, R183 ;  /* 0x000000b7b6a8723e */ /* 0x004ff200000000ff */
[----:B------:R-:W-:Y:S01]  /*38e0*/  MUFU.EX2 R173, R173 ;  /* 0x000000ad00ad7308 */ /* 0x000fe20000000800 */
[----:B----4-:R-:W-:Y:S01]  /*38f0*/  F2FP.F16.F32.PACK_AB R99, R174, R175 ;  /* 0x000000afae63723e */ /* 0x010fe200000000ff */
[----:B------:R2:W-:Y:S08]  /*3900*/  STS [R220], R168 ;  /* 0x000000a8dc007388 */ /* 0x0005f00000000800 */
[----:B------:R-:W4:Y:S01]  /*3910*/  MUFU.EX2 R172, R172 ;  /* 0x000000ac00ac7308 */ /* 0x000f220000000800 */
[----:B-1----:R-:W-:Y:S01]  /*3920*/  IADD3 R163, PT, PT, R235, R222, RZ ;  /* 0x000000deeba37210 */ /* 0x002fe20007ffe0ff */
[----:B------:R-:W-:Y:S08]  /*3930*/  STS [R220+0x400], R99 ;  /* 0x00040063dc007388 */ /* 0x000ff00000000800 */
[----:B------:R-:W-:Y:S01]  /*3940*/  MUFU.EX2 R179, R179 ;  /* 0x000000b300b37308 */ /* 0x000fe20000000800 */
[----:B------:R-:W-:Y:S09]  /*3950*/  F2FP.F16.F32.PACK_AB R251, R180, R181 ;  /* 0x000000b5b4fb723e */ /* 0x000ff200000000ff */
[----:B------:R-:W1:Y:S01]  /*3960*/  MUFU.EX2 R178, R178 ;  /* 0x000000b200b27308 */ /* 0x000e620000000800 */
[----:B------:R-:W-:Y:S09]  /*3970*/  STS [R235], R251 ;  /* 0x000000fbeb007388 */ /* 0x000ff20000000800 */
[----:B------:R-:W-:Y:S01]  /*3980*/  MUFU.EX2 R171, R171 ;  /* 0x000000ab00ab7308 */ /* 0x000fe20000000800 */
[----:B----4-:R-:W-:Y:S09]  /*3990*/  F2FP.F16.F32.PACK_AB R247, R172, R173 ;  /* 0x000000adacf7723e */ /* 0x010ff200000000ff */
[----:B------:R-:W4:Y:S01]  /*39a0*/  MUFU.EX2 R170, R170 ;  /* 0x000000aa00aa7308 */ /* 0x000f220000000800 */
[----:B------:R4:W-:Y:S01]  /*39b0*/  STS [R235+0x400], R247 ;  /* 0x000400f7eb007388 */ /* 0x0009e20000000800 */
[----:B-1----:R-:W-:Y:S05]  /*39c0*/  F2FP.F16.F32.PACK_AB R252, R178, R179 ;  /* 0x000000b3b2fc723e */ /* 0x002fea00000000ff */
[----:B--2---:R3:W2:Y:S06]  /*39d0*/  LDG.E R168, desc[UR14][R248.64+0x20] ;  /* 0x0000200ef8a87981 */ /* 0x0046ac000c1e1900 */
[----:B------:R-:W-:Y:S01]  /*39e0*/  STS [R163], R252 ;  /* 0x000000fca3007388 */ /* 0x000fe20000000800 */
[----:B----4-:R-:W-:Y:S05]  /*39f0*/  F2FP.F16.F32.PACK_AB R250, R170, R171 ;  /* 0x000000abaafa723e */ /* 0x010fea00000000ff */
[----:B------:R1:W-:Y:S06]  /*3a00*/  STS [R163+0x400], R250 ;  /* 0x000400faa3007388 */ /* 0x0003ec0000000800 */
[----:B------:R-:W-:Y:S01]  /*3a10*/  LDSM.16.M88.4 R68, [R199+0xc000] ;  /* 0x00c00000c744783b */ /* 0x000fe20000000200 */
[----:B------:R-:W-:Y:S05]  /*3a20*/  IADD3 R247, PT, PT, R232, 0x1, RZ ;  /* 0x00000001e8f77810 */ /* 0x000fea0007ffe0ff */
[----:B------:R-:W4:Y:S01]  /*3a30*/  LDSM.16.M88.4 R72, [R197+0x6000] ;  /* 0x00600000c548783b */ /* 0x000f220000000200 */
[----:B------:R-:W-:Y:S05]  /*3a40*/  ISETP.NE.AND P1, PT, R247, 0x1, PT ;  /* 0x00000001f700780c */ /* 0x000fea0003f25270 */
[----:B------:R-:W4:Y:S06]  /*3a50*/  LDSM.16.M88.4 R76, [R197+0x6800] ;  /* 0x00680000c54c783b */ /* 0x000f2c0000000200 */
[----:B------:R-:W-:Y:S01]  /*3a60*/  LDSM.16.M88.4 R80, [R186+0xc000] ;  /* 0x00c00000ba50783b */ /* 0x000fe20000000200 */
[----:B-1----:R-:W-:Y:S05]  /*3a70*/  FMUL.FTZ R250, R151, UR7 ;  /* 0x0000000797fa7c20 */ /* 0x002fea0008410000 */
[----:B------:R-:W1:Y:S06]  /*3a80*/  LDSM.16.M88.4 R84, [R195+0x6000] ;  /* 0x00600000c354783b */ /* 0x000e6c0000000200 */
[----:B------:R-:W1:Y:S06]  /*3a90*/  LDSM.16.M88.4 R88, [R195+0x6800] ;  /* 0x00680000c358783b */ /* 0x000e6c0000000200 */
[----:B------:R-:W-:Y:S06]  /*3aa0*/  LDSM.16.M88.4 R92, [R185+0xc000] ;  /* 0x00c00000b95c783b */ /* 0x000fec0000000200 */
[----:B------:R-:W1:Y:S01]  /*3ab0*/  LDSM.16.M88.4 R96, [R193+0x6000] ;  /* 0x00600000c160783b */ /* 0x000e620000000200 */
[C---:B----4-:R-:W-:Y:S08]  /*3ac0*/  HMMA.16816.F32 R4, R68.reuse, R72, RZ ;  /* 0x000000484404723c */ /* 0x050ff000000018ff */
[C---:B------:R-:W-:Y:S01]  /*3ad0*/  HMMA.16816.F32 R8, R68.reuse, R74, RZ ;  /* 0x0000004a4408723c */ /* 0x040fe200000018ff */
[----:B------:R-:W-:Y:S07]  /*3ae0*/  LDSM.16.M88.4 R72, [R184+0xc000] ;  /* 0x00c00000b848783b */ /* 0x000fee0000000200 */
[C---:B------:R-:W-:Y:S08]  /*3af0*/  HMMA.16816.F32 R12, R68.reuse, R76, RZ ;  /* 0x0000004c440c723c */ /* 0x040ff000000018ff */
[----:B------:R-:W-:Y:S01]  /*3b00*/  HMMA.16816.F32 R16, R68, R78, RZ ;  /* 0x0000004e4410723c */ /* 0x000fe200000018ff */
[----:B------:R-:W4:Y:S06]  /*3b10*/  LDSM.16.M88.4 R68, [R193+0x6800] ;  /* 0x00680000c144783b */ /* 0x000f2c0000000200 */
        /* <DEDUP_REMOVED lines=11> */
[C---:B----4-:R-:W-:Y:S08]  /*3bd0*/  HMMA.16816.F32 R12, R92.reuse, R68, R12 ;  /* 0x000000445c0c723c */ /* 0x050ff0000000180c */
[----:B------:R-:W-:Y:S01]  /*3be0*/  HMMA.16816.F32 R16, R92, R70, R16 ;  /* 0x000000465c10723c */ /* 0x000fe20000001810 */
[----:B------:R-:W4:Y:S06]  /*3bf0*/  LDSM.16.M88.4 R68, [R197+0x8800] ;  /* 0x00880000c544783b */ /* 0x000f2c0000000200 */
        /* <DEDUP_REMOVED lines=21> */
[----:B------:R-:W2:Y:S01]  /*3d50*/  LDSM.16.M88.4 R92, [R199+0x10000] ;  /* 0x01000000c75c783b */ /* 0x000ea20000000200 */
        /* <DEDUP_REMOVED lines=53> */
[C---:B------:R-:W-:Y:S01]  /*40b0*/  FADD.FTZ R250, -R169.reuse, R16 ;  /* 0x00000010a9fa7221 */ /* 0x040fe20000010100 */
[----:B------:R-:W-:Y:S01]  /*40c0*/  FADD.FTZ R169, -R169, R17 ;  /* 0x00000011a9a97221 */ /* 0x000fe20000010100 */
        /* <DEDUP_REMOVED lines=9> */
[----:B------:R-:W-:Y:S01]  /*4160*/  F2FP.F16.F32.PACK_AB R160, R160, R159 ;  /* 0x0000009fa0a0723e */ /* 0x000fe200000000ff */
[----:B------:R-:W-:Y:S01]  /*4170*/  FMUL.FTZ R156, R177, R156 ;  /* 0x0000009cb19c7220 */ /* 0x000fe20000410000 */
[----:B------:R-:W-:Y:S01]  /*4180*/  FMUL.FTZ R151, R176, R151 ;  /* 0x00000097b0977220 */ /* 0x000fe20000410000 */
[----:B------:R-:W-:Y:S01]  /*4190*/  FMUL.FTZ R159, R152, UR7 ;  /* 0x00000007989f7c20 */ /* 0x000fe20008410000 */
[----:B------:R-:W-:Y:S01]  /*41a0*/  F2FP.F16.F32.PACK_AB R166, R166, R167 ;  /* 0x000000a7a6a6723e */ /* 0x000fe200000000ff */
[----:B------:R-:W-:Y:S01]  /*41b0*/  FADD.FTZ R176, -R168, R10 ;  /* 0x0000000aa8b07221 */ /* 0x000fe20000010100 */
[----:B------:R-:W-:Y:S01]  /*41c0*/  FMUL.FTZ R151, R151, R154 ;  /* 0x0000009a97977220 */ /* 0x000fe20000410000 */
[----:B------:R-:W-:Y:S01]  /*41d0*/  FMUL.FTZ R156, R156, R159 ;  /* 0x0000009f9c9c7220 */ /* 0x000fe20000410000 */
[C---:B------:R-:W-:Y:S01]  /*41e0*/  FADD.FTZ R152, -R168.reuse, R14 ;  /* 0x0000000ea8987221 */ /* 0x040fe20000010100 */
[C---:B------:R-:W-:Y:S01]  /*41f0*/  FADD.FTZ R159, -R168.reuse, R15 ;  /* 0x0000000fa89f7221 */ /* 0x040fe20000010100 */
        /* <DEDUP_REMOVED lines=10> */
[----:B------:R-:W-:Y:S01]  /*42a0*/  FMUL.FTZ R152, R152, R161 ;  /* 0x000000a198987220 */ /* 0x000fe20000410000 */
[----:B------:R-:W-:Y:S01]  /*42b0*/  FMUL.FTZ R159, R159, R162 ;  /* 0x000000a29f9f7220 */ /* 0x000fe20000410000 */
[----:B------:R-:W-:Y:S01]  /*42c0*/  FMUL.FTZ R154, R154, R165 ;  /* 0x000000a59a9a7220 */ /* 0x000fe20000410000 */
[----:B------:R-:W-:Y:S01]  /*42d0*/  FMUL.FTZ R167, R167, R164 ;  /* 0x000000a4a7a77220 */ /* 0x000fe20000410000 */
[----:B------:R-:W-:Y:S06]  /*42e0*/  @!P1 BRA `(.L_x_1765) ;  /* 0x0000000000689947 */ /* 0x000fec0003800000 */
[----:B------:R-:W1:Y:S01]  /*42f0*/  LDC R5, c[0x0][0x3b0] ;  /* 0x0000ec00ff057b82 */ /* 0x000e620000000800 */
[----:B------:R-:W-:Y:S02]  /*4300*/  IADD3 R8, P2, PT, RZ, -UR18, RZ ;  /* 0x80000012ff087c10 */ /* 0x000fe4000ff5e0ff */
[----:B------:R-:W-:Y:S04]  /*4310*/  LOP3.LUT R6, R232, 0x1, RZ, 0xc0, !PT ;  /* 0x00000001e8067812 */ /* 0x000fe800078ec0ff */
[----:B------:R-:W-:Y:S01]  /*4320*/  ISETP.NE.U32.AND P3, PT, R6, 0x1, PT ;  /* 0x000000010600780c */ /* 0x000fe20003f65070 */
[----:B------:R-:W2:Y:S01]  /*4330*/  LDC R4, c[0x0][0x3b4] ;  /* 0x0000ed00ff047b82 */ /* 0x000ea20000000800 */
[----:B------:R-:W-:Y:S05]  /*4340*/  IMAD.MOV.U32 R6, RZ, RZ, -0x6000 ;  /* 0xffffa000ff067424 */ /* 0x000fea00078e00ff */
[----:B------:R-:W-:Y:S05]  /*4350*/  SEL R6, R6, 0x6000, !P3 ;  /* 0x0000600006067807 */ /* 0x000fea0005800000 */
[--C-:B------:R-:W-:Y:S02]  /*4360*/  IMAD.IADD R231, R231, 0x1, R6.reuse ;  /* 0x00000001e7e77824 */ /* 0x100fe400078e0206 */
[----:B------:R-:W-:Y:S02]  /*4370*/  IMAD.IADD R188, R188, 0x1, R6 ;  /* 0x00000001bcbc7824 */ /* 0x000fe400078e0206 */
[----:B-1----:R-:W-:Y:S04]  /*4380*/  IMAD.SHL.U32 R7, R5, 0x40, RZ ;  /* 0x0000004005077824 */ /* 0x002fe800078e00ff */
[----:B------:R-:W-:Y:S05]  /*4390*/  IMAD.X R7, RZ, RZ, ~R7, P2 ;  /* 0x000000ffff077224 */ /* 0x000fea00010e0e07 */
[----:B------:R-:W-:Y:S04]  /*43a0*/  SHF.R.S64 R9, R8, 0x1f, R7 ;  /* 0x0000001f08097819 */ /* 0x000fe80000001007 */
[----:B------:R-:W-:Y:S04]  /*43b0*/  IADD3 R242, P2, PT, R242, R9, RZ ;  /* 0x00000009f2f27210 */ /* 0x000fe80007f5e0ff */
[----:B------:R-:W-:Y:S02]  /*43c0*/  LEA.HI.X.SX32 R243, R7, R243, 0x1, P2 ;  /* 0x000000f307f37211 */ /* 0x000fe400010f0eff */
[C---:B------:R-:W-:Y:S03]  /*43d0*/  LEA R8, P2, R5.reuse, R242, 0x6 ;  /* 0x000000f205087211 */ /* 0x040fe600078430ff */
[----:B------:R-:W-:Y:S01]  /*43e0*/  @!PT LDS RZ, [RZ] ;  /* 0x00000000fffff984 */ /* 0x000fe20000000800 */
[----:B------:R-:W-:Y:S01]  /*43f0*/  @!PT LDS RZ, [RZ] ;  /* 0x00000000fffff984 */ /* 0x000fe20000000800 */
[----:B------:R-:W-:Y:S01]  /*4400*/  @!PT LDS RZ, [RZ] ;  /* 0x00000000fffff984 */ /* 0x000fe20000000800 */
[----:B------:R1:W-:Y:S01]  /*4410*/  LDGSTS.E.BYPASS.LTC128B.128 [R231], desc[UR14][R242.64] ;  /* 0x00000000f2e77fae */ /* 0x0003e2000b981a0e */
[----:B--2---:R-:W-:Y:S03]  /*4420*/  LEA.HI.X R9, R5, R243, R4, 0x6, P2 ;  /* 0x000000f305097211 */ /* 0x004fe600010f3404 */
[----:B------:R1:W-:Y:S04]  /*4430*/  LDGSTS.E.BYPASS.LTC128B.128 [R231+0x2000], desc[UR14][R242.64+0x80] ;  /* 0x02000080f2e77fae */ /* 0x0003e8000b981a0e */
[----:B------:R1:W-:Y:S04]  /*4440*/  LDGSTS.E.BYPASS.LTC128B.128 [R231+0x4000], desc[UR14][R242.64+0x100] ;  /* 0x04000100f2e77fae */ /* 0x0003e8000b981a0e */
[----:B------:R1:W-:Y:S04]  /*4450*/  LDGSTS.E.BYPASS.LTC128B.128 [R231+0x1000], desc[UR14][R8.64] ;  /* 0x0100000008e77fae */ /* 0x0003e8000b981a0e */
[----:B------:R1:W-:Y:S04]  /*4460*/  LDGSTS.E.BYPASS.LTC128B.128 [R231+0x3000], desc[UR14][R8.64+0x80] ;  /* 0x0300008008e77fae */ /* 0x0003e8000b981a0e */
[----:B------:R1:W-:Y:S04]  /*4470*/  LDGSTS.E.BYPASS.LTC128B.128 [R231+0x5000], desc[UR14][R8.64+0x100] ;  /* 0x0500010008e77fae */ /* 0x0003e8000b981a0e */
[----:B------:R-:W0:Y:S02]  /*4480*/  LDGDEPBAR ;  /* 0x00000000000079af */ /* 0x000e240000000000 */
.L_x_1765:
        /* <DEDUP_REMOVED lines=13> */
[----:B------:R-:W-:Y:S05]  /*4560*/  LDSM.16.MT88.4 R4, [R191] ;  /* 0x00000000bf04783b */ /* 0x000fea0000004200 */
[----:B-1----:R-:W1:Y:S05]  /*4570*/  LDSM.16.MT88.4 R8, [R198+0xc000] ;  /* 0x00c00000c608783b */ /* 0x002e6a0000004200 */
        /* <DEDUP_REMOVED lines=89> */
.L_x_1766:
        /* <DEDUP_REMOVED lines=124> */
[----:B------:R-:W-:Y:S04]  /*52d0*/  REDG.E.ADD.F32.FTZ.RN.STRONG.GPU desc[UR14][R238.64+0x80], R16 ;  /* 0x00008010ee0079a6 */ /* 0x000fe8000c12f30e */
[----:B------:R3:W-:Y:S01]  /*52e0*/  REDG.E.ADD.F32.FTZ.RN.STRONG.GPU desc[UR14][R182.64+0x80], R17 ;  /* 0x00008011b60079a6 */ /* 0x0007e2000c12f30e */
[C---:B------:R-:W-:Y:S03]  /*52f0*/  IMAD.WIDE R168, R237.reuse, -0xc0, R4 ;  /* 0xffffff40eda87825 */ /* 0x040fe600078e0204 */
[----:B------:R3:W-:Y:S01]  /*5300*/  REDG.E.ADD.F32.FTZ.RN.STRONG.GPU desc[UR14][R180.64+0x80], R18 ;  /* 0x00008012b40079a6 */ /* 0x0007e2000c12f30e */
[C---:B------:R-:W-:Y:S03]  /*5310*/  LEA R148, P1, R237.reuse, R168, 0x5 ;  /* 0x000000a8ed947211 */ /* 0x040fe600078228ff */
[----:B------:R3:W-:Y:S01]  /*5320*/  REDG.E.ADD.F32.FTZ.RN.STRONG.GPU desc[UR14][R172.64+0x80], R19 ;  /* 0x00008013ac0079a6 */ /* 0x0007e2000c12f30e */
[C---:B------:R-:W-:Y:S03]  /*5330*/  LEA.HI.X.SX32 R149, R237.reuse, R169, 0x5, P1 ;  /* 0x000000a9ed957211 */ /* 0x040fe600008f2eff */
[----:B------:R3:W-:Y:S01]  /*5340*/  REDG.E.ADD.F32.FTZ.RN.STRONG.GPU desc[UR14][R156.64+0x80], R12 ;  /* 0x0000800c9c0079a6 */ /* 0x0007e2000c12f30e */
[C---:B----4-:R-:W-:Y:S03]  /*5350*/  LEA R170, P1, R237.reuse, R148, 0x5 ;  /* 0x00000094edaa7211 */ /* 0x050fe600078228ff */
        /* <DEDUP_REMOVED lines=19> */
[C---:B-1----:R-:W-:Y:S03]  /*5490*/  LEA R248, P1, R237.reuse, R8, 0x5 ;  /* 0x00000008edf87211 */ /* 0x042fe600078228ff */
[----:B------:R1:W-:Y:S01]  /*54a0*/  REDG.E.ADD.F32.FTZ.RN.STRONG.GPU desc[UR14][R154.64+0x100], R74 ;  /* 0x0001004a9a0079a6 */ /* 0x0003e2000c12f30e */
[C---:B------:R-:W-:Y:S03]  /*54b0*/  LEA.HI.X.SX32 R249, R237.reuse, R9, 0x5, P1 ;  /* 0x00000009edf97211 */ /* 0x040fe600008f2eff */
        /* <DEDUP_REMOVED lines=31> */
[----:B------:R-:W-:Y:S01]  /*56b0*/  LDSM.16.MT88.4 R4, [R191+-0x2000] ;  /* 0xffe00000bf04783b */ /* 0x000fe20000004200 */
[C---:B------:R-:W-:Y:S03]  /*56c0*/  LEA R152, P1, R237.reuse, R158, 0x5 ;  /* 0x0000009eed987211 */ /* 0x040fe600078228ff */
[----:B------:R-:W2:Y:S01]  /*56d0*/  LDSM.16.MT88.4 R8, [R187] ;  /* 0x00000000bb08783b */ /* 0x000ea20000004200 */
[C---:B------:R-:W-:Y:S02]  /*56e0*/  LEA.HI.X.SX32 R153, R237.reuse, R159, 0x5, P1 ;  /* 0x0000009fed997211 */ /* 0x040fe400008f2eff */
[C---:B-1----:R-:W-:Y:S01]  /*56f0*/  LEA R154, P1, R237.reuse, R152, 0x5 ;  /* 0x00000098ed9a7211 */ /* 0x042fe200078228ff */
[----:B------:R-:W1:Y:S03]  /*5700*/  LDSM.16.MT88.4 R12, [R190+-0x2000] ;  /* 0xffe00000be0c783b */ /* 0x000e660000004200 */
[C---:B------:R-:W-:Y:S01]  /*5710*/  LEA.HI.X.SX32 R155, R237.reuse, R153, 0x5, P1 ;  /* 0x00000099ed9b7211 */ /* 0x040fe200008f2eff */
[----:B------:R-:W-:Y:S01]  /*5720*/  REDG.E.ADD.F32.FTZ.RN.STRONG.GPU desc[UR14][R182.64+0x200], R89 ;  /* 0x00020059b60079a6 */ /* 0x000fe2000c12f30e */
[C---:B------:R-:W-:Y:S03]  /*5730*/  LEA R160, P1, R237.reuse, R154, 0x5 ;  /* 0x0000009aeda07211 */ /* 0x040fe600078228ff */
[----:B------:R-:W-:Y:S01]  /*5740*/  REDG.E.ADD.F32.FTZ.RN.STRONG.GPU desc[UR14][R16.64+0x200], R90 ;  /* 0x0002005a100079a6 */ /* 0x000fe2000c12f30e */
[----:B------:R-:W-:Y:S03]  /*5750*/  LEA.HI.X.SX32 R161, R237, R155, 0x5, P1 ;  /* 0x0000009beda17211 */ /* 0x000fe600008f2eff */
[----:B------:R-:W-:Y:S04]  /*5760*/  REDG.E.ADD.F32.FTZ.RN.STRONG.GPU desc[UR14][R180.64+0x200], R91 ;  /* 0x0002005bb40079a6 */ /* 0x000fe8000c12f30e */
[----:B------:R-:W-:Y:S04]  /*5770*/  REDG.E.ADD.F32.FTZ.RN.STRONG.GPU desc[UR14][R238.64+0x280], R96 ;  /* 0x00028060ee0079a6 */ /* 0x000fe8000c12f30e */
[----:B------:R-:W-:Y:S04]  /*5780*/  REDG.E.ADD.F32.FTZ.RN.STRONG.GPU desc[UR14][R172.64+0x280], R97 ;  /* 0x00028061ac0079a6 */ /* 0x000fe8000c12f30e */
[----:B------:R-:W-:Y:S04]  /*5790*/  REDG.E.ADD.F32.FTZ.RN.STRONG.GPU desc[UR14][R18.64+0x280], R98 ;  /* 0x00028062120079a6 */ /* 0x000fe8000c12f30e */
[----:B------:R-:W3:Y:S04]  /*57a0*/  LDSM.16.MT88.4 R16, [R187+0x2000] ;  /* 0x00200000bb10783b */ /* 0x000ee80000004200 */
[----:B------:R-:W4:Y:S01]  /*57b0*/  LDSM.16.MT88.4 R68, [R187+0x4000] ;  /* 0x00400000bb44783b */ /* 0x000f220000004200 */
[-C--:B--2---:R-:W-:Y:S03]  /*57c0*/  HMMA.16816.F32 R100, R4, R8.reuse, R100 ;  /* 0x000000080464723c */ /* 0x084fe60000001864 */
[----:B------:R-:W-:Y:S04]  /*57d0*/  LDSM.16.MT88.4 R72, [R191+-0x1800] ;  /* 0xffe80000bf48783b */ /* 0x000fe80000004200 */
[----:B------:R-:W2:Y:S01]  /*57e0*/  LDSM.16.MT88.4 R76, [R187+0x800] ;  /* 0x00080000bb4c783b */ /* 0x000ea20000004200 */
[C---:B-1----:R-:W-:Y:S03]  /*57f0*/  HMMA.16816.F32 R104, R12.reuse, R8, R104 ;  /* 0x000000080c68723c */ /* 0x042fe60000001868 */
[----:B------:R-:W1:Y:S04]  /*5800*/  LDSM.16.MT88.4 R80, [R190+-0x1800] ;  /* 0xffe80000be50783b */ /* 0x000e680000004200 */
[----:B------:R-:W1:Y:S01]  /*5810*/  LDSM.16.MT88.4 R84, [R187+0x2800] ;  /* 0x00280000bb54783b */ /* 0x000e620000004200 */
[-C--:B------:R-:W-:Y:S03]  /*5820*/  HMMA.16816.F32 R108, R12, R10.reuse, R108 ;  /* 0x0000000a0c6c723c */ /* 0x080fe6000000186c */
[----:B------:R-:W-:Y:S04]  /*5830*/  LDSM.16.MT88.4 R88, [R187+0x1800] ;  /* 0x00180000bb58783b */ /* 0x000fe80000004200 */
[----:B------:R-:W-:Y:S01]  /*5840*/  LDSM.16.MT88.4 R148, [R187+0x5800] ;  /* 0x00580000bb94783b */ /* 0x000fe20000004200 */
[C---:B------:R-:W-:Y:S03]  /*5850*/  HMMA.16816.F32 R112, R4.reuse, R10, R112 ;  /* 0x0000000a0470723c */ /* 0x040fe60000001870 */
[----:B------:R-:W1:Y:S04]  /*5860*/  LDSM.16.MT88.4 R8, [R187+0x4800] ;  /* 0x00480000bb08783b */ /* 0x000e680000004200 */
[----:B------:R-:W-:Y:S01]  /*5870*/  REDG.E.ADD.F32.FTZ.RN.STRONG.GPU desc[UR14][R156.64+0x280], R99 ;  /* 0x000280639c0079a6 */ /* 0x000fe2000c12f30e */
[-C--:B---3--:R-:W-:Y:S03]  /*5880*/  HMMA.16816.F32 R116, R4, R16.reuse, R116 ;  /* 0x000000100474723c */ /* 0x088fe60000001874 */
[----:B------:R-:W-:Y:S04]  /*5890*/  LDSM.16.MT88.4 R96, [R187+0x3800] ;  /* 0x00380000bb60783b */ /* 0x000fe80000004200 */
[----:B------:R-:W-:Y:S01]  /*58a0*/  REDG.E.ADD.F32.FTZ.RN.STRONG.GPU desc[UR14][R158.64+0x280], R92 ;  /* 0x0002805c9e0079a6 */ /* 0x000fe2000c12f30e */
[C---:B------:R-:W-:Y:S03]  /*58b0*/  HMMA.16816.F32 R120, R12.reuse, R16, R120 ;  /* 0x000000100c78723c */ /* 0x040fe60000001878 */
[----:B------:R-:W-:Y:S04]  /*58c0*/  REDG.E.ADD.F32.FTZ.RN.STRONG.GPU desc[UR14][R152.64+0x280], R93 ;  /* 0x0002805d980079a6 */ /* 0x000fe8000c12f30e */
[----:B------:R-:W-:Y:S01]  /*58d0*/  REDG.E.ADD.F32.FTZ.RN.STRONG.GPU desc[UR14][R154.64+0x280], R94 ;  /* 0x0002805e9a0079a6 */ /* 0x000fe2000c12f30e */
[-C--:B------:R-:W-:Y:S03]  /*58e0*/  HMMA.16816.F32 R124, R12, R18.reuse, R124 ;  /* 0x000000120c7c723c */ /* 0x080fe6000000187c */
[----:B------:R-:W-:Y:S04]  /*58f0*/  REDG.E.ADD.F32.FTZ.RN.STRONG.GPU desc[UR14][R160.64+0x280], R95 ;  /* 0x0002805fa00079a6 */ /* 0x000fe8000c12f30e */
[----:B------:R-:W-:Y:S01]  /*5900*/  LDSM.16.MT88.4 R92, [R190+-0x800] ;  /* 0xfff80000be5c783b */ /* 0x000fe20000004200 */
[C---:B------:R-:W-:Y:S03]  /*5910*/  HMMA.16816.F32 R128, R4.reuse, R18, R128 ;  /* 0x000000120480723c */ /* 0x040fe60000001880 */
[----:B------:R-:W-:Y:S05]  /*5920*/  LDSM.16.MT88.4 R16, [R190+-0x1000] ;  /* 0xfff00000be10783b */ /* 0x000fea0000004200 */
[-C--:B----4-:R-:W-:Y:S08]  /*5930*/  HMMA.16816.F32 R132, R4, R68.reuse, R132 ;  /* 0x000000440484723c */ /* 0x090ff00000001884 */
[C---:B------:R-:W-:Y:S08]  /*5940*/  HMMA.16816.F32 R136, R12.reuse, R68, R136 ;  /* 0x000000440c88723c */ /* 0x040ff00000001888 */
[-C--:B------:R-:W-:Y:S01]  /*5950*/  HMMA.16816.F32 R140, R12, R70.reuse, R140 ;  /* 0x000000460c8c723c */ /* 0x080fe2000000188c */
[----:B------:R-:W-:Y:S07]  /*5960*/  LDSM.16.MT88.4 R12, [R187+0x1000] ;  /* 0x00100000bb0c783b */ /* 0x000fee0000004200 */
[----:B------:R-:W-:Y:S01]  /*5970*/  HMMA.16816.F32 R144, R4, R70, R144 ;  /* 0x000000460490723c */ /* 0x000fe20000001890 */
[----:B------:R-:W3:Y:S04]  /*5980*/  LDSM.16.MT88.4 R4, [R191+-0x1000] ;  /* 0xfff00000bf04783b */ /* 0x000ee80000004200 */
[----:B------:R-:W4:Y:S03]  /*5990*/  LDSM.16.MT88.4 R68, [R187+0x3000] ;  /* 0x00300000bb44783b */ /* 0x000f260000004200 */
[-C--:B--2---:R-:W-:Y:S08]  /*59a0*/  HMMA.16816.F32 R100, R72, R76.reuse, R100 ;  /* 0x0000004c4864723c */ /* 0x084ff00000001864 */
[C---:B-1----:R-:W-:Y:S08]  /*59b0*/  HMMA.16816.F32 R104, R80.reuse, R76, R104 ;  /* 0x0000004c5068723c */ /* 0x042ff00000001868 */
[-C--:B------:R-:W-:Y:S08]  /*59c0*/  HMMA.16816.F32 R108, R80, R78.reuse, R108 ;  /* 0x0000004e506c723c */ /* 0x080ff0000000186c */
[C---:B------:R-:W-:Y:S01]  /*59d0*/  HMMA.16816.F32 R112, R72.reuse, R78, R112 ;  /* 0x0000004e4870723c */ /* 0x040fe20000001870 */
[----:B------:R-:W1:Y:S07]  /*59e0*/  LDSM.16.MT88.4 R76, [R187+0x5000] ;  /* 0x00500000bb4c783b */ /* 0x000e6e0000004200 */
[-C--:B------:R-:W-:Y:S08]  /*59f0*/  HMMA.16816.F32 R116, R72, R84.reuse, R116 ;  /* 0x000000544874723c */ /* 0x080ff00000001874 */
[C---:B------:R-:W-:Y:S08]  /*5a00*/  HMMA.16816.F32 R120, R80.reuse, R84, R120 ;  /* 0x000000545078723c */ /* 0x040ff00000001878 */
[-C--:B------:R-:W-:Y:S08]  /*5a10*/  HMMA.16816.F32 R124, R80, R86.reuse, R124 ;  /* 0x00000056507c723c */ /* 0x080ff0000000187c */
[C---:B------:R-:W-:Y:S01]  /*5a20*/  HMMA.16816.F32 R128, R72.reuse, R86, R128 ;  /* 0x000000564880723c */ /* 0x040fe20000001880 */
[----:B------:R-:W2:Y:S07]  /*5a30*/  LDSM.16.MT88.4 R84, [R191+-0x800] ;  /* 0xfff80000bf54783b */ /* 0x000eae0000004200 */
[-C--:B------:R-:W-:Y:S08]  /*5a40*/  HMMA.16816.F32 R132, R72, R8.reuse, R132 ;  /* 0x000000084884723c */ /* 0x080ff00000001884 */
        /* <DEDUP_REMOVED lines=14> */
[----:B------:R-:W-:Y:S04]  /*5b30*/  HMMA.16816.F32 R144, R4, R78, R144 ;  /* 0x0000004e0490723c */ /* 0x000fe80000001890 */
[----:B------:R-:W-:Y:S01]  /*5b40*/  LOP3.LUT R4, R232, 0x1, RZ, 0xc0, !PT ;  /* 0x00000001e8047812 */ /* 0x000fe200078ec0ff */
[----:B------:R-:W-:Y:S01]  /*5b50*/  VIADD R6, R187, 0xffffa000 ;  /* 0xffffa000bb067836 */ /* 0x000fe20000000000 */
[----:B------:R-:W-:Y:S01]  /*5b60*/  @P5 IADD3 R5, P3, PT, R244, -0x100, RZ ;  /* 0xffffff00f4055810 */ /* 0x000fe20007f7e0ff */
[----:B------:R-:W-:Y:S01]  /*5b70*/  VIADD R232, R232, 0xffffffff ;  /* 0xffffffffe8e87836 */ /* 0x000fe20000000000 */
[-C--:B--2---:R-:W-:Y:S05]  /*5b80*/  HMMA.16816.F32 R100, R84, R88.reuse, R100 ;  /* 0x000000585464723c */ /* 0x084fea0000001864 */
        /* <DEDUP_REMOVED lines=20> */
[----:B------:R-:W-:Y:S01]  /*5cd0*/  LOP3.LUT P0, RZ, R213, 0x10, RZ, 0xc0, !PT ;  /* 0x00000010d5ff7812 */ /* 0x000fe2000780c0ff */
[----:B------:R-:W-:Y:S01]  /*5ce0*/  VIADD R5, R208, 0x40 ;  /* 0x00000040d0057836 */ /* 0x000fe20000000000 */
[----:B------:R-:W-:Y:S02]  /*5cf0*/  F2FP.F16.F32.PACK_AB R21, R21, R20 ;  /* 0x000000141515723e */ /* 0x000fe400000000ff */
[----:B------:R-:W-:Y:S02]  /*5d00*/  F2FP.F16.F32.PACK_AB R23, R23, R22 ;  /* 0x000000161717723e */ /* 0x000fe400000000ff */
[----:B------:R-:W-:Y:S02]  /*5d10*/  F2FP.F16.F32.PACK_AB R32, R33, R32 ;  /* 0x000000202120723e */ /* 0x000fe400000000ff */
[----:B------:R-:W-:Y:S02]  /*5d20*/  F2FP.F16.F32.PACK_AB R34, R35, R34 ;  /* 0x000000222322723e */ /* 0x000fe400000000ff */
[----:B------:R-:W-:-:S02]  /*5d30*/  F2FP.F16.F32.PACK_AB R25, R25, R24 ;  /* 0x000000181919723e */ /* 0x000fc400000000ff */
[----:B------:R-:W-:Y:S01]  /*5d40*/  F2FP.F16.F32.PACK_AB R27, R27, R26 ;  /* 0x0000001a1b1b723e */ /* 0x000fe200000000ff */
[----:B------:R-:W-:Y:S01]  /*5d50*/  @P0 VIADD R5, R208, 0xffffffc0 ;  /* 0xffffffc0d0050836 */ /* 0x000fe20000000000 */
        /* <DEDUP_REMOVED lines=153> */
.L_x_1768:
[----:B------:R-:W2:Y:S01]  /*66f0*/  LDC.64 R6, c[0x0][0x5c0] ;  /* 0x00017000ff067b82 */ /* 0x000ea20000000a00 */
[----:B-1----:R-:W-:-:S05]  /*6700*/  IADD3 R46, PT, PT, R233, R236, RZ ;  /* 0x000000ece92e7210 */ /* 0x002fca0007ffe0ff */
[C---:B--2---:R-:W-:Y:S02]  /*6710*/  IMAD R44, R46.reuse, R7, RZ ;  /* 0x000000072e2c7224 */ /* 0x044fe400078e02ff */
[----:B------:R-:W-:-:S05]  /*6720*/  IMAD.WIDE.U32 R46, R46, R6, RZ ;  /* 0x000000062e2e7225 */ /* 0x000fca00078e00ff */
[----:B------:R-:W-:Y:S02]  /*6730*/  IADD3 R44, PT, PT, R47, R44, RZ ;  /* 0x0000002c2f2c7210 */ /* 0x000fe40007ffe0ff */
.L_x_1769:
        /* <DEDUP_REMOVED lines=13> */
.L_x_1770:
[----:B------:R-:W1:Y:S01]  /*6810*/  LDC.64 R4, c[0x0][0x5c8] ;  /* 0x00017200ff047b82 */ /* 0x000e620000000a00 */
[----:B------:R-:W-:-:S05]  /*6820*/  IADD3 R58, PT, PT, R233, R236, RZ ;  /* 0x000000ece93a7210 */ /* 0x000fca0007ffe0ff */
[C---:B-1----:R-:W-:Y:S02]  /*6830*/  IMAD R56, R58.reuse, R5, RZ ;  /* 0x000000053a387224 */ /* 0x042fe400078e02ff */
[----:B------:R-:W-:-:S05]  /*6840*/  IMAD.WIDE.U32 R58, R58, R4, RZ ;  /* 0x000000043a3a7225 */ /* 0x000fca00078e00ff */
[----:B------:R-:W-:-:S07]  /*6850*/  IADD3 R56, PT, PT, R59, R56, RZ ;  /* 0x000000383b387210 */ /* 0x000fce0007ffe0ff */
.L_x_1771:
[----:B------:R-:W-:Y:S01]  /*6860*/  BAR.SYNC.DEFER_BLOCKING 0x0 ;  /* 0x0000000000007b1d */ /* 0x000fe20000010000 */
[----:B------:R-:W-:Y:S01]  /*6870*/  USHF.L.U32 UR6, UR13, 0x6, URZ ;  /* 0x000000060d067899 */ /* 0x000fe200080006ff */
[-C--:B------:R-:W-:Y:S02]  /*6880*/  ISETP.GE.AND P1, PT, R206, R214.reuse, PT ;  /* 0x000000d6ce00720c */ /* 0x080fe40003f26270 */
[----:B------:R-:W-:Y:S01]  /*6890*/  ISETP.GE.AND P2, PT, R207, R214, PT ;  /* 0x000000d6cf00720c */ /* 0x000fe20003f46270 */
[----:B------:R-:W-:Y:S01]  /*68a0*/  USHF.R.S32.HI UR7, URZ, 0x1f, UR6 ;  /* 0x0000001fff077899 */ /* 0x000fe20008011406 */
[----:B------:R-:W-:Y:S01]  /*68b0*/  BSSY.RECONVERGENT B0, `(.L_x_1772) ;  /* 0x0000022000007945 */ /* 0x000fe20003800200 */
[C---:B------:R-:W-:Y:S01]  /*68c0*/  IMAD.WIDE.U32 R50, R6.reuse, UR6, RZ ;  /* 0x0000000606327c25 */ /* 0x040fe2000f8e00ff */
[----:B------:R-:W1:Y:S03]  /*68d0*/  LDCU.64 UR4, c[0x0][0x5d8] ;  /* 0x0000bb00ff0477ac */ /* 0x000e660008000a00 */
[----:B------:R-:W-:Y:S01]  /*68e0*/  IMAD R48, R6, UR7, RZ ;  /* 0x0000000706307c24 */ /* 0x000fe2000f8e02ff */
[----:B------:R-:W-:-:S03]  /*68f0*/  LOP3.LUT R47, R50, 0x38, R205, 0xf8, !PT ;  /* 0x00000038322f7812 */ /* 0x000fc600078ef8cd */
[----:B------:R-:W-:Y:S01]  /*6900*/  IMAD R45, R7, UR6, R48 ;  /* 0x00000006072d7c24 */ /* 0x000fe2000f8e0230 */
        /* <DEDUP_REMOVED lines=28> */
.L_x_1773:
[----:B------:R-:W-:Y:S05]  /*6ad0*/  BSYNC.RECONVERGENT B0 ;  /* 0x0000000000007941 */ /* 0x000fea0003800200 */
.L_x_1772:
        /* <DEDUP_REMOVED lines=13> */
.L_x_1775:
[----:B------:R-:W-:Y:S05]  /*6bb0*/  BSYNC.RECONVERGENT B0 ;  /* 0x0000000000007941 */ /* 0x000fea0003800200 */
.L_x_1774:
[----:B------:R-:W-:Y:S01]  /*6bc0*/  MOV R213, RZ ;  /* 0x000000ff00d57202 */ /* 0x000fe20000000f00 */
        /* <DEDUP_REMOVED lines=19> */
.L_x_1777:
[----:B------:R-:W-:Y:S05]  /*6d00*/  BSYNC.RECONVERGENT B0 ;  /* 0x0000000000007941 */ /* 0x000fea0003800200 */
.L_x_1776:
        /* <DEDUP_REMOVED lines=13> */
.L_x_1764:
[----:B------:R-:W-:Y:S05]  /*6de0*/  BSYNC.RECONVERGENT B1 ;  /* 0x0000000000017941 */ /* 0x000fea0003800200 */
.L_x_1742:
        /* <DEDUP_REMOVED lines=11> */
.L_x_1779:
        /* <DEDUP_REMOVED lines=14> */
.L_x_2185:


//--------------------- .text._ZN5flash44flash_bwd_dq_dk_dv_loop_seqk_parallel_kernelI23Flash_bwd_kernel_traitsILi192ELi64ELi64ELi8ELi4ELi2ELi2ELb0ELb0EN7cutlass6half_tE19Flash_kernel_traitsILi192ELi64ELi64ELi8ES3_EELb1ELb0ELb0ELb1ELb0ELb0ELb0EEEvNS_16Flash_bwd_paramsE --------------------------
	.section	.text._ZN5flash44flash_bwd_dq_dk_dv_loop_seqk_parallel_kernelI23Flash_bwd_kernel_traitsILi192ELi64ELi64ELi8ELi4ELi2ELi2ELb0ELb0EN7cutlass6half_tE19Flash_kernel_traitsILi192ELi64ELi64ELi8ES3_EELb1ELb0ELb0ELb1ELb0ELb0ELb0EEEvNS_16Flash_bwd_paramsE,"ax",@progbits
	.align	128
        .global         _ZN5flash44flash_bwd_dq_dk_dv_loop_seqk_parallel_kernelI23Flash_bwd_kernel_traitsILi192ELi64ELi64ELi8ELi4ELi2ELi2ELb0ELb0EN7cutlass6half_tE19Flash_kernel_traitsILi192ELi64ELi64ELi8ES3_EELb1ELb0ELb0ELb1ELb0ELb0ELb0EEEvNS_16Flash_bwd_paramsE
        .type           _ZN5flash44flash_bwd_dq_dk_dv_loop_seqk_parallel_kernelI23Flash_bwd_kernel_traitsILi192ELi64ELi64ELi8ELi4ELi2ELi2ELb0ELb0EN7cutlass6half_tE19Flash_kernel_traitsILi192ELi64ELi64ELi8ES3_EELb1ELb0ELb0ELb1ELb0ELb0ELb0EEEvNS_16Flash_bwd_paramsE,@function
        .size           _ZN5flash44flash_bwd_dq_dk_dv_loop_seqk_parallel_kernelI23Flash_bwd_kernel_traitsILi192ELi64ELi64ELi8ELi4ELi2ELi2ELb0ELb0EN7cutlass6half_tE19Flash_kernel_traitsILi192ELi64ELi64ELi8ES3_EELb1ELb0ELb0ELb1ELb0ELb0ELb0EEEvNS_16Flash_bwd_paramsE,(.L_x_2186 - _ZN5flash44flash_bwd_dq_dk_dv_loop_seqk_parallel_kernelI23Flash_bwd_kernel_traitsILi192ELi64ELi64ELi8ELi4ELi2ELi2ELb0ELb0EN7cutlass6half_tE19Flash_kernel_traitsILi192ELi64ELi64ELi8ES3_EELb1ELb0ELb0ELb1ELb0ELb0ELb0EEEvNS_16Flash_bwd_paramsE)
        .other          _ZN5flash44flash_bwd_dq_dk_dv_loop_seqk_parallel_kernelI23Flash_bwd_kernel_traitsILi192ELi64ELi64ELi8ELi4ELi2ELi2ELb0ELb0EN7cutlass6half_tE19Flash_kernel_traitsILi192ELi64ELi64ELi8ES3_EELb1ELb0ELb0ELb1ELb0ELb0ELb0EEEvNS_16Flash_bwd_paramsE,@"STO_CUDA_ENTRY STV_DEFAULT"
_ZN5flash44flash_bwd_dq_dk_dv_loop_seqk_parallel_kernelI23Flash_bwd_kernel_traitsILi192ELi64ELi64ELi8ELi4ELi2ELi2ELb0ELb0EN7cutlass6half_tE19Flash_kernel_traitsILi192ELi64ELi64ELi8ES3_EELb1ELb0ELb0ELb1ELb0ELb0ELb0EEEvNS_16Flash_bwd_paramsE:
.text._ZN5flash44flash_bwd_dq_dk_dv_loop_seqk_parallel_kernelI23Flash_bwd_kernel_traitsILi192ELi64ELi64ELi8ELi4ELi2ELi2ELb0ELb0EN7cutlass6half_tE19Flash_kernel_traitsILi192ELi64ELi64ELi8ES3_EELb1ELb0ELb0ELb1ELb0ELb0ELb0EEEvNS_16Flash_bwd_paramsE:
        /* <DEDUP_REMOVED lines=35> */
[--C-:B------:R-:W-:Y:S02]  /*0230*/  LOP3.LUT R212, R212, 0x1c0, R211.reuse, 0xf8, !PT ;  /* 0x000001c0d4d47812 */ /* 0x100fe400078ef8d3 */
[----:B------:R-:W-:Y:S02]  /*0240*/  LOP3.LUT R5, R5, 0x6, R4, 0xf8, !PT ;  /* 0x0000000605057812 */ /* 0x000fe400078ef804 */
[----:B------:R-:W-:Y:S02]  /*0250*/  LOP3.LUT R201, R3, 0x30, RZ, 0xc0, !PT ;  /* 0x0000003003c97812 */ /* 0x000fe400078ec0ff */
[----:B------:R-:W-:Y:S02]  /*0260*/  LOP3.LUT R196, R196, 0x3800, R211, 0xf8, !PT ;  /* 0x00003800c4c47812 */ /* 0x000fe400078ef8d3 */
[----:B------:R-:W-:-:S02]  /*0270*/  SHF.R.U32.HI R206, RZ, 0x3, R203 ;  /* 0x00000003ffce7819 */ /* 0x000fc400000116cb */
[----:B------:R-:W-:Y:S02]  /*0280*/  LOP3.LUT R211, R211, 0x1c0, RZ, 0xc0, !PT ;  /* 0x000001c0d3d37812 */ /* 0x000fe400078ec0ff */
[----:B------:R-:W-:Y:S02]  /*0290*/  LOP3.LUT R212, R5, R212, RZ, 0xfc, !PT ;  /* 0x000000d405d47212 */ /* 0x000fe400078efcff */
[----:B------:R-:W-:Y:S02]  /*02a0*/  LOP3.LUT R5, R4, 0x20, RZ, 0xc0, !PT ;  /* 0x0000002004057812 */ /* 0x000fe400078ec0ff */
[----:B------:R-:W-:Y:S01]  /*02b0*/  LOP3.LUT R201, R201, 0x7, R0, 0xf8, !PT ;  /* 0x00000007c9c97812 */ /* 0x000fe200078ef800 */
[----:B------:R-:W-:Y:S01]  /*02c0*/  IMAD.SHL.U32 R0, R203, 0x40, RZ ;  /* 0x00000040cb007824 */ /* 0x000fe200078e00ff */
[----:B------:R-:W-:Y:S02]  /*02d0*/  LOP3.LUT R7, R2, 0x400, RZ, 0xc0, !PT ;  /* 0x0000040002077812 */ /* 0x000fe400078ec0ff */
[----:B------:R-:W-:-:S02]  /*02e0*/  LOP3.LUT R211, R211, 0x18, R206, 0xf8, !PT ;  /* 0x00000018d3d37812 */ /* 0x000fc400078ef8ce */
[----:B------:R-:W-:Y:S02]  /*02f0*/  LOP3.LUT R5, R5, 0x18, R206, 0xf8, !PT ;  /* 0x0000001805057812 */ /* 0x000fe400078ef8ce */
[--C-:B------:R-:W-:Y:S02]  /*0300*/  LOP3.LUT R8, R7, 0x6, R4.reuse, 0xf8, !PT ;  /* 0x0000000607087812 */ /* 0x100fe400078ef804 */
[----:B------:R-:W-:Y:S02]  /*0310*/  LOP3.LUT R211, R211, 0x38, R4, 0x78, !PT ;  /* 0x00000038d3d37812 */ /* 0x000fe400078e7804 */
[----:B------:R-:W-:Y:S02]  /*0320*/  LOP3.LUT R6, R0, 0x1c0, RZ, 0xc0, !PT ;  /* 0x000001c000067812 */ /* 0x000fe400078ec0ff */
[----:B------:R-:W-:Y:S02]  /*0330*/  LOP3.LUT R10, R3, 0x10, RZ, 0xc0, !PT ;  /* 0x00000010030a7812 */ /* 0x000fe400078ec0ff */
[----:B------:R-:W-:-:S02]  /*0340*/  LOP3.LUT R4, R5, 0x1c0, R0, 0xf8, !PT ;  /* 0x000001c005047812 */ /* 0x000fc400078ef800 */
[----:B--2---:R-:W-:Y:S02]  /*0350*/  LEA R208, P0, R199, R208, 0x2 ;  /* 0x000000d0c7d07211 */ /* 0x004fe400078010ff */
[----:B------:R-:W-:Y:S02]  /*0360*/  LOP3.LUT R6, R6, 0x38, R205, 0xf8, !PT ;  /* 0x0000003806067812 */ /* 0x000fe400078ef8cd */
[----:B------:R-:W-:Y:S02]  /*0370*/  LOP3.LUT R193, R10, 0x8, R203, 0xf8, !PT ;  /* 0x000000080ac17812 */ /* 0x000fe400078ef8cb */
[----:B------:R-:W-:Y:S02]  /*0380*/  LOP3.LUT R7, R0, 0x200, RZ, 0xc0, !PT ;  /* 0x0000020000077812 */ /* 0x000fe400078ec0ff */
[----:B------:R-:W-:Y:S02]  /*0390*/  LOP3.LUT R197, R4, 0x38, R205, 0x78, !PT ;  /* 0x0000003804c57812 */ /* 0x000fe400078e78cd */
[----:B------:R-:W-:-:S02]  /*03a0*/  R2P PR, R203, 0xe ;  /* 0x0000000ecb007804 */ /* 0x000fc40000000000 */
[----:B------:R-:W-:Y:S01]  /*03b0*/  LOP3.LUT R211, R8, R211, RZ, 0xfc, !PT ;  /* 0x000000d308d37212 */ /* 0x000fe200078efcff */
[----:B---3--:R-:W-:Y:S01]  /*03c0*/  IMAD.U32 R8, RZ, RZ, UR4 ;  /* 0x00000004ff087e24 */ /* 0x008fe2000f8e00ff */
[C---:B------:R-:W-:Y:S01]  /*03d0*/  LOP3.LUT R3, R6.reuse, 0x8, R3, 0x78, !PT ;  /* 0x0000000806037812 */ /* 0x040fe200078e7803 */
[----:B------:R-:W-:Y:S01]  /*03e0*/  UIADD3 UR4, UPT, UPT, UR6, 0x12000, URZ ;  /* 0x0001200006047890 */ /* 0x000fe2000fffe0ff */
[----:B------:R-:W-:Y:S02]  /*03f0*/  LOP3.LUT R193, R193, R6, RZ, 0x3c, !PT ;  /* 0x00000006c1c17212 */ /* 0x000fe400078e3cff */
[----:B------:R-:W-:Y:S02]  /*0400*/  LOP3.LUT R9, R6, 0x8, R203, 0x78, !PT ;  /* 0x0000000806097812 */ /* 0x000fe400078e78cb */
[C-C-:B------:R-:W-:Y:S02]  /*0410*/  LOP3.LUT R200, R7.reuse, 0xc00, R2.reuse, 0xf8, !PT ;  /* 0x00000c0007c87812 */ /* 0x140fe400078ef802 */
[----:B------:R-:W-:-:S02]  /*0420*/  LOP3.LUT R192, R7, 0x400, R2, 0xf8, !PT ;  /* 0x0000040007c07812 */ /* 0x000fc400078ef802 */
[----:B------:R-:W-:Y:S02]  /*0430*/  LOP3.LUT R197, R197, 0x200, R0, 0xf8, !PT ;  /* 0x00000200c5c57812 */ /* 0x000fe400078ef800 */
[----:B------:R-:W-:Y:S02]  /*0440*/  LOP3.LUT R0, R205, 0x1f8, RZ, 0xc0, !PT ;  /* 0x000001f8cd007812 */ /* 0x000fe400078ec0ff */
[----:B------:R-:W-:Y:S02]  /*0450*/  LEA R212, R212, UR5, 0x1 ;  /* 0x00000005d4d47c11 */ /* 0x000fe4000f8e08ff */
[----:B------:R-:W-:Y:S02]  /*0460*/  LOP3.LUT R196, R196, R9, RZ, 0xfc, !PT ;  /* 0x00000009c4c47212 */ /* 0x000fe400078efcff */
[----:B------:R-:W-:Y:S01]  /*0470*/  LOP3.LUT R193, R193, 0x200, R2, 0xf8, !PT ;  /* 0x00000200c1c17812 */ /* 0x000fe200078ef802 */
[----:B------:R-:W-:Y:S01]  /*0480*/  VIADD R231, R212, 0x20 ;  /* 0x00000020d4e77836 */ /* 0x000fe20000000000 */
[-C--:B------:R-:W-:Y:S01]  /*0490*/  LOP3.LUT R200, R200, R3.reuse, RZ, 0xfc, !PT ;  /* 0x00000003c8c87212 */ /* 0x080fe200078efcff */
[----:B------:R-:W-:Y:S01]  /*04a0*/  @P3 VIADD R231, R212, 0xffffffe0 ;  /* 0xffffffe0d4e73836 */ /* 0x000fe20000000000 */
[----:B------:R-:W-:-:S02]  /*04b0*/  LOP3.LUT R192, R192, R3, RZ, 0xfc, !PT ;  /* 0x00000003c0c07212 */ /* 0x000fc400078efcff */
[----:B------:R-:W-:Y:S02]  /*04c0*/  LOP3.LUT R0, R0, 0x38, R203, 0x78, !PT ;  /* 0x0000003800007812 */ /* 0x000fe400078e78cb */
        /* <DEDUP_REMOVED lines=12> */
[----:B------:R-:W-:Y:S01]  /*0590*/  LOP3.LUT R204, R205, 0x38, RZ, 0xc0, !PT ;  /* 0x00000038cdcc7812 */ /* 0x000fe200078ec0ff */
[----:B------:R-:W-:Y:S01]  /*05a0*/  IMAD.IADD R198, R200, 0x1, R195 ;  /* 0x00000001c8c67824 */ /* 0x000fe200078e02c3 */
        /* <DEDUP_REMOVED lines=8> */
[----:B----4-:R-:W-:-:S07]  /*0630*/  LEA R197, R197, UR6, 0x1 ;  /* 0x00000006c5c57c11 */ /* 0x010fce000f8e08ff */
.L_x_1844:
[----:B-1----:R-:W1:Y:S01]  /*0640*/  LDCU.64 UR4, c[0x0][0x478] ;  /* 0x00008f00ff0477ac */ /* 0x002e620008000a00 */
[----:B------:R-:W2:Y:S01]  /*0650*/  LDC.64 R4, c[0x0][0x460] ;  /* 0x00011800ff047b82 */ /* 0x000ea20000000a00 */
        /* <DEDUP_REMOVED lines=43> */
.L_x_1780:
        /* <DEDUP_REMOVED lines=11> */
[----:B-1----:R-:W-:-:S03]  /*09c0*/  LEA R15, R223, 0xffffffc0, 0x6 ;  /* 0xffffffc0df0f7811 */ /* 0x002fc600078e30ff */
[----:B------:R-:W1:Y:S01]  /*09d0*/  @P3 LDC.64 R4, c[0x0][0x3b0] ;  /* 0x0000ec00ff043b82 */ /* 0x000e620000000a00 */
[----:B------:R-:W-:Y:S01]  /*09e0*/  SHF.R.S32.HI R20, RZ, 0x1f, R15 ;  /* 0x0000001fff147819 */ /* 0x000fe2000001140f */
[----:B--2---:R-:W-:-:S04]  /*09f0*/  @!P3 IMAD.WIDE.U32 R16, R199, R6, RZ ;  /* 0x00000006c710b225 */ /* 0x004fc800078e00ff */
[----:B------:R-:W-:Y:S02]  /*0a00*/  @!P3 IMAD R14, R199, R7, R17 ;  /* 0x00000007c70eb224 */ /* 0x000fe400078e0211 */
[----:B-1----:R-:W-:-:S04]  /*0a10*/  @P3 IMAD.WIDE.U32 R6, R13, R4, RZ ;  /* 0x000000040d063225 */ /* 0x002fc800078e00ff */
        /* <DEDUP_REMOVED lines=14> */
.L_x_1782:
[----:B------:R-:W1:Y:S01]  /*0b00*/  LDCU.64 UR18, c[0x0][0x3b8] ;  /* 0x00007700ff1277ac */ /* 0x000e620008000a00 */
[----:B------:R-:W-:-:S05]  /*0b10*/  IADD3 R4, PT, PT, R229, R232, RZ ;  /* 0x000000e8e5047210 */ /* 0x000fca0007ffe0ff */
[C---:B-1----:R-:W-:Y:S02]  /*0b20*/  IMAD R11, R4.reuse, UR19, RZ ;  /* 0x00000013040b7c24 */ /* 0x042fe4000f8e02ff */
[----:B------:R-:W-:-:S05]  /*0b30*/  IMAD.WIDE.U32 R4, R4, UR18, RZ ;  /* 0x0000001204047c25 */ /* 0x000fca000f8e00ff */
[----:B------:R-:W-:Y:S02]  /*0b40*/  IADD3 R11, PT, PT, R5, R11, RZ ;  /* 0x0000000b050b7210 */ /* 0x000fe40007ffe0ff */
[----:B------:R-:W-:-:S07]  /*0b50*/  MOV R12, R4 ;  /* 0x00000004000c7202 */ /* 0x000fce0000000f00 */
.L_x_1783:
[----:B------:R-:W1:Y:S01]  /*0b60*/  LDC R3, c[0x0][0x3e8] ;  /* 0x0000fa00ff037b82 */ /* 0x000e620000000800 */
[----:B------:R-:W-:Y:S01]  /*0b70*/  MOV R8, RZ ;  /* 0x000000ff00087202 */ /* 0x000fe20000000f00 */
[----:B------:R-:W-:Y:S01]  /*0b80*/  USHF.R.S32.HI UR26, URZ, 0x1f, UR27 ;  /* 0x0000001fff1a7899 */ /* 0x000fe2000801141b */
        /* <DEDUP_REMOVED lines=35> */
.L_x_1784:
[----:B------:R-:W1:Y:S01]  /*0dc0*/  LDCU.64 UR16, c[0x0][0x3c0] ;  /* 0x00007800ff1077ac */ /* 0x000e620008000a00 */
[----:B------:R-:W-:-:S05]  /*0dd0*/  IADD3 R4, PT, PT, R229, R232, RZ ;  /* 0x000000e8e5047210 */ /* 0x000fca0007ffe0ff */
[C---:B-1----:R-:W-:Y:S02]  /*0de0*/  IMAD R9, R4.reuse, UR17, RZ ;  /* 0x0000001104097c24 */ /* 0x042fe4000f8e02ff */
[----:B------:R-:W-:-:S05]  /*0df0*/  IMAD.WIDE.U32 R4, R4, UR16, RZ ;  /* 0x0000001004047c25 */ /* 0x000fca000f8e00ff */
[----:B------:R-:W-:Y:S02]  /*0e00*/  IADD3 R9, PT, PT, R5, R9, RZ ;  /* 0x0000000905097210 */ /* 0x000fe40007ffe0ff */
[----:B------:R-:W-:-:S07]  /*0e10*/  MOV R10, R4 ;  /* 0x00000004000a7202 */ /* 0x000fce0000000f00 */
.L_x_1785:
        /* <DEDUP_REMOVED lines=27> */
.L_x_1786:
[-C--:B------:R-:W-:Y:S02]  /*0fd0*/  IMAD R22, R7, R13.reuse, RZ ;  /* 0x0000000d07167224 */ /* 0x080fe400078e02ff */
[----:B------:R-:W-:-:S05]  /*0fe0*/  IMAD.WIDE.U32 R26, R6, R13, RZ ;  /* 0x0000000d061a7225 */ /* 0x000fca00078e00ff */
[----:B------:R-:W-:Y:S02]  /*0ff0*/  IADD3 R22, PT, PT, R27, R22, RZ ;  /* 0x000000161b167210 */ /* 0x000fe40007ffe0ff */
.L_x_1787:
        /* <DEDUP_REMOVED lines=20> */
.L_x_1788:
[----:B------:R-:W1:Y:S01]  /*1140*/  LDC R7, c[0x0][0x434] ;  /* 0x00010d00ff077b82 */ /* 0x000e620000000800 */
[----:B------:R-:W-:-:S04]  /*1150*/  IMAD R4, R199, UR28, R202 ;  /* 0x0000001cc7047c24 */ /* 0x000fc8000f8e02ca */
[----:B-1----:R-:W-:-:S03]  /*1160*/  IMAD R7, R4, R7, RZ ;  /* 0x0000000704077224 */ /* 0x002fc600078e02ff */
.L_x_1789:
        /* <DEDUP_REMOVED lines=11> */
.L_x_1790:
[----:B------:R-:W1:Y:S01]  /*1220*/  LDC R13, c[0x0][0x444] ;  /* 0x00011100ff0d7b82 */ /* 0x000e620000000800 */
[----:B------:R-:W-:-:S04]  /*1230*/  IMAD R4, R199, UR28, R202 ;  /* 0x0000001cc7047c24 */ /* 0x000fc8000f8e02ca */
[----:B-1----:R-:W-:-:S07]  /*1240*/  IMAD R13, R4, R13, RZ ;  /* 0x0000000d040d7224 */ /* 0x002fce00078e02ff */
.L_x_1791:
[----:B------:R-:W1:Y:S01]  /*1250*/  S2R R6, SR_TID.X ;  /* 0x0000000000067919 */ /* 0x000e620000002100 */
[----:B------:R-:W2:Y:S01]  /*1260*/  LDCU.64 UR10, c[0x0][0x3b0] ;  /* 0x00007600ff0a77ac */ /* 0x000ea20008000a00 */
[----:B------:R-:W3:Y:S01]  /*1270*/  LDC.64 R4, c[0x0][0x5f8] ;  /* 0x00017e00ff047b82 */ /* 0x000ee20000000a00 */
[----:B------:R-:W-:Y:S01]  /*1280*/  IADD3 R28, P3, PT, R204, R28, RZ ;  /* 0x0000001ccc1c7210 */ /* 0x000fe20007f7e0ff */
[----:B------:R-:W-:Y:S01]  /*1290*/  IMAD R13, R228, 0x40, R13 ;  /* 0x00000040e40d7824 */ /* 0x000fe200078e020d */
[----:B------:R-:W4:Y:S01]  /*12a0*/  LDCU.128 UR4, c[0x0][0x590] ;  /* 0x0000b200ff0477ac */ /* 0x000f220008000c00 */
[----:B------:R-:W-:Y:S01]  /*12b0*/  MOV R19, RZ ;  /* 0x000000ff00137202 */ /* 0x000fe20000000f00 */
[----:B------:R-:W-:Y:S01]  /*12c0*/  BSSY.RECONVERGENT B1, `(.L_x_1781) ;  /* 0x0000767000017945 */ /* 0x000fe20003800200 */
[----:B------:R-:W-:Y:S01]  /*12d0*/  IMAD.X R29, RZ, RZ, R18, P3 ;  /* 0x000000ffff1d7224 */ /* 0x000fe200018e0612 */
[----:B------:R-:W5:Y:S01]  /*12e0*/  LDCU.64 UR20, c[0x0][0x3c8] ;  /* 0x00007900ff1477ac */ /* 0x000f620008000a00 */
[----:B------:R-:W-:Y:S01]  /*12f0*/  IMAD.MOV.U32 R18, RZ, RZ, R204 ;  /* 0x000000ffff127224 */ /* 0x000fe200078e00cc */
[--C-:B------:R-:W-:Y:S01]  /*1300*/  IADD3 R23, P1, P0, R30, R26, R24.reuse ;  /* 0x0000001a1e177210 */ /* 0x100fe2000783e018 */
[----:B------:R-:W5:Y:S01]  /*1310*/  LDC.64 R242, c[0x0][0x420] ;  /* 0x00010800fff27b82 */ /* 0x000f620000000a00 */
[----:B------:R-:W-:Y:S01]  /*1320*/  ISETP.NE.AND P4, PT, RZ, UR12, PT ;  /* 0x0000000cff007c0c */ /* 0x000fe2000bf85270 */
[----:B------:R-:W5:Y:S01]  /*1330*/  LDCU.64 UR12, c[0x0][0x550] ;  /* 0x0000aa00ff0c77ac */ /* 0x000f620008000a00 */
[----:B------:R-:W-:Y:S01]  /*1340*/  SHF.R.S32.HI R24, RZ, 0x1f, R24 ;  /* 0x0000001fff187819 */ /* 0x000fe20000011418 */
[----:B------:R-:W5:Y:S01]  /*1350*/  LDCU.64 UR14, c[0x0][0x380] ;  /* 0x00007000ff0e77ac */ /* 0x000f620008000a00 */
[----:B--2---:R-:W-:-:S02]  /*1360*/  IMAD R26, R20, UR10, RZ ;  /* 0x0000000a141a7c24 */ /* 0x004fc4000f8e02ff */
[----:B------:R-:W-:Y:S01]  /*1370*/  IADD3.X R21, PT, PT, R21, R22, R24, P1, P0 ;  /* 0x0000001615157210 */ /* 0x000fe20000fe0418 */
[----:B------:R-:W-:-:S04]  /*1380*/  IMAD.WIDE.U32 R30, R15, UR10, R18 ;  /* 0x0000000a0f1e7c25 */ /* 0x000fc8000f8e0012 */
[C---:B------:R-:W-:Y:S01]  /*1390*/  IMAD R25, R15.reuse, UR11, R26 ;  /* 0x0000000b0f197c24 */ /* 0x040fe2000f8e021a */
[----:B------:R-:W-:Y:S01]  /*13a0*/  IADD3 R26, P3, PT, R16, R30, RZ ;  /* 0x0000001e101a7210 */ /* 0x000fe20007f7e0ff */
[----:B----4-:R-:W-:Y:S02]  /*13b0*/  IMAD R20, R20, UR4, RZ ;  /* 0x0000000414147c24 */ /* 0x010fe4000f8e02ff */
[C---:B------:R-:W-:Y:S01]  /*13c0*/  IMAD.WIDE.U32 R28, R15.reuse, UR4, R28 ;  /* 0x000000040f1c7c25 */ /* 0x040fe2000f8e001c */
[----:B------:R-:W-:Y:S02]  /*13d0*/  IADD3.X R27, PT, PT, R14, R31, R25, P3, !PT ;  /* 0x0000001f0e1b7210 */ /* 0x000fe40001ffe419 */
[----:B-1----:R-:W-:Y:S01]  /*13e0*/  LOP3.LUT R234, R6, 0x1f, RZ, 0xc0, !PT ;  /* 0x0000001f06ea7812 */ /* 0x002fe200078ec0ff */
[----:B------:R-:W-:Y:S02]  /*13f0*/  IMAD R20, R15, UR5, R20 ;  /* 0x000000050f147c24 */ /* 0x000fe4000f8e0214 */
[----:B---3--:R-:W-:-:S04]  /*1400*/  IMAD.WIDE.U32 R30, R4, UR22, RZ ;  /* 0x00000016041e7c25 */ /* 0x008fc8000f8e00ff */
[----:B------:R-:W-:Y:S01]  /*1410*/  IMAD R25, R17, UR28, RZ ;  /* 0x0000001c11197c24 */ /* 0x000fe2000f8e02ff */
[----:B------:R-:W-:Y:S01]  /*1420*/  SEL R4, R30, RZ, P4 ;  /* 0x000000ff1e047207 */ /* 0x000fe20002000000 */
[----:B------:R-:W-:Y:S01]  /*1430*/  IMAD.IADD R29, R29, 0x1, R20 ;  /* 0x000000011d1d7824 */ /* 0x000fe200078e0214 */
[----:B------:R-:W1:Y:S01]  /*1440*/  LDC.64 R16, c[0x0][0x5e8] ;  /* 0x00017a00ff107b82 */ /* 0x000e620000000a00 */
[----:B------:R-:W-:Y:S01]  /*1450*/  IMAD R14, R203, R25, R234 ;  /* 0x00000019cb0e7224 */ /* 0x000fe200078e02ea */
[----:B------:R-:W-:Y:S01]  /*1460*/  SHF.L.U32 R25, R25, 0x6, RZ ;  /* 0x0000000619197819 */ /* 0x000fe200000006ff */
[----:B------:R-:W-:Y:S02]  /*1470*/  IMAD R5, R5, UR22, R31 ;  /* 0x0000001605057c24 */ /* 0x000fe4000f8e021f */
[----:B-----5:R-:W-:Y:S01]  /*1480*/  IMAD.WIDE.U32 R26, R202, UR20, R26 ;  /* 0x00000014ca1a7c25 */ /* 0x020fe2000f8e001a */
[----:B------:R-:W-:Y:S02]  /*1490*/  IADD3 R4, P1, P0, R14, R23, R4 ;  /* 0x000000170e047210 */ /* 0x000fe4000783e004 */
[----:B------:R-:W-:Y:S01]  /*14a0*/  SHF.R.S32.HI R14, RZ, 0x1f, R14 ;  /* 0x0000001fff0e7819 */ /* 0x000fe2000001140e */
[C---:B------:R-:W-:Y:S01]  /*14b0*/  IMAD.WIDE.U32 R28, R202.reuse, UR6, R28 ;  /* 0x00000006ca1c7c25 */ /* 0x040fe2000f8e001c */
[----:B------:R-:W-:Y:S01]  /*14c0*/  SEL R5, R5, RZ, P4 ;  /* 0x000000ff05057207 */ /* 0x000fe20002000000 */
[----:B------:R-:W-:Y:S01]  /*14d0*/  USHF.L.U64.HI UR6, UR4, 0x5, UR5 ;  /* 0x0000000504067899 */ /* 0x000fe20008010205 */
[----:B------:R-:W-:Y:S01]  /*14e0*/  MOV R22, R26 ;  /* 0x0000001a00167202 */ /* 0x000fe20000000f00 */
[C---:B------:R-:W-:Y:S01]  /*14f0*/  IMAD R23, R202.reuse, UR21, R27 ;  /* 0x00000015ca177c24 */ /* 0x040fe2000f8e021b */
[----:B------:R-:W2:Y:S01]  /*1500*/  LDCU.64 UR20, c[0x0][0x570] ;  /* 0x0000ae00ff1477ac */ /* 0x000ea20008000a00 */
[----:B------:R-:W-:Y:S01]  /*1510*/  IMAD R27, R202, UR7, R29 ;  /* 0x00000007ca1b7c24 */ /* 0x000fe2000f8e021d */
[----:B------:R-:W-:Y:S01]  /*1520*/  IADD3.X R14, PT, PT, R14, R21, R5, P1, P0 ;  /* 0x000000150e0e7210 */ /* 0x000fe20000fe0405 */
[----:B------:R-:W-:Y:S01]  /*1530*/  IMAD.MOV.U32 R26, RZ, RZ, R28 ;  /* 0x000000ffff1a7224 */ /* 0x000fe200078e001c */
[----:B------:R-:W-:Y:S01]  /*1540*/  IADD3 R15, P0, PT, R25, R4, RZ ;  /* 0x00000004190f7210 */ /* 0x000fe20007f1e0ff */
[----:B------:R-:W-:Y:S01]  /*1550*/  IMAD.WIDE.U32 R22, R206, UR10, R22 ;  /* 0x0000000ace167c25 */ /* 0x000fe2000f8e0016 */
[----:B------:R-:W-:-:S02]  /*1560*/  USHF.L.U32 UR7, UR4, 0x5, URZ ;  /* 0x0000000504077899 */ /* 0x000fc400080006ff */
[----:B------:R-:W-:Y:S01]  /*1570*/  LEA.HI.X.SX32 R14, R25, R14, 0x1, P0 ;  /* 0x0000000e190e7211 */ /* 0x000fe200000f0eff */
[----:B------:R-:W-:Y:S01]  /*1580*/  IMAD.WIDE.U32 R20, R206, UR4, R26 ;  /* 0x00000004ce147c25 */ /* 0x000fe2000f8e001a */
[----:B------:R-:W-:-:S03]  /*1590*/  LEA R240, P3, R22, UR14, 0x1 ;  /* 0x0000000e16f07c11 */ /* 0x000fc6000f8608ff */
[----:B------:R-:W-:Y:S01]  /*15a0*/  IMAD R5, R206, UR5, R21 ;  /* 0x00000005ce057c24 */ /* 0x000fe2000f8e0215 */
[----:B------:R-:W-:Y:S01]  /*15b0*/  LEA R238, P1, R20, UR12, 0x1 ;  /* 0x0000000c14ee7c11 */ /* 0x000fe2000f8208ff */
[----:B------:R-:W-:Y:S01]  /*15c0*/  IMAD R4, R206, UR11, R23 ;  /* 0x0000000bce047c24 */ /* 0x000fe2000f8e0217 */
[----:B------:R-:W-:Y:S01]  /*15d0*/  USHF.L.U64.HI UR11, UR10, 0x5, UR11 ;  /* 0x000000050a0b7899 */ /* 0x000fe2000801020b */
[----:B-1----:R-:W-:Y:S01]  /*15e0*/  IMAD.WIDE R218, R13, 0x4, R16 ;  /* 0x000000040dda7825 */ /* 0x002fe200078e0210 */
[----:B------:R-:W-:Y:S01]  /*15f0*/  LEA.HI.X R239, R20, UR13, R5, 0x1, P1 ;  /* 0x0000000d14ef7c11 */ /* 0x000fe200088f0c05 */
[----:B------:R-:W-:Y:S01]  /*1600*/  USHF.L.U32 UR10, UR10, 0x5, URZ ;  /* 0x000000050a0a7899 */ /* 0x000fe200080006ff */
[----:B------:R-:W-:Y:S02]  /*1610*/  ISETP.GT.AND P1, PT, R0, RZ, PT ;  /* 0x000000ff0000720c */ /* 0x000fe40003f24270 */
[----:B--2---:R-:W-:Y:S02]  /*1620*/  LEA R236, P0, R15, UR20, 0x2 ;  /* 0x000000140fec7c11 */ /* 0x004fe4000f8010ff */
[----:B------:R-:W-:-:S02]  /*1630*/  LEA R5, R228, R7, 0x6 ;  /* 0x00000007e4057211 */ /* 0x000fc400078e30ff */
[----:B------:R-:W-:Y:S02]  /*1640*/  LEA.HI.X R237, R15, UR21, R14, 0x2, P0 ;  /* 0x000000150fed7c11 */ /* 0x000fe400080f140e */
[----:B------:R-:W-:Y:S01]  /*1650*/  IADD3 R7, P0, PT, R206, 0x20, RZ ;  /* 0x00000020ce077810 */ /* 0x000fe20007f1e0ff */
[----:B------:R-:W-:Y:S01]  /*1660*/  IMAD.WIDE R242, R5, 0x4, R242 ;  /* 0x0000000405f27825 */ /* 0x000fe200078e02f2 */
[----:B------:R-:W-:Y:S02]  /*1670*/  LEA.HI.X R241, R22, UR15, R4, 0x1, P3 ;  /* 0x0000000f16f17c11 */ /* 0x000fe400098f0c04 */
[----:B------:R-:W-:Y:S01]  /*1680*/  IADD3.X R5, PT, PT, RZ, RZ, RZ, P0, !PT ;  /* 0x000000ffff057210 */ /* 0x000fe200007fe4ff */
[----:B------:R-:W-:Y:S01]  /*1690*/  VIADD R4, R206, 0x20 ;  /* 0x00000020ce047836 */ /* 0x000fe20000000000 */
[----:B------:R-:W-:Y:S07]  /*16a0*/  @P1 BRA `(.L_x_1792) ;  /* 0x0000000400f81947 */ /* 0x000fee0003800000 */
        /* <DEDUP_REMOVED lines=12> */
.L_x_1793:
[----:B------:R-:W1:Y:S01]  /*1770*/  LDCU.64 UR10, c[0x0][0x5c0] ;  /* 0x0000b800ff0a77ac */ /* 0x000e620008000a00 */
[----:B------:R-:W-:-:S05]  /*1780*/  IADD3 R0, PT, PT, R229, R232, RZ ;  /* 0x000000e8e5007210 */ /* 0x000fca0007ffe0ff */
[C---:B-1----:R-:W-:Y:S02]  /*1790*/  IMAD R3, R0.reuse, UR11, RZ ;  /* 0x0000000b00037c24 */ /* 0x042fe4000f8e02ff */
[----:B------:R-:W-:-:S05]  /*17a0*/  IMAD.WIDE.U32 R8, R0, UR10, RZ ;  /* 0x0000000a00087c25 */ /* 0x000fca000f8e00ff */
[----:B------:R-:W-:Y:S02]  /*17b0*/  IADD3 R0, PT, PT, R9, R3, RZ ;  /* 0x0000000309007210 */ /* 0x000fe40007ffe0ff */
[----:B------:R-:W-:Y:S02]  /*17c0*/  MOV R6, R8 ;  /* 0x0000000800067202 */ /* 0x000fe40000000f00 */
.L_x_1794:
        /* <DEDUP_REMOVED lines=11> */
.L_x_1795:
[----:B------:R-:W1:Y:S01]  /*1880*/  LDCU.64 UR6, c[0x0][0x5c8] ;  /* 0x0000b900ff0677ac */ /* 0x000e620008000a00 */
[----:B------:R-:W-:-:S05]  /*1890*/  IADD3 R229, PT, PT, R229, R232, RZ ;  /* 0x000000e8e5e57210 */ /* 0x000fca0007ffe0ff */
[C---:B-1----:R-:W-:Y:S02]  /*18a0*/  IMAD R8, R229.reuse, UR7, RZ ;  /* 0x00000007e5087c24 */ /* 0x042fe4000f8e02ff */
[----:B------:R-:W-:-:S05]  /*18b0*/  IMAD.WIDE.U32 R10, R229, UR6, RZ ;  /* 0x00000006e50a7c25 */ /* 0x000fca000f8e00ff */
[----:B------:R-:W-:Y:S02]  /*18c0*/  IADD3 R8, PT, PT, R11, R8, RZ ;  /* 0x000000080b087210 */ /* 0x000fe40007ffe0ff */
.L_x_1796:
[----:B------:R-:W-:Y:S01]  /*18d0*/  IMAD.U32 R3, RZ, RZ, UR10 ;  /* 0x0000000aff037e24 */ /* 0x000fe2000f8e00ff */
[----:B------:R-:W1:Y:S01]  /*18e0*/  LDCU.64 UR4, c[0x0][0x5d8] ;  /* 0x0000bb00ff0477ac */ /* 0x000e620008000a00 */
[----:B------:R-:W-:Y:S02]  /*18f0*/  BSSY.RECONVERGENT B0, `(.L_x_1797) ;  /* 0x000001b000007945 */ /* 0x000fe40003800200 */
[----:B------:R-:W-:Y:S01]  /*1900*/  IMAD.WIDE.U32 R12, R3, UR27, R18 ;  /* 0x0000001b030c7c25 */ /* 0x000fe2000f8e0012 */
[----:B------:R-:W-:Y:S01]  /*1910*/  UIMAD UR12, UR26, UR10, URZ ;  /* 0x0000000a1a0c72a4 */ /* 0x000fe2000f8e02ff */
[----:B------:R-:W-:-:S03]  /*1920*/  IADD3 R3, PT, PT, R230, -UR27, RZ ;  /* 0x8000001be6037c10 */ /* 0x000fc6000fffe0ff */
[----:B------:R-:W-:Y:S01]  /*1930*/  UIMAD UR12, UR27, UR11, UR12 ;  /* 0x0000000b1b0c72a4 */ /* 0x000fe2000f8e020c */
[----:B------:R-:W-:Y:S02]  /*1940*/  IADD3 R12, P0, PT, R6, R12, RZ ;  /* 0x0000000c060c7210 */ /* 0x000fe40007f1e0ff */
[-C--:B------:R-:W-:Y:S02]  /*1950*/  ISETP.GE.AND P5, PT, R206, R3.reuse, PT ;  /* 0x00000003ce00720c */ /* 0x080fe40003fa6270 */
[----:B------:R-:W-:Y:S01]  /*1960*/  ISETP.GE.AND P4, PT, R4, R3, PT ;  /* 0x000000030400720c */ /* 0x000fe20003f86270 */
[----:B------:R-:W-:Y:S01]  /*1970*/  IMAD.U32 R3, RZ, RZ, UR6 ;  /* 0x00000006ff037e24 */ /* 0x000fe2000f8e00ff */
[----:B------:R-:W-:-:S03]  /*1980*/  IADD3.X R13, PT, PT, R0, UR12, R13, P0, !PT ;  /* 0x0000000c000d7c10 */ /* 0x000fc600087fe40d */
[----:B-1----:R-:W-:-:S04]  /*1990*/  IMAD.WIDE.U32 R12, R202, UR4, R12 ;  /* 0x00000004ca0c7c25 */ /* 0x002fc8000f8e000c */
[----:B------:R-:W-:Y:S02]  /*19a0*/  IMAD R9, R202, UR5, R13 ;  /* 0x00000005ca097c24 */ /* 0x000fe4000f8e020d */
        /* <DEDUP_REMOVED lines=15> */
.L_x_1798:
[----:B------:R-:W-:Y:S05]  /*1aa0*/  BSYNC.RECONVERGENT B0 ;  /* 0x0000000000007941 */ /* 0x000fea0003800200 */
.L_x_1797:
        /* <DEDUP_REMOVED lines=17> */
.L_x_1800:
[----:B------:R-:W-:Y:S05]  /*1bc0*/  BSYNC.RECONVERGENT B0 ;  /* 0x0000000000007941 */ /* 0x000fea0003800200 */
.L_x_1799:
        /* <DEDUP_REMOVED lines=24> */
.L_x_1802:
[----:B------:R-:W-:Y:S05]  /*1d50*/  BSYNC.RECONVERGENT B0 ;  /* 0x0000000000007941 */ /* 0x000fea0003800200 */
.L_x_1801:
[----:B------:R-:W-:Y:S05]  /*1d60*/  @P4 BRA `(.L_x_1803) ;  /* 0x0000006800f04947 */ /* 0x000fea0003800000 */
[----:B------:R-:W4:Y:S01]  /*1d70*/  LDCU UR10, c[0x0][0x440] ;  /* 0x00008800ff0a77ac */ /* 0x000f220008000800 */
[----:B------:R-:W-:Y:S01]  /*1d80*/  IMAD R0, R5, UR6, RZ ;  /* 0x0000000605007c24 */ /* 0x000fe2000f8e02ff */
[----:B------:R-:W-:Y:S01]  /*1d90*/  MOV R5, R3 ;  /* 0x0000000300057202 */ /* 0x000fe20000000f00 */
        /* <DEDUP_REMOVED lines=15> */
.L_x_1792:
        /* <DEDUP_REMOVED lines=28> */
.L_x_1806:
[----:B------:R2:W-:Y:S01]  /*2050*/  STS.128 [R213+0x10000], RZ ;  /* 0x010000ffd5007388 */ /* 0x0005e20000000c00 */
[----:B------:R-:W-:Y:S05]  /*2060*/  BRA `(.L_x_1807) ;  /* 0x00000000000c7947 */ /* 0x000fea0003800000 */
.L_x_1805:
[----:B------:R1:W-:Y:S04]  /*2070*/  STS.128 [R213+0xc000], RZ ;  /* 0x00c000ffd5007388 */ /* 0x0003e80000000c00 */
[----:B------:R1:W-:Y:S04]  /*2080*/  STS.128 [R213+0xe000], RZ ;  /* 0x00e000ffd5007388 */ /* 0x0003e80000000c00 */
[----:B------:R1:W-:Y:S02]  /*2090*/  STS.128 [R213+0x10000], RZ ;  /* 0x010000ffd5007388 */ /* 0x0003e40000000c00 */
.L_x_1807:
[----:B------:R-:W-:Y:S05]  /*20a0*/  BSYNC.RECONVERGENT B0 ;  /* 0x0000000000007941 */ /* 0x000fea0003800200 */
.L_x_1804:
        /* <DEDUP_REMOVED lines=31> */
.L_x_1810:
[----:B------:R1:W-:Y:S02]  /*22a0*/  STS.128 [R213+0x11000], RZ ;  /* 0x011000ffd5007388 */ /* 0x0003e40000000c00 */
.L_x_1809:
[----:B------:R-:W-:Y:S05]  /*22b0*/  BSYNC.RECONVERGENT B0 ;  /* 0x0000000000007941 */ /* 0x000fea0003800200 */
.L_x_1808:
        /* <DEDUP_REMOVED lines=23> */
.L_x_1813:
[----:B------:R1:W-:Y:S01]  /*2430*/  STS.128 [R227+0x4000], RZ ;  /* 0x004000ffe3007388 */ /* 0x0003e20000000c00 */
[----:B------:R-:W-:Y:S05]  /*2440*/  BRA `(.L_x_1814) ;  /* 0x00000000000c7947 */ /* 0x000fea0003800000 */
.L_x_1812:
[----:B------:R1:W-:Y:S04]  /*2450*/  STS.128 [R227], RZ ;  /* 0x000000ffe3007388 */ /* 0x0003e80000000c00 */
[----:B------:R1:W-:Y:S04]  /*2460*/  STS.128 [R227+0x2000], RZ ;  /* 0x002000ffe3007388 */ /* 0x0003e80000000c00 */
[----:B------:R1:W-:Y:S02]  /*2470*/  STS.128 [R227+0x4000], RZ ;  /* 0x004000ffe3007388 */ /* 0x0003e40000000c00 */
.L_x_1814:
[----:B------:R-:W-:Y:S05]  /*2480*/  BSYNC.RECONVERGENT B0 ;  /* 0x0000000000007941 */ /* 0x000fea0003800200 */
.L_x_1811:
        /* <DEDUP_REMOVED lines=30> */
.L_x_1817:
[----:B------:R1:W-:Y:S02]  /*2670*/  STS.128 [R227+0x5000], RZ ;  /* 0x005000ffe3007388 */ /* 0x0003e40000000c00 */
.L_x_1816:
[----:B------:R-:W-:Y:S05]  /*2680*/  BSYNC.RECONVERGENT B0 ;  /* 0x0000000000007941 */ /* 0x000fea0003800200 */
.L_x_1815:
[CC--:B------:R-:W-:Y:S01]  /*2690*/  ISETP.GE.AND P1, PT, R201.reuse, R17.reuse, PT ;  /* 0x00000011c900720c */ /* 0x0c0fe20003f26270 */
[C---:B------:R-:W-:Y:S01]  /*26a0*/  VIADD R14, R201.reuse, 0x8 ;  /* 0x00000008c90e7836 */ /* 0x040fe20000000000 */
[----:B------:R-:W2:Y:S01]  /*26b0*/  LDCU.64 UR4, c[0x0][0x3d0] ;  /* 0x00007a00ff0477ac */ /* 0x000ea20008000a00 */
[----:B------:R-:W-:Y:S01]  /*26c0*/  IMAD.MOV.U32 R226, RZ, RZ, 0x7f800000 ;  /* 0x7f800000ffe27424 */ /* 0x000fe200078e00ff */
[----:B------:R-:W-:Y:S02]  /*26d0*/  MOV R225, 0x7f800000 ;  /* 0x7f80000000e17802 */ /* 0x000fe40000000f00 */
[----:B------:R-:W-:Y:S01]  /*26e0*/  ISETP.GE.AND P0, PT, R14, R17, PT ;  /* 0x000000110e00720c */ /* 0x000fe20003f06270 */
[----:B------:R-:W-:-:S06]  /*26f0*/  IMAD.WIDE.U32 R16, R201, 0x4, R242 ;  /* 0x00000004c9107825 */ /* 0x000fcc00078e00f2 */
[----:B------:R1:W5:Y:S01]  /*2700*/  @!P1 LDG.E R226, desc[UR24][R16.64] ;  /* 0x0000001810e29981 */ /* 0x000362000c1e1900 */
[----:B------:R-:W-:Y:S01]  /*2710*/  IMAD.U32 R13, RZ, RZ, UR18 ;  /* 0x00000012ff0d7e24 */ /* 0x000fe2000f8e00ff */
[----:B------:R-:W-:Y:S01]  /*2720*/  UIMAD UR12, UR26, UR18, URZ ;  /* 0x000000121a0c72a4 */ /* 0x000fe2000f8e02ff */
[----:B------:R-:W-:Y:S02]  /*2730*/  IADD3 R217, PT, PT, R230, -UR27, RZ ;  /* 0x8000001be6d97c10 */ /* 0x000fe4000fffe0ff */
[----:B------:R-:W-:Y:S01]  /*2740*/  IMAD.WIDE.U32 R14, R13, UR27, R18 ;  /* 0x0000001b0d0e7c25 */ /* 0x000fe2000f8e0012 */
[----:B------:R-:W-:Y:S01]  /*2750*/  UIMAD UR12, UR27, UR19, UR12 ;  /* 0x000000131b0c72a4 */ /* 0x000fe2000f8e020c */
[----:B------:R1:W5:Y:S01]  /*2760*/  @!P0 LDG.E R225, desc[UR24][R16.64+0x20] ;  /* 0x0000201810e18981 */ /* 0x000362000c1e1900 */
[----:B------:R-:W-:Y:S01]  /*2770*/  ISETP.GE.AND P4, PT, R206, R217, PT ;  /* 0x000000d9ce00720c */ /* 0x000fe20003f86270 */
[----:B------:R-:W-:Y:S01]  /*2780*/  BSSY.RECONVERGENT B0, `(.L_x_1818) ;  /* 0x0000028000007945 */ /* 0x000fe20003800200 */
[----:B------:R-:W-:-:S04]  /*2790*/  IADD3 R14, P0, PT, R12, R14, RZ ;  /* 0x0000000e0c0e7210 */ /* 0x000fc80007f1e0ff */
[----:B------:R-:W-:Y:S01]  /*27a0*/  IADD3.X R15, PT, PT, R11, UR12, R15, P0, !PT ;  /* 0x0000000c0b0f7c10 */ /* 0x000fe200087fe40f */
[----:B--2---:R-:W-:-:S04]  /*27b0*/  IMAD R11, R3, UR4, RZ ;  /* 0x00000004030b7c24 */ /* 0x004fc8000f8e02ff */
        /* <DEDUP_REMOVED lines=31> */
.L_x_1820:
[----:B------:R2:W-:Y:S01]  /*29b0*/  STS.128 [R213+0x16000], RZ ;  /* 0x016000ffd5007388 */ /* 0x0005e20000000c00 */
[----:B------:R-:W-:Y:S05]  /*29c0*/  BRA `(.L_x_1821) ;  /* 0x00000000000c7947 */ /* 0x000fea0003800000 */
.L_x_1819:
[----:B------:R2:W-:Y:S04]  /*29d0*/  STS.128 [R213+0x12000], RZ ;  /* 0x012000ffd5007388 */ /* 0x0005e80000000c00 */
[----:B------:R2:W-:Y:S04]  /*29e0*/  STS.128 [R213+0x14000], RZ ;  /* 0x014000ffd5007388 */ /* 0x0005e80000000c00 */
[----:B------:R2:W-:Y:S02]  /*29f0*/  STS.128 [R213+0x16000], RZ ;  /* 0x016000ffd5007388 */ /* 0x0005e40000000c00 */
.L_x_1821:
[----:B------:R-:W-:Y:S05]  /*2a00*/  BSYNC.RECONVERGENT B0 ;  /* 0x0000000000007941 */ /* 0x000fea0003800200 */
.L_x_1818:
[----:B------:R-:W-:Y:S01]  /*2a10*/  ISETP.GE.AND P3, PT, R4, R217, PT ;  /* 0x000000d90400720c */ /* 0x000fe20003f66270 */
[----:B------:R-:W-:-:S12]  /*2a20*/  BSSY.RECONVERGENT B0, `(.L_x_1822) ;  /* 0x0000023000007945 */ /* 0x000fd80003800200 */
[----:B------:R1:W-:Y:S04]  /*2a30*/  @P3 STS.128 [R213+0x13000], RZ ;  /* 0x013000ffd5003388 */ /* 0x0003e80000000c00 */
[----:B------:R1:W-:Y:S04]  /*2a40*/  @P3 STS.128 [R213+0x15000], RZ ;  /* 0x015000ffd5003388 */ /* 0x0003e80000000c00 */
[----:B------:R1:W-:Y:S01]  /*2a50*/  @P3 STS.128 [R213+0x17000], RZ ;  /* 0x017000ffd5003388 */ /* 0x0003e20000000c00 */
[----:B------:R-:W-:Y:S05]  /*2a60*/  @P3 BRA `(.L_x_1823) ;  /* 0x0000000000783947 */ /* 0x000fea0003800000 */
[----:B------:R-:W2:Y:S01]  /*2a70*/  LDCU UR12, c[0x0][0x440] ;  /* 0x00008800ff0c77ac */ /* 0x000ea20008000800 */
[----:B------:R-:W-:Y:S01]  /*2a80*/  MOV R13, R11 ;  /* 0x0000000b000d7202 */ /* 0x000fe20000000f00 */
[----:B------:R-:W-:Y:S01]  /*2a90*/  IMAD R4, R5, UR18, RZ ;  /* 0x0000001205047c24 */ /* 0x000fe2000f8e02ff */
[----:B------:R-:W3:Y:S01]  /*2aa0*/  LDCU.64 UR4, c[0x0][0x388] ;  /* 0x00007100ff0477ac */ /* 0x000ee20008000a00 */
[----:B------:R-:W-:Y:S02]  /*2ab0*/  IMAD.MOV.U32 R12, RZ, RZ, R14 ;  /* 0x000000ffff0c7224 */ /* 0x000fe400078e000e */
        /* <DEDUP_REMOVED lines=24> */
.L_x_1824:
[----:B------:R3:W-:Y:S02]  /*2c40*/  STS.128 [R213+0x17000], RZ ;  /* 0x017000ffd5007388 */ /* 0x0007e40000000c00 */
.L_x_1823:
[----:B------:R-:W-:Y:S05]  /*2c50*/  BSYNC.RECONVERGENT B0 ;  /* 0x0000000000007941 */ /* 0x000fea0003800200 */
.L_x_1822:
        /* <DEDUP_REMOVED lines=40> */
.L_x_1827:
[----:B------:R2:W-:Y:S01]  /*2ee0*/  STS.128 [R213+0x1c000], RZ ;  /* 0x01c000ffd5007388 */ /* 0x0005e20000000c00 */
[----:B------:R-:W-:Y:S05]  /*2ef0*/  BRA `(.L_x_1828) ;  /* 0x00000000000c7947 */ /* 0x000fea0003800000 */
.L_x_1826:
[----:B------:R2:W-:Y:S04]  /*2f00*/  STS.128 [R213+0x18000], RZ ;  /* 0x018000ffd5007388 */ /* 0x0005e80000000c00 */
[----:B------:R2:W-:Y:S04]  /*2f10*/  STS.128 [R213+0x1a000], RZ ;  /* 0x01a000ffd5007388 */ /* 0x0005e80000000c00 */
[----:B------:R2:W-:Y:S02]  /*2f20*/  STS.128 [R213+0x1c000], RZ ;  /* 0x01c000ffd5007388 */ /* 0x0005e40000000c00 */
.L_x_1828:
[----:B------:R-:W-:Y:S05]  /*2f30*/  BSYNC.RECONVERGENT B0 ;  /* 0x0000000000007941 */ /* 0x000fea0003800200 */
.L_x_1825:
[----:B------:R1:W-:Y:S01]  /*2f40*/  @P3 STS.128 [R213+0x19000], RZ ;  /* 0x019000ffd5003388 */ /* 0x0003e20000000c00 */
[----:B------:R-:W-:Y:S03]  /*2f50*/  BSSY.RECONVERGENT B0, `(.L_x_1829) ;  /* 0x0000020000007945 */ /* 0x000fe60003800200 */
[----:B------:R1:W-:Y:S04]  /*2f60*/  @P3 STS.128 [R213+0x1b000], RZ ;  /* 0x01b000ffd5003388 */ /* 0x0003e80000000c00 */
[----:B------:R1:W-:Y:S01]  /*2f70*/  @P3 STS.128 [R213+0x1d000], RZ ;  /* 0x01d000ffd5003388 */ /* 0x0003e20000000c00 */
[----:B------:R-:W-:Y:S05]  /*2f80*/  @P3 BRA `(.L_x_1830) ;  /* 0x0000000000703947 */ /* 0x000fea0003800000 */
[----:B------:R-:W3:Y:S01]  /*2f90*/  LDCU UR12, c[0x0][0x440] ;  /* 0x00008800ff0c77ac */ /* 0x000ee20008000800 */
[----:B-12---:R-:W-:Y:S01]  /*2fa0*/  MOV R9, R3 ;  /* 0x0000000300097202 */ /* 0x006fe20000000f00 */
[----:B------:R-:W-:Y:S01]  /*2fb0*/  IMAD R4, R5, UR16, RZ ;  /* 0x0000001005047c24 */ /* 0x000fe2000f8e02ff */
[----:B------:R-:W1:Y:S01]  /*2fc0*/  LDCU.64 UR4, c[0x0][0x390] ;  /* 0x00007200ff0477ac */ /* 0x000e620008000a00 */
[----:B------:R-:W-:Y:S02]  /*2fd0*/  IMAD.MOV.U32 R8, RZ, RZ, R10 ;  /* 0x000000ffff087224 */ /* 0x000fe400078e000a */
[C---:B------:R-:W-:Y:S02]  /*2fe0*/  IMAD R4, R7.reuse, UR17, R4 ;  /* 0x0000001107047c24 */ /* 0x040fe4000f8e0204 */
[----:B------:R-:W-:-:S04]  /*2ff0*/  IMAD.WIDE.U32 R8, R7, UR16, R8 ;  /* 0x0000001007087c25 */ /* 0x000fc8000f8e0008 */
[----:B------:R-:W-:Y:S01]  /*3000*/  IMAD.IADD R4, R9, 0x1, R4 ;  /* 0x0000000109047824 */ /* 0x000fe200078e0204 */
[----:B---3--:R-:W-:Y:S02]  /*3010*/  ISETP.GE.AND P2, PT, R204, UR12, PT ;  /* 0x0000000ccc007c0c */ /* 0x008fe4000bf46270 */
[----:B------:R-:W-:Y:S02]  /*3020*/  ISETP.GE.AND P1, PT, R210, UR12, PT ;  /* 0x0000000cd2007c0c */ /* 0x000fe4000bf26270 */
[C---:B-1----:R-:W-:Y:S02]  /*3030*/  LEA R10, P3, R8.reuse, UR4, 0x1 ;  /* 0x00000004080a7c11 */ /* 0x042fe4000f8608ff */
        /* <DEDUP_REMOVED lines=17> */
.L_x_1830:
[----:B------:R-:W-:Y:S05]  /*3150*/  BSYNC.RECONVERGENT B0 ;  /* 0x0000000000007941 */ /* 0x000fea0003800200 */
.L_x_1829:
[----:B------:R-:W2:Y:S01]  /*3160*/  LDCU.64 UR4, c[0x0][0x538] ;  /* 0x0000a700ff0477ac */ /* 0x000ea20008000a00 */
[----:B------:R-:W3:Y:S01]  /*3170*/  LDC.64 R12, c[0x0][0x528] ;  /* 0x00014a00ff0c7b82 */ /* 0x000ee20000000a00 */
[----:B------:R-:W4:Y:S01]  /*3180*/  S2R R215, SR_TID.X ;  /* 0x0000000000d77919 */ /* 0x000f220000002100 */
[----:B-1----:R-:W-:Y:S01]  /*3190*/  IMAD.SHL.U32 R10, R6, 0x2, RZ ;  /* 0x00000002060a7824 */ /* 0x002fe200078e00ff */
[----:B------:R-:W1:Y:S01]  /*31a0*/  LDCU UR14, c[0x0][0x3b0] ;  /* 0x00007600ff0e77ac */ /* 0x000e620008000800 */
[----:B------:R-:W0:Y:S01]  /*31b0*/  LDGDEPBAR ;  /* 0x00000000000079af */ /* 0x000e220000000000 */
[----:B------:R-:W1:Y:S03]  /*31c0*/  LDCU UR15, c[0x0][0x590] ;  /* 0x0000b200ff0f77ac */ /* 0x000e660008000800 */
[----:B------:R-:W1:Y:S01]  /*31d0*/  LDC R214, c[0x0][0x44c] ;  /* 0x00011300ffd67b82 */ /* 0x000e620000000800 */
[----:B------:R-:W-:Y:S01]  /*31e0*/  SHF.R.U32.HI R7, RZ, 0x2, R6 ;  /* 0x00000002ff077819 */ /* 0x000fe20000011606 */
[----:B------:R-:W-:Y:S01]  /*31f0*/  IMAD.IADD R224, R201, 0x1, R230 ;  /* 0x00000001c9e07824 */ /* 0x000fe200078e02e6 */
[----:B------:R-:W1:Y:S01]  /*3200*/  LDCU UR13, c[0x0][0x45c] ;  /* 0x00008b80ff0d77ac */ /* 0x000e620008000800 */
[----:B------:R-:W1:Y:S01]  /*3210*/  LDCU.U8 UR12, c[0x0][0x4f8] ;  /* 0x00009f00ff0c77ac */ /* 0x000e620008000000 */
[----:B--2---:R-:W-:-:S04]  /*3220*/  ISETP.NE.U32.AND P0, PT, RZ, UR4, PT ;  /* 0x00000004ff007c0c */ /* 0x004fc8000bf05070 */
[----:B------:R-:W-:Y:S01]  /*3230*/  ISETP.NE.AND.EX P0, PT, RZ, UR5, PT, P0 ;  /* 0x00000005ff007c0c */ /* 0x000fe2000bf05300 */
[----:B---3--:R-:W2:-:S12]  /*3240*/  LDG.E.64 R220, desc[UR24][R12.64+0x8] ;  /* 0x000008180cdc7981 */ /* 0x008e98000c1e1b00 */
[----:B------:R-:W-:Y:S01]  /*3250*/  VOTEU.ANY UP0, P0 ;  /* 0x0000000000ff7886 */ /* 0x000fe20000000100 */
[----:B------:R-:W-:-:S13]  /*3260*/  PLOP3.LUT P0, PT, PT, PT, UP0, 0x80, 0x8 ;  /* 0x000000000008781c */ /* 0x000fda0003f0f008 */
[----:B------:R-:W3:Y:S01]  /*3270*/  @P0 LDC.64 R4, c[0x0][0x540] ;  /* 0x00015000ff040b82 */ /* 0x000ee20000000a00 */
[----:B------:R-:W-:Y:S02]  /*3280*/  @P0 IMAD.MOV.U32 R8, RZ, RZ, R202 ;  /* 0x000000ffff080224 */ /* 0x000fe400078e00ca */
[----:B------:R-:W-:-:S05]  /*3290*/  @P0 IMAD.MOV.U32 R9, RZ, RZ, RZ ;  /* 0x000000ffff090224 */ /* 0x000fca00078e00ff */
[----:B------:R-:W4:Y:S01]  /*32a0*/  @P0 LDC R3, c[0x0][0x458] ;  /* 0x00011600ff030b82 */ /* 0x000f220000000800 */
[----:B---3--:R-:W-:-:S04]  /*32b0*/  @P0 IMAD.WIDE.U32 R8, R199, R4, R8 ;  /* 0x00000004c7080225 */ /* 0x008fc800078e0008 */
[----:B------:R-:W-:Y:S01]  /*32c0*/  @P0 IMAD R5, R199, R5, R9 ;  /* 0x00000005c7050224 */ /* 0x000fe200078e0209 */
[----:B------:R-:W-:Y:S02]  /*32d0*/  @P0 LEA R4, P1, R8, UR4, 0x2 ;  /* 0x0000000408040c11 */ /* 0x000fe4000f8210ff */
[----:B------:R-:W-:Y:S01]  /*32e0*/  LOP3.LUT R10, R10, 0x6, RZ, 0xc0, !PT ;  /* 0x000000060a0a7812 */ /* 0x000fe200078ec0ff */
[----:B----4-:R-:W3:Y:S01]  /*32f0*/  @P0 MUFU.RCP R3, R3 ;  /* 0x0000000300030308 */ /* 0x010ee20000001000 */
[----:B------:R-:W-:Y:S01]  /*3300*/  @P0 LEA.HI.X R5, R8, UR5, R5, 0x2, P1 ;  /* 0x0000000508050c11 */ /* 0x000fe200088f1405 */
[----:B------:R-:W-:Y:S01]  /*3310*/  IMAD R224, R223, 0x40, R224 ;  /* 0x00000040dfe07824 */ /* 0x000fe200078e02e0 */
[----:B------:R-:W4:Y:S01]  /*3320*/  LDG.E.64 R8, desc[UR24][R12.64] ;  /* 0x000000180c087981 */ /* 0x000f22000c1e1b00 */
[----:B------:R-:W-:Y:S01]  /*3330*/  LOP3.LUT R7, R10, 0xe0, R7, 0xf8, !PT ;  /* 0x000000e00a077812 */ /* 0x000fe200078ef807 */
[--C-:B------:R-:W-:Y:S01]  /*3340*/  IMAD.IADD R190, R200, 0x1, R188.reuse ;  /* 0x00000001c8be7824 */ /* 0x100fe200078e02bc */
[----:B------:R-:W-:Y:S01]  /*3350*/  LOP3.LUT R6, R203, 0x3, RZ, 0xc0, !PT ;  /* 0x00000003cb067812 */ /* 0x000fe200078ec0ff */
[----:B------:R1:W3:Y:S01]  /*3360*/  @P0 LDG.E R4, desc[UR24][R4.64] ;  /* 0x0000001804040981 */ /* 0x0002e2000c1e1900 */
[----:B------:R-:W-:Y:S01]  /*3370*/  IADD3 R7, PT, PT, R0, UR27, R7 ;  /* 0x0000001b00077c10 */ /* 0x000fe2000fffe007 */
[----:B------:R-:W-:Y:S01]  /*3380*/  IMAD.IADD R188, R197, 0x1, R188 ;  /* 0x00000001c5bc7824 */ /* 0x000fe200078e02bc */
[----:B------:R-:W-:Y:S01]  /*3390*/  CS2R R142, SRZ ;  /* 0x00000000008e7805 */ /* 0x000fe2000001ff00 */
[----:B------:R-:W-:Y:S01]  /*33a0*/  IMAD R223, R223, 0x4, R6 ;  /* 0x00000004dfdf7824 */ /* 0x000fe200078e0206 */
[----:B------:R-:W-:Y:S01]  /*33b0*/  IADD3 R224, PT, PT, R224, -0x59, -R7 ;  /* 0xffffffa7e0e07810 */ /* 0x000fe20007ffe807 */
        /* <DEDUP_REMOVED lines=19> */
[----:B-1----:R-:W-:Y:S01]  /*34f0*/  IMAD R5, R199, UR28, R202 ;  /* 0x0000001cc7057c24 */ /* 0x002fe2000f8e02ca */
[----:B------:R-:W-:Y:S02]  /*3500*/  CS2R R116, SRZ ;  /* 0x0000000000747805 */ /* 0x000fe4000001ff00 */
[----:B------:R-:W-:Y:S02]  /*3510*/  CS2R R110, SRZ ;  /* 0x00000000006e7805 */ /* 0x000fe4000001ff00 */
[----:B------:R-:W-:Y:S01]  /*3520*/  CS2R R108, SRZ ;  /* 0x00000000006c7805 */ /* 0x000fe2000001ff00 */
[----:B------:R-:W-:Y:S01]  /*3530*/  IMAD.SHL.U32 R5, R5, 0x20, RZ ;  /* 0x0000002005057824 */ /* 0x000fe200078e00ff */
        /* <DEDUP_REMOVED lines=31> */
[----:B------:R-:W-:Y:S01]  /*3730*/  UMOV UR18, URZ ;  /* 0x000000ff00127c82 */ /* 0x000fe20008000000 */
[----:B------:R-:W1:Y:S01]  /*3740*/  LDCU UR4, c[0x0][0x440] ;  /* 0x00008800ff0477ac */ /* 0x000e620008000800 */
[----:B------:R-:W1:Y:S01]  /*3750*/  LDCU UR5, c[0x0][0x3e0] ;  /* 0x00007c00ff0577ac */ /* 0x000e620008000800 */
[----:B------:R-:W-:-:S02]  /*3760*/  USHF.L.U32 UR14, UR14, 0x6, URZ ;  /* 0x000000060e0e7899 */ /* 0x000fc400080006ff */
[----:B------:R-:W-:Y:S01]  /*3770*/  USHF.L.U32 UR15, UR15, 0x6, URZ ;  /* 0x000000060f0f7899 */ /* 0x000fe200080006ff */
[----:B--2---:R-:W-:Y:S02]  /*3780*/  IADD3 R234, P2, P1, R5, R220, R234 ;  /* 0x000000dc05ea7210 */ /* 0x004fe4000795e0ea */
[----:B------:R-:W-:-:S03]  /*3790*/  SHF.R.S32.HI R220, RZ, 0x1f, R5 ;  /* 0x0000001fffdc7819 */ /* 0x000fc60000011405 */
[----:B------:R-:W-:Y:S01]  /*37a0*/  IMAD.WIDE.U32 R234, R234, -0x2daee0ad, RZ ;  /* 0xd2511f53eaea7825 */ /* 0x000fe200078e00ff */
[----:B------:R-:W-:Y:S02]  /*37b0*/  IADD3.X R220, PT, PT, R220, R221, RZ, P2, P1 ;  /* 0x000000dddcdc7210 */ /* 0x000fe400017e24ff */
[----:B------:R-:W-:Y:S01]  /*37c0*/  SHF.R.U32.HI R221, RZ, 0x7, R215 ;  /* 0x00000007ffdd7819 */ /* 0x000fe200000116d7 */
[----:B---3--:R-:W-:Y:S01]  /*37d0*/  @P0 FMUL.FTZ R3, R4, R3 ;  /* 0x0000000304030220 */ /* 0x008fe20000410000 */
[----:B----4-:R-:W-:Y:S02]  /*37e0*/  R2UR UR20, R8 ;  /* 0x00000000081472ca */ /* 0x010fe400000e0000 */
[----:B------:R-:W-:Y:S02]  /*37f0*/  R2UR UR21, R9 ;  /* 0x00000000091572ca */ /* 0x000fe400000e0000 */
[----:B------:R-:W-:Y:S01]  /*3800*/  @P0 R2UR UR16, R3 ;  /* 0x00000000031002ca */ /* 0x000fe200000e0000 */
[----:B------:R-:W-:-:S12]  /*3810*/  IMAD.IADD R3, R192, 0x1, R189 ;  /* 0x00000001c0037824 */ /* 0x000fd800078e02bd */
[----:B-1----:R-:W-:-:S05]  /*3820*/  @UP0 UMOV UR18, UR16 ;  /* 0x0000001000120c82 */ /* 0x002fca0008000000 */
.L_x_1833:
[----:B------:R-:W0:Y:S01]  /*3830*/  LDGDEPBAR ;  /* 0x00000000000079af */ /* 0x000e220000000000 */
[----:B------:R-:W-:Y:S01]  /*3840*/  IMAD.IADD R149, R190, 0x1, R189 ;  /* 0x00000001be957824 */ /* 0x000fe200078e02bd */
[----:B------:R-:W-:Y:S01]  /*3850*/  LEA R170, P0, R201, R218, 0x2 ;  /* 0x000000dac9aa7211 */ /* 0x000fe200078010ff */
[----:B------:R-:W-:Y:S01]  /*3860*/  IMAD.IADD R150, R195, 0x1, R190 ;  /* 0x00000001c3967824 */ /* 0x000fe200078e02be */
[----:B------:R-:W-:Y:S01]  /*3870*/  UIADD3 UR16, UPT, UPT, UR27, 0x40, URZ ;  /* 0x000000401b107890 */ /* 0x000fe2000fffe0ff */
[----:B------:R-:W-:Y:S01]  /*3880*/  IMAD.U32 R152, RZ, RZ, UR23 ;  /* 0x00000017ff987e24 */ /* 0x000fe2000f8e00ff */
[----:B------:R-:W-:Y:S01]  /*3890*/  LEA.HI.X R171, R201, R219, RZ, 0x2, P0 ;  /* 0x000000dbc9ab7211 */ /* 0x000fe200000f14ff */
[----:B------:R-:W-:Y:S01]  /*38a0*/  IMAD.IADD R148, R189, 0x1, R150 ;  /* 0x00000001bd947824 */ /* 0x000fe200078e0296 */
[----:B-----5:R-:W-:Y:S01]  /*38b0*/  FSETP.NEU.FTZ.AND P0, PT, R226, -INF , PT ;  /* 0xff800000e200780b */ /* 0x020fe20003f1d000 */
[----:B------:R-:W-:Y:S01]  /*38c0*/  IMAD R155, R152, 0x2, R221 ;  /* 0x00000002989b7824 */ /* 0x000fe200078e02dd */
[----:B------:R-:W-:Y:S01]  /*38d0*/  ISETP.LE.AND P5, PT, R230, UR16, PT ;  /* 0x00000010e6007c0c */ /* 0x000fe2000bfa3270 */
[----:B------:R-:W-:Y:S01]  /*38e0*/  UIADD3 UR17, UPT, UPT, UR20, -0x61c88647, URZ ;  /* 0x9e3779b914117890 */ /* 0x000fe2000fffe0ff */
[----:B------:R-:W-:Y:S01]  /*38f0*/  VIADD R223, R223, 0xfffffffc ;  /* 0xfffffffcdfdf7836 */ /* 0x000fe20000000000 */
[----:B------:R-:W-:Y:S01]  /*3900*/  UIADD3 UR16, UPT, UPT, UR21, -0x4498517b, URZ ;  /* 0xbb67ae8515107890 */ /* 0x000fe2000fffe0ff */
[----:B------:R-:W-:Y:S02]  /*3910*/  LOP3.LUT R152, R155, UR21, R235, 0x96, !PT ;  /* 0x000000159b987c12 */ /* 0x000fe4000f8e96eb */
[----:B------:R-:W-:Y:S07]  /*3920*/  IMAD.WIDE.U32 R156, R223, -0x326172a9, RZ ;  /* 0xcd9e8d57df9c7825 */ /* 0x000fee00078e00ff */
[----:B------:R-:W-:Y:S01]  /*3930*/  @P5 IMAD.SHL.U32 R151, R215, 0x2, RZ ;  /* 0x00000002d7975824 */ /* 0x000fe200078e00ff */
[----:B------:R-:W-:Y:S04]  /*3940*/  DEPBAR.LE SB0, 0x0 ;  /* 0x000080000000791a */ /* 0x000fe80000000000 */
[----:B------:R-:W-:Y:S01]  /*3950*/  BAR.SYNC.DEFER_BLOCKING 0x0 ;  /* 0x0000000000007b1d */ /* 0x000fe20000010000 */
[----:B------:R-:W-:Y:S02]  /*3960*/  @P5 SHF.R.U32.HI R153, RZ, 0x2, R215 ;  /* 0x00000002ff995819 */ /* 0x000fe400000116d7 */
[----:B------:R-:W-:Y:S04]  /*3970*/  @P5 LOP3.LUT R154, R151, 0x6, RZ, 0xc0, !PT ;  /* 0x00000006979a5812 */ /* 0x000fe800078ec0ff */
[----:B------:R-:W-:Y:S01]  /*3980*/  @P5 LOP3.LUT R151, R154, 0xe0, R153, 0xf8, !PT ;  /* 0x000000e09a975812 */ /* 0x000fe200078ef899 */
[----:B------:R-:W-:Y:S01]  /*3990*/  IMAD.WIDE.U32 R154, R152, -0x326172a9, RZ ;  /* 0xcd9e8d57989a7825 */ /* 0x000fe200078e00ff */
[----:B------:R-:W-:Y:S03]  /*39a0*/  LOP3.LUT R153, R220, UR20, R157, 0x96, !PT ;  /* 0x00000014dc997c12 */ /* 0x000fe6000f8e969d */
[----:B------:R-:W-:Y:S02]  /*39b0*/  IMAD.U32 R152, RZ, RZ, UR23 ;  /* 0x00000017ff987e24 */ /* 0x000fe4000f8e00ff */
[----:B------:R-:W-:Y:S01]  /*39c0*/  IMAD.WIDE.U32 R158, R153, -0x2daee0ad, RZ ;  /* 0xd2511f53999e7825 */ /* 0x000fe200078e00ff */
[----:B------:R-:W-:Y:S01]  /*39d0*/  LOP3.LUT R153, R156, UR17, R155, 0x96, !PT ;  /* 0x000000119c997c12 */ /* 0x000fe2000f8e969b */
[----:B------:R-:W-:Y:S02]  /*39e0*/  UIADD3 UR17, UPT, UPT, UR20, 0x3c6ef372, URZ ;  /* 0x3c6ef37214117890 */ /* 0x000fe4000fffe0ff */
[----:B------:R-:W-:Y:S01]  /*39f0*/  @P5 IMAD R151, R152, 0x40, R151 ;  /* 0x0000004098975824 */ /* 0x000fe200078e0297 */
[----:B------:R-:W-:Y:S01]  /*3a00*/  LOP3.LUT R152, R234, UR16, R159, 0x96, !PT ;  /* 0x00000010ea987c12 */ /* 0x000fe2000f8e969f */
[----:B------:R-:W-:Y:S01]  /*3a10*/  IMAD.WIDE.U32 R160, R153, -0x2daee0ad, RZ ;  /* 0xd2511f5399a07825 */ /* 0x000fe200078e00ff */
[----:B------:R-:W-:Y:S01]  /*3a20*/  UIADD3 UR16, UPT, UPT, UR21, 0x76cf5d0a, URZ ;  /* 0x76cf5d0a15107890 */ /* 0x000fe2000fffe0ff */
[----:B------:R-:W-:Y:S02]  /*3a30*/  LDSM.16.M88.4 R68, [R190] ;  /* 0x00000000be44783b */ /* 0x000fe40000000200 */
[C---:B------:R-:W-:Y:S02]  /*3a40*/  @P5 VIADD R153, R151.reuse, 0x1 ;  /* 0x0000000197995836 */ /* 0x040fe40000000000 */
[----:B------:R-:W-:Y:S01]  /*3a50*/  @P5 VIADD R155, R151, 0x9 ;  /* 0x00000009979b5836 */ /* 0x000fe20000000000 */
[----:B------:R-:W-:Y:S01]  /*3a60*/  LOP3.LUT R158, R158, UR16, R161, 0x96, !PT ;  /* 0x000000109e9e7c12 */ /* 0x000fe2000f8e96a1 */
[----:B------:R-:W-:Y:S01]  /*3a70*/  IMAD.WIDE.U32 R156, R152, -0x326172a9, RZ ;  /* 0xcd9e8d57989c7825 */ /* 0x000fe200078e00ff */
[----:B------:R-:W1:Y:S01]  /*3a80*/  LDSM.16.M88.4 R72, [R196] ;  /* 0x00000000c448783b */ /* 0x000e620000000200 */
[-C--:B------:R-:W-:Y:S01]  /*3a90*/  @P5 ISETP.GE.AND P2, PT, R153, R230.reuse, PT ;  /* 0x000000e69900520c */ /* 0x080fe20003f46270 */
[----:B------:R-:W-:Y:S01]  /*3aa0*/  UIADD3 UR16, UPT, UPT, UR21, 0x32370b8f, URZ ;  /* 0x32370b8f15107890 */ /* 0x000fe2000fffe0ff */
[-C--:B------:R-:W-:Y:S01]  /*3ab0*/  @P5 ISETP.GE.AND P1, PT, R155, R230.reuse, PT ;  /* 0x000000e69b00520c */ /* 0x080fe20003f26270 */
[----:B------:R-:W-:Y:S01]  /*3ac0*/  @P5 VIADD R153, R151, 0x8 ;  /* 0x0000000897995836 */ /* 0x000fe20000000000 */
[----:B------:R-:W-:Y:S01]  /*3ad0*/  LOP3.LUT R164, R154, UR17, R157, 0x96, !PT ;  /* 0x000000119aa47c12 */ /* 0x000fe2000f8e969d */
[----:B------:R-:W2:Y:S01]  /*3ae0*/  LDSM.16.M88.4 R76, [R196+0x800] ;  /* 0x00080000c44c783b */ /* 0x000ea20000000200 */
[----:B------:R-:W-:Y:S01]  /*3af0*/  FMUL.FTZ R154, R225, 1.4426950216293334961 ;  /* 0x3fb8aa3be19a7820 */ /* 0x000fe20000410000 */
[----:B------:R-:W-:Y:S01]  /*3b00*/  FMUL.FTZ R155, R226, 1.4426950216293334961 ;  /* 0x3fb8aa3be29b7820 */ /* 0x000fe20000410000 */
[-C--:B------:R-:W-:Y:S01]  /*3b10*/  @P5 ISETP.GE.AND P4, PT, R153, R230.reuse, PT ;  /* 0x000000e69900520c */ /* 0x080fe20003f86270 */
[----:B------:R-:W-:Y:S01]  /*3b20*/  @P5 VIADD R153, R151, 0x11 ;  /* 0x0000001197995836 */ /* 0x000fe20000000000 */
[----:B------:R-:W-:Y:S01]  /*3b30*/  UIADD3 UR17, UPT, UPT, UR20, -0x255992d5, URZ ;  /* 0xdaa66d2b14117890 */ /* 0x000fe2000fffe0ff */
[----:B------:R-:W-:Y:S01]  /*3b40*/  LDSM.16.M88.4 R80, [R149] ;  /* 0x000000009550783b */ /* 0x000fe20000000200 */
[----:B------:R-:W-:Y:S01]  /*3b50*/  FSEL R155, R155, RZ, P0 ;  /* 0x000000ff9b9b7208 */ /* 0x000fe20000000000 */
[----:B------:R-:W-:Y:S01]  /*3b60*/  @P5 VIADD R157, R151, 0x10 ;  /* 0x00000010979d5836 */ /* 0x000fe20000000000 */
[-C--:B------:R-:W-:Y:S01]  /*3b70*/  @P5 ISETP.GE.AND P6, PT, R153, R230.reuse, PT ;  /* 0x000000e69900520c */ /* 0x080fe20003fc6270 */
[----:B------:R-:W-:Y:S01]  /*3b80*/  IMAD.WIDE.U32 R164, R164, -0x2daee0ad, RZ ;  /* 0xd2511f53a4a47825 */ /* 0x000fe200078e00ff */
[----:B------:R-:W-:Y:S01]  /*3b90*/  FSETP.NEU.FTZ.AND P0, PT, R225, -INF , PT ;  /* 0xff800000e100780b */ /* 0x000fe20003f1d000 */
[----:B------:R-:W3:Y:S01]  /*3ba0*/  LDSM.16.M88.4 R84, [R186] ;  /* 0x00000000ba54783b */ /* 0x000ee20000000200 */
[-C--:B------:R-:W-:Y:S01]  /*3bb0*/  @P5 ISETP.GE.AND P3, PT, R157, R230.reuse, PT ;  /* 0x000000e69d00520c */ /* 0x080fe20003f66270 */
[C---:B------:R-:W-:Y:S01]  /*3bc0*/  @P5 VIADD R157, R151.reuse, 0x18 ;  /* 0x00000018979d5836 */ /* 0x040fe20000000000 */
[----:B------:R-:W-:Y:S01]  /*3bd0*/  FSEL R154, R154, RZ, P0 ;  /* 0x000000ff9a9a7208 */ /* 0x000fe20000000000 */
[----:B------:R-:W-:Y:S01]  /*3be0*/  IMAD.WIDE.U32 R158, R158, -0x326172a9, RZ ;  /* 0xcd9e8d579e9e7825 */ /* 0x000fe200078e00ff */
[C---:B------:R-:W-:Y:S01]  /*3bf0*/  @P5 ISETP.GE.AND P0, PT, R151.reuse, R230, PT ;  /* 0x000000e69700520c */ /* 0x040fe20003f06270 */
[----:B------:R-:W4:Y:S01]  /*3c00*/  LDSM.16.M88.4 R88, [R186+0x800] ;  /* 0x00080000ba58783b */ /* 0x000f220000000200 */
[----:B------:R-:W-:Y:S01]  /*3c10*/  LOP3.LUT R160, R160, UR16, R165, 0x96, !PT ;  /* 0x00000010a0a07c12 */ /* 0x000fe2000f8e96a5 */
[----:B------:R-:W-:Y:S01]  /*3c20*/  @P5 VIADD R151, R151, 0x19 ;  /* 0x0000001997975836 */ /* 0x000fe20000000000 */
[----:B------:R-:W-:Y:S01]  /*3c30*/  LOP3.LUT R156, R156, UR17, R159, 0x96, !PT ;  /* 0x000000119c9c7c12 */ /* 0x000fe2000f8e969f */
[----:B------:R-:W-:Y:S01]  /*3c40*/  UIADD3 UR17, UPT, UPT, UR21, -0x126145ec, URZ ;  /* 0xed9eba1415117890 */ /* 0x000fe2000fffe0ff */
[----:B------:R-:W-:Y:S01]  /*3c50*/  VIADD R152, R224, 0x21 ;  /* 0x00000021e0987836 */ /* 0x000fe20000000000 */
[----:B------:R-:W-:Y:S01]  /*3c60*/  LDSM.16.M88.4 R92, [R150] ;  /* 0x00000000965c783b */ /* 0x000fe20000000200 */
[----:B------:R-:W-:Y:S01]  /*3c70*/  IMAD.WIDE.U32 R160, R160, -0x326172a9, RZ ;  /* 0xcd9e8d57a0a07825 */ /* 0x000fe200078e00ff */
[----:B------:R-:W-:Y:S02]  /*3c80*/  UIADD3 UR16, UPT, UPT, UR20, 0x78dde6e4, URZ ;  /* 0x78dde6e414107890 */ /* 0x000fe4000fffe0ff */
[----:B------:R-:W-:Y:S01]  /*3c90*/  IABS R152, R152 ;  /* 0x0000009800987213 */ /* 0x000fe20000000000 */
[----:B------:R-:W-:Y:S01]  /*3ca0*/  IMAD.WIDE.U32 R166, R156, -0x2daee0ad, RZ ;  /* 0xd2511f539ca67825 */ /* 0x000fe200078e00ff */
[----:B------:R-:W4:Y:S02]  /*3cb0*/  LDSM.16.M88.4 R96, [R194] ;  /* 0x00000000c260783b */ /* 0x000f240000000200 */
[----:B------:R-:W-:Y:S01]  /*3cc0*/  LOP3.LUT R162, R158, UR16, R161, 0x96, !PT ;  /* 0x000000109ea27c12 */ /* 0x000fe2000f8e96a1 */
[----:B------:R-:W-:Y:S01]  /*3cd0*/  UIADD3 UR16, UPT, UPT, UR21, -0x56f99767, URZ ;  /* 0xa906689915107890 */ /* 0x000fe2000fffe0ff */
[C---:B-1----:R-:W-:Y:S03]  /*3ce0*/  HMMA.16816.F32 R4, R68.reuse, R72, RZ ;  /* 0x000000484404723c */ /* 0x042fe600000018ff */
[----:B------:R-:W-:Y:S01]  /*3cf0*/  IMAD.WIDE.U32 R162, R162, -0x2daee0ad, RZ ;  /* 0xd2511f53a2a27825 */ /* 0x000fe200078e00ff */
[----:B------:R-:W-:Y:S03]  /*3d00*/  I2FP.F32.S32 R153, R152 ;  /* 0x0000009800997245 */ /* 0x000fe60000201400 */
[----:B------:R-:W-:Y:S01]  /*3d10*/  VIADD R158, R224, 0x20 ;  /* 0x00000020e09e7836 */ /* 0x000fe20000000000 */
[C---:B------:R-:W-:Y:S01]  /*3d20*/  HMMA.16816.F32 R8, R68.reuse, R74, RZ ;  /* 0x0000004a4408723c */ /* 0x040fe200000018ff */
[----:B------:R-:W-:Y:S01]  /*3d30*/  LDSM.16.M88.4 R72, [R148] ;  /* 0x000000009448783b */ /* 0x000fe20000000200 */
[----:B------:R-:W-:Y:S01]  /*3d40*/  LOP3.LUT R156, R166, UR16, R163, 0x96, !PT ;  /* 0x00000010a69c7c12 */ /* 0x000fe2000f8e96a3 */
[----:B------:R-:W-:Y:S01]  /*3d50*/  UIADD3 UR16, UPT, UPT, UR20, -0x4ab325aa, URZ ;  /* 0xb54cda5614107890 */ /* 0x000fe2000fffe0ff */
[----:B------:R-:W-:Y:S01]  /*3d60*/  IABS R158, R158 ;  /* 0x0000009e009e7213 */ /* 0x000fe20000000000 */
[C---:B------:R-:W-:Y:S02]  /*3d70*/  VIADD R152, R224.reuse, 0x18 ;  /* 0x00000018e0987836 */ /* 0x040fe40000000000 */
[C---:B------:R-:W-:Y:S01]  /*3d80*/  VIADD R165, R224.reuse, 0x11 ;  /* 0x00000011e0a57836 */ /* 0x040fe20000000000 */
[C---:B--2---:R-:W-:Y:S01]  /*3d90*/  HMMA.16816.F32 R12, R68.reuse, R76, RZ ;  /* 0x0000004c440c723c */ /* 0x044fe200000018ff */
[----:B------:R-:W-:Y:S02]  /*3da0*/  I2FP.F32.S32 R158, R158 ;  /* 0x0000009e009e7245 */ /* 0x000fe40000201400 */
[----:B------:R-:W-:Y:S02]  /*3db0*/  IABS R152, R152 ;  /* 0x0000009800987213 */ /* 0x000fe40000000000 */
[----:B------:R-:W-:Y:S02]  /*3dc0*/  IABS R165, R165 ;  /* 0x000000a500a57213 */ /* 0x000fe40000000000 */
[----:B------:R-:W-:Y:S01]  /*3dd0*/  I2FP.F32.S32 R152, R152 ;  /* 0x0000009800987245 */ /* 0x000fe20000201400 */
[----:B------:R-:W-:Y:S01]  /*3de0*/  HMMA.16816.F32 R16, R68, R78, RZ ;  /* 0x0000004e4410723c */ /* 0x000fe200000018ff */
[----:B------:R-:W1:Y:S01]  /*3df0*/  LDSM.16.M88.4 R68, [R194+0x800] ;  /* 0x00080000c244783b */ /* 0x000e620000000200 */
[----:B------:R-:W-:Y:S05]  /*3e00*/  I2FP.F32.S32 R165, R165 ;  /* 0x000000a500a57245 */ /* 0x000fea0000201400 */
        /* <DEDUP_REMOVED lines=35> */
[----:B------:R-:W-:Y:S01]  /*4040*/  LDSM.16.M88.4 R92, [R196+0x4000] ;  /* 0x00400000c45c783b */ /* 0x000fe20000000200 */
[C---:B---3--:R-:W-:Y:S08]  /*4050*/  HMMA.16816.F32 R4, R76.reuse, R80, R4 ;  /* 0x000000504c04723c */ /* 0x048ff00000001804 */
[C---:B------:R-:W-:Y:S01]  /*4060*/  HMMA.16816.F32 R8, R76.reuse, R82, R8 ;  /* 0x000000524c08723c */ /* 0x040fe20000001808 */
[----:B------:R-:W3:Y:S07]  /*4070*/  LDSM.16.M88.4 R80, [R190+0x4000] ;  /* 0x00400000be50783b */ /* 0x000eee0000000200 */
[C---:B-1----:R-:W-:Y:S08]  /*4080*/  HMMA.16816.F32 R12, R76.reuse, R68, R12 ;  /* 0x000000444c0c723c */ /* 0x042ff0000000180c */
[----:B------:R-:W-:Y:S01]  /*4090*/  HMMA.16816.F32 R16, R76, R70, R16 ;  /* 0x000000464c10723c */ /* 0x000fe20000001810 */
[----:B------:R-:W1:Y:S06]  /*40a0*/  LDSM.16.M88.4 R68, [R196+0x4800] ;  /* 0x00480000c444783b */ /* 0x000e6c0000000200 */
[----:B------:R-:W-:Y:S01]  /*40b0*/  LDSM.16.M88.4 R76, [R149+0x4000] ;  /* 0x00400000954c783b */ /* 0x000fe20000000200 */
[C---:B----4-:R-:W-:Y:S08]  /*40c0*/  HMMA.16816.F32 R4, R84.reuse, R88, R4 ;  /* 0x000000585404723c */ /* 0x050ff00000001804 */
[C---:B------:R-:W-:Y:S01]  /*40d0*/  HMMA.16816.F32 R8, R84.reuse, R90, R8 ;  /* 0x0000005a5408723c */ /* 0x040fe20000001808 */
[----:B------:R-:W4:Y:S07]  /*40e0*/  LDSM.16.M88.4 R88, [R186+0x4000] ;  /* 0x00400000ba58783b */ /* 0x000f2e0000000200 */
[C---:B--2---:R-:W-:Y:S08]  /*40f0*/  HMMA.16816.F32 R12, R84.reuse, R72, R12 ;  /* 0x00000048540c723c */ /* 0x044ff0000000180c */
[----:B------:R-:W-:Y:S01]  /*4100*/  HMMA.16816.F32 R16, R84, R74, R16 ;  /* 0x0000004a5410723c */ /* 0x000fe20000001810 */
[----:B------:R-:W-:Y:S06]  /*4110*/  LDSM.16.M88.4 R72, [R150+0x4000] ;  /* 0x004000009648783b */ /* 0x000fec0000000200 */
[----:B------:R-:W2:Y:S01]  /*4120*/  LDSM.16.M88.4 R84, [R194+0x4000] ;  /* 0x00400000c254783b */ /* 0x000ea20000000200 */
[C---:B---3--:R-:W-:Y:S08]  /*4130*/  HMMA.16816.F32 R4, R80.reuse, R92, R4 ;  /* 0x0000005c5004723c */ /* 0x048ff00000001804 */
[C---:B------:R-:W-:Y:S08]  /*4140*/  HMMA.16816.F32 R8, R80.reuse, R94, R8 ;  /* 0x0000005e5008723c */ /* 0x040ff00000001808 */
[C---:B-1----:R-:W-:Y:S08]  /*4150*/  HMMA.16816.F32 R12, R80.reuse, R68, R12 ;  /* 0x00000044500c723c */ /* 0x042ff0000000180c */
[----:B------:R-:W-:Y:S01]  /*4160*/  HMMA.16816.F32 R16, R80, R70, R16 ;  /* 0x000000465010723c */ /* 0x000fe20000001810 */
[----:B------:R-:W1:Y:S06]  /*4170*/  LDSM.16.M88.4 R68, [R194+0x4800] ;  /* 0x00480000c244783b */ /* 0x000e6c0000000200 */
[----:B------:R-:W-:Y:S01]  /*4180*/  LDSM.16.M88.4 R80, [R187+0x4000] ;  /* 0x00400000bb50783b */ /* 0x000fe20000000200 */
[C---:B----4-:R-:W-:Y:S08]  /*4190*/  HMMA.16816.F32 R4, R76.reuse, R88, R4 ;  /* 0x000000584c04723c */ /* 0x050ff00000001804 */
[C---:B------:R-:W-:Y:S08]  /*41a0*/  HMMA.16816.F32 R8, R76.reuse, R90, R8 ;  /* 0x0000005a4c08723c */ /* 0x040ff00000001808 */
[C---:B------:R-:W-:Y:S08]  /*41b0*/  HMMA.16816.F32 R12, R76.reuse, R96, R12 ;  /* 0x000000604c0c723c */ /* 0x040ff0000000180c */
[----:B------:R-:W-:Y:S01]  /*41c0*/  HMMA.16816.F32 R16, R76, R98, R16 ;  /* 0x000000624c10723c */ /* 0x000fe20000001810 */
[----:B------:R-:W3:Y:S07]  /*41d0*/  LDSM.16.M88.4 R76, [R148+0x4000] ;  /* 0x00400000944c783b */ /* 0x000eee0000000200 */
[C---:B--2---:R-:W-:Y:S08]  /*41e0*/  HMMA.16816.F32 R4, R72.reuse, R84, R4 ;  /* 0x000000544804723c */ /* 0x044ff00000001804 */
[C---:B------:R-:W-:Y:S08]  /*41f0*/  HMMA.16816.F32 R8, R72.reuse, R86, R8 ;  /* 0x000000564808723c */ /* 0x040ff00000001808 */
[C---:B-1----:R-:W-:Y:S08]  /*4200*/  HMMA.16816.F32 R12, R72.reuse, R68, R12 ;  /* 0x00000044480c723c */ /* 0x042ff0000000180c */
[----:B------:R-:W-:Y:S01]  /*4210*/  HMMA.16816.F32 R16, R72, R70, R16 ;  /* 0x000000464810723c */ /* 0x000fe20000001810 */
[----:B------:R-:W1:Y:S07]  /*4220*/  LDSM.16.M88.4 R68, [R187+0x4800] ;  /* 0x00480000bb44783b */ /* 0x000e6e0000000200 */
[C---:B---3--:R-:W-:Y:S08]  /*4230*/  HMMA.16816.F32 R4, R76.reuse, R80, R4 ;  /* 0x000000504c04723c */ /* 0x048ff00000001804 */
[C---:B------:R-:W-:Y:S11]  /*4240*/  HMMA.16816.F32 R8, R76.reuse, R82, R8 ;  /* 0x000000524c08723c */ /* 0x040ff60000001808 */
[----:B------:R-:W-:Y:S01]  /*4250*/  FFMA.FTZ R6, R153, -UR18, R6 ;  /* 0x8000001299067c23 */ /* 0x000fe20008010006 */
[----:B------:R-:W-:Y:S02]  /*4260*/  VIADD R153, R224, 0x19 ;  /* 0x00000019e0997836 */ /* 0x000fe40000000000 */
[----:B------:R-:W-:Y:S01]  /*4270*/  FFMA.FTZ R7, R158, -UR18, R7 ;  /* 0x800000129e077c23 */ /* 0x000fe20008010007 */
[----:B------:R-:W-:Y:S01]  /*4280*/  FFMA.FTZ R5, R152, -UR18, R5 ;  /* 0x8000001298057c23 */ /* 0x000fe20008010005 */
[----:B------:R-:W-:Y:S02]  /*4290*/  @P5 FSEL R6, R6, -INF , !P0 ;  /* 0xff80000006065808 */ /* 0x000fe40004000000 */
[----:B------:R-:W-:Y:S01]  /*42a0*/  IABS R153, R153 ;  /* 0x0000009900997213 */ /* 0x000fe20000000000 */
[----:B------:R-:W-:Y:S01]  /*42b0*/  FFMA.FTZ R11, R152, -UR18, R11 ;  /* 0x80000012980b7c23 */ /* 0x000fe2000801000b */
[----:B------:R-:W-:Y:S01]  /*42c0*/  @P5 FSEL R5, R5, -INF , !P2 ;  /* 0xff80000005055808 */ /* 0x000fe20005000000 */
[----:B------:R-:W-:Y:S01]  /*42d0*/  FFMA.FTZ R168, R6, UR13, -R154 ;  /* 0x0000000d06a87c23 */ /* 0x000fe2000801089a */
[----:B------:R-:W-:Y:S01]  /*42e0*/  I2FP.F32.S32 R153, R153 ;  /* 0x0000009900997245 */ /* 0x000fe20000201400 */
[----:B------:R-:W-:Y:S01]  /*42f0*/  FFMA.FTZ R8, R165, -UR18, R8 ;  /* 0x80000012a5087c23 */ /* 0x000fe20008010008 */
[C---:B-1----:R-:W-:Y:S03]  /*4300*/  HMMA.16816.F32 R12, R76.reuse, R68, R12 ;  /* 0x000000444c0c723c */ /* 0x042fe6000000180c */
[----:B------:R-:W-:Y:S01]  /*4310*/  FFMA.FTZ R4, R153, -UR18, R4 ;  /* 0x8000001299047c23 */ /* 0x000fe20008010004 */
[----:B------:R-:W-:Y:S01]  /*4320*/  @P5 FSEL R7, R7, -INF , !P2 ;  /* 0xff80000007075808 */ /* 0x000fe20005000000 */
[----:B------:R-:W-:Y:S01]  /*4330*/  FFMA.FTZ R10, R153, -UR18, R10 ;  /* 0x80000012990a7c23 */ /* 0x000fe2000801000a */
[-C--:B------:R-:W-:Y:S01]  /*4340*/  @P5 ISETP.GE.AND P2, PT, R151, R230.reuse, PT ;  /* 0x000000e69700520c */ /* 0x080fe20003f46270 */
[----:B------:R-:W-:Y:S01]  /*4350*/  VIADD R153, R224, 0x8 ;  /* 0x00000008e0997836 */ /* 0x000fe20000000000 */
[----:B------:R-:W-:Y:S03]  /*4360*/  HMMA.16816.F32 R16, R76, R70, R16 ;  /* 0x000000464c10723c */ /* 0x000fe60000001810 */
[----:B------:R-:W-:Y:S01]  /*4370*/  @P5 FSEL R4, R4, -INF , !P0 ;  /* 0xff80000004045808 */ /* 0x000fe20004000000 */
[----:B------:R-:W-:Y:S01]  /*4380*/  VIADD R152, R224, 0x9 ;  /* 0x00000009e0987836 */ /* 0x000fe20000000000 */
[----:B------:R-:W-:Y:S01]  /*4390*/  @P5 ISETP.GE.AND P0, PT, R157, R230, PT ;  /* 0x000000e69d00520c */ /* 0x000fe20003f06270 */
[----:B------:R-:W-:Y:S01]  /*43a0*/  FFMA.FTZ R169, R7, UR13, -R154 ;  /* 0x0000000d07a97c23 */ /* 0x000fe2000801089a */
[----:B------:R-:W-:Y:S01]  /*43b0*/  LOP3.LUT R157, R164, UR17, R167, 0x96, !PT ;  /* 0x00000011a49d7c12 */ /* 0x000fe2000f8e96a7 */
[----:B------:R-:W-:Y:S01]  /*43c0*/  VIADD R164, R224, 0x10 ;  /* 0x00000010e0a47836 */ /* 0x000fe20000000000 */
[----:B------:R-:W-:Y:S01]  /*43d0*/  @P5 FSEL R11, R11, -INF , !P1 ;  /* 0xff8000000b0b5808 */ /* 0x000fe20004800000 */
[----:B------:R-:W-:Y:S01]  /*43e0*/  UIADD3 UR17, UPT, UPT, UR20, 0x1715609d, URZ ;  /* 0x1715609d14117890 */ /* 0x000fe2000fffe0ff */
[----:B------:R-:W-:Y:S01]  /*43f0*/  IABS R152, R152 ;  /* 0x0000009800987213 */ /* 0x000fe20000000000 */
[----:B------:R-:W-:Y:S01]  /*4400*/  IMAD.WIDE.U32 R158, R157, -0x326172a9, RZ ;  /* 0xcd9e8d579d9e7825 */ /* 0x000fe200078e00ff */
[----:B------:R-:W-:Y:S03]  /*4410*/  IABS R164, R164 ;  /* 0x000000a400a47213 */ /* 0x000fe60000000000 */
[----:B------:R-:W-:Y:S01]  /*4420*/  FFMA.FTZ R14, R165, -UR18, R14 ;  /* 0x80000012a50e7c23 */ /* 0x000fe2000801000e */
[----:B------:R-:W-:Y:S01]  /*4430*/  IMAD.WIDE.U32 R156, R156, -0x326172a9, RZ ;  /* 0xcd9e8d579c9c7825 */ /* 0x000fe200078e00ff */
[----:B------:R-:W-:Y:S02]  /*4440*/  I2FP.F32.S32 R164, R164 ;  /* 0x000000a400a47245 */ /* 0x000fe40000201400 */
[----:B------:R-:W-:Y:S02]  /*4450*/  LOP3.LUT R166, R160, UR17, R159, 0x96, !PT ;  /* 0x00000011a0a67c12 */ /* 0x000fe4000f8e969f */
[----:B------:R-:W-:Y:S01]  /*4460*/  PRMT R151, R156, 0x7771, RZ ;  /* 0x000077719c977816 */ /* 0x000fe200000000ff */
[----:B------:R-:W-:Y:S01]  /*4470*/  FFMA.FTZ R9, R164, -UR18, R9 ;  /* 0x80000012a4097c23 */ /* 0x000fe20008010009 */
[----:B------:R-:W-:Y:S01]  /*4480*/  PRMT R160, R156, 0x7770, RZ ;  /* 0x000077709ca07816 */ /* 0x000fe200000000ff */
[----:B------:R-:W-:Y:S01]  /*4490*/  FFMA.FTZ R15, R164, -UR18, R15 ;  /* 0x80000012a40f7c23 */ /* 0x000fe2000801000f */
[----:B------:R-:W-:Y:S01]  /*44a0*/  @P5 FSEL R8, R8, -INF , !P4 ;  /* 0xff80000008085808 */ /* 0x000fe20006000000 */
[----:B------:R-:W-:Y:S01]  /*44b0*/  IMAD.WIDE.U32 R166, R166, -0x2daee0ad, RZ ;  /* 0xd2511f53a6a67825 */ /* 0x000fe200078e00ff */
[----:B------:R-:W-:Y:S02]  /*44c0*/  @P5 FSEL R9, R9, -INF , !P1 ;  /* 0xff80000009095808 */ /* 0x000fe40004800000 */
[----:B------:R-:W-:Y:S01]  /*44d0*/  ISETP.GT.U32.AND P1, PT, R151, UR12, PT ;  /* 0x0000000c97007c0c */ /* 0x000fe2000bf24070 */
[----:B------:R-:W-:Y:S01]  /*44e0*/  FFMA.FTZ R164, R4, UR13, -R155 ;  /* 0x0000000d04a47c23 */ /* 0x000fe2000801089b */
[----:B------:R-:W-:Y:S01]  /*44f0*/  IABS R151, R153 ;  /* 0x0000009900977213 */ /* 0x000fe20000000000 */
[----:B------:R-:W-:Y:S01]  /*4500*/  VIADD R153, R224, 0x1 ;  /* 0x00000001e0997836 */ /* 0x000fe20000000000 */
[----:B------:R-:W-:Y:S02]  /*4510*/  @P5 FSEL R10, R10, -INF , !P4 ;  /* 0xff8000000a0a5808 */ /* 0x000fe40006000000 */
[----:B------:R-:W-:Y:S01]  /*4520*/  LOP3.LUT R159, R158, UR16, R157, 0x96, !PT ;  /* 0x000000109e9f7c12 */ /* 0x000fe2000f8e969d */
[----:B------:R-:W-:Y:S01]  /*4530*/  UIADD3 UR16, UPT, UPT, UR21, 0x646e171e, URZ ;  /* 0x646e171e15107890 */ /* 0x000fe2000fffe0ff */
[----:B------:R-:W-:Y:S02]  /*4540*/  IABS R165, R153 ;  /* 0x0000009900a57213 */ /* 0x000fe40000000000 */
[----:B------:R-:W-:Y:S02]  /*4550*/  I2FP.F32.S32 R153, R152 ;  /* 0x0000009800997245 */ /* 0x000fe40000201400 */
[----:B------:R-:W-:Y:S02]  /*4560*/  ISETP.LE.U32.AND P4, PT, R160, UR12, PT ;  /* 0x0000000ca0007c0c */ /* 0x000fe4000bf83070 */
[----:B------:R-:W-:Y:S01]  /*4570*/  I2FP.F32.S32 R160, R151 ;  /* 0x0000009700a07245 */ /* 0x000fe20000201400 */
[----:B------:R-:W-:Y:S01]  /*4580*/  FFMA.FTZ R12, R153, -UR18, R12 ;  /* 0x80000012990c7c23 */ /* 0x000fe2000801000c */
[----:B------:R-:W-:Y:S01]  /*4590*/  LOP3.LUT R152, R159, 0xff, RZ, 0xc0, !PT ;  /* 0x000000ff9f987812 */ /* 0x000fe200078ec0ff */
[----:B------:R-:W-:Y:S01]  /*45a0*/  FFMA.FTZ R18, R153, -UR18, R18 ;  /* 0x8000001299127c23 */ /* 0x000fe20008010012 */
[C---:B------:R-:W-:Y:S01]  /*45b0*/  PRMT R151, R159.reuse, 0x7632, R151 ;  /* 0x000076329f977816 */ /* 0x040fe20000000097 */
[----:B------:R-:W-:Y:S01]  /*45c0*/  FFMA.FTZ R13, R160, -UR18, R13 ;  /* 0x80000012a00d7c23 */ /* 0x000fe2000801000d */
[----:B------:R-:W-:Y:S01]  /*45d0*/  @P5 FSEL R12, R12, -INF , !P3 ;  /* 0xff8000000c0c5808 */ /* 0x000fe20005800000 */
[----:B------:R-:W-:Y:S01]  /*45e0*/  FFMA.FTZ R19, R160, -UR18, R19 ;  /* 0x80000012a0137c23 */ /* 0x000fe20008010013 */
[----:B------:R-:W-:Y:S01]  /*45f0*/  @P5 FSEL R14, R14, -INF , !P3 ;  /* 0xff8000000e0e5808 */ /* 0x000fe20005800000 */
[----:B------:R-:W-:Y:S01]  /*4600*/  MUFU.EX2 R160, R169 ;  /* 0x000000a900a07308 */ /* 0x000fe20000000800 */
[----:B------:R-:W-:Y:S02]  /*4610*/  ISETP.LE.U32.AND P3, PT, R152, UR12, PT ;  /* 0x0000000c98007c0c */ /* 0x000fe4000bf63070 */
[----:B------:R-:W-:Y:S02]  /*4620*/  LOP3.LUT R152, R159, 0xffff, RZ, 0xc0, !PT ;  /* 0x0000ffff9f987812 */ /* 0x000fe400078ec0ff */
[----:B------:R-:W-:Y:S02]  /*4630*/  LOP3.LUT R151, R151, 0xff, RZ, 0xc0, !PT ;  /* 0x000000ff97977812 */ /* 0x000fe400078ec0ff */
[----:B------:R-:W-:Y:S02]  /*4640*/  I2FP.F32.S32 R165, R165 ;  /* 0x000000a500a57245 */ /* 0x000fe40000201400 */
[----:B------:R-:W-:Y:S02]  /*4650*/  @P5 FSEL R15, R15, -INF , !P6 ;  /* 0xff8000000f0f5808 */ /* 0x000fe40007000000 */
[----:B------:R-:W-:Y:S01]  /*4660*/  @P5 FSEL R13, R13, -INF , !P6 ;  /* 0xff8000000d0d5808 */ /* 0x000fe20007000000 */
[----:B------:R-:W-:Y:S01]  /*4670*/  FFMA.FTZ R16, R165, -UR18, R16 ;  /* 0x80000012a5107c23 */ /* 0x000fe20008010010 */
[----:B------:R-:W-:Y:S01]  /*4680*/  ISETP.LE.U32.AND P6, PT, R151, UR12, PT ;  /* 0x0000000c97007c0c */ /* 0x000fe2000bfc3070 */
[----:B------:R-:W-:Y:S01]  /*4690*/  FFMA.FTZ R165, R5, UR13, -R155 ;  /* 0x0000000d05a57c23 */ /* 0x000fe2000801089b */
[----:B------:R-:W-:Y:S02]  /*46a0*/  SHF.R.U32.HI R153, RZ, 0x8, R152 ;  /* 0x00000008ff997819 */ /* 0x000fe40000011698 */
[----:B------:R-:W-:Y:S01]  /*46b0*/  IABS R151, R224 ;  /* 0x000000e000977213 */ /* 0x000fe20000000000 */
[----:B------:R-:W1:Y:S01]  /*46c0*/  MUFU.EX2 R152, R164 ;  /* 0x000000a400987308 */ /* 0x000e620000000800 */
[C---:B------:R-:W-:Y:S02]  /*46d0*/  PRMT R158, R156.reuse, 0x7772, RZ ;  /* 0x000077729c9e7816 */ /* 0x040fe400000000ff */
[----:B------:R-:W-:Y:S02]  /*46e0*/  PRMT R157, R156, 0x7773, RZ ;  /* 0x000077739c9d7816 */ /* 0x000fe400000000ff */
[----:B------:R-:W-:Y:S02]  /*46f0*/  LOP3.LUT R156, R162, UR16, R167, 0x96, !PT ;  /* 0x00000010a29c7c12 */ /* 0x000fe4000f8e96a7 */
[C---:B------:R-:W-:Y:S02]  /*4700*/  PRMT R167, R166.reuse, 0x7773, RZ ;  /* 0x00007773a6a77816 */ /* 0x040fe400000000ff */
[C---:B------:R-:W-:Y:S02]  /*4710*/  PRMT R163, R166.reuse, 0x7770, RZ ;  /* 0x00007770a6a37816 */ /* 0x040fe400000000ff */
[C---:B------:R-:W-:Y:S02]  /*4720*/  PRMT R162, R166.reuse, 0x7771, RZ ;  /* 0x00007771a6a27816 */ /* 0x040fe400000000ff */
[----:B------:R-:W-:Y:S01]  /*4730*/  PRMT R161, R166, 0x7772, RZ ;  /* 0x00007772a6a17816 */ /* 0x000fe200000000ff */
[----:B-1----:R-:W-:Y:S01]  /*4740*/  @!P3 FADD.FTZ R152, -R152, -RZ ;  /* 0x800000ff9898b221 */ /* 0x002fe20000010100 */
[----:B------:R-:W-:Y:S01]  /*4750*/  LOP3.LUT R153, R153, 0xffff, RZ, 0xc0, !PT ;  /* 0x0000ffff99997812 */ /* 0x000fe200078ec0ff */
[----:B------:R-:W-:Y:S01]  /*4760*/  FFMA.FTZ R164, R12, UR13, -R155 ;  /* 0x0000000d0ca47c23 */ /* 0x000fe2000801089b */
[----:B------:R-:W-:Y:S02]  /*4770*/  I2FP.F32.S32 R166, R151 ;  /* 0x0000009700a67245 */ /* 0x000fe40000201400 */
[----:B------:R-:W-:Y:S01]  /*4780*/  @P5 FSEL R16, R16, -INF , !P0 ;  /* 0xff80000010105808 */ /* 0x000fe20004000000 */
[----:B------:R1:W-:Y:S01]  /*4790*/  MUFU.EX2 R151, R165 ;  /* 0x000000a500977308 */ /* 0x0003e20000000800 */
[----:B------:R-:W-:Y:S01]  /*47a0*/  @P5 FSEL R18, R18, -INF , !P0 ;  /* 0xff80000012125808 */ /* 0x000fe20004000000 */
[----:B------:R-:W-:Y:S01]  /*47b0*/  FFMA.FTZ R17, R166, -UR18, R17 ;  /* 0x80000012a6117c23 */ /* 0x000fe20008010011 */
[----:B------:R-:W-:Y:S01]  /*47c0*/  ISETP.LE.U32.AND P0, PT, R153, UR12, PT ;  /* 0x0000000c99007c0c */ /* 0x000fe2000bf03070 */
[----:B------:R-:W-:Y:S06]  /*47d0*/  FFMA.FTZ R166, R8, UR13, -R155 ;  /* 0x0000000d08a67c23 */ /* 0x000fec000801089b */
[----:B------:R-:W2:Y:S01]  /*47e0*/  MUFU.EX2 R153, R168 ;  /* 0x000000a800997308 */ /* 0x000ea20000000800 */
[----:B------:R-:W-:Y:S01]  /*47f0*/  SHF.R.U32.HI R159, RZ, 0x18, R159 ;  /* 0x00000018ff9f7819 */ /* 0x000fe2000001169f */
[--C-:B------:R-:W-:Y:S01]  /*4800*/  FFMA.FTZ R172, R16, UR13, -R155.reuse ;  /* 0x0000000d10ac7c23 */ /* 0x100fe2000801089b */
[----:B------:R-:W-:Y:S07]  /*4810*/  @P5 FSEL R17, R17, -INF , !P2 ;  /* 0xff80000011115808 */ /* 0x000fee0005000000 */
[----:B------:R-:W-:Y:S01]  /*4820*/  MUFU.EX2 R164, R164 ;  /* 0x000000a400a47308 */ /* 0x000fe20000000800 */
[----:B------:R-:W-:Y:S01]  /*4830*/  @P5 FSEL R19, R19, -INF , !P2 ;  /* 0xff80000013135808 */ /* 0x000fe20005000000 */
[--C-:B------:R-:W-:Y:S01]  /*4840*/  FFMA.FTZ R174, R18, UR13, -R154.reuse ;  /* 0x0000000d12ae7c23 */ /* 0x100fe2000801089a */
[----:B------:R-:W-:Y:S01]  /*4850*/  ISETP.GT.U32.AND P2, PT, R158, UR12, PT ;  /* 0x0000000c9e007c0c */ /* 0x000fe2000bf44070 */
[--C-:B------:R-:W-:Y:S01]  /*4860*/  FFMA.FTZ R158, R11, UR13, -R154.reuse ;  /* 0x0000000d0b9e7c23 */ /* 0x100fe2000801089a */
[----:B------:R-:W-:Y:S01]  /*4870*/  ISETP.LE.U32.AND P5, PT, R159, UR12, PT ;  /* 0x0000000c9f007c0c */ /* 0x000fe2000bfa3070 */
[----:B------:R-:W-:Y:S01]  /*4880*/  FFMA.FTZ R159, R10, UR13, -R154 ;  /* 0x0000000d0a9f7c23 */ /* 0x000fe2000801089a */
[----:B-1----:R-:W-:Y:S01]  /*4890*/  FFMA.FTZ R165, R9, UR13, -R155 ;  /* 0x0000000d09a57c23 */ /* 0x002fe2000801089b */
[----:B------:R-:W-:Y:S02]  /*48a0*/  ISETP.GT.U32.AND P3, PT, R157, UR12, PT ;  /* 0x0000000c9d007c0c */ /* 0x000fe4000bf64070 */
[----:B------:R-:W1:Y:S01]  /*48b0*/  MUFU.EX2 R166, R166 ;  /* 0x000000a600a67308 */ /* 0x000e620000000800 */
[----:B--2---:R-:W-:Y:S01]  /*48c0*/  @!P6 FADD.FTZ R153, -R153, -RZ ;  /* 0x800000ff9999e221 */ /* 0x004fe20000010100 */
[----:B------:R-:W-:Y:S01]  /*48d0*/  ISETP.GT.U32.AND P6, PT, R162, UR12, PT ;  /* 0x0000000ca2007c0c */ /* 0x000fe2000bfc4070 */
[----:B------:R-:W-:Y:S01]  /*48e0*/  @!P0 FADD.FTZ R151, -R151, -RZ ;  /* 0x800000ff97978221 */ /* 0x000fe20000010100 */
[C---:B------:R-:W-:Y:S06]  /*48f0*/  PRMT R162, R156.reuse, 0x7632, R162 ;  /* 0x000076329ca27816 */ /* 0x040fec00000000a2 */
[----:B------:R-:W2:Y:S01]  /*4900*/  MUFU.EX2 R159, R159 ;  /* 0x0000009f009f7308 */ /* 0x000ea20000000800 */
[----:B------:R-:W-:Y:S01]  /*4910*/  LOP3.LUT R169, R156, 0xffff, RZ, 0xc0, !PT ;  /* 0x0000ffff9ca97812 */ /* 0x000fe200078ec0ff */
[----:B------:R-:W-:Y:S01]  /*4920*/  FFMA.FTZ R168, R15, UR13, -R154 ;  /* 0x0000000d0fa87c23 */ /* 0x000fe2000801089a */
[----:B------:R-:W-:Y:S07]  /*4930*/  LOP3.LUT R173, R162, 0xff, RZ, 0xc0, !PT ;  /* 0x000000ffa2ad7812 */ /* 0x000fee00078ec0ff */
[----:B------:R-:W3:Y:S01]  /*4940*/  MUFU.EX2 R158, R158 ;  /* 0x0000009e009e7308 */ /* 0x000ee20000000800 */
[----:B------:R-:W-:Y:S01]  /*4950*/  SHF.R.U32.HI R169, RZ, 0x8, R169 ;  /* 0x00000008ffa97819 */ /* 0x000fe200000116a9 */
[----:B------:R-:W-:Y:S01]  /*4960*/  @!P5 FADD.FTZ R160, -R160, -RZ ;  /* 0x800000ffa0a0d221 */ /* 0x000fe20000010100 */
[----:B------:R-:W-:Y:S07]  /*4970*/  LOP3.LUT R157, R156, 0xff, RZ, 0xc0, !PT ;  /* 0x000000ff9c9d7812 */ /* 0x000fee00078ec0ff */
[----:B------:R-:W4:Y:S01]  /*4980*/  MUFU.EX2 R165, R165 ;  /* 0x000000a500a57308 */ /* 0x000f220000000800 */
[----:B------:R-:W-:Y:S01]  /*4990*/  LOP3.LUT R169, R169, 0xffff, RZ, 0xc0, !PT ;  /* 0x0000ffffa9a97812 */ /* 0x000fe200078ec0ff */
[----:B-1----:R-:W-:Y:S01]  /*49a0*/  @!P4 FADD.FTZ R166, -R166, -RZ ;  /* 0x800000ffa6a6c221 */ /* 0x002fe20000010100 */
[----:B------:R-:W-:Y:S07]  /*49b0*/  ISETP.LE.U32.AND P4, PT, R157, UR12, PT ;  /* 0x0000000c9d007c0c */ /* 0x000fee000bf83070 */
[----:B------:R1:W1:Y:S01]  /*49c0*/  MUFU.EX2 R162, R172 ;  /* 0x000000ac00a27308 */ /* 0x0002620000000800 */
[----:B------:R-:W-:Y:S01]  /*49d0*/  ISETP.LE.U32.AND P0, PT, R163, UR12, PT ;  /* 0x0000000ca3007c0c */ /* 0x000fe2000bf03070 */
[----:B--2---:R-:W-:Y:S01]  /*49e0*/  @P2 FADD.FTZ R159, -R159, -RZ ;  /* 0x800000ff9f9f2221 */ /* 0x004fe20000010100 */
[----:B------:R-:W-:Y:S01]  /*49f0*/  ISETP.LE.U32.AND P2, PT, R173, UR12, PT ;  /* 0x0000000cad007c0c */ /* 0x000fe2000bf43070 */
[--C-:B------:R-:W-:Y:S01]  /*4a00*/  FFMA.FTZ R163, R13, UR13, -R155.reuse ;  /* 0x0000000d0da37c23 */ /* 0x100fe2000801089b */
[----:B------:R-:W-:Y:S01]  /*4a10*/  F2FP.RELU.F16.F32.PACK_AB R173, R151, R152 ;  /* 0x0000009897ad723e */ /* 0x000fe200000008ff */
[----:B---3--:R-:W-:Y:S01]  /*4a20*/  @P3 FADD.FTZ R158, -R158, -RZ ;  /* 0x800000ff9e9e3221 */ /* 0x008fe20000010100 */
[----:B------:R-:W-:Y:S01]  /*4a30*/  ISETP.LE.U32.AND P3, PT, R169, UR12, PT ;  /* 0x0000000ca9007c0c */ /* 0x000fe2000bf63070 */
[----:B------:R-:W-:Y:S01]  /*4a40*/  FFMA.FTZ R155, R17, UR13, -R155 ;  /* 0x0000000d119b7c23 */ /* 0x000fe2000801089b */
[----:B------:R-:W-:Y:S01]  /*4a50*/  F2FP.RELU.F16.F32.PACK_AB R169, R160, R153 ;  /* 0x00000099a0a9723e */ /* 0x000fe200000008ff */
[----:B----4-:R-:W-:Y:S01]  /*4a60*/  @P1 FADD.FTZ R165, -R165, -RZ ;  /* 0x800000ffa5a51221 */ /* 0x010fe20000010100 */
[----:B------:R-:W-:Y:S01]  /*4a70*/  STS [R212], R173 ;  /* 0x000000add4007388 */ /* 0x000fe20000000800 */
[----:B------:R-:W-:Y:S01]  /*4a80*/  SHF.R.U32.HI R157, RZ, 0x18, R156 ;  /* 0x00000018ff9d7819 */ /* 0x000fe2000001169c */
[----:B------:R-:W2:Y:S01]  /*4a90*/  MUFU.EX2 R163, R163 ;  /* 0x000000a300a37308 */ /* 0x000ea20000000800 */
[----:B------:R-:W-:Y:S03]  /*4aa0*/  ISETP.GT.U32.AND P5, PT, R161, UR12, PT ;  /* 0x0000000ca1007c0c */ /* 0x000fe6000bfa4070 */
[----:B------:R-:W-:Y:S01]  /*4ab0*/  STS [R212+0x400], R169 ;  /* 0x000400a9d4007388 */ /* 0x000fe20000000800 */
[----:B-1----:R-:W-:Y:S01]  /*4ac0*/  F2FP.RELU.F16.F32.PACK_AB R172, R165, R166 ;  /* 0x000000a6a5ac723e */ /* 0x002fe200000008ff */
[--C-:B------:R-:W-:Y:S01]  /*4ad0*/  FFMA.FTZ R161, R14, UR13, -R154.reuse ;  /* 0x0000000d0ea17c23 */ /* 0x100fe2000801089a */
[----:B------:R-:W-:Y:S01]  /*4ae0*/  FFMA.FTZ R154, R19, UR13, -R154 ;  /* 0x0000000d139a7c23 */ /* 0x000fe2000801089a */
[----:B------:R-:W-:Y:S02]  /*4af0*/  ISETP.LE.U32.AND P1, PT, R157, UR12, PT ;  /* 0x0000000c9d007c0c */ /* 0x000fe4000bf23070 */
[----:B------:R-:W1:Y:S01]  /*4b00*/  MUFU.EX2 R156, R168 ;  /* 0x000000a8009c7308 */ /* 0x000e620000000800 */
[----:B------:R3:W-:Y:S01]  /*4b10*/  STS [R233], R172 ;  /* 0x000000ace9007388 */ /* 0x0007e20000000800 */
[----:B------:R-:W-:Y:S01]  /*4b20*/  @!P4 FADD.FTZ R164, -R164, -RZ ;  /* 0x800000ffa4a4c221 */ /* 0x000fe20000010100 */
[----:B------:R-:W-:Y:S07]  /*4b30*/  ISETP.GT.U32.AND P4, PT, R167, UR12, PT ;  /* 0x0000000ca7007c0c */ /* 0x000fee000bf84070 */
[----:B------:R-:W4:Y:S01]  /*4b40*/  MUFU.EX2 R157, R161 ;  /* 0x000000a1009d7308 */ /* 0x000f220000000800 */
[----:B------:R-:W-:Y:S01]  /*4b50*/  F2FP.RELU.F16.F32.PACK_AB R176, R158, R159 ;  /* 0x0000009f9eb0723e */ /* 0x000fe200000008ff */
[----:B------:R-:W-:Y:S01]  /*4b60*/  @!P0 FADD.FTZ R162, -R162, -RZ ;  /* 0x800000ffa2a28221 */ /* 0x000fe20000010100 */
[----:B--2---:R-:W-:Y:S07]  /*4b70*/  @!P3 FADD.FTZ R163, -R163, -RZ ;  /* 0x800000ffa3a3b221 */ /* 0x004fee0000010100 */
[----:B------:R-:W2:Y:S01]  /*4b80*/  MUFU.EX2 R161, R155 ;  /* 0x0000009b00a17308 */ /* 0x000ea20000000800 */
[----:B------:R3:W3:Y:S01]  /*4b90*/  LDG.E R167, desc[UR24][R170.64+0x20] ;  /* 0x00002018aaa77981 */ /* 0x0006e2000c1e1900 */
[----:B------:R-:W-:Y:S08]  /*4ba0*/  FSETP.GE.FTZ.AND P0, PT, R151, RZ, PT ;  /* 0x000000ff9700720b */ /* 0x000ff00003f16000 */
[----:B------:R-:W2:Y:S01]  /*4bb0*/  MUFU.EX2 R155, R174 ;  /* 0x000000ae009b7308 */ /* 0x000ea20000000800 */
[----:B------:R-:W-:Y:S01]  /*4bc0*/  STS [R233+0x400], R176 ;  /* 0x000400b0e9007388 */ /* 0x000fe20000000800 */
[----:B-1----:R-:W-:Y:S01]  /*4bd0*/  @!P1 FADD.FTZ R156, -R156, -RZ ;  /* 0x800000ff9c9c9221 */ /* 0x002fe20000010100 */
[----:B------:R-:W-:Y:S07]  /*4be0*/  FSETP.GE.FTZ.AND P1, PT, R152, RZ, PT ;  /* 0x000000ff9800720b */ /* 0x000fee0003f36000 */
[----:B------:R-:W1:Y:S01]  /*4bf0*/  MUFU.EX2 R154, R154 ;  /* 0x0000009a009a7308 */ /* 0x000e620000000800 */
[----:B------:R-:W3:Y:S01]  /*4c00*/  LDG.E R168, desc[UR24][R170.64] ;  /* 0x00000018aaa87981 */ /* 0x000ee2000c1e1900 */
[----:B----4-:R-:W-:Y:S01]  /*4c10*/  @!P2 FADD.FTZ R157, -R157, -RZ ;  /* 0x800000ff9d9da221 */ /* 0x010fe20000010100 */
[----:B------:R-:W-:Y:S02]  /*4c20*/  FSETP.GE.FTZ.AND P2, PT, R165, RZ, PT ;  /* 0x000000ffa500720b */ /* 0x000fe40003f56000 */
[----:B------:R-:W-:Y:S01]  /*4c30*/  FSETP.GE.FTZ.AND P3, PT, R166, RZ, PT ;  /* 0x000000ffa600720b */ /* 0x000fe20003f76000 */
[----:B--2---:R-:W-:Y:S01]  /*4c40*/  @P6 FADD.FTZ R161, -R161, -RZ ;  /* 0x800000ffa1a16221 */ /* 0x004fe20000010100 */
[----:B------:R-:W-:Y:S01]  /*4c50*/  FSETP.GE.FTZ.AND P6, PT, R153, RZ, PT ;  /* 0x000000ff9900720b */ /* 0x000fe20003fd6000 */
[----:B------:R-:W-:Y:S01]  /*4c60*/  @P5 FADD.FTZ R155, -R155, -RZ ;  /* 0x800000ff9b9b5221 */ /* 0x000fe20000010100 */
[----:B------:R-:W-:Y:S02]  /*4c70*/  F2FP.RELU.F16.F32.PACK_AB R174, R163, R164 ;  /* 0x000000a4a3ae723e */ /* 0x000fe400000008ff */
[----:B---3--:R-:W-:Y:S01]  /*4c80*/  F2FP.RELU.F16.F32.PACK_AB R172, R156, R157 ;  /* 0x0000009d9cac723e */ /* 0x008fe200000008ff */
[----:B-1----:R-:W-:Y:S01]  /*4c90*/  @P4 FADD.FTZ R154, -R154, -RZ ;  /* 0x800000ff9a9a4221 */ /* 0x002fe20000010100 */
[----:B------:R-:W-:Y:S01]  /*4ca0*/  F2FP.RELU.F16.F32.PACK_AB R173, R161, R162 ;  /* 0x000000a2a1ad723e */ /* 0x000fe200000008ff */
[----:B------:R-:W-:Y:S01]  /*4cb0*/  STS [R231], R174 ;  /* 0x000000aee7007388 */ /* 0x000fe20000000800 */
[----:B------:R-:W-:Y:S02]  /*4cc0*/  ISETP.NE.AND P4, PT, R228, RZ, PT ;  /* 0x000000ffe400720c */ /* 0x000fe40003f85270 */
[----:B------:R-:W-:Y:S03]  /*4cd0*/  F2FP.RELU.F16.F32.PACK_AB R169, R154, R155 ;  /* 0x0000009b9aa9723e */ /* 0x000fe600000008ff */
[----:B------:R-:W-:Y:S01]  /*4ce0*/  STS [R231+0x400], R172 ;  /* 0x000400ace7007388 */ /* 0x000fe20000000800 */
[----:B------:R-:W-:Y:S05]  /*4cf0*/  FSETP.GE.FTZ.AND P5, PT, R160, RZ, PT ;  /* 0x000000ffa000720b */ /* 0x000fea0003fb6000 */
        /* <DEDUP_REMOVED lines=10> */
[C---:B-1----:R-:W-:Y:S08]  /*4da0*/  HMMA.16816.F32 R4, R68.reuse, R72, RZ ;  /* 0x000000484404723c */ /* 0x042ff000000018ff */
[C---:B------:R-:W-:Y:S01]  /*4db0*/  HMMA.16816.F32 R8, R68.reuse, R74, RZ ;  /* 0x0000004a4408723c */ /* 0x040fe200000018ff */
[----:B------:R-:W-:Y:S07]  /*4dc0*/  LDSM.16.M88.4 R72, [R184+0xc000] ;  /* 0x00c00000b848783b */ /* 0x000fee0000000200 */
[C---:B--2---:R-:W-:Y:S08]  /*4dd0*/  HMMA.16816.F32 R12, R68.reuse, R76, RZ ;  /* 0x0000004c440c723c */ /* 0x044ff000000018ff */
[----:B------:R-:W-:Y:S01]  /*4de0*/  HMMA.16816.F32 R16, R68, R78, RZ ;  /* 0x0000004e4410723c */ /* 0x000fe200000018ff */
        /* <DEDUP_REMOVED lines=70> */
[C---:B------:R-:W-:Y:S01]  /*5250*/  FADD.FTZ R171, -R168.reuse, R5 ;  /* 0x00000005a8ab7221 */ /* 0x040fe20000010100 */
[C---:B------:R-:W-:Y:S04]  /*5260*/  FADD.FTZ R169, -R168.reuse, R4 ;  /* 0x00000004a8a97221 */ /* 0x040fe80000010100 */
[-C--:B------:R-:W-:Y:S01]  /*5270*/  FSEL R170, R171, R168.reuse, P0 ;  /* 0x000000a8abaa7208 */ /* 0x080fe20000000000 */
[----:B------:R-:W-:Y:S03]  /*5280*/  HMMA.16816.F32 R16, R92, R74, R16 ;  /* 0x0000004a5c10723c */ /* 0x000fe60000001810 */
[----:B------:R-:W-:Y:S01]  /*5290*/  FSEL R169, R169, R168, P1 ;  /* 0x000000a8a9a97208 */ /* 0x000fe20000800000 */
[----:B------:R-:W-:Y:S01]  /*52a0*/  FMUL.FTZ R170, R151, R170 ;  /* 0x000000aa97aa7220 */ /* 0x000fe20000410000 */
[----:B------:R-:W-:Y:S01]  /*52b0*/  FSETP.GE.FTZ.AND P0, PT, R161, RZ, PT ;  /* 0x000000ffa100720b */ /* 0x000fe20003f16000 */
[----:B------:R-:W-:Y:S01]  /*52c0*/  FADD.FTZ R171, -R168, R9 ;  /* 0x00000009a8ab7221 */ /* 0x000fe20000010100 */
        /* <DEDUP_REMOVED lines=19> */
[----:B------:R-:W-:Y:S01]  /*5400*/  F2FP.F16.F32.PACK_AB R152, R152, R151 ;  /* 0x000000979898723e */ /* 0x000fe200000000ff */
[----:B------:R-:W-:Y:S01]  /*5410*/  FADD.FTZ R164, -R167, R7 ;  /* 0x00000007a7a47221 */ /* 0x000fe20000010100 */
[----:B------:R-:W-:Y:S01]  /*5420*/  F2FP.F16.F32.PACK_AB R166, R166, R171 ;  /* 0x000000aba6a6723e */ /* 0x000fe200000000ff */
[----:B------:R-:W-:Y:S01]  /*5430*/  FMUL.FTZ R165, R162, R165 ;  /* 0x000000a5a2a57220 */ /* 0x000fe20000410000 */
[----:B------:R-:W-:Y:S01]  /*5440*/  FMUL.FTZ R168, R161, R168 ;  /* 0x000000a8a1a87220 */ /* 0x000fe20000410000 */
[----:B------:R-:W-:Y:S01]  /*5450*/  FADD.FTZ R162, -R167, R6 ;  /* 0x00000006a7a27221 */ /* 0x000fe20000010100 */
        /* <DEDUP_REMOVED lines=58> */
.L_x_1831:
[----:B------:R-:W-:Y:S01]  /*5800*/  FADD.FTZ R10, -R167, R10 ;  /* 0x0000000aa70a7221 */ /* 0x000fe20000010100 */
[----:B------:R-:W-:Y:S01]  /*5810*/  FSETP.GE.FTZ.AND P0, PT, R159, RZ, PT ;  /* 0x000000ff9f00720b */ /* 0x000fe20003f16000 */
[C---:B------:R-:W-:Y:S01]  /*5820*/  FADD.FTZ R4, -R167.reuse, R11 ;  /* 0x0000000ba7047221 */ /* 0x040fe20000010100 */
[-C--:B------:R-:W-:Y:S01]  /*5830*/  FSEL R162, R162, R167.reuse, P6 ;  /* 0x000000a7a2a27208 */ /* 0x080fe20003000000 */
[C---:B-1----:R-:W-:Y:S01]  /*5840*/  FADD.FTZ R6, -R167.reuse, R15 ;  /* 0x0000000fa7067221 */ /* 0x042fe20000010100 */
[-C--:B------:R-:W-:Y:S01]  /*5850*/  FSEL R10, R10, R167.reuse, P0 ;  /* 0x000000a70a0a7208 */ /* 0x080fe20000000000 */
[----:B------:R-:W-:Y:S01]  /*5860*/  FADD.FTZ R14, -R167, R14 ;  /* 0x0000000ea70e7221 */ /* 0x000fe20000010100 */
        /* <DEDUP_REMOVED lines=153> */
.L_x_1832:
        /* <DEDUP_REMOVED lines=205> */
[----:B------:R-:W-:Y:S01]  /*6ed0*/  LDSM.16.MT88.4 R84, [R188+0x3000] ;  /* 0x00300000bc54783b */ /* 0x000fe20000004200 */
        /* <DEDUP_REMOVED lines=16> */
[----:B------:R-:W-:Y:S04]  /*6fe0*/  LDSM.16.MT88.4 R16, [R188+0x1000] ;  /* 0x00100000bc10783b */ /* 0x000fe80000004200 */
[----:B------:R-:W-:Y:S01]  /*6ff0*/  LDSM.16.MT88.4 R92, [R191+-0x800] ;  /* 0xfff80000bf5c783b */ /* 0x000fe20000004200 */
[-C--:B----4-:R-:W-:Y:S08]  /*7000*/  HMMA.16816.F32 R132, R4, R68.reuse, R132 ;  /* 0x000000440484723c */ /* 0x090ff00000001884 */
[C---:B------:R-:W-:Y:S08]  /*7010*/  HMMA.16816.F32 R136, R12.reuse, R68, R136 ;  /* 0x000000440c88723c */ /* 0x040ff00000001888 */
[-C--:B------:R-:W-:Y:S01]  /*7020*/  HMMA.16816.F32 R140, R12, R70.reuse, R140 ;  /* 0x000000460c8c723c */ /* 0x080fe2000000188c */
[----:B------:R-:W1:Y:S07]  /*7030*/  LDSM.16.MT88.4 R12, [R188+0x4800] ;  /* 0x00480000bc0c783b */ /* 0x000e6e0000004200 */
[----:B------:R-:W-:Y:S01]  /*7040*/  HMMA.16816.F32 R144, R4, R70, R144 ;  /* 0x000000460490723c */ /* 0x000fe20000001890 */
[----:B------:R-:W4:Y:S04]  /*7050*/  LDSM.16.MT88.4 R4, [R193+-0x1000] ;  /* 0xfff00000c104783b */ /* 0x000f280000004200 */
[----:B------:R-:W4:Y:S03]  /*7060*/  LDSM.16.MT88.4 R68, [R191+-0x1000] ;  /* 0xfff00000bf44783b */ /* 0x000f260000004200 */
        /* <DEDUP_REMOVED lines=10> */
[-C--:B-1----:R-:W-:Y:S08]  /*7110*/  HMMA.16816.F32 R132, R72, R12.reuse, R132 ;  /* 0x0000000c4884723c */ /* 0x082ff00000001884 */
        /* <DEDUP_REMOVED lines=251> */
.L_x_1834:
[----:B------:R-:W2:Y:S01]  /*80d0*/  LDCU.64 UR10, c[0x0][0x5c0] ;  /* 0x0000b800ff0a77ac */ /* 0x000ea20008000a00 */
[----:B-1----:R-:W-:-:S05]  /*80e0*/  IADD3 R40, PT, PT, R229, R232, RZ ;  /* 0x000000e8e5287210 */ /* 0x002fca0007ffe0ff */
[C---:B--2---:R-:W-:Y:S02]  /*80f0*/  IMAD R3, R40.reuse, UR11, RZ ;  /* 0x0000000b28037c24 */ /* 0x044fe4000f8e02ff */
[----:B------:R-:W-:-:S05]  /*8100*/  IMAD.WIDE.U32 R40, R40, UR10, RZ ;  /* 0x0000000a28287c25 */ /* 0x000fca000f8e00ff */
[----:B------:R-:W-:Y:S02]  /*8110*/  IADD3 R3, PT, PT, R41, R3, RZ ;  /* 0x0000000329037210 */ /* 0x000fe40007ffe0ff */
.L_x_1835:
        /* <DEDUP_REMOVED lines=11> */
.L_x_1836:
[----:B------:R-:W1:Y:S01]  /*81d0*/  LDCU.64 UR6, c[0x0][0x5c8] ;  /* 0x0000b900ff0677ac */ /* 0x000e620008000a00 */
[----:B------:R-:W-:-:S05]  /*81e0*/  IADD3 R52, PT, PT, R229, R232, RZ ;  /* 0x000000e8e5347210 */ /* 0x000fca0007ffe0ff */
[C---:B-1----:R-:W-:Y:S02]  /*81f0*/  IMAD R0, R52.reuse, UR7, RZ ;  /* 0x0000000734007c24 */ /* 0x042fe4000f8e02ff */
[----:B------:R-:W-:-:S05]  /*8200*/  IMAD.WIDE.U32 R52, R52, UR6, RZ ;  /* 0x0000000634347c25 */ /* 0x000fca000f8e00ff */
[----:B------:R-:W-:-:S07]  /*8210*/  IADD3 R0, PT, PT, R53, R0, RZ ;  /* 0x0000000035007210 */ /* 0x000fce0007ffe0ff */
.L_x_1837:
[----:B------:R-:W-:Y:S01]  /*8220*/  BAR.SYNC.DEFER_BLOCKING 0x0 ;  /* 0x0000000000007b1d */ /* 0x000fe20000010000 */
[----:B------:R-:W-:Y:S01]  /*8230*/  USHF.L.U32 UR12, UR23, 0x6, URZ ;  /* 0x00000006170c7899 */ /* 0x000fe200080006ff */
[----:B------:R-:W-:-:S03]  /*8240*/  ISETP.GE.AND P3, PT, R206, R217, PT ;  /* 0x000000d9ce00720c */ /* 0x000fc60003f66270 */
        /* <DEDUP_REMOVED lines=8> */
[----:B------:R-:W-:Y:S01]  /*82d0*/  UIMAD UR14, UR12, UR11, UR14 ;  /* 0x0000000b0c0e72a4 */ /* 0x000fe2000f8e020e */
[----:B------:R-:W-:Y:S02]  /*82e0*/  IADD3 R42, PT, PT, R206, 0x20, RZ ;  /* 0x00000020ce2a7810 */ /* 0x000fe40007ffe0ff */
[----:B------:R-:W-:Y:S02]  /*82f0*/  IADD3 R58, P0, PT, R40, R41, RZ ;  /* 0x00000029283a7210 */ /* 0x000fe40007f1e0ff */
[----:B------:R-:W-:Y:S01]  /*8300*/  ISETP.GE.AND P5, PT, R42, R217, PT ;  /* 0x000000d92a00720c */ /* 0x000fe20003fa6270 */
[----:B------:R-:W-:Y:S01]  /*8310*/  IMAD.U32 R40, RZ, RZ, UR14 ;  /* 0x0000000eff287e24 */ /* 0x000fe2000f8e00ff */
[----:B------:R2:W3:Y:S04]  /*8320*/  LDS.128 R36, [R213+0x13000] ;  /* 0x01300000d5247984 */ /* 0x0004e80000000c00 */
[----:B------:R2:W4:Y:S01]  /*8330*/  LDS.128 R32, [R213+0x15000] ;  /* 0x01500000d5207984 */ /* 0x0005220000000c00 */
[----:B------:R-:W-:Y:S01]  /*8340*/  IADD3.X R59, PT, PT, R3, UR17, R40, P0, !PT ;  /* 0x00000011033b7c10 */ /* 0x000fe200087fe428 */
[----:B------:R-:W-:Y:S01]  /*8350*/  IMAD.U32 R3, RZ, RZ, UR6 ;  /* 0x00000006ff037e24 */ /* 0x000fe2000f8e00ff */
        /* <DEDUP_REMOVED lines=29> */
.L_x_1839:
[----:B------:R-:W-:Y:S05]  /*8530*/  BSYNC.RECONVERGENT B0 ;  /* 0x0000000000007941 */ /* 0x000fea0003800200 */
.L_x_1838:
[----:B------:R-:W-:Y:S04]  /*8540*/  BSSY.RECONVERGENT B0, `(.L_x_1840) ;  /* 0x0000012000007945 */ /* 0x000fe80003800200 */
[----:B------:R-:W-:Y:S05]  /*8550*/  @P5 BRA `(.L_x_1841) ;  /* 0x0000000000405947 */ /* 0x000fea0003800000 */
[----:B------:R-:W2:Y:S01]  /*8560*/  LDCU UR14, c[0x0][0x440] ;  /* 0x00008800ff0e77ac */ /* 0x000ea20008000800 */
[----:B---3--:R-:W-:Y:S01]  /*8570*/  MOV R43, R55 ;  /* 0x00000037002b7202 */ /* 0x008fe20000000f00 */
        /* <DEDUP_REMOVED lines=11> */
[----:B------:R2:W-:Y:S04]  /*8630*/  @!P2 STG.E.128 desc[UR24][R40.64], R36 ;  /* 0x000000242800a986 */ /* 0x0005e8000c101d18 */
[----:B----4-:R2:W-:Y:S04]  /*8640*/  @!P1 STG.E.128 desc[UR24][R40.64+0x80], R32 ;  /* 0x0000802028009986 */ /* 0x0105e8000c101d18 */
[----:B------:R2:W-:Y:S02]  /*8650*/  @!P0 STG.E.128 desc[UR24][R40.64+0x100], R28 ;  /* 0x0001001c28008986 */ /* 0x0005e4000c101d18 */
.L_x_1841:
[----:B------:R-:W-:Y:S05]  /*8660*/  BSYNC.RECONVERGENT B0 ;  /* 0x0000000000007941 */ /* 0x000fea0003800200 */
.L_x_1840:
[----:B--2---:R-:W-:Y:S01]  /*8670*/  MOV R28, R204 ;  /* 0x000000cc001c7202 */ /* 0x004fe20000000f00 */
[----:B------:R-:W2:Y:S01]  /*8680*/  LDCU.64 UR4, c[0x0][0x5e0] ;  /* 0x0000bc00ff0477ac */ /* 0x000ea20008000a00 */
[----:B------:R-:W-:Y:S01]  /*8690*/  MOV R29, RZ ;  /* 0x000000ff001d7202 */ /* 0x000fe20000000f00 */
[----:B------:R-:W-:Y:S01]  /*86a0*/  BSSY.RECONVERGENT B0, `(.L_x_1842) ;  /* 0x0000017000007945 */ /* 0x000fe20003800200 */
[----:B------:R-:W-:Y:S01]  /*86b0*/  UIMAD UR13, UR13, UR6, URZ ;  /* 0x000000060d0d72a4 */ /* 0x000fe2000f8e02ff */
[----:B------:R-:W-:-:S03]  /*86c0*/  IMAD.WIDE.U32 R28, R3, UR12, R28 ;  /* 0x0000000c031c7c25 */ /* 0x000fc6000f8e001c */
[----:B------:R-:W-:Y:S01]  /*86d0*/  UIMAD UR13, UR12, UR7, UR13 ;  /* 0x000000070c0d72a4 */ /* 0x000fe2000f8e020d */
[----:B------:R-:W-:-:S05]  /*86e0*/  IADD3 R30, P0, PT, R52, R28, RZ ;  /* 0x0000001c341e7210 */ /* 0x000fca0007f1e0ff */
[----:B------:R-:W-:-:S03]  /*86f0*/  IADD3.X R31, PT, PT, R0, UR13, R29, P0, !PT ;  /* 0x0000000d001f7c10 */ /* 0x000fc600087fe41d */
[----:B--2---:R-:W-:-:S04]  /*8700*/  IMAD.WIDE.U32 R30, R202, UR4, R30 ;  /* 0x00000004ca1e7c25 */ /* 0x004fc8000f8e001e */
[----:B------:R-:W-:Y:S01]  /*8710*/  IMAD R3, R202, UR5, R31 ;  /* 0x00000005ca037c24 */ /* 0x000fe2000f8e021f */
[----:B------:R-:W-:Y:S06]  /*8720*/  @P3 BRA `(.L_x_1843) ;  /* 0x0000000000383947 */ /* 0x000fec0003800000 */
[----:B------:R-:W2:Y:S01]  /*8730*/  LDCU UR10, c[0x0][0x440] ;  /* 0x00008800ff0a77ac */ /* 0x000ea20008000800 */
[----:B------:R-:W-:Y:S02]  /*8740*/  IMAD.MOV.U32 R28, RZ, RZ, R30 ;  /* 0x000000ffff1c7224 */ /* 0x000fe400078e001e */
[----:B------:R-:W-:Y:S01]  /*8750*/  IMAD.MOV.U32 R29, RZ, RZ, R3 ;  /* 0x000000ffff1d7224 */ /* 0x000fe200078e0003 */
[----:B------:R-:W1:Y:S01]  /*8760*/  LDCU.64 UR4, c[0x0][0x568] ;  /* 0x0000ad00ff0477ac */ /* 0x000e620008000a00 */
[----:B----4-:R-:W-:-:S04]  /*8770*/  IMAD.WIDE.U32 R32, R206, UR6, R28 ;  /* 0x00000006ce207c25 */ /* 0x010fc8000f8e001c */
[----:B------:R-:W-:Y:S01]  /*8780*/  IMAD R0, R206, UR7, R33 ;  /* 0x00000007ce007c24 */ /* 0x000fe2000f8e0221 */
        /* <DEDUP_REMOVED lines=8> */
.L_x_1843:
[----:B------:R-:W-:Y:S05]  /*8810*/  BSYNC.RECONVERGENT B0 ;  /* 0x0000000000007941 */ /* 0x000fea0003800200 */
.L_x_1842:
        /* <DEDUP_REMOVED lines=14> */
[----:B------:R1:W-:Y:S04]  /*8900*/  @!P2 STG.E.128 desc[UR24][R10.64], R20 ;  /* 0x000000140a00a986 */ /* 0x0003e8000c101d18 */
[----:B------:R1:W-:Y:S04]  /*8910*/  @!P1 STG.E.128 desc[UR24][R10.64+0x80], R12 ;  /* 0x0000800c0a009986 */ /* 0x0003e8000c101d18 */
[----:B------:R1:W-:Y:S02]  /*8920*/  @!P0 STG.E.128 desc[UR24][R10.64+0x100], R4 ;  /* 0x000100040a008986 */ /* 0x0003e4000c101d18 */
.L_x_1803:
[----:B------:R-:W-:Y:S05]  /*8930*/  BSYNC.RECONVERGENT B1 ;  /* 0x0000000000017941 */ /* 0x000fea0003800200 */
.L_x_1781:
[----:B------:R-:W4:Y:S01]  /*8940*/  LDCU UR5, c[0x0][0x438] ;  /* 0x00008700ff0577ac */ /* 0x000f220008000800 */
[----:B-123--:R-:W1:Y:S01]  /*8950*/  LDC R8, c[0x0][0x438] ;  /* 0x00010e00ff087b82 */ /* 0x00ee620000000800 */
[----:B------:R-:W2:Y:S01]  /*8960*/  LDCU UR6, c[0x0][0x370] ;  /* 0x00006e00ff0677ac */ /* 0x000ea20008000800 */
[----:B----4-:R-:W-:-:S04]  /*8970*/  UIADD3 UR5, UPT, UPT, UR5, 0x3f, URZ ;  /* 0x0000003f05057890 */ /* 0x010fc8000fffe0ff */
[----:B------:R-:W-:Y:S02]  /*8980*/  USHF.R.S32.HI UR4, URZ, 0x1f, UR5 ;  /* 0x0000001fff047899 */ /* 0x000fe40008011405 */
[----:B--2---:R-:W-:Y:S02]  /*8990*/  UIADD3 UR23, UPT, UPT, UR6, UR23, URZ ;  /* 0x0000001706177290 */ /* 0x004fe4000fffe0ff */
[----:B------:R-:W-:-:S04]  /*89a0*/  ULEA.HI UR4, UR4, UR5, URZ, 0x6 ;  /* 0x0000000504047291 */ /* 0x000fc8000f8f30ff */
[----:B------:R-:W-:-:S04]  /*89b0*/  USHF.R.S32.HI UR4, URZ, 0x6, UR4 ;  /* 0x00000006ff047899 */ /* 0x000fc80008011404 */
[----:B------:R-:W-:-:S09]  /*89c0*/  UISETP.GE.AND UP0, UPT, UR23, UR4, UPT ;  /* 0x000000041700728c */ /* 0x000fd2000bf06270 */
[----:B------:R-:W-:Y:S05]  /*89d0*/  BRA.U !UP0, `(.L_x_1844) ;  /* 0xffffff7d08187547 */ /* 0x000fea000b83ffff */
[----:B------:R-:W-:Y:S05]  /*89e0*/  EXIT ;  /* 0x000000000000794d */ /* 0x000fea0003800000 */
.L_x_1845:
        /* <DEDUP_REMOVED lines=9> */
.L_x_2186:


//--------------------- .text._ZN5flash44flash_bwd_dq_dk_dv_loop_seqk_parallel_kernelI23Flash_bwd_kernel_traitsILi192ELi64ELi64ELi8ELi4ELi2ELi2ELb0ELb0EN7cutlass6half_tE19Flash_kernel_traitsILi192ELi64ELi64ELi8ES3_EELb0ELb0ELb0ELb1ELb0ELb0ELb1EEEvNS_16Flash_bwd_paramsE --------------------------
	.section	.text._ZN5flash44flash_bwd_dq_dk_dv_loop_seqk_parallel_kernelI23Flash_bwd_kernel_traitsILi192ELi64ELi64ELi8ELi4ELi2ELi2ELb0ELb0EN7cutlass6half_tE19Flash_kernel_traitsILi192ELi64ELi64ELi8ES3_EELb0ELb0ELb0ELb1ELb0ELb0ELb1EEEvNS_16Flash_bwd_paramsE,"ax",@progbits
	.align	128
        .global         _ZN5flash44flash_bwd_dq_dk_dv_loop_seqk_parallel_kernelI23Flash_bwd_kernel_traitsILi192ELi64ELi64ELi8ELi4ELi2ELi2ELb0ELb0EN7cutlass6half_tE19Flash_kernel_traitsILi192ELi64ELi64ELi8ES3_EELb0ELb0ELb0ELb1ELb0ELb0ELb1EEEvNS_16Flash_bwd_paramsE
        .type           _ZN5flash44flash_bwd_dq_dk_dv_loop_seqk_parallel_kernelI23Flash_bwd_kernel_traitsILi192ELi64ELi64ELi8ELi4ELi2ELi2ELb0ELb0EN7cutlass6half_tE19Flash_kernel_traitsILi192ELi64ELi64ELi8ES3_EELb0ELb0ELb0ELb1ELb0ELb0ELb1EEEvNS_16Flash_bwd_paramsE,@function
        .size           _ZN5flash44flash_bwd_dq_dk_dv_loop_seqk_parallel_kernelI23Flash_bwd_kernel_traitsILi192ELi64ELi64ELi8ELi4ELi2ELi2ELb0ELb0EN7cutlass6half_tE19Flash_kernel_traitsILi192ELi64ELi64ELi8ES3_EELb0ELb0ELb0ELb1ELb0ELb0ELb1EEEvNS_16Flash_bwd_paramsE,(.L_x_2187 - _ZN5flash44flash_bwd_dq_dk_dv_loop_seqk_parallel_kernelI23Flash_bwd_kernel_traitsILi192ELi64ELi64ELi8ELi4ELi2ELi2ELb0ELb0EN7cutlass6half_tE19Flash_kernel_traitsILi192ELi64ELi64ELi8ES3_EELb0ELb0ELb0ELb1ELb0ELb0ELb1EEEvNS_16Flash_bwd_paramsE)
        .other          _ZN5flash44flash_bwd_dq_dk_dv_loop_seqk_parallel_kernelI23Flash_bwd_kernel_traitsILi192ELi64ELi64ELi8ELi4ELi2ELi2ELb0ELb0EN7cutlass6half_tE19Flash_kernel_traitsILi192ELi64ELi64ELi8ES3_EELb0ELb0ELb0ELb1ELb0ELb0ELb1EEEvNS_16Flash_bwd_paramsE,@"STO_CUDA_ENTRY STV_DEFAULT"
_ZN5flash44flash_bwd_dq_dk_dv_loop_seqk_parallel_kernelI23Flash_bwd_kernel_traitsILi192ELi64ELi64ELi8ELi4ELi2ELi2ELb0ELb0EN7cutlass6half_tE19Flash_kernel_traitsILi192ELi64ELi64ELi8ES3_EELb0ELb0ELb0ELb1ELb0ELb0ELb1EEEvNS_16Flash_bwd_paramsE:
.text._ZN5flash44flash_bwd_dq_dk_dv_loop_seqk_parallel_kernelI23Flash_bwd_kernel_traitsILi192ELi64ELi64ELi8ELi4ELi2ELi2ELb0ELb0EN7cutlass6half_tE19Flash_kernel_traitsILi192ELi64ELi64ELi8ES3_EELb0ELb0ELb0ELb1ELb0ELb0ELb1EEEvNS_16Flash_bwd_paramsE:
        /* <DEDUP_REMOVED lines=100> */
[----:B---34-:R-:W-:-:S07]  /*0640*/  LEA R197, R197, UR6, 0x1 ;  /* 0x00000006c5c57c11 */ /* 0x018fce000f8e08ff */
.L_x_1911:
        /* <DEDUP_REMOVED lines=44> */
.L_x_1846:
        /* <DEDUP_REMOVED lines=11> */
[----:B-1----:R-:W-:-:S04]  /*09c0*/  SHF.R.S32.HI R12, RZ, 0x6, R9 ;  /* 0x00000006ff0c7819 */ /* 0x002fc80000011409 */
[----:B------:R-:W-:-:S03]  /*09d0*/  LEA R25, R12, 0xffffffc0, 0x6 ;  /* 0xffffffc00c197811 */ /* 0x000fc600078e30ff */
[----:B------:R-:W1:Y:S01]  /*09e0*/  @P3 LDC.64 R4, c[0x0][0x3b0] ;  /* 0x0000ec00ff043b82 */ /* 0x000e620000000a00 */
[----:B--2---:R-:W-:-:S04]  /*09f0*/  @!P3 IMAD.WIDE.U32 R26, R201, R6, RZ ;  /* 0x00000006c91ab225 */ /* 0x004fc800078e00ff */
[----:B------:R-:W-:Y:S01]  /*0a00*/  @!P3 IMAD R21, R201, R7, R27 ;  /* 0x00000007c915b224 */ /* 0x000fe200078e021b */
[----:B------:R-:W-:Y:S01]  /*0a10*/  SHF.R.S32.HI R27, RZ, 0x1f, R25 ;  /* 0x0000001fff1b7819 */ /* 0x000fe20000011419 */
        /* <DEDUP_REMOVED lines=15> */
.L_x_1848:
[----:B------:R-:W1:Y:S01]  /*0b10*/  LDCU.64 UR14, c[0x0][0x3b8] ;  /* 0x00007700ff0e77ac */ /* 0x000e620008000a00 */
[----:B------:R-:W-:-:S05]  /*0b20*/  IADD3 R4, PT, PT, R235, R236, RZ ;  /* 0x000000eceb047210 */ /* 0x000fca0007ffe0ff */
[C---:B-1----:R-:W-:Y:S02]  /*0b30*/  IMAD R17, R4.reuse, UR15, RZ ;  /* 0x0000000f04117c24 */ /* 0x042fe4000f8e02ff */
[----:B------:R-:W-:-:S05]  /*0b40*/  IMAD.WIDE.U32 R4, R4, UR14, RZ ;  /* 0x0000000e04047c25 */ /* 0x000fca000f8e00ff */
[----:B------:R-:W-:Y:S02]  /*0b50*/  IADD3 R17, PT, PT, R5, R17, RZ ;  /* 0x0000001105117210 */ /* 0x000fe40007ffe0ff */
[----:B------:R-:W-:-:S07]  /*0b60*/  MOV R20, R4 ;  /* 0x0000000400147202 */ /* 0x000fce0000000f00 */
.L_x_1849:
        /* <DEDUP_REMOVED lines=38> */
.L_x_1850:
[----:B------:R-:W1:Y:S01]  /*0dd0*/  LDCU.64 UR12, c[0x0][0x3c0] ;  /* 0x00007800ff0c77ac */ /* 0x000e620008000a00 */
[----:B------:R-:W-:-:S05]  /*0de0*/  IADD3 R4, PT, PT, R235, R236, RZ ;  /* 0x000000eceb047210 */ /* 0x000fca0007ffe0ff */
[C---:B-1----:R-:W-:Y:S02]  /*0df0*/  IMAD R16, R4.reuse, UR13, RZ ;  /* 0x0000000d04107c24 */ /* 0x042fe4000f8e02ff */
[----:B------:R-:W-:-:S05]  /*0e00*/  IMAD.WIDE.U32 R18, R4, UR12, RZ ;  /* 0x0000000c04127c25 */ /* 0x000fca000f8e00ff */
[----:B------:R-:W-:-:S07]  /*0e10*/  IADD3 R16, PT, PT, R19, R16, RZ ;  /* 0x0000001013107210 */ /* 0x000fce0007ffe0ff */
.L_x_1851:
        /* <DEDUP_REMOVED lines=19> */
[----:B------:R-:W-:-:S05]  /*0f50*/  IMAD R7, R6, UR4, R7 ;  /* 0x0000000406077c24 */ /* 0x000fca000f8e0207 */
[----:B------:R-:W-:Y:S01]  /*0f60*/  IADD3 R10, PT, PT, R5, R7, RZ ;  /* 0x00000007050a7210 */ /* 0x000fe20007ffe0ff */
[----:B------:R-:W-:Y:S01]  /*0f70*/  IMAD.WIDE.U32 R6, R4, R31, RZ ;  /* 0x0000001f04067225 */ /* 0x000fe200078e00ff */
[----:B------:R-:W-:-:S03]  /*0f80*/  SHF.R.S32.HI R5, RZ, 0x1f, R31 ;  /* 0x0000001fff057819 */ /* 0x000fc6000001141f */
[----:B------:R-:W-:Y:S01]  /*0f90*/  IMAD R10, R10, R31, RZ ;  /* 0x0000001f0a0a7224 */ /* 0x000fe200078e02ff */
[----:B------:R-:W-:-:S03]  /*0fa0*/  MOV R30, R6 ;  /* 0x00000006001e7202 */ /* 0x000fc60000000f00 */
[----:B------:R-:W-:-:S05]  /*0fb0*/  IMAD R10, R5, R4, R10 ;  /* 0x00000004050a7224 */ /* 0x000fca00078e020a */
[----:B------:R-:W-:Y:S01]  /*0fc0*/  IADD3 R10, PT, PT, R7, R10, RZ ;  /* 0x0000000a070a7210 */ /* 0x000fe20007ffe0ff */
[----:B------:R-:W-:Y:S06]  /*0fd0*/  BRA `(.L_x_1853) ;  /* 0x0000000000107947 */ /* 0x000fec0003800000 */
.L_x_1852:
[-C--:B------:R-:W-:Y:S02]  /*0fe0*/  IMAD R10, R33, R8.reuse, RZ ;  /* 0x00000008210a7224 */ /* 0x080fe400078e02ff */
[----:B------:R-:W-:-:S05]  /*0ff0*/  IMAD.WIDE.U32 R4, R32, R8, RZ ;  /* 0x0000000820047225 */ /* 0x000fca00078e00ff */
[----:B------:R-:W-:Y:S02]  /*1000*/  IADD3 R10, PT, PT, R5, R10, RZ ;  /* 0x0000000a050a7210 */ /* 0x000fe40007ffe0ff */
[----:B------:R-:W-:-:S07]  /*1010*/  MOV R30, R4 ;  /* 0x00000004001e7202 */ /* 0x000fce0000000f00 */
.L_x_1853:
        /* <DEDUP_REMOVED lines=20> */
.L_x_1854:
[----:B------:R-:W1:Y:S01]  /*1160*/  LDC R24, c[0x0][0x434] ;  /* 0x00010d00ff187b82 */ /* 0x000e620000000800 */
[----:B------:R-:W-:-:S04]  /*1170*/  IMAD R5, R201, UR6, R202 ;  /* 0x00000006c9057c24 */ /* 0x000fc8000f8e02ca */
[----:B-1----:R-:W-:-:S03]  /*1180*/  IMAD R24, R5, R24, RZ ;  /* 0x0000001805187224 */ /* 0x002fc600078e02ff */
.L_x_1855:
        /* <DEDUP_REMOVED lines=11> */
.L_x_1856:
[----:B------:R-:W1:Y:S01]  /*1240*/  LDC R32, c[0x0][0x444] ;  /* 0x00011100ff207b82 */ /* 0x000e620000000800 */
[----:B------:R-:W-:-:S04]  /*1250*/  IMAD R5, R201, UR6, R202 ;  /* 0x00000006c9057c24 */ /* 0x000fc8000f8e02ca */
[----:B-1----:R-:W-:-:S07]  /*1260*/  IMAD R32, R5, R32, RZ ;  /* 0x0000002005207224 */ /* 0x002fce00078e02ff */
.L_x_1857:
[----:B------:R-:W1:Y:S01]  /*1270*/  S2R R19, SR_TID.X ;  /* 0x0000000000137919 */ /* 0x000e620000002100 */
[----:B------:R-:W2:Y:S01]  /*1280*/  LDC.64 R4, c[0x0][0x590] ;  /* 0x00016400ff047b82 */ /* 0x000ea20000000a00 */
[--C-:B------:R-:W-:Y:S01]  /*1290*/  IADD3 R30, P1, P0, R22, R30, R11.reuse ;  /* 0x0000001e161e7210 */ /* 0x100fe2000783e00b */
[----:B------:R-:W-:Y:S01]  /*12a0*/  IMAD R31, R31, UR6, RZ ;  /* 0x000000061f1f7c24 */ /* 0x000fe2000f8e02ff */
[----:B------:R-:W-:Y:S01]  /*12b0*/  SHF.R.S32.HI R11, RZ, 0x1f, R11 ;  /* 0x0000001fff0b7819 */ /* 0x000fe2000001140b */
[----:B------:R-:W-:Y:S01]  /*12c0*/  IMAD.MOV.U32 R22, RZ, RZ, R212 ;  /* 0x000000ffff167224 */ /* 0x000fe200078e00d4 */
[----:B------:R-:W-:Y:S01]  /*12d0*/  ISETP.NE.AND P4, PT, RZ, UR5, PT ;  /* 0x00000005ff007c0c */ /* 0x000fe2000bf85270 */
[----:B------:R-:W-:Y:S01]  /*12e0*/  IMAD.MOV.U32 R23, RZ, RZ, RZ ;  /* 0x000000ffff177224 */ /* 0x000fe200078e00ff */
[----:B------:R-:W-:Y:S01]  /*12f0*/  IADD3.X R29, PT, PT, R29, R10, R11, P1, P0 ;  /* 0x0000000a1d1d7210 */ /* 0x000fe20000fe040b */
[----:B------:R-:W3:Y:S01]  /*1300*/  LDC.64 R6, c[0x0][0x3b0] ;  /* 0x0000ec00ff067b82 */ /* 0x000ee20000000a00 */
[----:B------:R-:W-:Y:S01]  /*1310*/  IADD3 R36, P0, PT, R212, R36, RZ ;  /* 0x00000024d4247210 */ /* 0x000fe20007f1e0ff */
[----:B------:R-:W4:Y:S01]  /*1320*/  LDCU.64 UR10, c[0x0][0x3c8] ;  /* 0x00007900ff0a77ac */ /* 0x000f220008000a00 */
[----:B------:R-:W-:Y:S02]  /*1330*/  BSSY.RECONVERGENT B1, `(.L_x_1847) ;  /* 0x00006da000017945 */ /* 0x000fe40003800200 */
[----:B------:R-:W-:Y:S01]  /*1340*/  IADD3.X R37, PT, PT, RZ, R28, RZ, P0, !PT ;  /* 0x0000001cff257210 */ /* 0x000fe200007fe4ff */
[----:B------:R-:W5:Y:S02]  /*1350*/  LDCU.64 UR6, c[0x0][0x550] ;  /* 0x0000aa00ff0677ac */ /* 0x000f640008000a00 */
[----:B------:R-:W4:Y:S01]  /*1360*/  LDC.64 R8, c[0x0][0x5f8] ;  /* 0x00017e00ff087b82 */ /* 0x000f220000000a00 */
[----:B------:R-:W5:Y:S01]  /*1370*/  LDCU.64 UR4, c[0x0][0x570] ;  /* 0x0000ae00ff0477ac */ /* 0x000f620008000a00 */
[----:B------:R-:W5:Y:S06]  /*1380*/  LDCU.64 UR8, c[0x0][0x380] ;  /* 0x00007000ff0877ac */ /* 0x000f6c0008000a00 */
[----:B------:R-:W5:Y:S01]  /*1390*/  LDC.64 R10, c[0x0][0x598] ;  /* 0x00016600ff0a7b82 */ /* 0x000f620000000a00 */
[-C--:B--2---:R-:W-:Y:S01]  /*13a0*/  IMAD R34, R27, R4.reuse, RZ ;  /* 0x000000041b227224 */ /* 0x084fe200078e02ff */
[----:B------:R-:W-:Y:S01]  /*13b0*/  SHF.L.U64.HI R221, R4, 0x5, R5 ;  /* 0x0000000504dd7819 */ /* 0x000fe20000010205 */
[----:B------:R-:W-:Y:S01]  /*13c0*/  IMAD.WIDE.U32 R36, R25, R4, R36 ;  /* 0x0000000419247225 */ /* 0x000fe200078e0024 */
[----:B-1----:R-:W-:-:S03]  /*13d0*/  LOP3.LUT R33, R19, 0x1f, RZ, 0xc0, !PT ;  /* 0x0000001f13217812 */ /* 0x002fc600078ec0ff */
[----:B------:R-:W-:Y:S01]  /*13e0*/  IMAD R34, R25, R5, R34 ;  /* 0x0000000519227224 */ /* 0x000fe200078e0222 */
[----:B------:R-:W1:Y:S01]  /*13f0*/  LDC.64 R40, c[0x0][0x5e8] ;  /* 0x00017a00ff287b82 */ /* 0x000e620000000a00 */
[-C--:B---3--:R-:W-:Y:S02]  /*1400*/  IMAD R28, R27, R6.reuse, RZ ;  /* 0x000000061b1c7224 */ /* 0x088fe400078e02ff */
[----:B------:R-:W-:Y:S02]  /*1410*/  IMAD.IADD R37, R37, 0x1, R34 ;  /* 0x0000000125257824 */ /* 0x000fe400078e0222 */
[C---:B------:R-:W-:Y:S02]  /*1420*/  IMAD R28, R25.reuse, R7, R28 ;  /* 0x00000007191c7224 */ /* 0x040fe400078e021c */
[----:B----4-:R-:W-:Y:S01]  /*1430*/  IMAD.WIDE.U32 R38, R8, UR16, RZ ;  /* 0x0000001008267c25 */ /* 0x010fe2000f8e00ff */
[----:B------:R-:W2:Y:S03]  /*1440*/  LDC.64 R244, c[0x0][0x420] ;  /* 0x00010800fff47b82 */ /* 0x000ea60000000a00 */
[----:B------:R-:W-:Y:S01]  /*1450*/  IMAD.WIDE.U32 R42, R25, R6, R22 ;  /* 0x00000006192a7225 */ /* 0x000fe200078e0016 */
[----:B------:R-:W-:-:S03]  /*1460*/  SEL R25, R38, RZ, P4 ;  /* 0x000000ff26197207 */ /* 0x000fc60002000000 */
[----:B------:R-:W-:Y:S01]  /*1470*/  IMAD R33, R204, R31, R33 ;  /* 0x0000001fcc217224 */ /* 0x000fe200078e0221 */
[----:B------:R-:W-:Y:S01]  /*1480*/  IADD3 R26, P3, PT, R26, R42, RZ ;  /* 0x0000002a1a1a7210 */ /* 0x000fe20007f7e0ff */
[----:B------:R-:W-:Y:S02]  /*1490*/  IMAD R9, R9, UR16, R39 ;  /* 0x0000001009097c24 */ /* 0x000fe4000f8e0227 */
[C---:B-----5:R-:W-:Y:S01]  /*14a0*/  IMAD.WIDE.U32 R36, R202.reuse, R10, R36 ;  /* 0x0000000aca247225 */ /* 0x060fe200078e0024 */
        /* <DEDUP_REMOVED lines=8> */
[----:B------:R-:W-:Y:S02]  /*1530*/  IADD3 R25, P0, PT, R10, R25, RZ ;  /* 0x000000190a197210 */ /* 0x000fe40007f1e0ff */
        /* <DEDUP_REMOVED lines=15> */
[----:B------:R-:W-:-:S02]  /*1630*/  IMAD R11, R233, 0x40, R24 ;  /* 0x00000040e90b7824 */ /* 0x000fc400078e0218 */
[----:B------:R-:W-:Y:S01]  /*1640*/  IMAD.MOV.U32 R224, RZ, RZ, R222 ;  /* 0x000000ffffe07224 */ /* 0x000fe200078e00de */
[----:B------:R-:W-:Y:S01]  /*1650*/  LEA.HI.X R243, R26, UR9, R9, 0x1, P3 ;  /* 0x000000091af37c11 */ /* 0x000fe200098f0c09 */
[----:B--2---:R-:W-:Y:S01]  /*1660*/  IMAD.WIDE R244, R11, 0x4, R244 ;  /* 0x000000040bf47825 */ /* 0x004fe200078e02f4 */
[C---:B------:R-:W-:Y:S02]  /*1670*/  SHF.L.U64.HI R9, R6.reuse, 0x5, R7 ;  /* 0x0000000506097819 */ /* 0x040fe40000010207 */
[----:B------:R-:W-:Y:S01]  /*1680*/  SHF.L.U32 R11, R6, 0x5, RZ ;  /* 0x00000005060b7819 */ /* 0x000fe200000006ff */
        /* <DEDUP_REMOVED lines=14> */
.L_x_1859:
[----:B------:R-:W1:Y:S01]  /*1770*/  LDCU.64 UR8, c[0x0][0x5c0] ;  /* 0x0000b800ff0877ac */ /* 0x000e620008000a00 */
[----:B------:R-:W-:-:S05]  /*1780*/  IADD3 R0, PT, PT, R235, R236, RZ ;  /* 0x000000eceb007210 */ /* 0x000fca0007ffe0ff */
[C---:B-1----:R-:W-:Y:S02]  /*1790*/  IMAD R5, R0.reuse, UR9, RZ ;  /* 0x0000000900057c24 */ /* 0x042fe4000f8e02ff */
[----:B------:R-:W-:-:S05]  /*17a0*/  IMAD.WIDE.U32 R6, R0, UR8, RZ ;  /* 0x0000000800067c25 */ /* 0x000fca000f8e00ff */
[----:B------:R-:W-:Y:S02]  /*17b0*/  IADD3 R0, PT, PT, R7, R5, RZ ;  /* 0x0000000507007210 */ /* 0x000fe40007ffe0ff */
.L_x_1860:
        /* <DEDUP_REMOVED lines=11> */
.L_x_1861:
[----:B------:R-:W1:Y:S01]  /*1870*/  LDCU.64 UR6, c[0x0][0x5c8] ;  /* 0x0000b900ff0677ac */ /* 0x000e620008000a00 */
[----:B------:R-:W-:-:S05]  /*1880*/  IADD3 R235, PT, PT, R235, R236, RZ ;  /* 0x000000ecebeb7210 */ /* 0x000fca0007ffe0ff */
[C---:B-1----:R-:W-:Y:S02]  /*1890*/  IMAD R7, R235.reuse, UR7, RZ ;  /* 0x00000007eb077c24 */ /* 0x042fe4000f8e02ff */
[----:B------:R-:W-:-:S05]  /*18a0*/  IMAD.WIDE.U32 R10, R235, UR6, RZ ;  /* 0x00000006eb0a7c25 */ /* 0x000fca000f8e00ff */
[----:B------:R-:W-:Y:S02]  /*18b0*/  IADD3 R7, PT, PT, R11, R7, RZ ;  /* 0x000000070b077210 */ /* 0x000fe40007ffe0ff */
.L_x_1862:
        /* <DEDUP_REMOVED lines=27> */
.L_x_1864:
[----:B------:R-:W-:Y:S05]  /*1a70*/  BSYNC.RECONVERGENT B0 ;  /* 0x0000000000007941 */ /* 0x000fea0003800200 */
.L_x_1863:
        /* <DEDUP_REMOVED lines=17> */
.L_x_1866:
[----:B------:R-:W-:Y:S05]  /*1b90*/  BSYNC.RECONVERGENT B0 ;  /* 0x0000000000007941 */ /* 0x000fea0003800200 */
.L_x_1865:
        /* <DEDUP_REMOVED lines=24> */
.L_x_1868:
[----:B------:R-:W-:Y:S05]  /*1d20*/  BSYNC.RECONVERGENT B0 ;  /* 0x0000000000007941 */ /* 0x000fea0003800200 */
.L_x_1867:
        /* <DEDUP_REMOVED lines=19> */
.L_x_1858:
        /* <DEDUP_REMOVED lines=28> */
.L_x_1872:
[----:B------:R2:W-:Y:S01]  /*2020*/  STS.128 [R216+0x10000], RZ ;  /* 0x010000ffd8007388 */ /* 0x0005e20000000c00 */
[----:B------:R-:W-:Y:S05]  /*2030*/  BRA `(.L_x_1873) ;  /* 0x00000000000c7947 */ /* 0x000fea0003800000 */
.L_x_1871:
[----:B------:R1:W-:Y:S04]  /*2040*/  STS.128 [R216+0xc000], RZ ;  /* 0x00c000ffd8007388 */ /* 0x0003e80000000c00 */
[----:B------:R1:W-:Y:S04]  /*2050*/  STS.128 [R216+0xe000], RZ ;  /* 0x00e000ffd8007388 */ /* 0x0003e80000000c00 */
[----:B------:R1:W-:Y:S02]  /*2060*/  STS.128 [R216+0x10000], RZ ;  /* 0x010000ffd8007388 */ /* 0x0003e40000000c00 */
.L_x_1873:
[----:B------:R-:W-:Y:S05]  /*2070*/  BSYNC.RECONVERGENT B0 ;  /* 0x0000000000007941 */ /* 0x000fea0003800200 */
.L_x_1870:
        /* <DEDUP_REMOVED lines=28> */
.L_x_1876:
[----:B------:R1:W-:Y:S02]  /*2240*/  STS.128 [R216+0x11000], RZ ;  /* 0x011000ffd8007388 */ /* 0x0003e40000000c00 */
.L_x_1875:
[----:B------:R-:W-:Y:S05]  /*2250*/  BSYNC.RECONVERGENT B0 ;  /* 0x0000000000007941 */ /* 0x000fea0003800200 */
.L_x_1874:
        /* <DEDUP_REMOVED lines=23> */
.L_x_1879:
[----:B------:R1:W-:Y:S01]  /*23d0*/  STS.128 [R232+0x4000], RZ ;  /* 0x004000ffe8007388 */ /* 0x0003e20000000c00 */
[----:B------:R-:W-:Y:S05]  /*23e0*/  BRA `(.L_x_1880) ;  /* 0x00000000000c7947 */ /* 0x000fea0003800000 */
.L_x_1878:
[----:B------:R1:W-:Y:S04]  /*23f0*/  STS.128 [R232], RZ ;  /* 0x000000ffe8007388 */ /* 0x0003e80000000c00 */
[----:B------:R1:W-:Y:S04]  /*2400*/  STS.128 [R232+0x2000], RZ ;  /* 0x002000ffe8007388 */ /* 0x0003e80000000c00 */
[----:B------:R1:W-:Y:S02]  /*2410*/  STS.128 [R232+0x4000], RZ ;  /* 0x004000ffe8007388 */ /* 0x0003e40000000c00 */
.L_x_1880:
[----:B------:R-:W-:Y:S05]  /*2420*/  BSYNC.RECONVERGENT B0 ;  /* 0x0000000000007941 */ /* 0x000fea0003800200 */
.L_x_1877:
        /* <DEDUP_REMOVED lines=27> */
.L_x_1883:
[----:B------:R1:W-:Y:S02]  /*25e0*/  STS.128 [R232+0x5000], RZ ;  /* 0x005000ffe8007388 */ /* 0x0003e40000000c00 */
.L_x_1882:
[----:B------:R-:W-:Y:S05]  /*25f0*/  BSYNC.RECONVERGENT B0 ;  /* 0x0000000000007941 */ /* 0x000fea0003800200 */
.L_x_1881:
        /* <DEDUP_REMOVED lines=15> */
[----:B-1----:R-:W-:Y:S01]  /*26f0*/  IMAD R5, R13, UR4, RZ ;  /* 0x000000040d057c24 */ /* 0x002fe2000f8e02ff */
        /* <DEDUP_REMOVED lines=33> */
.L_x_1886:
[----:B------:R2:W-:Y:S01]  /*2910*/  STS.128 [R216+0x16000], RZ ;  /* 0x016000ffd8007388 */ /* 0x0005e20000000c00 */
[----:B------:R-:W-:Y:S05]  /*2920*/  BRA `(.L_x_1887) ;  /* 0x00000000000c7947 */ /* 0x000fea0003800000 */
.L_x_1885:
[----:B------:R1:W-:Y:S04]  /*2930*/  STS.128 [R216+0x12000], RZ ;  /* 0x012000ffd8007388 */ /* 0x0003e80000000c00 */
[----:B------:R1:W-:Y:S04]  /*2940*/  STS.128 [R216+0x14000], RZ ;  /* 0x014000ffd8007388 */ /* 0x0003e80000000c00 */
[----:B------:R1:W-:Y:S02]  /*2950*/  STS.128 [R216+0x16000], RZ ;  /* 0x016000ffd8007388 */ /* 0x0003e40000000c00 */
.L_x_1887:
[----:B------:R-:W-:Y:S05]  /*2960*/  BSYNC.RECONVERGENT B0 ;  /* 0x0000000000007941 */ /* 0x000fea0003800200 */
.L_x_1884:
        /* <DEDUP_REMOVED lines=34> */
.L_x_1890:
[----:B------:R2:W-:Y:S02]  /*2b90*/  STS.128 [R216+0x17000], RZ ;  /* 0x017000ffd8007388 */ /* 0x0005e40000000c00 */
.L_x_1889:
[----:B------:R-:W-:Y:S05]  /*2ba0*/  BSYNC.RECONVERGENT B0 ;  /* 0x0000000000007941 */ /* 0x000fea0003800200 */
.L_x_1888:
        /* <DEDUP_REMOVED lines=13> */
[----:B------:R-:W-:Y:S02]  /*2c80*/  IMAD.MOV.U32 R14, RZ, RZ, R10 ;  /* 0x000000ffff0e7224 */ /* 0x000fe400078e000a */
[----:B------:R-:W-:Y:S01]  /*2c90*/  IMAD.MOV.U32 R15, RZ, RZ, R13 ;  /* 0x000000ffff0f7224 */ /* 0x000fe200078e000d */
[----:B------:R-:W1:Y:S01]  /*2ca0*/  LDCU.64 UR4, c[0x0][0x390] ;  /* 0x00007200ff0477ac */ /* 0x000e620008000a00 */
        /* <DEDUP_REMOVED lines=23> */
.L_x_1893:
[----:B------:R3:W-:Y:S01]  /*2e20*/  STS.128 [R216+0x1c000], RZ ;  /* 0x01c000ffd8007388 */ /* 0x0007e20000000c00 */
[----:B------:R-:W-:Y:S05]  /*2e30*/  BRA `(.L_x_1894) ;  /* 0x00000000000c7947 */ /* 0x000fea0003800000 */
.L_x_1892:
[----:B------:R3:W-:Y:S04]  /*2e40*/  STS.128 [R216+0x18000], RZ ;  /* 0x018000ffd8007388 */ /* 0x0007e80000000c00 */
[----:B------:R3:W-:Y:S04]  /*2e50*/  STS.128 [R216+0x1a000], RZ ;  /* 0x01a000ffd8007388 */ /* 0x0007e80000000c00 */
[----:B------:R3:W-:Y:S02]  /*2e60*/  STS.128 [R216+0x1c000], RZ ;  /* 0x01c000ffd8007388 */ /* 0x0007e40000000c00 */
.L_x_1894:
[----:B------:R-:W-:Y:S05]  /*2e70*/  BSYNC.RECONVERGENT B0 ;  /* 0x0000000000007941 */ /* 0x000fea0003800200 */
.L_x_1891:
        /* <DEDUP_REMOVED lines=10> */
[----:B------:R-:W-:-:S04]  /*2f20*/  IMAD.WIDE.U32 R10, R8, UR12, R10 ;  /* 0x0000000c080a7c25 */ /* 0x000fc8000f8e000a */
        /* <DEDUP_REMOVED lines=22> */
.L_x_1897:
[----:B------:R4:W-:Y:S02]  /*3090*/  STS.128 [R216+0x1d000], RZ ;  /* 0x01d000ffd8007388 */ /* 0x0009e40000000c00 */
.L_x_1896:
[----:B------:R-:W-:Y:S05]  /*30a0*/  BSYNC.RECONVERGENT B0 ;  /* 0x0000000000007941 */ /* 0x000fea0003800200 */
.L_x_1895:
[----:B------:R-:W2:Y:S01]  /*30b0*/  LDCU.64 UR4, c[0x0][0x538] ;  /* 0x0000a700ff0477ac */ /* 0x000ea20008000a00 */
[----:B------:R-:W0:Y:S01]  /*30c0*/  LDGDEPBAR ;  /* 0x00000000000079af */ /* 0x000e220000000000 */
[----:B------:R-:W1:Y:S01]  /*30d0*/  LDC R218, c[0x0][0x44c] ;  /* 0x00011300ffda7b82 */ /* 0x000e620000000800 */
[----:B------:R-:W-:Y:S01]  /*30e0*/  IMAD.SHL.U32 R6, R19, 0x2, RZ ;  /* 0x0000000213067824 */ /* 0x000fe200078e00ff */
[----:B------:R-:W1:Y:S01]  /*30f0*/  LDCU UR6, c[0x0][0x3e0] ;  /* 0x00007c00ff0677ac */ /* 0x000e620008000800 */
[----:B------:R-:W-:Y:S01]  /*3100*/  IMAD.MOV.U32 R229, RZ, RZ, RZ ;  /* 0x000000ffffe57224 */ /* 0x000fe200078e00ff */
[----:B------:R-:W1:Y:S01]  /*3110*/  LDCU UR8, c[0x0][0x50c] ;  /* 0x0000a180ff0877ac */ /* 0x000e620008000800 */
[----:B------:R-:W1:Y:S01]  /*3120*/  LDCU UR7, c[0x0][0x45c] ;  /* 0x00008b80ff0777ac */ /* 0x000e620008000800 */
[----:B--2---:R-:W-:-:S04]  /*3130*/  ISETP.NE.U32.AND P1, PT, RZ, UR4, PT ;  /* 0x00000004ff007c0c */ /* 0x004fc8000bf25070 */
[----:B------:R-:W-:-:S13]  /*3140*/  ISETP.NE.AND.EX P1, PT, RZ, UR5, PT, P1 ;  /* 0x00000005ff007c0c */ /* 0x000fda000bf25310 */
[----:B----4-:R-:W2:Y:S01]  /*3150*/  @P1 LDC.64 R4, c[0x0][0x540] ;  /* 0x00015000ff041b82 */ /* 0x010ea20000000a00 */
[----:B------:R-:W-:Y:S02]  /*3160*/  @P1 IMAD.MOV.U32 R8, RZ, RZ, R202 ;  /* 0x000000ffff081224 */ /* 0x000fe400078e00ca */
[----:B------:R-:W-:Y:S02]  /*3170*/  @P1 IMAD.MOV.U32 R9, RZ, RZ, RZ ;  /* 0x000000ffff091224 */ /* 0x000fe400078e00ff */
[----:B--2---:R-:W-:-:S03]  /*3180*/  @P1 IMAD.WIDE.U32 R8, R201, R4, R8 ;  /* 0x00000004c9081225 */ /* 0x004fc600078e0008 */
[----:B------:R-:W2:Y:S01]  /*3190*/  @P1 LDC R4, c[0x0][0x458] ;  /* 0x00011600ff041b82 */ /* 0x000ea20000000800 */
[----:B------:R-:W-:Y:S01]  /*31a0*/  @P1 IMAD R5, R201, R5, R9 ;  /* 0x00000005c9051224 */ /* 0x000fe200078e0209 */
[C---:B------:R-:W-:Y:S01]  /*31b0*/  @P1 LEA R10, P0, R8.reuse, UR4, 0x2 ;  /* 0x00000004080a1c11 */ /* 0x040fe2000f8010ff */
[----:B------:R-:W4:Y:S03]  /*31c0*/  LDCU UR4, c[0x0][0x590] ;  /* 0x0000b200ff0477ac */ /* 0x000f260008000800 */
[----:B------:R-:W-:Y:S02]  /*31d0*/  @P1 LEA.HI.X R11, R8, UR5, R5, 0x2, P0 ;  /* 0x00000005080b1c11 */ /* 0x000fe400080f1405 */
[----:B------:R-:W-:Y:S02]  /*31e0*/  SHF.R.U32.HI R19, RZ, 0x2, R19 ;  /* 0x00000002ff137819 */ /* 0x000fe40000011613 */
[----:B------:R-:W-:Y:S01]  /*31f0*/  LOP3.LUT R6, R6, 0x6, RZ, 0xc0, !PT ;  /* 0x0000000606067812 */ /* 0x000fe200078ec0ff */
[----:B------:R-:W3:Y:S01]  /*3200*/  @P1 LDG.E R5, desc[UR18][R10.64] ;  /* 0x000000120a051981 */ /* 0x000ee2000c1e1900 */
[----:B------:R-:W-:Y:S01]  /*3210*/  IMAD.IADD R9, R203, 0x1, R234 ;  /* 0x00000001cb097824 */ /* 0x000fe200078e02ea */
[----:B------:R-:W-:-:S02]  /*3220*/  CS2R R142, SRZ ;  /* 0x00000000008e7805 */ /* 0x000fc4000001ff00 */
[----:B------:R-:W-:Y:S01]  /*3230*/  LOP3.LUT R6, R6, 0xe0, R19, 0xf8, !PT ;  /* 0x000000e006067812 */ /* 0x000fe200078ef813 */
[----:B------:R-:W-:Y:S01]  /*3240*/  IMAD.IADD R185, R200, 0x1, R195 ;  /* 0x00000001c8b97824 */ /* 0x000fe200078e02c3 */
[----:B------:R-:W-:Y:S01]  /*3250*/  CS2R R140, SRZ ;  /* 0x00000000008c7805 */ /* 0x000fe2000001ff00 */
[----:B------:R-:W-:Y:S01]  /*3260*/  IMAD R9, R12, 0x40, R9 ;  /* 0x000000400c097824 */ /* 0x000fe200078e0209 */
[----:B------:R-:W-:Y:S01]  /*3270*/  IADD3 R6, PT, PT, R0, R6, R3 ;  /* 0x0000000600067210 */ /* 0x000fe20007ffe003 */
[----:B------:R-:W-:Y:S01]  /*3280*/  VIADD R226, R3, 0x40 ;  /* 0x0000004003e27836 */ /* 0x000fe20000000000 */
[----:B------:R-:W-:Y:S01]  /*3290*/  CS2R R146, SRZ ;  /* 0x0000000000927805 */ /* 0x000fe2000001ff00 */
[--C-:B------:R-:W-:Y:S01]  /*32a0*/  IMAD.IADD R192, R200, 0x1, R7.reuse ;  /* 0x00000001c8c07824 */ /* 0x100fe200078e0207 */
[----:B------:R-:W-:Y:S01]  /*32b0*/  IADD3 R228, PT, PT, R9, -0x59, -R6 ;  /* 0xffffffa709e47810 */ /* 0x000fe20007ffe806 */
[----:B--2---:R-:W3:Y:S01]  /*32c0*/  @P1 MUFU.RCP R4, R4 ;  /* 0x0000000400041308 */ /* 0x004ee20000001000 */
        /* <DEDUP_REMOVED lines=51> */
[----:B-1----:R-:W-:Y:S01]  /*3600*/  CS2R R20, SRZ ;  /* 0x0000000000147805 */ /* 0x002fe2000001ff00 */
[----:B------:R-:W-:Y:S01]  /*3610*/  IMAD.IADD R184, R189, 0x1, R185 ;  /* 0x00000001bdb87824 */ /* 0x000fe200078e02b9 */
[----:B------:R-:W1:Y:S01]  /*3620*/  LDCU UR5, c[0x0][0x440] ;  /* 0x00008800ff0577ac */ /* 0x000e620008000800 */
[----:B----4-:R-:W-:Y:S01]  /*3630*/  USHF.L.U32 UR4, UR4, 0x6, URZ ;  /* 0x0000000604047899 */ /* 0x010fe200080006ff */
[----:B-1-3--:R-:W-:-:S11]  /*3640*/  @P1 FMUL.FTZ R229, R5, R4 ;  /* 0x0000000405e51220 */ /* 0x00afd60000410000 */
.L_x_1900:
[----:B------:R-:W0:Y:S01]  /*3650*/  LDGDEPBAR ;  /* 0x00000000000079af */ /* 0x000e220000000000 */
[----:B------:R-:W-:Y:S02]  /*3660*/  IADD3 R149, PT, PT, R192, R189, RZ ;  /* 0x000000bdc0957210 */ /* 0x000fe40007ffe0ff */
[----:B------:R-:W-:Y:S02]  /*3670*/  IADD3 R150, PT, PT, R195, R192, RZ ;  /* 0x000000c0c3967210 */ /* 0x000fe40007ffe0ff */
[----:B------:R-:W-:Y:S02]  /*3680*/  MOV R225, R223 ;  /* 0x000000df00e17202 */ /* 0x000fe40000000f00 */
[----:B------:R-:W-:Y:S02]  /*3690*/  IADD3 R148, PT, PT, R189, R150, RZ ;  /* 0x00000096bd947210 */ /* 0x000fe40007ffe0ff */
[----:B------:R-:W-:Y:S02]  /*36a0*/  ISETP.GE.AND P6, PT, R226, R234, PT ;  /* 0x000000eae200720c */ /* 0x000fe40003fc6270 */
[----:B-----5:R-:W-:Y:S02]  /*36b0*/  FSETP.NEU.FTZ.AND P0, PT, R231, -INF , PT ;  /* 0xff800000e700780b */ /* 0x020fe40003f1d000 */
[C---:B------:R-:W-:Y:S02]  /*36c0*/  IADD3 R246, PT, PT, R228.reuse, 0x8, RZ ;  /* 0x00000008e4f67810 */ /* 0x040fe40007ffe0ff */
[C---:B------:R-:W-:Y:S02]  /*36d0*/  IADD3 R165, PT, PT, R228.reuse, 0x21, RZ ;  /* 0x00000021e4a57810 */ /* 0x040fe40007ffe0ff */
[----:B------:R-:W-:Y:S02]  /*36e0*/  IABS R246, R246 ;  /* 0x000000f600f67213 */ /* 0x000fe40000000000 */
[----:B------:R-:W-:Y:S02]  /*36f0*/  IABS R165, R165 ;  /* 0x000000a500a57213 */ /* 0x000fe40000000000 */
[----:B------:R-:W-:Y:S01]  /*3700*/  I2FP.F32.S32 R246, R246 ;  /* 0x000000f600f67245 */ /* 0x000fe20000201400 */
[----:B------:R-:W1:Y:S01]  /*3710*/  @P6 S2R R151, SR_TID.X ;  /* 0x0000000000976919 */ /* 0x000e620000002100 */
[----:B------:R-:W-:Y:S02]  /*3720*/  I2FP.F32.S32 R165, R165 ;  /* 0x000000a500a57245 */ /* 0x000fe40000201400 */
[C---:B------:R-:W-:Y:S02]  /*3730*/  IADD3 R179, PT, PT, R228.reuse, 0x1, RZ ;  /* 0x00000001e4b37810 */ /* 0x040fe40007ffe0ff */
[----:B------:R-:W-:Y:S02]  /*3740*/  IABS R176, R228 ;  /* 0x000000e400b07213 */ /* 0x000fe40000000000 */
[----:B------:R-:W-:Y:S02]  /*3750*/  IABS R179, R179 ;  /* 0x000000b300b37213 */ /* 0x000fe40000000000 */
[----:B------:R-:W-:Y:S02]  /*3760*/  I2FP.F32.S32 R176, R176 ;  /* 0x000000b000b07245 */ /* 0x000fe40000201400 */
[----:B------:R-:W-:Y:S02]  /*3770*/  I2FP.F32.S32 R179, R179 ;  /* 0x000000b300b37245 */ /* 0x000fe40000201400 */
[C---:B------:R-:W-:Y:S02]  /*3780*/  IADD3 R163, PT, PT, R228.reuse, 0x20, RZ ;  /* 0x00000020e4a37810 */ /* 0x040fe40007ffe0ff */
[----:B------:R-:W-:Y:S02]  /*3790*/  IADD3 R161, PT, PT, R228, 0x19, RZ ;  /* 0x00000019e4a17810 */ /* 0x000fe40007ffe0ff */
[----:B------:R-:W-:Y:S02]  /*37a0*/  IABS R163, R163 ;  /* 0x000000a300a37213 */ /* 0x000fe40000000000 */
[----:B------:R-:W-:Y:S02]  /*37b0*/  IABS R161, R161 ;  /* 0x000000a100a17213 */ /* 0x000fe40000000000 */
[----:B------:R-:W-:Y:S02]  /*37c0*/  I2FP.F32.S32 R163, R163 ;  /* 0x000000a300a37245 */ /* 0x000fe40000201400 */
[----:B------:R-:W-:Y:S02]  /*37d0*/  I2FP.F32.S32 R161, R161 ;  /* 0x000000a100a17245 */ /* 0x000fe40000201400 */
[----:B-1----:R-:W-:Y:S01]  /*37e0*/  @P6 SHF.L.U32 R153, R151, 0x1, RZ ;  /* 0x0000000197996819 */ /* 0x002fe200000006ff */
[----:B------:R-:W-:Y:S04]  /*37f0*/  DEPBAR.LE SB0, 0x0 ;  /* 0x000080000000791a */ /* 0x000fe80000000000 */
[----:B------:R-:W-:Y:S01]  /*3800*/  BAR.SYNC.DEFER_BLOCKING 0x0 ;  /* 0x0000000000007b1d */ /* 0x000fe20000010000 */
[----:B------:R-:W-:Y:S02]  /*3810*/  @P6 SHF.R.U32.HI R151, RZ, 0x2, R151 ;  /* 0x00000002ff976819 */ /* 0x000fe40000011697 */
[----:B------:R-:W-:Y:S04]  /*3820*/  @P6 LOP3.LUT R158, R153, 0x6, RZ, 0xc0, !PT ;  /* 0x00000006999e6812 */ /* 0x000fe800078ec0ff */
[----:B------:R-:W-:Y:S04]  /*3830*/  @P6 LOP3.LUT R158, R158, 0xe0, R151, 0xf8, !PT ;  /* 0x000000e09e9e6812 */ /* 0x000fe800078ef897 */
[----:B------:R-:W-:Y:S04]  /*3840*/  @P6 LEA R151, R207, R158, 0x6 ;  /* 0x0000009ecf976211 */ /* 0x000fe800078e30ff */
[C---:B------:R-:W-:Y:S02]  /*3850*/  @P6 IADD3 R157, PT, PT, R151.reuse, 0x9, RZ ;  /* 0x00000009979d6810 */ /* 0x040fe40007ffe0ff */
[----:B------:R-:W-:Y:S02]  /*3860*/  @P6 IADD3 R155, PT, PT, R151, 0x8, RZ ;  /* 0x00000008979b6810 */ /* 0x000fe40007ffe0ff */
[-C--:B------:R-:W-:Y:S02]  /*3870*/  @P6 ISETP.GE.AND P3, PT, R157, R234.reuse, PT ;  /* 0x000000ea9d00620c */ /* 0x080fe40003f66270 */
[----:B------:R-:W-:Y:S02]  /*3880*/  @P6 IADD3 R157, PT, PT, R151, 0x18, RZ ;  /* 0x00000018979d6810 */ /* 0x000fe40007ffe0ff */
[-C--:B------:R-:W-:Y:S01]  /*3890*/  @P6 ISETP.GE.AND P2, PT, R155, R234.reuse, PT ;  /* 0x000000ea9b00620c */ /* 0x080fe20003f46270 */
[----:B------:R-:W-:Y:S01]  /*38a0*/  LDSM.16.M88.4 R68, [R192] ;  /* 0x00000000c044783b */ /* 0x000fe20000000200 */
[C---:B------:R-:W-:Y:S02]  /*38b0*/  @P6 IADD3 R153, PT, PT, R151.reuse, 0x1, RZ ;  /* 0x0000000197996810 */ /* 0x040fe40007ffe0ff */
[----:B------:R-:W-:Y:S02]  /*38c0*/  @P6 IADD3 R155, PT, PT, R151, 0x11, RZ ;  /* 0x00000011979b6810 */ /* 0x000fe40007ffe0ff */
[-C--:B------:R-:W-:Y:S01]  /*38d0*/  @P6 ISETP.GE.AND P1, PT, R153, R234.reuse, PT ;  /* 0x000000ea9900620c */ /* 0x080fe20003f26270 */
[----:B------:R-:W1:Y:S01]  /*38e0*/  LDSM.16.M88.4 R72, [R198] ;  /* 0x00000000c648783b */ /* 0x000e620000000200 */
[-C--:B------:R-:W-:Y:S01]  /*38f0*/  @P6 ISETP.GE.AND P5, PT, R155, R234.reuse, PT ;  /* 0x000000ea9b00620c */ /* 0x080fe20003fa6270 */
[----:B------:R-:W-:Y:S01]  /*3900*/  FMUL.FTZ R155, R231, 1.4426950216293334961 ;  /* 0x3fb8aa3be79b7820 */ /* 0x000fe20000410000 */
[----:B------:R-:W-:Y:S03]  /*3910*/  @P6 IADD3 R153, PT, PT, R151, 0x10, RZ ;  /* 0x0000001097996810 */ /* 0x000fe60007ffe0ff */
[----:B------:R-:W2:Y:S01]  /*3920*/  LDSM.16.M88.4 R76, [R198+0x800] ;  /* 0x00080000c64c783b */ /* 0x000ea20000000200 */
[----:B------:R-:W-:Y:S02]  /*3930*/  FSEL R155, R155, RZ, P0 ;  /* 0x000000ff9b9b7208 */ /* 0x000fe40000000000 */
[C---:B------:R-:W-:Y:S02]  /*3940*/  FSETP.NEU.FTZ.AND P0, PT, R230.reuse, -INF , PT ;  /* 0xff800000e600780b */ /* 0x040fe40003f1d000 */
[-C--:B------:R-:W-:Y:S01]  /*3950*/  @P6 ISETP.GE.AND P4, PT, R153, R234.reuse, PT ;  /* 0x000000ea9900620c */ /* 0x080fe20003f86270 */
[----:B------:R-:W-:Y:S01]  /*3960*/  LDSM.16.M88.4 R80, [R149] ;  /* 0x000000009550783b */ /* 0x000fe20000000200 */
[----:B------:R-:W-:Y:S05]  /*3970*/  FMUL.FTZ R153, R230, 1.4426950216293334961 ;  /* 0x3fb8aa3be6997820 */ /* 0x000fea0000410000 */
[----:B------:R-:W3:Y:S01]  /*3980*/  LDSM.16.M88.4 R84, [R187] ;  /* 0x00000000bb54783b */ /* 0x000ee20000000200 */
[----:B------:R-:W-:Y:S02]  /*3990*/  FSEL R153, R153, RZ, P0 ;  /* 0x000000ff99997208 */ /* 0x000fe40000000000 */
[C---:B------:R-:W-:Y:S02]  /*39a0*/  @P6 ISETP.GE.AND P0, PT, R151.reuse, R234, PT ;  /* 0x000000ea9700620c */ /* 0x040fe40003f06270 */
[----:B------:R-:W-:Y:S01]  /*39b0*/  @P6 IADD3 R151, PT, PT, R151, 0x19, RZ ;  /* 0x0000001997976810 */ /* 0x000fe20007ffe0ff */
        /* <DEDUP_REMOVED lines=86> */
[----:B------:R-:W3:Y:S01]  /*3f20*/  MUFU.TANH R156, R156 ;  /* 0x0000009c009c7308 */ /* 0x000ee20000002400 */
[C---:B-1----:R-:W-:Y:S09]  /*3f30*/  HMMA.16816.F32 R12, R92.reuse, R68, R12 ;  /* 0x000000445c0c723c */ /* 0x042ff2000000180c */
[----:B------:R-:W1:Y:S01]  /*3f40*/  MUFU.TANH R152, R152 ;  /* 0x0000009800987308 */ /* 0x000e620000002400 */
[----:B------:R-:W-:Y:S03]  /*3f50*/  HMMA.16816.F32 R16, R92, R70, R16 ;  /* 0x000000465c10723c */ /* 0x000fe60000001810 */
[C---:B--2---:R-:W-:Y:S06]  /*3f60*/  IADD3 R159, PT, PT, R228.reuse, 0x18, RZ ;  /* 0x00000018e49f7810 */ /* 0x044fec0007ffe0ff */
[----:B------:R-:W2:Y:S01]  /*3f70*/  MUFU.TANH R154, R154 ;  /* 0x0000009a009a7308 */ /* 0x000ea20000002400 */
[----:B------:R-:W-:Y:S01]  /*3f80*/  IABS R159, R159 ;  /* 0x0000009f009f7213 */ /* 0x000fe20000000000 */
[----:B---3--:R-:W-:Y:S01]  /*3f90*/  FFMA.FTZ R178, R163, -R229, R156 ;  /* 0x800000e5a3b27223 */ /* 0x008fe2000001009c */
[----:B------:R-:W-:Y:S01]  /*3fa0*/  IADD3 R163, PT, PT, R228, 0x9, RZ ;  /* 0x00000009e4a37810 */ /* 0x000fe20007ffe0ff */
[----:B------:R-:W-:Y:S01]  /*3fb0*/  FFMA.FTZ R156, -R156, R156, 1 ;  /* 0x3f8000009c9c7423 */ /* 0x000fe2000001019c */
[----:B------:R-:W-:Y:S01]  /*3fc0*/  I2FP.F32.S32 R159, R159 ;  /* 0x0000009f009f7245 */ /* 0x000fe20000201400 */
[----:B------:R-:W-:Y:S01]  /*3fd0*/  FMUL.FTZ R168, R14, UR8 ;  /* 0x000000080ea87c20 */ /* 0x000fe20008410000 */
[----:B------:R-:W-:Y:S03]  /*3fe0*/  @P6 FSEL R178, R178, -INF , !P1 ;  /* 0xff800000b2b26808 */ /* 0x000fe60004800000 */
[----:B------:R-:W3:Y:S01]  /*3ff0*/  MUFU.TANH R160, R160 ;  /* 0x000000a000a07308 */ /* 0x000ee20000002400 */
[----:B------:R-:W-:Y:S01]  /*4000*/  FMUL.FTZ R170, R12, UR8 ;  /* 0x000000080caa7c20 */ /* 0x000fe20008410000 */
[-C--:B------:R-:W-:Y:S01]  /*4010*/  FFMA.FTZ R248, R159, -R229.reuse, R158 ;  /* 0x800000e59ff87223 */ /* 0x080fe2000001009e */
[-C--:B-1----:R-:W-:Y:S01]  /*4020*/  FFMA.FTZ R180, R161, -R229.reuse, R152 ;  /* 0x800000e5a1b47223 */ /* 0x082fe20000010098 */
[----:B------:R-:W-:Y:S01]  /*4030*/  FMUL.FTZ R172, R13, UR8 ;  /* 0x000000080dac7c20 */ /* 0x000fe20008410000 */
[----:B------:R-:W-:Y:S01]  /*4040*/  FMUL.FTZ R174, R15, UR8 ;  /* 0x000000080fae7c20 */ /* 0x000fe20008410000 */
[----:B------:R-:W-:Y:S01]  /*4050*/  FMUL.FTZ R177, R16, UR8 ;  /* 0x0000000810b17c20 */ /* 0x000fe20008410000 */
[----:B------:R-:W-:Y:S03]  /*4060*/  @P6 FSEL R248, R248, -INF , !P1 ;  /* 0xff800000f8f86808 */ /* 0x000fe60004800000 */
[----:B------:R-:W1:Y:S01]  /*4070*/  MUFU.TANH R162, R162 ;  /* 0x000000a200a27308 */ /* 0x000e620000002400 */
[-C--:B------:R-:W-:Y:S01]  /*4080*/  @P6 ISETP.GE.AND P1, PT, R151, R234.reuse, PT ;  /* 0x000000ea9700620c */ /* 0x080fe20003f26270 */
[----:B--2---:R-:W-:Y:S01]  /*4090*/  FFMA.FTZ R182, R165, -R229, R154 ;  /* 0x800000e5a5b67223 */ /* 0x004fe2000001009a */
[----:B------:R-:W-:Y:S01]  /*40a0*/  IADD3 R151, PT, PT, R228, 0x11, RZ ;  /* 0x00000011e4977810 */ /* 0x000fe20007ffe0ff */
[----:B------:R-:W-:Y:S01]  /*40b0*/  FMUL.FTZ R175, R17, UR8 ;  /* 0x0000000811af7c20 */ /* 0x000fe20008410000 */
[----:B------:R-:W-:Y:S01]  /*40c0*/  @P6 FSEL R180, R180, -INF , !P0 ;  /* 0xff800000b4b46808 */ /* 0x000fe20004000000 */
[----:B------:R-:W-:Y:S01]  /*40d0*/  FMUL.FTZ R173, R18, UR8 ;  /* 0x0000000812ad7c20 */ /* 0x000fe20008410000 */
[----:B------:R-:W-:Y:S03]  /*40e0*/  IABS R151, R151 ;  /* 0x0000009700977213 */ /* 0x000fe60000000000 */
[----:B------:R-:W2:Y:S01]  /*40f0*/  MUFU.TANH R164, R164 ;  /* 0x000000a400a47308 */ /* 0x000ea20000002400 */
[----:B------:R-:W-:Y:S01]  /*4100*/  @P6 FSEL R182, R182, -INF , !P0 ;  /* 0xff800000b6b66808 */ /* 0x000fe20004000000 */
[--C-:B------:R-:W-:Y:S01]  /*4110*/  FFMA.FTZ R252, R180, UR7, -R155.reuse ;  /* 0x00000007b4fc7c23 */ /* 0x100fe2000801089b */
[----:B------:R-:W-:Y:S01]  /*4120*/  I2FP.F32.S32 R151, R151 ;  /* 0x0000009700977245 */ /* 0x000fe20000201400 */
[-C--:B---3--:R-:W-:Y:S01]  /*4130*/  FFMA.FTZ R180, R161, -R229.reuse, R160 ;  /* 0x800000e5a1b47223 */ /* 0x088fe200000100a0 */
[----:B------:R-:W-:Y:S01]  /*4140*/  FMUL.FTZ R171, R19, UR8 ;  /* 0x0000000813ab7c20 */ /* 0x000fe20008410000 */
[----:B------:R-:W-:Y:S01]  /*4150*/  @P6 ISETP.GE.AND P0, PT, R157, R234, PT ;  /* 0x000000ea9d00620c */ /* 0x000fe20003f06270 */
[----:B------:R-:W-:Y:S03]  /*4160*/  FFMA.FTZ R169, R248, UR7, -R155 ;  /* 0x00000007f8a97c23 */ /* 0x000fe6000801089b */
[----:B------:R-:W3:Y:S01]  /*4170*/  MUFU.TANH R168, R168 ;  /* 0x000000a800a87308 */ /* 0x000ee20000002400 */
[----:B------:R-:W-:Y:S01]  /*4180*/  IADD3 R157, PT, PT, R228, 0x10, RZ ;  /* 0x00000010e49d7810 */ /* 0x000fe20007ffe0ff */
[----:B-1----:R-:W-:Y:S01]  /*4190*/  FFMA.FTZ R161, R151, -R229, R162 ;  /* 0x800000e597a17223 */ /* 0x002fe200000100a2 */
[----:B------:R-:W-:Y:S01]  /*41a0*/  IABS R163, R163 ;  /* 0x000000a300a37213 */ /* 0x000fe20000000000 */
[--C-:B------:R-:W-:Y:S01]  /*41b0*/  FFMA.FTZ R182, R182, UR7, -R153.reuse ;  /* 0x00000007b6b67c23 */ /* 0x100fe20008010899 */
[----:B------:R-:W-:Y:S01]  /*41c0*/  IABS R157, R157 ;  /* 0x0000009d009d7213 */ /* 0x000fe20000000000 */
[----:B------:R-:W-:Y:S01]  /*41d0*/  FFMA.FTZ R152, -R152, R152, 1 ;  /* 0x3f80000098987423 */ /* 0x000fe20000010198 */
[----:B------:R-:W-:Y:S03]  /*41e0*/  @P6 FSEL R161, R161, -INF , !P2 ;  /* 0xff800000a1a16808 */ /* 0x000fe60005000000 */
[----:B------:R-:W1:Y:S01]  /*41f0*/  MUFU.TANH R170, R170 ;  /* 0x000000aa00aa7308 */ /* 0x000e620000002400 */
[----:B------:R-:W-:Y:S01]  /*4200*/  I2FP.F32.S32 R163, R163 ;  /* 0x000000a300a37245 */ /* 0x000fe20000201400 */
[----:B--2---:R-:W-:Y:S01]  /*4210*/  FFMA.FTZ R248, R159, -R229, R164 ;  /* 0x800000e59ff87223 */ /* 0x004fe200000100a4 */
[----:B------:R-:W-:Y:S01]  /*4220*/  FFMA.FTZ R159, R178, UR7, -R153 ;  /* 0x00000007b29f7c23 */ /* 0x000fe20008010899 */
[----:B------:R-:W-:Y:S01]  /*4230*/  FFMA.FTZ R181, R161, UR7, -R155 ;  /* 0x00000007a1b57c23 */ /* 0x000fe2000801089b */
[----:B------:R-:W-:Y:S01]  /*4240*/  I2FP.F32.S32 R157, R157 ;  /* 0x0000009d009d7245 */ /* 0x000fe20000201400 */
[----:B------:R-:W-:Y:S01]  /*4250*/  FFMA.FTZ R158, -R158, R158, 1 ;  /* 0x3f8000009e9e7423 */ /* 0x000fe2000001019e */
[----:B------:R-:W-:Y:S03]  /*4260*/  @P6 FSEL R248, R248, -INF , !P3 ;  /* 0xff800000f8f86808 */ /* 0x000fe60005800000 */
[----:B------:R-:W2:Y:S01]  /*4270*/  MUFU.TANH R166, R166 ;  /* 0x000000a600a67308 */ /* 0x000ea20000002400 */
[----:B------:R-:W-:Y:S01]  /*4280*/  @P6 FSEL R180, R180, -INF , !P2 ;  /* 0xff800000b4b46808 */ /* 0x000fe20005000000 */
[-C--:B---3--:R-:W-:Y:S01]  /*4290*/  FFMA.FTZ R178, R151, -R229.reuse, R168 ;  /* 0x800000e597b27223 */ /* 0x088fe200000100a8 */
[----:B------:R-:W-:Y:S01]  /*42a0*/  FMUL.FTZ R152, R152, UR8 ;  /* 0x0000000898987c20 */ /* 0x000fe20008410000 */
[----:B------:R-:W-:Y:S01]  /*42b0*/  FMUL.FTZ R158, R158, UR8 ;  /* 0x000000089e9e7c20 */ /* 0x000fe20008410000 */
[----:B------:R-:W-:Y:S01]  /*42c0*/  FFMA.FTZ R162, -R162, R162, 1 ;  /* 0x3f800000a2a27423 */ /* 0x000fe200000101a2 */
[--C-:B------:R-:W-:Y:S01]  /*42d0*/  FFMA.FTZ R180, R180, UR7, -R153.reuse ;  /* 0x00000007b4b47c23 */ /* 0x100fe20008010899 */
[----:B------:R-:W-:Y:S03]  /*42e0*/  @P6 FSEL R178, R178, -INF , !P4 ;  /* 0xff800000b2b26808 */ /* 0x000fe60006000000 */
[----:B------:R-:W3:Y:S01]  /*42f0*/  MUFU.TANH R172, R172 ;  /* 0x000000ac00ac7308 */ /* 0x000ee20000002400 */
[----:B------:R-:W-:Y:S01]  /*4300*/  FMUL.FTZ R162, R162, UR8 ;  /* 0x00000008a2a27c20 */ /* 0x000fe20008410000 */
[-C--:B-1----:R-:W-:Y:S01]  /*4310*/  FFMA.FTZ R151, R163, -R229.reuse, R170 ;  /* 0x800000e5a3977223 */ /* 0x082fe200000100aa */
[----:B------:R-:W-:Y:S01]  /*4320*/  FFMA.FTZ R170, -R170, R170, 1 ;  /* 0x3f800000aaaa7423 */ /* 0x000fe200000101aa */
[----:B------:R-:W-:Y:S01]  /*4330*/  FFMA.FTZ R178, R178, UR7, -R153 ;  /* 0x00000007b2b27c23 */ /* 0x000fe20008010899 */
[----:B------:R-:W-:Y:S01]  /*4340*/  FFMA.FTZ R154, -R154, R154, 1 ;  /* 0x3f8000009a9a7423 */ /* 0x000fe2000001019a */
[----:B------:R-:W-:Y:S01]  /*4350*/  FFMA.FTZ R164, -R164, R164, 1 ;  /* 0x3f800000a4a47423 */ /* 0x000fe200000101a4 */
[----:B------:R-:W-:Y:S03]  /*4360*/  @P6 FSEL R151, R151, -INF , !P4 ;  /* 0xff80000097976808 */ /* 0x000fe60006000000 */
[----:B------:R-:W1:Y:S01]  /*4370*/  MUFU.TANH R174, R174 ;  /* 0x000000ae00ae7308 */ /* 0x000e620000002400 */
[----:B------:R-:W-:Y:S01]  /*4380*/  FMUL.FTZ R170, R170, UR8 ;  /* 0x00000008aaaa7c20 */ /* 0x000fe20008410000 */
[-C--:B--2---:R-:W-:Y:S01]  /*4390*/  FFMA.FTZ R250, R157, -R229.reuse, R166 ;  /* 0x800000e59dfa7223 */ /* 0x084fe200000100a6 */
[----:B------:R-:W-:Y:S01]  /*43a0*/  FFMA.FTZ R166, -R166, R166, 1 ;  /* 0x3f800000a6a67423 */ /* 0x000fe200000101a6 */
[----:B------:R-:W-:Y:S01]  /*43b0*/  ISETP.NE.AND P4, PT, R233, RZ, PT ;  /* 0x000000ffe900720c */ /* 0x000fe20003f85270 */
[----:B------:R-:W-:Y:S01]  /*43c0*/  FMUL.FTZ R154, R154, UR8 ;  /* 0x000000089a9a7c20 */ /* 0x000fe20008410000 */
[----:B------:R-:W-:Y:S01]  /*43d0*/  FFMA.FTZ R160, -R160, R160, 1 ;  /* 0x3f800000a0a07423 */ /* 0x000fe200000101a0 */
[----:B------:R-:W-:Y:S03]  /*43e0*/  @P6 FSEL R250, R250, -INF , !P3 ;  /* 0xff800000fafa6808 */ /* 0x000fe60005800000 */
[----:B------:R-:W2:Y:S01]  /*43f0*/  MUFU.TANH R177, R177 ;  /* 0x000000b100b17308 */ /* 0x000ea20000002400 */
[----:B------:R-:W-:Y:S01]  /*4400*/  FFMA.FTZ R168, -R168, R168, 1 ;  /* 0x3f800000a8a87423 */ /* 0x000fe200000101a8 */
[-C--:B---3--:R-:W-:Y:S01]  /*4410*/  FFMA.FTZ R165, R246, -R229.reuse, R172 ;  /* 0x800000e5f6a57223 */ /* 0x088fe200000100ac */
[----:B------:R-:W-:Y:S01]  /*4420*/  FFMA.FTZ R172, -R172, R172, 1 ;  /* 0x3f800000acac7423 */ /* 0x000fe200000101ac */
[--C-:B------:R-:W-:Y:S01]  /*4430*/  FFMA.FTZ R167, R250, UR7, -R155.reuse ;  /* 0x00000007faa77c23 */ /* 0x100fe2000801089b */
[----:B------:R-:W-:Y:S01]  /*4440*/  FMUL.FTZ R160, R160, UR8 ;  /* 0x00000008a0a07c20 */ /* 0x000fe20008410000 */
[----:B------:R-:W-:Y:S01]  /*4450*/  FMUL.FTZ R168, R168, UR8 ;  /* 0x00000008a8a87c20 */ /* 0x000fe20008410000 */
[----:B------:R-:W-:Y:S03]  /*4460*/  @P6 FSEL R165, R165, -INF , !P5 ;  /* 0xff800000a5a56808 */ /* 0x000fe60006800000 */
[----:B------:R-:W3:Y:S01]  /*4470*/  MUFU.TANH R175, R175 ;  /* 0x000000af00af7308 */ /* 0x000ee20000002400 */
[-C--:B-1----:R-:W-:Y:S01]  /*4480*/  FFMA.FTZ R157, R157, -R229.reuse, R174 ;  /* 0x800000e59d9d7223 */ /* 0x082fe200000100ae */
[----:B------:R-:W-:Y:S01]  /*4490*/  FFMA.FTZ R174, -R174, R174, 1 ;  /* 0x3f800000aeae7423 */ /* 0x000fe200000101ae */
[----:B------:R-:W-:Y:S03]  /*44a0*/  FFMA.FTZ R165, R165, UR7, -R155 ;  /* 0x00000007a5a57c23 */ /* 0x000fe6000801089b */
[----:B------:R-:W-:Y:S04]  /*44b0*/  @P6 FSEL R157, R157, -INF , !P5 ;  /* 0xff8000009d9d6808 */ /* 0x000fe80006800000 */
[----:B------:R-:W1:Y:S01]  /*44c0*/  MUFU.TANH R173, R173 ;  /* 0x000000ad00ad7308 */ /* 0x000e620000002400 */
[----:B--2---:R-:W-:Y:S01]  /*44d0*/  FFMA.FTZ R179, R179, -R229, R177 ;  /* 0x800000e5b3b37223 */ /* 0x004fe200000100b1 */
[----:B------:R-:W-:Y:S01]  /*44e0*/  FFMA.FTZ R177, -R177, R177, 1 ;  /* 0x3f800000b1b17423 */ /* 0x000fe200000101b1 */
[----:B------:R-:W-:Y:S03]  /*44f0*/  FFMA.FTZ R157, R157, UR7, -R153 ;  /* 0x000000079d9d7c23 */ /* 0x000fe60008010899 */
[----:B------:R-:W-:Y:S04]  /*4500*/  @P6 FSEL R179, R179, -INF , !P0 ;  /* 0xff800000b3b36808 */ /* 0x000fe80004000000 */
[----:B------:R-:W2:Y:S01]  /*4510*/  MUFU.TANH R171, R171 ;  /* 0x000000ab00ab7308 */ /* 0x000ea20000002400 */
[----:B---3--:R-:W-:Y:S01]  /*4520*/  FFMA.FTZ R176, R176, -R229, R175 ;  /* 0x800000e5b0b07223 */ /* 0x008fe200000100af */
[----:B------:R-:W-:Y:S04]  /*4530*/  FFMA.FTZ R175, -R175, R175, 1 ;  /* 0x3f800000afaf7423 */ /* 0x000fe800000101af */
[----:B------:R-:W-:Y:S04]  /*4540*/  @P6 FSEL R176, R176, -INF , !P1 ;  /* 0xff800000b0b06808 */ /* 0x000fe80004800000 */
[----:B------:R3:W-:Y:S01]  /*4550*/  MUFU.EX2 R161, R159 ;  /* 0x0000009f00a17308 */ /* 0x0007e20000000800 */
[----:B------:R-:W-:Y:S01]  /*4560*/  FMUL.FTZ R175, R175, UR8 ;  /* 0x00000008afaf7c20 */ /* 0x000fe20008410000 */
[----:B-1----:R-:W-:Y:S01]  /*4570*/  FFMA.FTZ R163, R163, -R229, R173 ;  /* 0x800000e5a3a37223 */ /* 0x002fe200000100ad */
[----:B------:R-:W-:Y:S07]  /*4580*/  FFMA.FTZ R173, -R173, R173, 1 ;  /* 0x3f800000adad7423 */ /* 0x000fee00000101ad */
[----:B------:R-:W-:Y:S01]  /*4590*/  MUFU.EX2 R252, R252 ;  /* 0x000000fc00fc7308 */ /* 0x000fe20000000800 */
[----:B------:R-:W-:Y:S09]  /*45a0*/  @P6 FSEL R163, R163, -INF , !P0 ;  /* 0xff800000a3a36808 */ /* 0x000ff20004000000 */
[----:B------:R-:W1:Y:S01]  /*45b0*/  MUFU.EX2 R169, R169 ;  /* 0x000000a900a97308 */ /* 0x000e620000000800 */
[C---:B------:R-:W-:Y:S09]  /*45c0*/  LEA R94, P0, R203.reuse, R224, 0x2 ;  /* 0x000000e0cb5e7211 */ /* 0x040ff200078010ff */
[----:B------:R-:W4:Y:S01]  /*45d0*/  MUFU.EX2 R182, R182 ;  /* 0x000000b600b67308 */ /* 0x000f220000000800 */
[----:B------:R-:W-:Y:S01]  /*45e0*/  LEA.HI.X R95, R203, R225, RZ, 0x2, P0 ;  /* 0x000000e1cb5f7211 */ /* 0x000fe200000f14ff */
[----:B---3--:R-:W-:Y:S01]  /*45f0*/  FFMA.FTZ R159, R248, UR7, -R153 ;  /* 0x00000007f89f7c23 */ /* 0x008fe20008010899 */
[----:B------:R-:W-:Y:S01]  /*4600*/  FFMA.FTZ R248, R151, UR7, -R155 ;  /* 0x0000000797f87c23 */ /* 0x000fe2000801089b */
[----:B--2---:R-:W-:Y:S06]  /*4610*/  FFMA.FTZ R151, R246, -R229, R171 ;  /* 0x800000e5f6977223 */ /* 0x004fec00000100ab */
[----:B------:R-:W-:Y:S01]  /*4620*/  MUFU.EX2 R180, R180 ;  /* 0x000000b400b47308 */ /* 0x000fe20000000800 */
[--C-:B------:R-:W-:Y:S01]  /*4630*/  FFMA.FTZ R246, R179, UR7, -R155.reuse ;  /* 0x00000007b3f67c23 */ /* 0x100fe2000801089b */
[----:B------:R-:W-:Y:S01]  /*4640*/  FFMA.FTZ R155, R176, UR7, -R155 ;  /* 0x00000007b09b7c23 */ /* 0x000fe2000801089b */
[--C-:B------:R-:W-:Y:S01]  /*4650*/  FFMA.FTZ R176, R163, UR7, -R153.reuse ;  /* 0x00000007a3b07c23 */ /* 0x100fe20008010899 */
[----:B------:R-:W-:Y:S06]  /*4660*/  @P6 FSEL R151, R151, -INF , !P1 ;  /* 0xff80000097976808 */ /* 0x000fec0004800000 */
[----:B------:R-:W2:Y:S01]  /*4670*/  MUFU.EX2 R159, R159 ;  /* 0x0000009f009f7308 */ /* 0x000ea20000000800 */
[----:B-1----:R-:W-:Y:S01]  /*4680*/  F2FP.F16.F32.PACK_AB R251, R169, R252 ;  /* 0x000000fca9fb723e */ /* 0x002fe200000000ff */
[----:B------:R-:W-:Y:S08]  /*4690*/  FFMA.FTZ R171, -R171, R171, 1 ;  /* 0x3f800000abab7423 */ /* 0x000ff000000101ab */
[----:B------:R-:W-:Y:S01]  /*46a0*/  MUFU.EX2 R250, R181 ;  /* 0x000000b500fa7308 */ /* 0x000fe20000000800 */
[----:B------:R-:W-:Y:S01]  /*46b0*/  FFMA.FTZ R153, R151, UR7, -R153 ;  /* 0x0000000797997c23 */ /* 0x000fe20008010899 */
[----:B----4-:R-:W-:Y:S01]  /*46c0*/  F2FP.F16.F32.PACK_AB R249, R161, R182 ;  /* 0x000000b6a1f9723e */ /* 0x010fe200000000ff */
[----:B------:R-:W-:Y:S07]  /*46d0*/  STS [R215], R251 ;  /* 0x000000fbd7007388 */ /* 0x000fee0000000800 */
[----:B------:R-:W1:Y:S01]  /*46e0*/  MUFU.EX2 R167, R167 ;  /* 0x000000a700a77308 */ /* 0x000e620000000800 */
[----:B------:R-:W-:Y:S01]  /*46f0*/  FMUL.FTZ R171, R171, UR8 ;  /* 0x00000008abab7c20 */ /* 0x000fe20008410000 */
[----:B------:R-:W-:Y:S08]  /*4700*/  STS [R215+0x400], R249 ;  /* 0x000400f9d7007388 */ /* 0x000ff00000000800 */
[----:B------:R-:W-:Y:S01]  /*4710*/  MUFU.EX2 R248, R248 ;  /* 0x000000f800f87308 */ /* 0x000fe20000000800 */
[----:B--2---:R-:W-:Y:S09]  /*4720*/  F2FP.F16.F32.PACK_AB R151, R159, R180 ;  /* 0x000000b49f97723e */ /* 0x004ff200000000ff */
[----:B------:R-:W2:Y:S01]  /*4730*/  MUFU.EX2 R165, R165 ;  /* 0x000000a500a57308 */ /* 0x000ea20000000800 */
[----:B------:R3:W-:Y:S09]  /*4740*/  STS [R237+0x400], R151 ;  /* 0x00040097ed007388 */ /* 0x0007f20000000800 */
[----:B------:R-:W-:Y:S01]  /*4750*/  MUFU.EX2 R178, R178 ;  /* 0x000000b200b27308 */ /* 0x000fe20000000800 */
[----:B-1----:R-:W-:Y:S09]  /*4760*/  F2FP.F16.F32.PACK_AB R247, R167, R250 ;  /* 0x000000faa7f7723e */ /* 0x002ff200000000ff */
[----:B------:R-:W1:Y:S01]  /*4770*/  MUFU.EX2 R157, R157 ;  /* 0x0000009d009d7308 */ /* 0x000e620000000800 */
[----:B------:R-:W-:Y:S09]  /*4780*/  STS [R237], R247 ;  /* 0x000000f7ed007388 */ /* 0x000ff20000000800 */
[----:B------:R-:W-:Y:S01]  /*4790*/  MUFU.EX2 R163, R155 ;  /* 0x0000009b00a37308 */ /* 0x000fe20000000800 */
[----:B--2---:R-:W-:Y:S09]  /*47a0*/  F2FP.F16.F32.PACK_AB R225, R165, R248 ;  /* 0x000000f8a5e1723e */ /* 0x004ff200000000ff */
[----:B------:R2:W-:Y:S01]  /*47b0*/  MUFU.EX2 R155, R153 ;  /* 0x00000099009b7308 */ /* 0x0005e20000000800 */
[----:B------:R-:W-:Y:S09]  /*47c0*/  STS [R217], R225 ;  /* 0x000000e1d9007388 */ /* 0x000ff20000000800 */
[----:B------:R-:W4:Y:S01]  /*47d0*/  MUFU.EX2 R246, R246 ;  /* 0x000000f600f67308 */ /* 0x000f220000000800 */
[----:B-1----:R-:W-:Y:S09]  /*47e0*/  F2FP.F16.F32.PACK_AB R183, R157, R178 ;  /* 0x000000b29db7723e */ /* 0x002ff200000000ff */
[----:B------:R-:W1:Y:S01]  /*47f0*/  MUFU.EX2 R176, R176 ;  /* 0x000000b000b07308 */ /* 0x000e620000000800 */
[----:B------:R-:W-:Y:S06]  /*4800*/  STS [R217+0x400], R183 ;  /* 0x000400b7d9007388 */ /* 0x000fec0000000800 */
[----:B--2---:R-:W2:Y:S01]  /*4810*/  LDG.E R153, desc[UR18][R94.64] ;  /* 0x000000125e997981 */ /* 0x004ea2000c1e1900 */
[----:B----4-:R-:W-:Y:S05]  /*4820*/  F2FP.F16.F32.PACK_AB R181, R163, R246 ;  /* 0x000000f6a3b5723e */ /* 0x010fea00000000ff */
[----:B---3--:R3:W4:Y:S01]  /*4830*/  LDG.E R151, desc[UR18][R94.64+0x20] ;  /* 0x000020125e977981 */ /* 0x008722000c1e1900 */
[----:B-1----:R-:W-:Y:S05]  /*4840*/  F2FP.F16.F32.PACK_AB R179, R155, R176 ;  /* 0x000000b09bb3723e */ /* 0x002fea00000000ff */
[----:B------:R-:W-:Y:S06]  /*4850*/  STS [R220], R181 ;  /* 0x000000b5dc007388 */ /* 0x000fec0000000800 */
[----:B------:R-:W-:Y:S06]  /*4860*/  STS [R220+0x400], R179 ;  /* 0x000400b3dc007388 */ /* 0x000fec0000000800 */
[----:B------:R-:W-:Y:S06]  /*4870*/  LDSM.16.M88.4 R68, [R200+0xc000] ;  /* 0x00c00000c844783b */ /* 0x000fec0000000200 */
[----:B------:R-:W1:Y:S06]  /*4880*/  LDSM.16.M88.4 R72, [R198+0x6000] ;  /* 0x00600000c648783b */ /* 0x000e6c0000000200 */
[----:B------:R-:W1:Y:S06]  /*4890*/  LDSM.16.M88.4 R76, [R198+0x6800] ;  /* 0x00680000c64c783b */ /* 0x000e6c0000000200 */
[----:B------:R-:W-:Y:S06]  /*48a0*/  LDSM.16.M88.4 R80, [R186+0xc000] ;  /* 0x00c00000ba50783b */ /* 0x000fec0000000200 */
[----:B------:R-:W1:Y:S06]  /*48b0*/  LDSM.16.M88.4 R84, [R187+0x6000] ;  /* 0x00600000bb54783b */ /* 0x000e6c0000000200 */
[----:B------:R-:W1:Y:S06]  /*48c0*/  LDSM.16.M88.4 R88, [R187+0x6800] ;  /* 0x00680000bb58783b */ /* 0x000e6c0000000200 */
[----:B---3--:R-:W-:Y:S06]  /*48d0*/  LDSM.16.M88.4 R92, [R185+0xc000] ;  /* 0x00c00000b95c783b */ /* 0x008fec0000000200 */
[----:B------:R-:W3:Y:S01]  /*48e0*/  LDSM.16.M88.4 R96, [R196+0x6000] ;  /* 0x00600000c460783b */ /* 0x000ee20000000200 */
[C---:B-1----:R-:W-:Y:S08]  /*48f0*/  HMMA.16816.F32 R4, R68.reuse, R72, RZ ;  /* 0x000000484404723c */ /* 0x042ff000000018ff */
[C---:B------:R-:W-:Y:S01]  /*4900*/  HMMA.16816.F32 R8, R68.reuse, R74, RZ ;  /* 0x0000004a4408723c */ /* 0x040fe200000018ff */
[----:B------:R-:W-:Y:S07]  /*4910*/  LDSM.16.M88.4 R72, [R184+0xc000] ;  /* 0x00c00000b848783b */ /* 0x000fee0000000200 */
[C---:B------:R-:W-:Y:S08]  /*4920*/  HMMA.16816.F32 R12, R68.reuse, R76, RZ ;  /* 0x0000004c440c723c */ /* 0x040ff000000018ff */
[----:B------:R-:W-:Y:S01]  /*4930*/  HMMA.16816.F32 R16, R68, R78, RZ ;  /* 0x0000004e4410723c */ /* 0x000fe200000018ff */
[----:B------:R-:W1:Y:S06]  /*4940*/  LDSM.16.M88.4 R68, [R196+0x6800] ;  /* 0x00680000c444783b */ /* 0x000e6c0000000200 */
[----:B------:R-:W1:Y:S01]  /*4950*/  LDSM.16.M88.4 R76, [R188+0x6000] ;  /* 0x00600000bc4c783b */ /* 0x000e620000000200 */
[C---:B------:R-:W-:Y:S08]  /*4960*/  HMMA.16816.F32 R4, R80.reuse, R84, R4 ;  /* 0x000000545004723c */ /* 0x040ff00000001804 */
[C---:B------:R-:W-:Y:S01]  /*4970*/  HMMA.16816.F32 R8, R80.reuse, R86, R8 ;  /* 0x000000565008723c */ /* 0x040fe20000001808 */
[----:B------:R-:W-:Y:S07]  /*4980*/  LDSM.16.M88.4 R84, [R200+0xe000] ;  /* 0x00e00000c854783b */ /* 0x000fee0000000200 */
[C---:B------:R-:W-:Y:S08]  /*4990*/  HMMA.16816.F32 R12, R80.reuse, R88, R12 ;  /* 0x00000058500c723c */ /* 0x040ff0000000180c */
[----:B------:R-:W-:Y:S01]  /*49a0*/  HMMA.16816.F32 R16, R80, R90, R16 ;  /* 0x0000005a5010723c */ /* 0x000fe20000001810 */
[----:B------:R-:W1:Y:S06]  /*49b0*/  LDSM.16.M88.4 R80, [R188+0x6800] ;  /* 0x00680000bc50783b */ /* 0x000e6c0000000200 */
[----:B------:R-:W1:Y:S01]  /*49c0*/  LDSM.16.M88.4 R88, [R198+0x8000] ;  /* 0x00800000c658783b */ /* 0x000e620000000200 */
        /* <DEDUP_REMOVED lines=10> */
[C---:B------:R-:W-:Y:S08]  /*4a70*/  HMMA.16816.F32 R12, R72.reuse, R80, R12 ;  /* 0x00000050480c723c */ /* 0x040ff0000000180c */
[----:B------:R-:W-:Y:S01]  /*4a80*/  HMMA.16816.F32 R16, R72, R82, R16 ;  /* 0x000000524810723c */ /* 0x000fe20000001810 */
[----:B------:R-:W3:Y:S06]  /*4a90*/  LDSM.16.M88.4 R72, [R187+0x8800] ;  /* 0x00880000bb48783b */ /* 0x000eec0000000200 */
        /* <DEDUP_REMOVED lines=11> */
[C---:B------:R-:W-:Y:S08]  /*4b50*/  HMMA.16816.F32 R12, R92.reuse, R72, R12 ;  /* 0x000000485c0c723c */ /* 0x040ff0000000180c */
        /* <DEDUP_REMOVED lines=24> */
[C---:B----4-:R-:W-:Y:S08]  /*4ce0*/  HMMA.16816.F32 R4, R76.reuse, R80, R4 ;  /* 0x000000504c04723c */ /* 0x050ff00000001804 */
[C---:B------:R-:W-:Y:S08]  /*4cf0*/  HMMA.16816.F32 R8, R76.reuse, R82, R8 ;  /* 0x000000524c08723c */ /* 0x040ff00000001808 */
[C---:B---3--:R-:W-:Y:S08]  /*4d00*/  HMMA.16816.F32 R12, R76.reuse, R72, R12 ;  /* 0x000000484c0c723c */ /* 0x048ff0000000180c */
[----:B------:R-:W-:Y:S01]  /*4d10*/  HMMA.16816.F32 R16, R76, R74, R16 ;  /* 0x0000004a4c10723c */ /* 0x000fe20000001810 */
[----:B------:R-:W3:Y:S07]  /*4d20*/  LDSM.16.M88.4 R72, [R188+0xa800] ;  /* 0x00a80000bc48783b */ /* 0x000eee0000000200 */
[C---:B------:R-:W-:Y:S08]  /*4d30*/  HMMA.16816.F32 R4, R84.reuse, R88, R4 ;  /* 0x000000585404723c */ /* 0x040ff00000001804 */
[C---:B------:R-:W-:Y:S08]  /*4d40*/  HMMA.16816.F32 R8, R84.reuse, R90, R8 ;  /* 0x0000005a5408723c */ /* 0x040ff00000001808 */
[C---:B-1----:R-:W-:Y:S08]  /*4d50*/  HMMA.16816.F32 R12, R84.reuse, R68, R12 ;  /* 0x00000044540c723c */ /* 0x042ff0000000180c */
[----:B------:R-:W-:Y:S08]  /*4d60*/  HMMA.16816.F32 R16, R84, R70, R16 ;  /* 0x000000465410723c */ /* 0x000ff00000001810 */
[C---:B--2---:R-:W-:Y:S08]  /*4d70*/  HMMA.16816.F32 R4, R92.reuse, R96, R4 ;  /* 0x000000605c04723c */ /* 0x044ff00000001804 */
[C---:B------:R-:W-:Y:S08]  /*4d80*/  HMMA.16816.F32 R8, R92.reuse, R98, R8 ;  /* 0x000000625c08723c */ /* 0x040ff00000001808 */
[C---:B---3--:R-:W-:Y:S03]  /*4d90*/  HMMA.16816.F32 R12, R92.reuse, R72, R12 ;  /* 0x000000485c0c723c */ /* 0x048fe6000000180c */
        /* <DEDUP_REMOVED lines=10> */
[----:B------:R-:W-:Y:S02]  /*4e40*/  FMUL.FTZ R252, R167, R252 ;  /* 0x000000fca7fc7220 */ /* 0x000fe40000410000 */
[----:B------:R-:W-:Y:S01]  /*4e50*/  FADD.FTZ R167, -R153, R12 ;  /* 0x0000000c99a77221 */ /* 0x000fe20000010100 */
[----:B------:R-:W-:Y:S01]  /*4e60*/  F2FP.F16.F32.PACK_AB R152, R181, R152 ;  /* 0x00000098b598723e */ /* 0x000fe200000000ff */
[----:B------:R-:W-:Y:S01]  /*4e70*/  FADD.FTZ R158, -R153, R13 ;  /* 0x0000000d999e7221 */ /* 0x000fe20000010100 */
[----:B------:R-:W-:Y:S01]  /*4e80*/  FMUL.FTZ R162, R162, R169 ;  /* 0x000000a9a2a27220 */ /* 0x000fe20000410000 */
[----:B------:R-:W-:Y:S02]  /*4e90*/  FMUL.FTZ R167, R248, R167 ;  /* 0x000000a7f8a77220 */ /* 0x000fe40000410000 */
[----:B------:R-:W-:Y:S02]  /*4ea0*/  FMUL.FTZ R158, R165, R158 ;  /* 0x0000009ea59e7220 */ /* 0x000fe40000410000 */
[C---:B------:R-:W-:Y:S01]  /*4eb0*/  FADD.FTZ R179, -R153.reuse, R16 ;  /* 0x0000001099b37221 */ /* 0x040fe20000010100 */
[----:B------:R-:W-:Y:S01]  /*4ec0*/  FADD.FTZ R250, -R153, R17 ;  /* 0x0000001199fa7221 */ /* 0x000fe20000010100 */
[----:B------:R-:W-:Y:S01]  /*4ed0*/  FMUL.FTZ R153, R166, UR8 ;  /* 0x00000008a6997c20 */ /* 0x000fe20008410000 */
[----:B------:R-:W-:Y:S01]  /*4ee0*/  FMUL.FTZ R166, R177, UR8 ;  /* 0x00000008b1a67c20 */ /* 0x000fe20008410000 */
[----:B------:R-:W-:Y:S01]  /*4ef0*/  FMUL.FTZ R179, R246, R179 ;  /* 0x000000b3f6b37220 */ /* 0x000fe20000410000 */
[----:B------:R-:W-:Y:S01]  /*4f00*/  FMUL.FTZ R250, R163, R250 ;  /* 0x000000faa3fa7220 */ /* 0x000fe20000410000 */
[----:B------:R-:W-:Y:S01]  /*4f10*/  FMUL.FTZ R153, R153, R252 ;  /* 0x000000fc99997220 */ /* 0x000fe20000410000 */
[----:B------:R-:W-:Y:S01]  /*4f20*/  FMUL.FTZ R163, R172, UR8 ;  /* 0x00000008aca37c20 */ /* 0x000fe20008410000 */
[----:B------:R-:W-:Y:S01]  /*4f30*/  FMUL.FTZ R167, R170, R167 ;  /* 0x000000a7aaa77220 */ /* 0x000fe20000410000 */
[----:B------:R-:W-:Y:S01]  /*4f40*/  FMUL.FTZ R166, R166, R179 ;  /* 0x000000b3a6a67220 */ /* 0x000fe20000410000 */
[----:B------:R-:W-:Y:S01]  /*4f50*/  FMUL.FTZ R175, R175, R250 ;  /* 0x000000faafaf7220 */ /* 0x000fe20000410000 */
[----:B------:R-:W-:Y:S01]  /*4f60*/  F2FP.F16.F32.PACK_AB R162, R153, R162 ;  /* 0x000000a299a2723e */ /* 0x000fe200000000ff */
[C---:B------:R-:W-:Y:S01]  /*4f70*/  FADD.FTZ R153, -R151.reuse, R6 ;  /* 0x0000000697997221 */ /* 0x040fe20000010100 */
[----:B------:R-:W-:Y:S01]  /*4f80*/  FADD.FTZ R170, -R151, R7 ;  /* 0x0000000797aa7221 */ /* 0x000fe20000010100 */
[----:B------:R-:W-:Y:S01]  /*4f90*/  FMUL.FTZ R158, R163, R158 ;  /* 0x0000009ea39e7220 */ /* 0x000fe20000410000 */
[----:B------:R-:W-:Y:S01]  /*4fa0*/  F2FP.F16.F32.PACK_AB R175, R175, R166 ;  /* 0x000000a6afaf723e */ /* 0x000fe200000000ff */
[----:B------:R-:W-:Y:S01]  /*4fb0*/  FMUL.FTZ R153, R182, R153 ;  /* 0x00000099b6997220 */ /* 0x000fe20000410000 */
[----:B------:R-:W-:Y:S01]  /*4fc0*/  FMUL.FTZ R170, R161, R170 ;  /* 0x000000aaa1aa7220 */ /* 0x000fe20000410000 */
[----:B------:R-:W-:Y:S01]  /*4fd0*/  FMUL.FTZ R163, R156, UR8 ;  /* 0x000000089ca37c20 */ /* 0x000fe20008410000 */
[C---:B------:R-:W-:Y:S01]  /*4fe0*/  FADD.FTZ R166, -R151.reuse, R11 ;  /* 0x0000000b97a67221 */ /* 0x040fe20000010100 */
[----:B------:R-:W-:Y:S01]  /*4ff0*/  FMUL.FTZ R153, R154, R153 ;  /* 0x000000999a997220 */ /* 0x000fe20000410000 */
[----:B------:R-:W-:Y:S01]  /*5000*/  FADD.FTZ R161, -R151, R10 ;  /* 0x0000000a97a17221 */ /* 0x000fe20000010100 */
[----:B------:R-:W-:Y:S01]  /*5010*/  FMUL.FTZ R170, R163, R170 ;  /* 0x000000aaa3aa7220 */ /* 0x000fe20000410000 */
[----:B------:R-:W-:Y:S01]  /*5020*/  FMUL.FTZ R166, R159, R166 ;  /* 0x000000a69fa67220 */ /* 0x000fe20000410000 */
[C---:B------:R-:W-:Y:S01]  /*5030*/  FADD.FTZ R159, -R151.reuse, R14 ;  /* 0x0000000e979f7221 */ /* 0x040fe20000010100 */
[C---:B------:R-:W-:Y:S01]  /*5040*/  FADD.FTZ R154, -R151.reuse, R15 ;  /* 0x0000000f979a7221 */ /* 0x040fe20000010100 */
[C---:B------:R-:W-:Y:S01]  /*5050*/  FADD.FTZ R163, -R151.reuse, R18 ;  /* 0x0000001297a37221 */ /* 0x040fe20000010100 */
[----:B------:R-:W-:Y:S01]  /*5060*/  FADD.FTZ R156, -R151, R19 ;  /* 0x00000013979c7221 */ /* 0x000fe20000010100 */
[----:B------:R-:W-:Y:S01]  /*5070*/  FMUL.FTZ R151, R164, UR8 ;  /* 0x00000008a4977c20 */ /* 0x000fe20008410000 */
[----:B------:R-:W-:Y:S01]  /*5080*/  F2FP.F16.F32.PACK_AB R170, R170, R153 ;  /* 0x00000099aaaa723e */ /* 0x000fe200000000ff */
[----:B------:R-:W-:Y:S01]  /*5090*/  FMUL.FTZ R161, R180, R161 ;  /* 0x000000a1b4a17220 */ /* 0x000fe20000410000 */
[----:B------:R-:W-:Y:S01]  /*50a0*/  FMUL.FTZ R159, R178, R159 ;  /* 0x0000009fb29f7220 */ /* 0x000fe20000410000 */
[----:B------:R-:W-:Y:S01]  /*50b0*/  FMUL.FTZ R154, R157, R154 ;  /* 0x0000009a9d9a7220 */ /* 0x000fe20000410000 */
[----:B------:R-:W-:Y:S01]  /*50c0*/  FMUL.FTZ R163, R176, R163 ;  /* 0x000000a3b0a37220 */ /* 0x000fe20000410000 */
[----:B------:R-:W-:Y:S01]  /*50d0*/  FMUL.FTZ R156, R155, R156 ;  /* 0x0000009c9b9c7220 */ /* 0x000fe20000410000 */
[----:B------:R-:W-:Y:S01]  /*50e0*/  FMUL.FTZ R153, R174, UR8 ;  /* 0x00000008ae997c20 */ /* 0x000fe20008410000 */
[----:B------:R-:W-:Y:S01]  /*50f0*/  FMUL.FTZ R164, R173, UR8 ;  /* 0x00000008ada47c20 */ /* 0x000fe20008410000 */
[----:B------:R-:W-:Y:S01]  /*5100*/  F2FP.F16.F32.PACK_AB R158, R158, R167 ;  /* 0x000000a79e9e723e */ /* 0x000fe200000000ff */
[----:B------:R-:W-:Y:S01]  /*5110*/  FMUL.FTZ R160, R160, R161 ;  /* 0x000000a1a0a07220 */ /* 0x000fe20000410000 */
[----:B------:R-:W-:Y:S01]  /*5120*/  FMUL.FTZ R151, R151, R166 ;  /* 0x000000a697977220 */ /* 0x000fe20000410000 */
[----:B------:R-:W-:Y:S01]  /*5130*/  FMUL.FTZ R159, R168, R159 ;  /* 0x0000009fa89f7220 */ /* 0x000fe20000410000 */
        /* <DEDUP_REMOVED lines=61> */
.L_x_1898:
        /* <DEDUP_REMOVED lines=128> */
.L_x_1899:
        /* <DEDUP_REMOVED lines=206> */
[----:B------:R-:W-:Y:S01]  /*69f0*/  LDSM.16.MT88.4 R84, [R190+0x3000] ;  /* 0x00300000be54783b */ /* 0x000fe20000004200 */
        /* <DEDUP_REMOVED lines=16> */
[----:B------:R-:W-:Y:S05]  /*6b00*/  LDSM.16.MT88.4 R16, [R190+0x1000] ;  /* 0x00100000be10783b */ /* 0x000fea0000004200 */
[-C--:B----4-:R-:W-:Y:S08]  /*6b10*/  HMMA.16816.F32 R132, R4, R68.reuse, R132 ;  /* 0x000000440484723c */ /* 0x090ff00000001884 */
[C---:B------:R-:W-:Y:S08]  /*6b20*/  HMMA.16816.F32 R136, R12.reuse, R68, R136 ;  /* 0x000000440c88723c */ /* 0x040ff00000001888 */
[-C--:B------:R-:W-:Y:S01]  /*6b30*/  HMMA.16816.F32 R140, R12, R70.reuse, R140 ;  /* 0x000000460c8c723c */ /* 0x080fe2000000188c */
[----:B------:R-:W3:Y:S07]  /*6b40*/  LDSM.16.MT88.4 R12, [R190+0x4800] ;  /* 0x00480000be0c783b */ /* 0x000eee0000004200 */
[----:B------:R-:W-:Y:S01]  /*6b50*/  HMMA.16816.F32 R144, R4, R70, R144 ;  /* 0x000000460490723c */ /* 0x000fe20000001890 */
[----:B------:R-:W4:Y:S04]  /*6b60*/  LDSM.16.MT88.4 R4, [R193+-0x1000] ;  /* 0xfff00000c104783b */ /* 0x000f280000004200 */
[----:B------:R-:W4:Y:S03]  /*6b70*/  LDSM.16.MT88.4 R68, [R191+-0x1000] ;  /* 0xfff00000bf44783b */ /* 0x000f260000004200 */
        /* <DEDUP_REMOVED lines=10> */
[-C--:B---3--:R-:W-:Y:S08]  /*6c20*/  HMMA.16816.F32 R132, R72, R12.reuse, R132 ;  /* 0x0000000c4884723c */ /* 0x088ff00000001884 */
        /* <DEDUP_REMOVED lines=14> */
[----:B------:R-:W-:Y:S04]  /*6d10*/  HMMA.16816.F32 R144, R4, R78, R144 ;  /* 0x0000004e0490723c */ /* 0x000fe80000001890 */
[C---:B------:R-:W-:Y:S01]  /*6d20*/  LOP3.LUT R4, R233.reuse, 0x1, RZ, 0xc0, !PT ;  /* 0x00000001e9047812 */ /* 0x040fe200078ec0ff */
        /* <DEDUP_REMOVED lines=187> */
.L_x_1901:
[----:B------:R-:W2:Y:S01]  /*78e0*/  LDCU.64 UR8, c[0x0][0x5c0] ;  /* 0x0000b800ff0877ac */ /* 0x000ea20008000a00 */
[----:B------:R-:W-:-:S05]  /*78f0*/  IADD3 R42, PT, PT, R235, R236, RZ ;  /* 0x000000eceb2a7210 */ /* 0x000fca0007ffe0ff */
[C---:B--2---:R-:W-:Y:S02]  /*7900*/  IMAD R40, R42.reuse, UR9, RZ ;  /* 0x000000092a287c24 */ /* 0x044fe4000f8e02ff */
[----:B-1----:R-:W-:-:S05]  /*7910*/  IMAD.WIDE.U32 R42, R42, UR8, RZ ;  /* 0x000000082a2a7c25 */ /* 0x002fca000f8e00ff */
[----:B------:R-:W-:Y:S02]  /*7920*/  IADD3 R40, PT, PT, R43, R40, RZ ;  /* 0x000000282b287210 */ /* 0x000fe40007ffe0ff */
.L_x_1902:
        /* <DEDUP_REMOVED lines=11> */
.L_x_1903:
[----:B------:R-:W1:Y:S01]  /*79e0*/  LDCU.64 UR6, c[0x0][0x5c8] ;  /* 0x0000b900ff0677ac */ /* 0x000e620008000a00 */
[----:B------:R-:W-:-:S05]  /*79f0*/  IADD3 R54, PT, PT, R235, R236, RZ ;  /* 0x000000eceb367210 */ /* 0x000fca0007ffe0ff */
[C---:B-1----:R-:W-:Y:S02]  /*7a00*/  IMAD R52, R54.reuse, UR7, RZ ;  /* 0x0000000736347c24 */ /* 0x042fe4000f8e02ff */
[----:B------:R-:W-:-:S05]  /*7a10*/  IMAD.WIDE.U32 R54, R54, UR6, RZ ;  /* 0x0000000636367c25 */ /* 0x000fca000f8e00ff */
[----:B------:R-:W-:-:S07]  /*7a20*/  IADD3 R52, PT, PT, R55, R52, RZ ;  /* 0x0000003437347210 */ /* 0x000fce0007ffe0ff */
.L_x_1904:
        /* <DEDUP_REMOVED lines=43> */
.L_x_1906:
[----:B------:R-:W-:Y:S05]  /*7ce0*/  BSYNC.RECONVERGENT B0 ;  /* 0x0000000000007941 */ /* 0x000fea0003800200 */
.L_x_1905:
        /* <DEDUP_REMOVED lines=17> */
.L_x_1908:
[----:B------:R-:W-:Y:S05]  /*7e00*/  BSYNC.RECONVERGENT B0 ;  /* 0x0000000000007941 */ /* 0x000fea0003800200 */
.L_x_1907:
        /* <DEDUP_REMOVED lines=26> */
.L_x_1910:
[----:B------:R-:W-:Y:S05]  /*7fb0*/  BSYNC.RECONVERGENT B0 ;  /* 0x0000000000007941 */ /* 0x000fea0003800200 */
.L_x_1909:
        /* <DEDUP_REMOVED lines=17> */
.L_x_1869:
[----:B------:R-:W-:Y:S05]  /*80d0*/  BSYNC.RECONVERGENT B1 ;  /* 0x0000000000017941 */ /* 0x000fea0003800200 */
.L_x_1847:
        /* <DEDUP_REMOVED lines=11> */
.L_x_1912:
        /* <DEDUP_REMOVED lines=15> */
.L_x_2187:


//--------------------- .text._ZN5flash44flash_bwd_dq_dk_dv_loop_seqk_parallel_kernelI23Flash_bwd_kernel_traitsILi192ELi64ELi64ELi8ELi4ELi2ELi2ELb0ELb0EN7cutlass6half_tE19Flash_kernel_traitsILi192ELi64ELi64ELi8ES3_EELb1ELb0ELb1ELb0ELb0ELb1ELb0EEEvNS_16Flash_bwd_paramsE --------------------------
	.section	.text._ZN5flash44flash_bwd_dq_dk_dv_loop_seqk_parallel_kernelI23Flash_bwd_kernel_traitsILi192ELi64ELi64ELi8ELi4ELi2ELi2ELb0ELb0EN7cutlass6half_tE19Flash_kernel_traitsILi192ELi64ELi64ELi8ES3_EELb1ELb0ELb1ELb0ELb0ELb1ELb0EEEvNS_16Flash_bwd_paramsE,"ax",@progbits
	.align	128
        .global         _ZN5flash44flash_bwd_dq_dk_dv_loop_seqk_parallel_kernelI23Flash_bwd_kernel_traitsILi192ELi64ELi64ELi8ELi4ELi2ELi2ELb0ELb0EN7cutlass6half_tE19Flash_kernel_traitsILi192ELi64ELi64ELi8ES3_EELb1ELb0ELb1ELb0ELb0ELb1ELb0EEEvNS_16Flash_bwd_paramsE
        .type           _ZN5flash44flash_bwd_dq_dk_dv_loop_seqk_parallel_kernelI23Flash_bwd_kernel_traitsILi192ELi64ELi64ELi8ELi4ELi2ELi2ELb0ELb0EN7cutlass6half_tE19Flash_kernel_traitsILi192ELi64ELi64ELi8ES3_EELb1ELb0ELb1ELb0ELb0ELb1ELb0EEEvNS_16Flash_bwd_paramsE,@function
        .size           _ZN5flash44flash_bwd_dq_dk_dv_loop_seqk_parallel_kernelI23Flash_bwd_kernel_traitsILi192ELi64ELi64ELi8ELi4ELi2ELi2ELb0ELb0EN7cutlass6half_tE19Flash_kernel_traitsILi192ELi64ELi64ELi8ES3_EELb1ELb0ELb1ELb0ELb0ELb1ELb0EEEvNS_16Flash_bwd_paramsE,(.L_x_2188 - _ZN5flash44flash_bwd_dq_dk_dv_loop_seqk_parallel_kernelI23Flash_bwd_kernel_traitsILi192ELi64ELi64ELi8ELi4ELi2ELi2ELb0ELb0EN7cutlass6half_tE19Flash_kernel_traitsILi192ELi64ELi64ELi8ES3_EELb1ELb0ELb1ELb0ELb0ELb1ELb0EEEvNS_16Flash_bwd_paramsE)
        .other          _ZN5flash44flash_bwd_dq_dk_dv_loop_seqk_parallel_kernelI23Flash_bwd_kernel_traitsILi192ELi64ELi64ELi8ELi4ELi2ELi2ELb0ELb0EN7cutlass6half_tE19Flash_kernel_traitsILi192ELi64ELi64ELi8ES3_EELb1ELb0ELb1ELb0ELb0ELb1ELb0EEEvNS_16Flash_bwd_paramsE,@"STO_CUDA_ENTRY STV_DEFAULT"
_ZN5flash44flash_bwd_dq_dk_dv_loop_seqk_parallel_kernelI23Flash_bwd_kernel_traitsILi192ELi64ELi64ELi8ELi4ELi2ELi2ELb0ELb0EN7cutlass6half_tE19Flash_kernel_traitsILi192ELi64ELi64ELi8ES3_EELb1ELb0ELb1ELb0ELb0ELb1ELb0EEEvNS_16Flash_bwd_paramsE:
.text._ZN5flash44flash_bwd_dq_dk_dv_loop_seqk_parallel_kernelI23Flash_bwd_kernel_traitsILi192ELi64ELi64ELi8ELi4ELi2ELi2ELb0ELb0EN7cutlass6half_tE19Flash_kernel_traitsILi192ELi64ELi64ELi8ES3_EELb1ELb0ELb1ELb0ELb0ELb1ELb0EEEvNS_16Flash_bwd_paramsE:
        /* <DEDUP_REMOVED lines=11> */
[----:B------:R-:W-:Y:S01]  /*00b0*/  UMOV UR5, 0x400 ;  /* 0x0000040000057882 */ /* 0x000fe20000000000 */
[----:B------:R-:W-:Y:S01]  /*00c0*/  IMAD.U32 R208, RZ, RZ, UR4 ;  /* 0x00000004ffd07e24 */ /* 0x000fe2000f8e00ff */
[----:B------:R-:W3:Y:S01]  /*00d0*/  S2R R203, SR_CTAID.Y ;  /* 0x0000000000cb7919 */ /* 0x000ee20000002600 */
[----:B------:R-:W-:Y:S01]  /*00e0*/  IMAD.MOV.U32 R194, RZ, RZ, 0x40 ;  /* 0x00000040ffc27424 */ /* 0x000fe200078e00ff */
[----:B------:R-:W4:Y:S01]  /*00f0*/  LDCU.64 UR20, c[0x0][0x358] ;  /* 0x00006b00ff1477ac */ /* 0x000f220008000a00 */
[----:B------:R-:W-:Y:S01]  /*0100*/  IMAD.MOV.U32 R196, RZ, RZ, 0x20 ;  /* 0x00000020ffc47424 */ /* 0x000fe200078e00ff */
[----:B------:R-:W3:Y:S01]  /*0110*/  S2R R202, SR_CTAID.Z ;  /* 0x0000000000ca7919 */ /* 0x000ee20000002700 */
[----:B------:R-:W3:Y:S01]  /*0120*/  LDC.64 R210, c[0x0][0x460] ;  /* 0x00011800ffd27b82 */ /* 0x000ee20000000a00 */
[----:B------:R-:W1:Y:S01]  /*0130*/  LDCU.64 UR8, c[0x0][0x470] ;  /* 0x00008e00ff0877ac */ /* 0x000e620008000a00 */
[----:B------:R-:W-:Y:S01]  /*0140*/  UMOV UR19, URZ ;  /* 0x000000ff00137c82 */ /* 0x000fe20008000000 */
[----:B------:R-:W-:-:S05]  /*0150*/  UMOV UR22, URZ ;  /* 0x000000ff00167c82 */ /* 0x000fca0008000000 */
[----:B------:R-:W3:Y:S01]  /*0160*/  S2UR UR18, SR_CTAID.X ;  /* 0x00000000001279c3 */ /* 0x000ee20000002500 */
[----:B--2---:R-:W-:-:S04]  /*0170*/  ULEA UR6, UR6, UR5, 0x18 ;  /* 0x0000000506067291 */ /* 0x004fc8000f8ec0ff */
[----:B------:R-:W-:Y:S02]  /*0180*/  UIADD3 UR4, UPT, UPT, UR6, 0x12000, URZ ;  /* 0x0001200006047890 */ /* 0x000fe4000fffe0ff */
        /* <DEDUP_REMOVED lines=8> */
[----:B------:R-:W-:-:S02]  /*0210*/  LOP3.LUT R5, R2, 0xc00, RZ, 0xc0, !PT ;  /* 0x00000c0002057812 */ /* 0x000fc400078ec0ff */
[----:B------:R-:W-:Y:S02]  /*0220*/  LOP3.LUT R213, R0, 0x20, R3, 0x78, !PT ;  /* 0x0000002000d57812 */ /* 0x000fe400078e7803 */
[----:B------:R-:W-:Y:S02]  /*0230*/  LOP3.LUT R0, R5, 0x6, R4, 0xf8, !PT ;  /* 0x0000000605007812 */ /* 0x000fe400078ef804 */
[----:B------:R-:W-:Y:S02]  /*0240*/  LOP3.LUT R5, R2, 0x200, RZ, 0xc0, !PT ;  /* 0x0000020002057812 */ /* 0x000fe400078ec0ff */
[----:B------:R-:W-:Y:S02]  /*0250*/  LOP3.LUT R204, R7, 0x30, RZ, 0xc0, !PT ;  /* 0x0000003007cc7812 */ /* 0x000fe400078ec0ff */
[--C-:B------:R-:W-:Y:S02]  /*0260*/  LOP3.LUT R213, R213, 0x1c0, R8.reuse, 0xf8, !PT ;  /* 0x000001c0d5d57812 */ /* 0x100fe400078ef808 */
[----:B------:R-:W-:-:S02]  /*0270*/  LOP3.LUT R6, R5, 0x3800, R8, 0xf8, !PT ;  /* 0x0000380005067812 */ /* 0x000fc400078ef808 */
[----:B------:R-:W-:Y:S02]  /*0280*/  SHF.R.U32.HI R207, RZ, 0x3, R205 ;  /* 0x00000003ffcf7819 */ /* 0x000fe400000116cd */
[----:B------:R-:W-:Y:S02]  /*0290*/  LOP3.LUT R8, R8, 0x1c0, RZ, 0xc0, !PT ;  /* 0x000001c008087812 */ /* 0x000fe400078ec0ff */
[----:B------:R-:W-:Y:S01]  /*02a0*/  LOP3.LUT R204, R204, 0x7, R3, 0xf8, !PT ;  /* 0x00000007cccc7812 */ /* 0x000fe200078ef803 */
[----:B------:R-:W-:Y:S01]  /*02b0*/  IMAD.SHL.U32 R3, R205, 0x40, RZ ;  /* 0x00000040cd037824 */ /* 0x000fe200078e00ff */
[----:B------:R-:W-:Y:S01]  /*02c0*/  LOP3.LUT R5, R2, 0x400, RZ, 0xc0, !PT ;  /* 0x0000040002057812 */ /* 0x000fe200078ec0ff */
[----:B------:R-:W-:Y:S01]  /*02d0*/  VIADD R209, R207, 0x20 ;  /* 0x00000020cfd17836 */ /* 0x000fe20000000000 */
[----:B------:R-:W-:Y:S02]  /*02e0*/  LOP3.LUT R9, R8, 0x18, R207, 0xf8, !PT ;  /* 0x0000001808097812 */ /* 0x000fe400078ef8cf */
[----:B------:R-:W-:-:S02]  /*02f0*/  LOP3.LUT R11, R3, 0x1c0, RZ, 0xc0, !PT ;  /* 0x000001c0030b7812 */ /* 0x000fc400078ec0ff */
[--C-:B------:R-:W-:Y:S02]  /*0300*/  LOP3.LUT R5, R5, 0x6, R4.reuse, 0xf8, !PT ;  /* 0x0000000605057812 */ /* 0x100fe400078ef804 */
[----:B------:R-:W-:Y:S02]  /*0310*/  LOP3.LUT R212, R9, 0x38, R4, 0x78, !PT ;  /* 0x0000003809d47812 */ /* 0x000fe400078e7804 */
[----:B------:R-:W-:Y:S02]  /*0320*/  LOP3.LUT R4, R4, 0x20, RZ, 0xc0, !PT ;  /* 0x0000002004047812 */ /* 0x000fe400078ec0ff */
[----:B------:R-:W-:Y:S02]  /*0330*/  LOP3.LUT R213, R0, R213, RZ, 0xfc, !PT ;  /* 0x000000d500d57212 */ /* 0x000fe400078efcff */
[----:B------:R-:W-:Y:S02]  /*0340*/  LOP3.LUT R0, R7, 0x10, RZ, 0xc0, !PT ;  /* 0x0000001007007812 */ /* 0x000fe400078ec0ff */
[----:B------:R-:W-:-:S02]  /*0350*/  LOP3.LUT R189, R3, 0x200, RZ, 0xc0, !PT ;  /* 0x0000020003bd7812 */ /* 0x000fc400078ec0ff */
[----:B------:R-:W-:Y:S02]  /*0360*/  LOP3.LUT R8, R11, 0x38, R206, 0xf8, !PT ;  /* 0x000000380b087812 */ /* 0x000fe400078ef8ce */
[----:B------:R-:W-:Y:S01]  /*0370*/  LOP3.LUT R4, R4, 0x18, R207, 0xf8, !PT ;  /* 0x0000001804047812 */ /* 0x000fe200078ef8cf */
[----:B------:R-:W1:Y:S01]  /*0380*/  LDC R11, c[0x0][0x438] ;  /* 0x00010e00ff0b7b82 */ /* 0x000e620000000800 */
[----:B------:R-:W-:Y:S02]  /*0390*/  LOP3.LUT R191, R0, 0x8, R205, 0xf8, !PT ;  /* 0x0000000800bf7812 */ /* 0x000fe400078ef8cd */
[----:B------:R-:W-:Y:S02]  /*03a0*/  LOP3.LUT R212, R5, R212, RZ, 0xfc, !PT ;  /* 0x000000d405d47212 */ /* 0x000fe400078efcff */
[----:B------:R-:W-:Y:S02]  /*03b0*/  LOP3.LUT R199, R189, 0xc00, R2, 0xf8, !PT ;  /* 0x00000c00bdc77812 */ /* 0x000fe400078ef802 */
[----:B---3--:R-:W-:-:S02]  /*03c0*/  LEA R210, P0, R203, R210, 0x2 ;  /* 0x000000d2cbd27211 */ /* 0x008fc400078010ff */
[C---:B------:R-:W-:Y:S02]  /*03d0*/  LOP3.LUT R0, R8.reuse, 0x8, R7, 0x78, !PT ;  /* 0x0000000808007812 */ /* 0x040fe400078e7807 */
[----:B------:R-:W-:Y:S02]  /*03e0*/  LOP3.LUT R197, R8, 0x8, R205, 0x78, !PT ;  /* 0x0000000808c57812 */ /* 0x000fe400078e78cd */
[----:B------:R-:W-:Y:S02]  /*03f0*/  LOP3.LUT R5, R4, 0x1c0, R3, 0xf8, !PT ;  /* 0x000001c004057812 */ /* 0x000fe400078ef803 */
[----:B------:R-:W-:Y:S02]  /*0400*/  LOP3.LUT R189, R189, 0x400, R2, 0xf8, !PT ;  /* 0x00000400bdbd7812 */ /* 0x000fe400078ef802 */
[----:B------:R-:W-:Y:S02]  /*0410*/  R2P PR, R205, 0xe ;  /* 0x0000000ecd007804 */ /* 0x000fe40000000000 */
[----:B------:R-:W-:-:S02]  /*0420*/  LOP3.LUT R191, R191, R8, RZ, 0x3c, !PT ;  /* 0x00000008bfbf7212 */ /* 0x000fc400078e3cff */
[----:B------:R-:W-:Y:S02]  /*0430*/  LOP3.LUT R197, R6, R197, RZ, 0xfc, !PT ;  /* 0x000000c506c57212 */ /* 0x000fe400078efcff */
[----:B------:R-:W-:Y:S02]  /*0440*/  LOP3.LUT R198, R5, 0x38, R206, 0x78, !PT ;  /* 0x0000003805c67812 */ /* 0x000fe400078e78ce */
[-C--:B------:R-:W-:Y:S02]  /*0450*/  LOP3.LUT R199, R199, R0.reuse, RZ, 0xfc, !PT ;  /* 0x00000000c7c77212 */ /* 0x080fe400078efcff */
[----:B------:R-:W-:Y:S02]  /*0460*/  LOP3.LUT R189, R189, R0, RZ, 0xfc, !PT ;  /* 0x00000000bdbd7212 */ /* 0x000fe400078efcff */
[----:B------:R-:W-:Y:S02]  /*0470*/  LOP3.LUT R0, R206, 0x1f8, RZ, 0xc0, !PT ;  /* 0x000001f8ce007812 */ /* 0x000fe400078ec0ff */
[----:B------:R-:W-:-:S02]  /*0480*/  LOP3.LUT R191, R191, 0x200, R2, 0xf8, !PT ;  /* 0x00000200bfbf7812 */ /* 0x000fc400078ef802 */
[----:B------:R-:W-:Y:S02]  /*0490*/  LOP3.LUT R198, R198, 0x200, R3, 0xf8, !PT ;  /* 0x00000200c6c67812 */ /* 0x000fe400078ef803 */
[----:B------:R-:W-:Y:S02]  /*04a0*/  SEL R194, R194, 0xffffffc0, !P2 ;  /* 0xffffffc0c2c27807 */ /* 0x000fe40005000000 */
[----:B------:R-:W-:Y:S02]  /*04b0*/  LEA R197, R197, UR4, 0x1 ;  /* 0x00000004c5c57c11 */ /* 0x000fe4000f8e08ff */
[----:B------:R-:W-:Y:S02]  /*04c0*/  LEA R199, R199, UR6, 0x1 ;  /* 0x00000006c7c77c11 */ /* 0x000fe4000f8e08ff */
[----:B------:R-:W-:Y:S01]  /*04d0*/  LEA R189, R189, UR6, 0x1 ;  /* 0x00000006bdbd7c11 */ /* 0x000fe2000f8e08ff */
[--C-:B------:R-:W-:Y:S01]  /*04e0*/  IMAD.IADD R193, R197, 0x1, R194.reuse ;  /* 0x00000001c5c17824 */ /* 0x100fe200078e02c2 */
[----:B------:R-:W-:Y:S01]  /*04f0*/  LOP3.LUT R3, R0, 0x38, R205, 0x78, !PT ;  /* 0x0000003800037812 */ /* 0x000fe200078e78cd */
[----:B------:R-:W-:Y:S01]  /*0500*/  IMAD.IADD R185, R199, 0x1, R194 ;  /* 0x00000001c7b97824 */ /* 0x000fe200078e02c2 */
[----:B------:R-:W-:Y:S01]  /*0510*/  LEA R213, R213, UR5, 0x1 ;  /* 0x00000005d5d57c11 */ /* 0x000fe2000f8e08ff */
[----:B------:R-:W-:Y:S01]  /*0520*/  IMAD.IADD R2, R194, 0x1, R189 ;  /* 0x00000001c2027824 */ /* 0x000fe200078e02bd */
[----:B------:R-:W-:-:S02]  /*0530*/  SEL R196, R196, 0xffffffe0, !P1 ;  /* 0xffffffe0c4c47807 */ /* 0x000fc40004800000 */
[----:B------:R-:W-:Y:S01]  /*0540*/  LEA R191, R191, UR5, 0x1 ;  /* 0x00000005bfbf7c11 */ /* 0x000fe2000f8e08ff */
[----:B------:R-:W-:Y:S01]  /*0550*/  VIADD R235, R213, 0x20 ;  /* 0x00000020d5eb7836 */ /* 0x000fe20000000000 */
[----:B------:R-:W-:Y:S01]  /*0560*/  LOP3.LUT R214, R3, 0x1e00, R206, 0xf8, !PT ;  /* 0x00001e0003d67812 */ /* 0x000fe200078ef8ce */
[--C-:B------:R-:W-:Y:S01]  /*0570*/  IMAD.IADD R195, R197, 0x1, R196.reuse ;  /* 0x00000001c5c37824 */ /* 0x100fe200078e02c4 */
[----:B------:R-:W-:Y:S01]  /*0580*/  LEA.HI.X R211, R203, R211, RZ, 0x2, P0 ;  /* 0x000000d3cbd37211 */ /* 0x000fe200000f14ff */
[----:B------:R-:W-:Y:S01]  /*0590*/  IMAD.IADD R186, R199, 0x1, R196 ;  /* 0x00000001c7ba7824 */ /* 0x000fe200078e02c4 */
[----:B------:R-:W-:Y:S01]  /*05a0*/  SHF.R.U32.HI R205, RZ, 0x5, R205 ;  /* 0x00000005ffcd7819 */ /* 0x000fe200000116cd */
[----:B------:R-:W-:Y:S01]  /*05b0*/  IMAD.IADD R190, R194, 0x1, R191 ;  /* 0x00000001c2be7824 */ /* 0x000fe200078e02bf */
[----:B------:R-:W-:Y:S01]  /*05c0*/  LEA R214, R214, UR6, 0x1 ;  /* 0x00000006d6d67c11 */ /* 0x000fe2000f8e08ff */
[----:B------:R-:W-:Y:S01]  /*05d0*/  IMAD.IADD R3, R196, 0x1, R189 ;  /* 0x00000001c4037824 */ /* 0x000fe200078e02bd */
[----:B------:R-:W-:Y:S01]  /*05e0*/  LEA R212, R212, UR4, 0x1 ;  /* 0x00000004d4d47c11 */ /* 0x000fe2000f8e08ff */
[----:B------:R-:W-:Y:S01]  /*05f0*/  @P3 VIADD R235, R213, 0xffffffe0 ;  /* 0xffffffe0d5eb3836 */ /* 0x000fe20000000000 */
[----:B------:R-:W-:Y:S01]  /*0600*/  LEA R198, R198, UR6, 0x1 ;  /* 0x00000006c6c67c11 */ /* 0x000fe2000f8e08ff */
[----:B------:R-:W-:-:S02]  /*0610*/  IMAD.IADD R192, R196, 0x1, R193 ;  /* 0x00000001c4c07824 */ /* 0x000fc400078e02c1 */
[C---:B------:R-:W-:Y:S02]  /*0620*/  IMAD.IADD R184, R196.reuse, 0x1, R185 ;  /* 0x00000001c4b87824 */ /* 0x040fe400078e02b9 */
[----:B-1--4-:R-:W-:-:S07]  /*0630*/  IMAD.IADD R0, R196, 0x1, R2 ;  /* 0x00000001c4007824 */ /* 0x012fce00078e0202 */
.L_x_1951:
[----:B------:R-:W1:Y:S01]  /*0640*/  LDC.64 R4, c[0x0][0x478] ;  /* 0x00011e00ff047b82 */ /* 0x000e620000000a00 */
[----:B------:R-:W-:Y:S01]  /*0650*/  ISETP.NE.U32.AND P4, PT, RZ, UR8, PT ;  /* 0x00000008ff007c0c */ /* 0x000fe2000bf85070 */
[----:B------:R-:W-:Y:S01]  /*0660*/  IMAD.SHL.U32 R13, R203, 0x4, RZ ;  /* 0x00000004cb0d7824 */ /* 0x000fe200078e00ff */
        /* <DEDUP_REMOVED lines=41> */
.L_x_1913:
        /* <DEDUP_REMOVED lines=38> */
[----:B------:R-:W-:Y:S06]  /*0b60*/  BRA `(.L_x_1916) ;  /* 0x0000000000147947 */ /* 0x000fec0003800000 */
.L_x_1915:
[----:B------:R-:W1:Y:S01]  /*0b70*/  LDCU.64 UR14, c[0x0][0x3b8] ;  /* 0x00007700ff0e77ac */ /* 0x000e620008000a00 */
[----:B------:R-:W-:-:S05]  /*0b80*/  IADD3 R16, PT, PT, R232, R233, RZ ;  /* 0x000000e9e8107210 */ /* 0x000fca0007ffe0ff */
[C---:B-1----:R-:W-:Y:S02]  /*0b90*/  IMAD R15, R16.reuse, UR15, RZ ;  /* 0x0000000f100f7c24 */ /* 0x042fe4000f8e02ff */
[----:B------:R-:W-:-:S05]  /*0ba0*/  IMAD.WIDE.U32 R16, R16, UR14, RZ ;  /* 0x0000000e10107c25 */ /* 0x000fca000f8e00ff */
[----:B------:R-:W-:Y:S02]  /*0bb0*/  IADD3 R15, PT, PT, R17, R15, RZ ;  /* 0x0000000f110f7210 */ /* 0x000fe40007ffe0ff */
.L_x_1916:
        /* <DEDUP_REMOVED lines=39> */
.L_x_1917:
[----:B------:R-:W1:Y:S01]  /*0e30*/  LDCU.64 UR12, c[0x0][0x3c0] ;  /* 0x00007800ff0c77ac */ /* 0x000e620008000a00 */
[----:B------:R-:W-:-:S05]  /*0e40*/  IADD3 R4, PT, PT, R232, R233, RZ ;  /* 0x000000e9e8047210 */ /* 0x000fca0007ffe0ff */
[C---:B-1----:R-:W-:Y:S02]  /*0e50*/  IMAD R13, R4.reuse, UR13, RZ ;  /* 0x0000000d040d7c24 */ /* 0x042fe4000f8e02ff */
[----:B------:R-:W-:-:S05]  /*0e60*/  IMAD.WIDE.U32 R4, R4, UR12, RZ ;  /* 0x0000000c04047c25 */ /* 0x000fca000f8e00ff */
[----:B------:R-:W-:Y:S02]  /*0e70*/  IADD3 R13, PT, PT, R5, R13, RZ ;  /* 0x0000000d050d7210 */ /* 0x000fe40007ffe0ff */
[----:B------:R-:W-:-:S07]  /*0e80*/  MOV R18, R4 ;  /* 0x0000000400127202 */ /* 0x000fce0000000f00 */
.L_x_1918:
        /* <DEDUP_REMOVED lines=27> */
.L_x_1919:
[-C--:B------:R-:W-:Y:S02]  /*1040*/  IMAD R31, R33, R8.reuse, RZ ;  /* 0x00000008211f7224 */ /* 0x080fe400078e02ff */
[----:B------:R-:W-:-:S05]  /*1050*/  IMAD.WIDE.U32 R26, R32, R8, RZ ;  /* 0x00000008201a7225 */ /* 0x000fca00078e00ff */
[----:B------:R-:W-:-:S07]  /*1060*/  IADD3 R31, PT, PT, R27, R31, RZ ;  /* 0x0000001f1b1f7210 */ /* 0x000fce0007ffe0ff */
.L_x_1920:
        /* <DEDUP_REMOVED lines=8> */
[----:B------:R-:W-:-:S04]  /*10f0*/  IMAD R5, R5, R32, RZ ;  /* 0x0000002005057224 */ /* 0x000fc800078e02ff */
[----:B------:R-:W-:Y:S02]  /*1100*/  IMAD R5, R33, R4, R5 ;  /* 0x0000000421057224 */ /* 0x000fe400078e0205 */
[----:B------:R-:W-:-:S03]  /*1110*/  IMAD R33, R202, R29, RZ ;  /* 0x0000001dca217224 */ /* 0x000fc600078e02ff */
        /* <DEDUP_REMOVED lines=9> */
.L_x_1921:
[----:B------:R-:W1:Y:S01]  /*11b0*/  LDC R17, c[0x0][0x434] ;  /* 0x00010d00ff117b82 */ /* 0x000e620000000800 */
[----:B------:R-:W-:-:S04]  /*11c0*/  IMAD R4, R203, UR23, R202 ;  /* 0x00000017cb047c24 */ /* 0x000fc8000f8e02ca */
[----:B-1----:R-:W-:-:S03]  /*11d0*/  IMAD R17, R4, R17, RZ ;  /* 0x0000001104117224 */ /* 0x002fc600078e02ff */
.L_x_1922:
        /* <DEDUP_REMOVED lines=11> */
.L_x_1923:
[----:B------:R-:W1:Y:S01]  /*1290*/  LDC R27, c[0x0][0x444] ;  /* 0x00011100ff1b7b82 */ /* 0x000e620000000800 */
[----:B------:R-:W-:-:S04]  /*12a0*/  IMAD R4, R203, UR23, R202 ;  /* 0x00000017cb047c24 */ /* 0x000fc8000f8e02ca */
[----:B-1----:R-:W-:-:S07]  /*12b0*/  IMAD R27, R4, R27, RZ ;  /* 0x0000001b041b7224 */ /* 0x002fce00078e02ff */
.L_x_1924:
        /* <DEDUP_REMOVED lines=11> */
[----:B------:R-:W-:Y:S01]  /*1370*/  BSSY.RECONVERGENT B1, `(.L_x_1914) ;  /* 0x0000647000017945 */ /* 0x000fe20003800200 */
[----:B------:R-:W3:Y:S01]  /*1380*/  LDCU.64 UR4, c[0x0][0x570] ;  /* 0x0000ae00ff0477ac */ /* 0x000ee20008000a00 */
[----:B------:R-:W4:Y:S04]  /*1390*/  LDCU.64 UR6, c[0x0][0x550] ;  /* 0x0000aa00ff0677ac */ /* 0x000f280008000a00 */
[----:B------:R-:W3:Y:S01]  /*13a0*/  LDC.64 R6, c[0x0][0x3b0] ;  /* 0x0000ec00ff067b82 */ /* 0x000ee20000000a00 */
[----:B--2---:R-:W-:-:S07]  /*13b0*/  IMAD.WIDE.U32 R28, R8, UR18, RZ ;  /* 0x00000012081c7c25 */ /* 0x004fce000f8e00ff */
[----:B------:R-:W2:Y:S01]  /*13c0*/  LDC R229, c[0x0][0x508] ;  /* 0x00014200ffe57b82 */ /* 0x000ea20000000800 */
[----:B------:R-:W-:Y:S01]  /*13d0*/  IMAD R9, R9, UR18, R29 ;  /* 0x0000001209097c24 */ /* 0x000fe2000f8e021d */
[----:B------:R-:W-:Y:S02]  /*13e0*/  SEL R8, R28, RZ, P1 ;  /* 0x000000ff1c087207 */ /* 0x000fe40000800000 */
[----:B-1----:R-:W-:Y:S01]  /*13f0*/  LOP3.LUT R224, R12, 0x1f, RZ, 0xc0, !PT ;  /* 0x0000001f0ce07812 */ /* 0x002fe200078ec0ff */
[----:B-----5:R-:W-:Y:S01]  /*1400*/  IMAD.SHL.U32 R221, R4, 0x20, RZ ;  /* 0x0000002004dd7824 */ /* 0x020fe200078e00ff */
[----:B------:R-:W-:Y:S02]  /*1410*/  IADD3.X R28, PT, PT, R22, R31, R32, P3, P2 ;  /* 0x0000001f161c7210 */ /* 0x000fe40001fe4420 */
[----:B------:R-:W1:Y:S01]  /*1420*/  LDC.64 R36, c[0x0][0x5e8] ;  /* 0x00017a00ff247b82 */ /* 0x000e620000000a00 */
[----:B------:R-:W-:Y:S01]  /*1430*/  LOP3.LUT R22, R206, 0x38, RZ, 0xc0, !PT ;  /* 0x00000038ce167812 */ /* 0x000fe200078ec0ff */
[----:B------:R-:W-:Y:S01]  /*1440*/  IMAD R33, R205, R30, R224 ;  /* 0x0000001ecd217224 */ /* 0x000fe200078e02e0 */
[----:B------:R-:W-:Y:S01]  /*1450*/  SHF.L.U64.HI R220, R4, 0x5, R5 ;  /* 0x0000000504dc7819 */ /* 0x000fe20000010205 */
[----:B------:R-:W-:-:S02]  /*1460*/  IMAD.SHL.U32 R30, R30, 0x40, RZ ;  /* 0x000000401e1e7824 */ /* 0x000fc400078e00ff */
[----:B---3--:R-:W-:Y:S01]  /*1470*/  IMAD R32, R25, R6, RZ ;  /* 0x0000000619207224 */ /* 0x008fe200078e02ff */
[----:B------:R-:W-:Y:S01]  /*1480*/  IADD3 R29, P3, P2, R33, R26, R8 ;  /* 0x0000001a211d7210 */ /* 0x000fe20007a7e008 */
[----:B------:R-:W3:Y:S01]  /*1490*/  LDC.64 R242, c[0x0][0x420] ;  /* 0x00010800fff27b82 */ /* 0x000ee20000000a00 */
[----:B------:R-:W-:Y:S01]  /*14a0*/  SHF.R.S32.HI R33, RZ, 0x1f, R33 ;  /* 0x0000001fff217819 */ /* 0x000fe20000011421 */
[----:B------:R-:W-:Y:S01]  /*14b0*/  IMAD R32, R21, R7, R32 ;  /* 0x0000000715207224 */ /* 0x000fe200078e0220 */
[----:B------:R-:W-:-:S04]  /*14c0*/  SEL R26, R9, RZ, P1 ;  /* 0x000000ff091a7207 */ /* 0x000fc80000800000 */
[----:B------:R-:W-:Y:S01]  /*14d0*/  IADD3.X R28, PT, PT, R33, R28, R26, P3, P2 ;  /* 0x0000001c211c7210 */ /* 0x000fe20001fe441a */
[----:B------:R-:W5:Y:S01]  /*14e0*/  LDC.64 R8, c[0x0][0x598] ;  /* 0x00016600ff087b82 */ /* 0x000f620000000a00 */
[----:B------:R-:W-:Y:S01]  /*14f0*/  IADD3 R38, P2, PT, R22, R38, RZ ;  /* 0x0000002616267210 */ /* 0x000fe20007f5e0ff */
[----:B------:R-:W-:Y:S01]  /*1500*/  IMAD R26, R25, R4, RZ ;  /* 0x00000004191a7224 */ /* 0x000fe200078e02ff */
[----:B--2---:R-:W-:-:S03]  /*1510*/  IADD3 R229, PT, PT, R218, -R229, -R231 ;  /* 0x800000e5dae57210 */ /* 0x004fc60007ffe8e7 */
[----:B------:R-:W-:Y:S01]  /*1520*/  IMAD.X R39, RZ, RZ, R23, P2 ;  /* 0x000000ffff277224 */ /* 0x000fe200010e0617 */
[C---:B------:R-:W-:Y:S01]  /*1530*/  IADD3 R29, P2, PT, R30.reuse, R29, RZ ;  /* 0x0000001d1e1d7210 */ /* 0x040fe20007f5e0ff */
[----:B------:R-:W-:Y:S02]  /*1540*/  IMAD.MOV.U32 R23, RZ, RZ, RZ ;  /* 0x000000ffff177224 */ /* 0x000fe400078e00ff */
[C---:B------:R-:W-:Y:S01]  /*1550*/  IMAD R26, R21.reuse, R5, R26 ;  /* 0x00000005151a7224 */ /* 0x040fe200078e021a */
[----:B------:R-:W-:Y:S01]  /*1560*/  LEA.HI.X.SX32 R28, R30, R28, 0x1, P2 ;  /* 0x0000001c1e1c7211 */ /* 0x000fe200010f0eff */
[----:B------:R-:W-:Y:S01]  /*1570*/  IMAD.WIDE.U32 R34, R21, R6, R22 ;  /* 0x0000000615227225 */ /* 0x000fe200078e0016 */
[----:B------:R-:W-:-:S03]  /*1580*/  LEA R236, P2, R29, UR4, 0x2 ;  /* 0x000000041dec7c11 */ /* 0x000fc6000f8410ff */
[----:B------:R-:W-:Y:S01]  /*1590*/  IMAD.WIDE.U32 R38, R21, R4, R38 ;  /* 0x0000000415267225 */ /* 0x000fe200078e0026 */
[----:B------:R-:W-:Y:S02]  /*15a0*/  IADD3 R24, P3, PT, R24, R34, RZ ;  /* 0x0000002218187210 */ /* 0x000fe40007f7e0ff */
[----:B------:R-:W-:Y:S01]  /*15b0*/  LEA.HI.X R237, R29, UR5, R28, 0x2, P2 ;  /* 0x000000051ded7c11 */ /* 0x000fe200090f141c */
[----:B------:R-:W-:Y:S01]  /*15c0*/  IMAD.IADD R39, R39, 0x1, R26 ;  /* 0x0000000127277824 */ /* 0x000fe200078e021a */
[----:B------:R-:W-:Y:S01]  /*15d0*/  IADD3.X R25, PT, PT, R19, R35, R32, P3, !PT ;  /* 0x0000002313197210 */ /* 0x000fe20001ffe420 */
[----:B-1----:R-:W-:-:S04]  /*15e0*/  IMAD.WIDE R222, R27, 0x4, R36 ;  /* 0x000000041bde7825 */ /* 0x002fc800078e0224 */
[----:B-----5:R-:W-:-:S04]  /*15f0*/  IMAD.WIDE.U32 R30, R202, R8, R38 ;  /* 0x00000008ca1e7225 */ /* 0x020fc800078e0026 */
[----:B------:R-:W-:Y:S02]  /*1600*/  VIADD R8, R229, 0xffffffc0 ;  /* 0xffffffc0e5087836 */ /* 0x000fe40000000000 */
        /* <DEDUP_REMOVED lines=12> */
[----:B------:R-:W-:Y:S01]  /*16d0*/  VIMNMX R217, PT, PT, RZ, R217, !PT ;  /* 0x000000d9ffd97248 */ /* 0x000fe20007fe0100 */
[----:B---3--:R-:W-:Y:S01]  /*16e0*/  IMAD.WIDE R242, R17, 0x4, R242 ;  /* 0x0000000411f27825 */ /* 0x008fe200078e02f2 */
[----:B------:R-:W-:Y:S02]  /*16f0*/  LEA.HI.X R241, R24, UR11, R9, 0x1, P3 ;  /* 0x0000000b18f17c11 */ /* 0x000fe400098f0c09 */
[----:B------:R-:W-:Y:S01]  /*1700*/  ISETP.GT.AND P3, PT, R20, R217, PT ;  /* 0x000000d91400720c */ /* 0x000fe20003f64270 */
[----:B------:R-:W-:Y:S01]  /*1710*/  IMAD.SHL.U32 R9, R6, 0x20, RZ ;  /* 0x0000002006097824 */ /* 0x000fe200078e00ff */
[----:B------:R-:W-:-:S02]  /*1720*/  LEA.HI.X R239, R30, UR7, R8, 0x1, P2 ;  /* 0x000000071eef7c11 */ /* 0x000fc400090f0c08 */
        /* <DEDUP_REMOVED lines=15> */
.L_x_1926:
[----:B------:R-:W1:Y:S01]  /*1820*/  LDCU.64 UR10, c[0x0][0x5c0] ;  /* 0x0000b800ff0a77ac */ /* 0x000e620008000a00 */
[----:B------:R-:W-:-:S05]  /*1830*/  IADD3 R5, PT, PT, R232, R233, RZ ;  /* 0x000000e9e8057210 */ /* 0x000fca0007ffe0ff */
[C---:B-1----:R-:W-:Y:S02]  /*1840*/  IMAD R6, R5.reuse, UR11, RZ ;  /* 0x0000000b05067c24 */ /* 0x042fe4000f8e02ff */
[----:B------:R-:W-:-:S05]  /*1850*/  IMAD.WIDE.U32 R10, R5, UR10, RZ ;  /* 0x0000000a050a7c25 */ /* 0x000fca000f8e00ff */
[----:B------:R-:W-:Y:S02]  /*1860*/  IADD3 R5, PT, PT, R11, R6, RZ ;  /* 0x000000060b057210 */ /* 0x000fe40007ffe0ff */
[----:B------:R-:W-:Y:S02]  /*1870*/  MOV R6, R10 ;  /* 0x0000000a00067202 */ /* 0x000fe40000000f00 */
.L_x_1927:
        /* <DEDUP_REMOVED lines=11> */
.L_x_1928:
[----:B------:R-:W1:Y:S01]  /*1930*/  LDCU.64 UR6, c[0x0][0x5c8] ;  /* 0x0000b900ff0677ac */ /* 0x000e620008000a00 */
[----:B------:R-:W-:-:S05]  /*1940*/  IADD3 R232, PT, PT, R232, R233, RZ ;  /* 0x000000e9e8e87210 */ /* 0x000fca0007ffe0ff */
[C---:B-1----:R-:W-:Y:S02]  /*1950*/  IMAD R7, R232.reuse, UR7, RZ ;  /* 0x00000007e8077c24 */ /* 0x042fe4000f8e02ff */
[----:B------:R-:W-:-:S05]  /*1960*/  IMAD.WIDE.U32 R12, R232, UR6, RZ ;  /* 0x00000006e80c7c25 */ /* 0x000fca000f8e00ff */
[----:B------:R-:W-:Y:S02]  /*1970*/  IADD3 R7, PT, PT, R13, R7, RZ ;  /* 0x000000070d077210 */ /* 0x000fe40007ffe0ff */
.L_x_1929:
[----:B------:R-:W1:Y:S01]  /*1980*/  LDCU.64 UR4, c[0x0][0x5d8] ;  /* 0x0000bb00ff0477ac */ /* 0x000e620008000a00 */
[C---:B------:R-:W-:Y:S01]  /*1990*/  IMAD.WIDE.U32 R16, R219.reuse, UR10, R22 ;  /* 0x0000000adb107c25 */ /* 0x040fe2000f8e0016 */
        /* <DEDUP_REMOVED lines=21> */
.L_x_1931:
[----:B------:R-:W-:Y:S05]  /*1af0*/  BSYNC.RECONVERGENT B0 ;  /* 0x0000000000007941 */ /* 0x000fea0003800200 */
.L_x_1930:
        /* <DEDUP_REMOVED lines=14> */
.L_x_1933:
[----:B------:R-:W-:Y:S05]  /*1be0*/  BSYNC.RECONVERGENT B0 ;  /* 0x0000000000007941 */ /* 0x000fea0003800200 */
.L_x_1932:
        /* <DEDUP_REMOVED lines=20> */
.L_x_1935:
[----:B------:R-:W-:Y:S05]  /*1d30*/  BSYNC.RECONVERGENT B0 ;  /* 0x0000000000007941 */ /* 0x000fea0003800200 */
.L_x_1934:
        /* <DEDUP_REMOVED lines=13> */
.L_x_1925:
[----:B------:R-:W1:Y:S01]  /*1e10*/  LDCU.64 UR6, c[0x0][0x3d0] ;  /* 0x00007a00ff0677ac */ /* 0x000e620008000a00 */
[----:B------:R-:W-:Y:S02]  /*1e20*/  IMAD R6, R14, UR14, RZ ;  /* 0x0000000e0e067c24 */ /* 0x000fe4000f8e02ff */
[C-C-:B------:R-:W-:Y:S01]  /*1e30*/  IMAD.WIDE.U32 R24, R219.reuse, UR14, R22.reuse ;  /* 0x0000000edb187c25 */ /* 0x140fe2000f8e0016 */
[----:B------:R-:W2:Y:S03]  /*1e40*/  LDCU.64 UR4, c[0x0][0x3d8] ;  /* 0x00007b00ff0477ac */ /* 0x000ea60008000a00 */
[----:B------:R-:W-:Y:S01]  /*1e50*/  IMAD.WIDE.U32 R22, R219, UR12, R22 ;  /* 0x0000000cdb167c25 */ /* 0x000fe2000f8e0016 */
[----:B------:R-:W-:-:S03]  /*1e60*/  IADD3 R16, P2, PT, R16, R24, RZ ;  /* 0x0000001810107210 */ /* 0x000fc60007f5e0ff */
[----:B------:R-:W-:Y:S01]  /*1e70*/  IMAD R20, R14, UR12, RZ ;  /* 0x0000000c0e147c24 */ /* 0x000fe2000f8e02ff */
[----:B------:R-:W-:Y:S01]  /*1e80*/  IADD3 R18, P0, PT, R18, R22, RZ ;  /* 0x0000001612127210 */ /* 0x000fe20007f1e0ff */
[----:B------:R-:W-:Y:S02]  /*1e90*/  IMAD.IADD R216, R231, 0x1, -R219 ;  /* 0x00000001e7d87824 */ /* 0x000fe400078e0adb */
[C---:B------:R-:W-:Y:S02]  /*1ea0*/  IMAD R6, R219.reuse, UR15, R6 ;  /* 0x0000000fdb067c24 */ /* 0x040fe4000f8e0206 */
[----:B------:R-:W-:Y:S01]  /*1eb0*/  IMAD R20, R219, UR13, R20 ;  /* 0x0000000ddb147c24 */ /* 0x000fe2000f8e0214 */
[----:B------:R-:W-:Y:S01]  /*1ec0*/  ISETP.GE.AND P3, PT, R207, R216, PT ;  /* 0x000000d8cf00720c */ /* 0x000fe20003f66270 */
[----:B------:R-:W-:Y:S01]  /*1ed0*/  IMAD R14, R230, -0x40, R234 ;  /* 0xffffffc0e60e7824 */ /* 0x000fe200078e02ea */
[----:B------:R-:W-:Y:S01]  /*1ee0*/  IADD3.X R17, PT, PT, R15, R25, R6, P2, !PT ;  /* 0x000000190f117210 */ /* 0x000fe200017fe406 */
[C---:B-1----:R-:W-:Y:S01]  /*1ef0*/  IMAD R6, R10.reuse, UR6, RZ ;  /* 0x000000060a067c24 */ /* 0x042fe2000f8e02ff */
[----:B------:R-:W-:Y:S01]  /*1f00*/  IADD3.X R19, PT, PT, R13, R23, R20, P0, !PT ;  /* 0x000000170d137210 */ /* 0x000fe200007fe414 */
[----:B--2---:R-:W-:Y:S01]  /*1f10*/  IMAD R10, R10, UR4, RZ ;  /* 0x000000040a0a7c24 */ /* 0x004fe2000f8e02ff */
[----:B------:R-:W-:Y:S01]  /*1f20*/  ISETP.GE.AND P4, PT, R209, R14, PT ;  /* 0x0000000ed100720c */ /* 0x000fe20003f86270 */
[----:B------:R-:W-:Y:S01]  /*1f30*/  IMAD R5, R11, UR7, R6 ;  /* 0x000000070b057c24 */ /* 0x000fe2000f8e0206 */
[----:B------:R-:W-:Y:S01]  /*1f40*/  ISETP.GE.AND P2, PT, R209, R216, PT ;  /* 0x000000d8d100720c */ /* 0x000fe20003f46270 */
[C---:B------:R-:W-:Y:S01]  /*1f50*/  IMAD R10, R11.reuse, UR5, R10 ;  /* 0x000000050b0a7c24 */ /* 0x040fe2000f8e020a */
[----:B------:R-:W-:Y:S01]  /*1f60*/  @P1 BAR.SYNC.DEFER_BLOCKING 0x0 ;  /* 0x0000000000001b1d */ /* 0x000fe20000010000 */
[----:B------:R-:W-:Y:S01]  /*1f70*/  IMAD.WIDE.U32 R18, R11, UR4, R18 ;  /* 0x000000040b127c25 */ /* 0x000fe2000f8e0012 */
[----:B------:R-:W-:-:S03]  /*1f80*/  LOP3.LUT R6, R230, 0x80000001, RZ, 0xc0, !PT ;  /* 0x80000001e6067812 */ /* 0x000fc600078ec0ff */
[----:B------:R-:W-:Y:S01]  /*1f90*/  IMAD.WIDE.U32 R26, R11, UR6, R16 ;  /* 0x000000060b1a7c25 */ /* 0x000fe2000f8e0010 */
[----:B------:R-:W-:Y:S01]  /*1fa0*/  ISETP.NE.AND P0, PT, R6, 0x1, PT ;  /* 0x000000010600780c */ /* 0x000fe20003f05270 */
[----:B------:R-:W1:Y:S02]  /*1fb0*/  LDCU UR4, c[0x0][0x590] ;  /* 0x0000b200ff0477ac */ /* 0x000e640008000800 */
[----:B------:R-:W-:Y:S01]  /*1fc0*/  IMAD.IADD R19, R19, 0x1, R10 ;  /* 0x0000000113137824 */ /* 0x000fe200078e020a */
[----:B------:R-:W-:Y:S01]  /*1fd0*/  @!P4 LEA R20, P5, R9, R240, 0x1 ;  /* 0x000000f00914c211 */ /* 0x000fe200078a08ff */
[----:B------:R-:W2:Y:S01]  /*1fe0*/  @!P3 LDC.64 R10, c[0x0][0x388] ;  /* 0x0000e200ff0abb82 */ /* 0x000ea20000000a00 */
[----:B------:R-:W-:Y:S01]  /*1ff0*/  IMAD.IADD R27, R27, 0x1, R5 ;  /* 0x000000011b1b7824 */ /* 0x000fe200078e0205 */
[----:B------:R-:W-:Y:S01]  /*2000*/  @!P4 LEA R32, P1, R221, R238, 0x1 ;  /* 0x000000eedd20c211 */ /* 0x000fe200078208ff */
[----:B------:R-:W-:Y:S01]  /*2010*/  @!P2 IMAD.MOV.U32 R22, RZ, RZ, R26 ;  /* 0x000000ffff16a224 */ /* 0x000fe200078e001a */
[----:B------:R-:W-:Y:S01]  /*2020*/  @!P4 LEA.HI.X R21, R9, R241, R7, 0x1, P5 ;  /* 0x000000f10915c211 */ /* 0x000fe200028f0c07 */
[----:B------:R-:W-:Y:S01]  /*2030*/  @!P2 IMAD.MOV.U32 R23, RZ, RZ, R27 ;  /* 0x000000ffff17a224 */ /* 0x000fe200078e001b */
[----:B------:R-:W-:Y:S01]  /*2040*/  ISETP.GE.AND P5, PT, R207, R14, PT ;  /* 0x0000000ecf00720c */ /* 0x000fe20003fa6270 */
[----:B------:R-:W-:Y:S01]  /*2050*/  @!P2 IMAD.MOV.U32 R24, RZ, RZ, R18 ;  /* 0x000000ffff18a224 */ /* 0x000fe200078e0012 */
[----:B------:R-:W3:Y:S01]  /*2060*/  @!P2 LDC.64 R6, c[0x0][0x388] ;  /* 0x0000e200ff06ab82 */ /* 0x000ee20000000a00 */
[----:B------:R-:W-:Y:S01]  /*2070*/  @!P2 IMAD.MOV.U32 R25, RZ, RZ, R19 ;  /* 0x000000ffff19a224 */ /* 0x000fe200078e0013 */
[----:B------:R-:W-:Y:S01]  /*2080*/  @!P4 LEA.HI.X R33, R221, R239, R220, 0x1, P1 ;  /* 0x000000efdd21c211 */ /* 0x000fe200008f0cdc */
[C---:B------:R-:W-:Y:S01]  /*2090*/  @!P2 IMAD R15, R4.reuse, UR14, RZ ;  /* 0x0000000e040fac24 */ /* 0x040fe2000f8e02ff */
[----:B------:R-:W-:Y:S01]  /*20a0*/  SEL R187, RZ, 0x6000, P0 ;  /* 0x00006000ffbb7807 */ /* 0x000fe20000000000 */
[----:B------:R-:W-:-:S02]  /*20b0*/  @!P2 IMAD R13, R4, UR12, RZ ;  /* 0x0000000c040dac24 */ /* 0x000fc4000f8e02ff */
[----:B------:R-:W-:Y:S01]  /*20c0*/  IMAD.MOV.U32 R227, RZ, RZ, 0x7f800000 ;  /* 0x7f800000ffe37424 */ /* 0x000fe200078e00ff */
[----:B------:R-:W4:Y:S01]  /*20d0*/  @!P2 LDC.64 R4, c[0x0][0x390] ;  /* 0x0000e400ff04ab82 */ /* 0x000f220000000a00 */
[C---:B------:R-:W-:Y:S02]  /*20e0*/  @!P2 IMAD R15, R8.reuse, UR15, R15 ;  /* 0x0000000f080fac24 */ /* 0x040fe4000f8e020f */
[----:B------:R-:W-:Y:S01]  /*20f0*/  IMAD.MOV.U32 R226, RZ, RZ, 0x7f800000 ;  /* 0x7f800000ffe27424 */ /* 0x000fe200078e00ff */
[----:B------:R-:W-:Y:S01]  /*2100*/  @!PT LDS RZ, [RZ] ;  /* 0x00000000fffff984 */ /* 0x000fe20000000800 */
[----:B------:R-:W-:Y:S01]  /*2110*/  @!PT LDS RZ, [RZ] ;  /* 0x00000000fffff984 */ /* 0x000fe20000000800 */
[----:B------:R-:W-:Y:S01]  /*2120*/  @!PT LDS RZ, [RZ] ;  /* 0x00000000fffff984 */ /* 0x000fe20000000800 */
[----:B------:R-:W-:Y:S01]  /*2130*/  @!P5 LDGSTS.E.BYPASS.LTC128B.128 [R214+0xc000], desc[UR20][R238.64] ;  /* 0x0c000000eed6dfae */ /* 0x000fe2000b981a14 */
[C---:B------:R-:W-:Y:S01]  /*2140*/  @!P2 IMAD R13, R8.reuse, UR13, R13 ;  /* 0x0000000d080dac24 */ /* 0x040fe2000f8e020d */
[----:B------:R-:W-:Y:S01]  /*2150*/  CS2R R142, SRZ ;  /* 0x00000000008e7805 */ /* 0x000fe2000001ff00 */
[----:B------:R-:W-:Y:S01]  /*2160*/  @!P2 IMAD.WIDE.U32 R22, R8, UR14, R22 ;  /* 0x0000000e0816ac25 */ /* 0x000fe2000f8e0016 */
[----:B------:R-:W-:Y:S01]  /*2170*/  @!P5 LDGSTS.E.BYPASS.LTC128B.128 [R214+0xe000], desc[UR20][R238.64+0x80] ;  /* 0x0e000080eed6dfae */ /* 0x000fe2000b981a14 */
[----:B------:R-:W-:-:S02]  /*2180*/  CS2R R140, SRZ ;  /* 0x00000000008c7805 */ /* 0x000fc4000001ff00 */
[----:B------:R-:W-:Y:S01]  /*2190*/  CS2R R146, SRZ ;  /* 0x0000000000927805 */ /* 0x000fe2000001ff00 */
[----:B------:R-:W-:Y:S01]  /*21a0*/  @!P2 IMAD.WIDE.U32 R24, R8, UR12, R24 ;  /* 0x0000000c0818ac25 */ /* 0x000fe2000f8e0018 */
[----:B------:R-:W-:Y:S01]  /*21b0*/  @!P5 LDGSTS.E.BYPASS.LTC128B.128 [R214+0x10000], desc[UR20][R238.64+0x100] ;  /* 0x10000100eed6dfae */ /* 0x000fe2000b981a14 */
[----:B------:R-:W1:Y:S01]  /*21c0*/  @!P3 LDC.64 R8, c[0x0][0x390] ;  /* 0x0000e400ff08bb82 */ /* 0x000e620000000a00 */
[----:B------:R-:W-:Y:S01]  /*21d0*/  CS2R R144, SRZ ;  /* 0x0000000000907805 */ /* 0x000fe2000001ff00 */
[C---:B------:R-:W-:Y:S01]  /*21e0*/  @!P3 IMAD.WIDE.U32 R26, R207.reuse, UR14, R26 ;  /* 0x0000000ecf1abc25 */ /* 0x040fe2000f8e001a */
[----:B------:R1:W-:Y:S01]  /*21f0*/  @P5 STS.128 [R214+0xc000], RZ ;  /* 0x00c000ffd6005388 */ /* 0x0003e20000000c00 */
[----:B---3--:R-:W-:Y:S02]  /*2200*/  @!P2 LEA R30, P0, R22, R6, 0x1 ;  /* 0x00000006161ea211 */ /* 0x008fe400078008ff */
[----:B------:R-:W-:Y:S01]  /*2210*/  CS2R R138, SRZ ;  /* 0x00000000008a7805 */ /* 0x000fe2000001ff00 */
[C---:B------:R-:W-:Y:S01]  /*2220*/  @!P3 IMAD R16, R207.reuse, UR15, R27 ;  /* 0x0000000fcf10bc24 */ /* 0x040fe2000f8e021b */
[----:B--2---:R-:W-:Y:S01]  /*2230*/  @!P3 LEA R10, P1, R26, R10, 0x1 ;  /* 0x0000000a1a0ab211 */ /* 0x004fe200078208ff */
[----:B------:R-:W-:Y:S01]  /*2240*/  IMAD.IADD R228, R214, 0x1, R187 ;  /* 0x00000001d6e47824 */ /* 0x000fe200078e02bb */
[----:B------:R2:W-:Y:S01]  /*2250*/  @P5 STS.128 [R214+0xe000], RZ ;  /* 0x00e000ffd6005388 */ /* 0x0005e20000000c00 */
[----:B------:R-:W-:Y:S01]  /*2260*/  @!P3 IMAD.WIDE.U32 R28, R207, UR12, R18 ;  /* 0x0000000ccf1cbc25 */ /* 0x000fe2000f8e0012 */
[----:B------:R-:W-:-:S02]  /*2270*/  @!P3 LEA.HI.X R11, R26, R11, R16, 0x1, P1 ;  /* 0x0000000b1a0bb211 */ /* 0x000fc400008f0c10 */
[----:B------:R-:W-:Y:S01]  /*2280*/  CS2R R136, SRZ ;  /* 0x0000000000887805 */ /* 0x000fe2000001ff00 */
[----:B------:R-:W3:Y:S01]  /*2290*/  LDC.64 R16, c[0x0][0x528] ;  /* 0x00014a00ff107b82 */ /* 0x000ee20000000a00 */
[----:B------:R2:W-:Y:S01]  /*22a0*/  @P5 STS.128 [R214+0x10000], RZ ;  /* 0x010000ffd6005388 */ /* 0x0005e20000000c00 */
[----:B------:R-:W-:Y:S01]  /*22b0*/  @!P2 IMAD.IADD R18, R23, 0x1, R15 ;  /* 0x000000011712a824 */ /* 0x000fe200078e020f */
[----:B------:R-:W-:Y:S01]  /*22c0*/  CS2R R134, SRZ ;  /* 0x0000000000867805 */ /* 0x000fe2000001ff00 */
[----:B------:R-:W-:Y:S01]  /*22d0*/  @!P3 IMAD R6, R207, UR13, R29 ;  /* 0x0000000dcf06bc24 */ /* 0x000fe2000f8e021d */
[----:B------:R2:W-:Y:S01]  /*22e0*/  @P4 STS.128 [R214+0xd000], RZ ;  /* 0x00d000ffd6004388 */ /* 0x0005e20000000c00 */
[----:B------:R-:W-:Y:S01]  /*22f0*/  @!P2 IMAD.IADD R13, R25, 0x1, R13 ;  /* 0x00000001190da824 */ /* 0x000fe200078e020d */
[----:B------:R-:W-:Y:S02]  /*2300*/  @!P2 LEA.HI.X R31, R22, R7, R18, 0x1, P0 ;  /* 0x00000007161fa211 */ /* 0x000fe400000f0c12 */
[----:B------:R-:W-:-:S02]  /*2310*/  CS2R R132, SRZ ;  /* 0x0000000000847805 */ /* 0x000fc4000001ff00 */
[----:B----4-:R-:W-:Y:S01]  /*2320*/  @!P2 LEA R4, P0, R24, R4, 0x1 ;  /* 0x000000041804a211 */ /* 0x010fe200078008ff */
        /* <DEDUP_REMOVED lines=23> */
[----:B------:R-:W-:Y:S01]  /*24a0*/  @!P5 LDGSTS.E.BYPASS.LTC128B.128 [R228], desc[UR20][R240.64] ;  /* 0x00000000f0e4dfae */ /* 0x000fe2000b981a14 */
[----:B------:R-:W-:Y:S02]  /*24b0*/  CS2R R106, SRZ ;  /* 0x00000000006a7805 */ /* 0x000fe4000001ff00 */
[----:B------:R-:W-:-:S02]  /*24c0*/  CS2R R104, SRZ ;  /* 0x0000000000687805 */ /* 0x000fc4000001ff00 */
[----:B------:R-:W-:Y:S01]  /*24d0*/  CS2R R102, SRZ ;  /* 0x0000000000667805 */ /* 0x000fe2000001ff00 */
        /* <DEDUP_REMOVED lines=8> */
[----:B------:R2:W-:Y:S01]  /*2560*/  @P5 STS.128 [R228], RZ ;  /* 0x000000ffe4005388 */ /* 0x0005e20000000c00 */
        /* <DEDUP_REMOVED lines=23> */
[----:B------:R-:W-:Y:S01]  /*26e0*/  @!PT LDS RZ, [RZ] ;  /* 0x00000000fffff984 */ /* 0x000fe20000000800 */
[----:B------:R-:W-:Y:S01]  /*26f0*/  @!PT LDS RZ, [RZ] ;  /* 0x00000000fffff984 */ /* 0x000fe20000000800 */
[----:B------:R-:W-:Y:S01]  /*2700*/  @!PT LDS RZ, [RZ] ;  /* 0x00000000fffff984 */ /* 0x000fe20000000800 */
[----:B------:R-:W-:Y:S01]  /*2710*/  @!P4 LDGSTS.E.BYPASS.LTC128B.128 [R228+0x1000], desc[UR20][R20.64] ;  /* 0x0100000014e4cfae */ /* 0x000fe2000b981a14 */
[----:B------:R-:W-:Y:S01]  /*2720*/  CS2R R36, SRZ ;  /* 0x0000000000247805 */ /* 0x000fe2000001ff00 */
[----:B------:R-:W1:Y:S02]  /*2730*/  LDCU UR5, c[0x0][0x3e0] ;  /* 0x00007c00ff0577ac */ /* 0x000e640008000800 */
[----:B------:R-:W-:Y:S01]  /*2740*/  @!P4 LDGSTS.E.BYPASS.LTC128B.128 [R228+0x3000], desc[UR20][R20.64+0x80] ;  /* 0x0300008014e4cfae */ /* 0x000fe2000b981a14 */
[----:B------:R-:W4:Y:S03]  /*2750*/  LDCU UR7, c[0x0][0x45c] ;  /* 0x00008b80ff0777ac */ /* 0x000f260008000800 */
[----:B------:R-:W-:Y:S01]  /*2760*/  @!P4 LDGSTS.E.BYPASS.LTC128B.128 [R228+0x5000], desc[UR20][R20.64+0x100] ;  /* 0x0500010014e4cfae */ /* 0x000fe2000b981a14 */
[----:B------:R-:W1:Y:S03]  /*2770*/  LDCU.U8 UR6, c[0x0][0x4f8] ;  /* 0x00009f00ff0677ac */ /* 0x000e660008000000 */
        /* <DEDUP_REMOVED lines=30> */
[----:B------:R-:W0:Y:S04]  /*2960*/  LDGDEPBAR ;  /* 0x00000000000079af */ /* 0x000e280000000000 */
[----:B---3--:R-:W3:Y:S01]  /*2970*/  LDG.E.64 R8, desc[UR20][R16.64+0x8] ;  /* 0x0000081410087981 */ /* 0x008ee2000c1e1b00 */
[C---:B------:R-:W-:Y:S01]  /*2980*/  VIADD R7, R204.reuse, 0x8 ;  /* 0x00000008cc077836 */ /* 0x040fe20000000000 */
[CC--:B------:R-:W-:Y:S01]  /*2990*/  ISETP.GE.AND P1, PT, R204.reuse, R14.reuse, PT ;  /* 0x0000000ecc00720c */ /* 0x0c0fe20003f26270 */
[----:B--2---:R-:W-:Y:S01]  /*29a0*/  IMAD.WIDE.U32 R10, R204, 0x4, R242 ;  /* 0x00000004cc0a7825 */ /* 0x004fe200078e00f2 */
[----:B------:R2:W5:Y:S02]  /*29b0*/  LDG.E.64 R200, desc[UR20][R16.64] ;  /* 0x0000001410c87981 */ /* 0x000564000c1e1b00 */
[----:B------:R-:W-:Y:S01]  /*29c0*/  ISETP.GE.AND P0, PT, R7, R14, PT ;  /* 0x0000000e0700720c */ /* 0x000fe20003f06270 */
[----:B------:R-:W-:-:S05]  /*29d0*/  IMAD.SHL.U32 R7, R12, 0x2, RZ ;  /* 0x000000020c077824 */ /* 0x000fca00078e00ff */
[----:B------:R-:W-:-:S03]  /*29e0*/  LOP3.LUT R7, R7, 0x6, RZ, 0xc0, !PT ;  /* 0x0000000607077812 */ /* 0x000fc600078ec0ff */
[----:B------:R2:W5:Y:S01]  /*29f0*/  @!P1 LDG.E R227, desc[UR20][R10.64] ;  /* 0x000000140ae39981 */ /* 0x000562000c1e1900 */
[----:B----4-:R-:W-:Y:S01]  /*2a00*/  IMAD R5, R203, UR23, R202 ;  /* 0x00000017cb057c24 */ /* 0x010fe2000f8e02ca */
[----:B------:R-:W-:Y:S02]  /*2a10*/  SHF.R.U32.HI R4, RZ, 0x2, R12 ;  /* 0x00000002ff047819 */ /* 0x000fe4000001160c */
[----:B------:R2:W5:Y:S01]  /*2a20*/  @!P0 LDG.E R226, desc[UR20][R10.64+0x20] ;  /* 0x000020140ae28981 */ /* 0x000562000c1e1900 */
[----:B------:R-:W-:Y:S01]  /*2a30*/  IMAD.SHL.U32 R5, R5, 0x20, RZ ;  /* 0x0000002005057824 */ /* 0x000fe200078e00ff */
[----:B------:R-:W-:Y:S01]  /*2a40*/  LOP3.LUT R4, R7, 0xe0, R4, 0xf8, !PT ;  /* 0x000000e007047812 */ /* 0x000fe200078ef804 */
[----:B------:R-:W-:-:S03]  /*2a50*/  IMAD.IADD R188, R199, 0x1, R187 ;  /* 0x00000001c7bc7824 */ /* 0x000fc600078e02bb */
[----:B------:R-:W-:Y:S01]  /*2a60*/  SHF.R.S32.HI R225, RZ, 0x1f, R5 ;  /* 0x0000001fffe17819 */ /* 0x000fe20000011405 */
[----:B------:R-:W-:Y:S02]  /*2a70*/  IMAD.IADD R215, R219, 0x1, R4 ;  /* 0x00000001dbd77824 */ /* 0x000fe400078e0204 */
[----:B------:R-:W-:Y:S01]  /*2a80*/  IMAD.IADD R187, R198, 0x1, R187 ;  /* 0x00000001c6bb7824 */ /* 0x000fe200078e02bb */
[----:B------:R-:W-:Y:S01]  /*2a90*/  USHF.L.U32 UR4, UR4, 0x6, URZ ;  /* 0x0000000604047899 */ /* 0x000fe200080006ff */
[----:B---3--:R-:W-:-:S04]  /*2aa0*/  IADD3 R224, P1, P0, R5, R8, R224 ;  /* 0x0000000805e07210 */ /* 0x008fc8000783e0e0 */
[----:B-12---:R-:W-:-:S09]  /*2ab0*/  IADD3.X R225, PT, PT, R225, R9, RZ, P1, P0 ;  /* 0x00000009e1e17210 */ /* 0x006fd20000fe04ff */
.L_x_1941:
[----:B------:R-:W0:Y:S01]  /*2ac0*/  LDGDEPBAR ;  /* 0x00000000000079af */ /* 0x000e220000000000 */
[--C-:B------:R-:W-:Y:S01]  /*2ad0*/  IMAD.IADD R150, R196, 0x1, R188.reuse ;  /* 0x00000001c4967824 */ /* 0x100fe200078e02bc */
        /* <DEDUP_REMOVED lines=9> */
[----:B------:R-:W1:Y:S04]  /*2b70*/  LDSM.16.M88.4 R24, [R197] ;  /* 0x00000000c518783b */ /* 0x000e680000000200 */
[----:B------:R-:W2:Y:S04]  /*2b80*/  LDSM.16.M88.4 R28, [R197+0x800] ;  /* 0x00080000c51c783b */ /* 0x000ea80000000200 */
[----:B------:R-:W-:Y:S04]  /*2b90*/  LDSM.16.M88.4 R32, [R150] ;  /* 0x000000009620783b */ /* 0x000fe80000000200 */
[----:B------:R-:W3:Y:S04]  /*2ba0*/  LDSM.16.M88.4 R84, [R195] ;  /* 0x00000000c354783b */ /* 0x000ee80000000200 */
[----:B------:R-:W4:Y:S04]  /*2bb0*/  LDSM.16.M88.4 R88, [R195+0x800] ;  /* 0x00080000c358783b */ /* 0x000f280000000200 */
[----:B------:R-:W-:Y:S04]  /*2bc0*/  LDSM.16.M88.4 R92, [R193] ;  /* 0x00000000c15c783b */ /* 0x000fe80000000200 */
[----:B------:R-:W-:Y:S04]  /*2bd0*/  LDSM.16.M88.4 R96, [R192+0x800] ;  /* 0x00080000c060783b */ /* 0x000fe80000000200 */
[----:B-----5:R2:W5:Y:S04]  /*2be0*/  LDG.E R165, desc[UR20][R152.64] ;  /* 0x0000001498a57981 */ /* 0x020568000c1e1900 */
[----:B------:R3:W5:Y:S01]  /*2bf0*/  LDG.E R164, desc[UR20][R152.64+0x20] ;  /* 0x0000201498a47981 */ /* 0x000762000c1e1900 */
[C---:B-1----:R-:W-:Y:S08]  /*2c00*/  HMMA.16816.F32 R4, R20.reuse, R24, RZ ;  /* 0x000000181404723c */ /* 0x042ff000000018ff */
[C---:B------:R-:W-:Y:S01]  /*2c10*/  HMMA.16816.F32 R8, R20.reuse, R26, RZ ;  /* 0x0000001a1408723c */ /* 0x040fe200000018ff */
[----:B------:R-:W1:Y:S07]  /*2c20*/  LDSM.16.M88.4 R24, [R149] ;  /* 0x000000009518783b */ /* 0x000e6e0000000200 */
[C---:B--2---:R-:W-:Y:S08]  /*2c30*/  HMMA.16816.F32 R12, R20.reuse, R28, RZ ;  /* 0x0000001c140c723c */ /* 0x044ff000000018ff */
[----:B------:R-:W-:Y:S01]  /*2c40*/  HMMA.16816.F32 R16, R20, R30, RZ ;  /* 0x0000001e1410723c */ /* 0x000fe200000018ff */
[----:B------:R-:W2:Y:S04]  /*2c50*/  LDSM.16.M88.4 R20, [R193+0x800] ;  /* 0x00080000c114783b */ /* 0x000ea80000000200 */
[----:B------:R-:W-:Y:S03]  /*2c60*/  LDSM.16.M88.4 R28, [R148] ;  /* 0x00000000941c783b */ /* 0x000fe60000000200 */
[C---:B---3--:R-:W-:Y:S08]  /*2c70*/  HMMA.16816.F32 R4, R32.reuse, R84, R4 ;  /* 0x000000542004723c */ /* 0x048ff00000001804 */
        /* <DEDUP_REMOVED lines=79> */
.L_x_1937:
        /* <DEDUP_REMOVED lines=8> */
[----:B------:R-:W-:Y:S01]  /*31f0*/  VIADD R33, R215, 0x18 ;  /* 0x00000018d7217836 */ /* 0x000fe20000000000 */
[C-C-:B-1----:R-:W-:Y:S02]  /*3200*/  IADD3 R20, PT, PT, R231.reuse, -R20, -R234.reuse ;  /* 0x80000014e7147210 */ /* 0x142fe40007ffe8ea */
[----:B--2---:R-:W-:Y:S03]  /*3210*/  IADD3 R22, PT, PT, R231, R22, -R234 ;  /* 0x00000016e7167210 */ /* 0x004fe60007ffe8ea */
[----:B------:R-:W-:Y:S02]  /*3220*/  IMAD.IADD R24, R23, 0x1, R20 ;  /* 0x0000000117187824 */ /* 0x000fe400078e0214 */
[----:B------:R-:W-:Y:S02]  /*3230*/  VIADD R20, R215, 0x9 ;  /* 0x00000009d7147836 */ /* 0x000fe40000000000 */
[----:B------:R-:W-:Y:S01]  /*3240*/  IMAD.IADD R22, R23, 0x1, R22 ;  /* 0x0000000117167824 */ /* 0x000fe200078e0216 */
[----:B------:R-:W-:Y:S02]  /*3250*/  VIMNMX R26, PT, PT, RZ, R24, !PT ;  /* 0x00000018ff1a7248 */ /* 0x000fe40007fe0100 */
[----:B------:R-:W-:Y:S02]  /*3260*/  VIADDMNMX R24, R24, 0x8, RZ, !PT ;  /* 0x0000000818187846 */ /* 0x000fe400078001ff */
[----:B------:R-:W-:Y:S02]  /*3270*/  ISETP.GE.AND P3, PT, R21, R26, PT ;  /* 0x0000001a1500720c */ /* 0x000fe40003f66270 */
[C---:B------:R-:W-:Y:S02]  /*3280*/  ISETP.GE.AND P0, PT, R20.reuse, R24, PT ;  /* 0x000000181400720c */ /* 0x040fe40003f06270 */
[----:B------:R-:W-:Y:S02]  /*3290*/  ISETP.GE.AND P2, PT, R20, R26, PT ;  /* 0x0000001a1400720c */ /* 0x000fe40003f46270 */
[----:B------:R-:W-:Y:S02]  /*32a0*/  FSEL R27, R11, -INF , P0 ;  /* 0xff8000000b1b7808 */ /* 0x000fe40000000000 */
[----:B------:R-:W-:Y:S02]  /*32b0*/  ISETP.GE.AND P1, PT, R21, R24, PT ;  /* 0x000000181500720c */ /* 0x000fe40003f26270 */
[-C--:B------:R-:W-:Y:S02]  /*32c0*/  ISETP.GE.AND P0, PT, R215, R26.reuse, PT ;  /* 0x0000001ad700720c */ /* 0x080fe40003f06270 */
[-C--:B------:R-:W-:Y:S02]  /*32d0*/  ISETP.GE.AND P4, PT, R35, R26.reuse, PT ;  /* 0x0000001a2300720c */ /* 0x080fe40003f86270 */
[----:B------:R-:W-:Y:S02]  /*32e0*/  FSEL R31, R8, -INF , P3 ;  /* 0xff800000081f7808 */ /* 0x000fe40001800000 */
[----:B------:R-:W-:Y:S02]  /*32f0*/  FSEL R30, R9, -INF , P2 ;  /* 0xff800000091e7808 */ /* 0x000fe40001000000 */
[----:B------:R-:W-:Y:S02]  /*3300*/  FSEL R28, R10, -INF , P1 ;  /* 0xff8000000a1c7808 */ /* 0x000fe40000800000 */
[----:B------:R-:W-:Y:S02]  /*3310*/  FSEL R90, R4, -INF , P0 ;  /* 0xff800000045a7808 */ /* 0x000fe40000000000 */
[C---:B------:R-:W-:Y:S02]  /*3320*/  ISETP.GE.AND P3, PT, R34.reuse, R26, PT ;  /* 0x0000001a2200720c */ /* 0x040fe40003f66270 */
[-C--:B------:R-:W-:Y:S02]  /*3330*/  ISETP.GE.AND P2, PT, R35, R24.reuse, PT ;  /* 0x000000182300720c */ /* 0x080fe40003f46270 */
[----:B------:R-:W-:Y:S02]  /*3340*/  ISETP.GE.AND P1, PT, R34, R24, PT ;  /* 0x000000182200720c */ /* 0x000fe40003f26270 */
[----:B------:R-:W-:Y:S02]  /*3350*/  ISETP.GE.AND P6, PT, R87, R26, PT ;  /* 0x0000001a5700720c */ /* 0x000fe40003fc6270 */
[----:B------:R-:W-:Y:S02]  /*3360*/  ISETP.GE.AND P0, PT, R32, R24, PT ;  /* 0x000000182000720c */ /* 0x000fe40003f06270 */
[--C-:B------:R-:W-:Y:S02]  /*3370*/  VIADDMNMX R92, R22, 0x1, R231.reuse, PT ;  /* 0x00000001165c7846 */ /* 0x100fe400038001e7 */
[----:B------:R-:W-:Y:S02]  /*3380*/  FSEL R85, R12, -INF , P4 ;  /* 0xff8000000c557808 */ /* 0x000fe40002000000 */
[-C--:B------:R-:W-:Y:S02]  /*3390*/  ISETP.GE.AND P5, PT, R33, R26.reuse, PT ;  /* 0x0000001a2100720c */ /* 0x080fe40003fa6270 */
[----:B------:R-:W-:Y:S02]  /*33a0*/  ISETP.GE.AND P4, PT, R32, R26, PT ;  /* 0x0000001a2000720c */ /* 0x000fe40003f86270 */
        /* <DEDUP_REMOVED lines=46> */
.L_x_1938:
[----:B------:R-:W1:Y:S01]  /*3690*/  S2R R244, SR_TID.X ;  /* 0x0000000000f47919 */ /* 0x000e620000002100 */
[----:B------:R-:W-:Y:S01]  /*36a0*/  LOP3.LUT R21, R205, 0x3, RZ, 0xc0, !PT ;  /* 0x00000003cd157812 */ /* 0x000fe200078ec0ff */
[----:B------:R-:W-:Y:S04]  /*36b0*/  IMAD.WIDE.U32 R22, R224, -0x2daee0ad, RZ ;  /* 0xd2511f53e0167825 */ /* 0x000fe800078e00ff */
[C---:B------:R-:W-:Y:S01]  /*36c0*/  FMUL.FTZ R180, R227.reuse, 1.4426950216293334961 ;  /* 0x3fb8aa3be3b47820 */ /* 0x040fe20000410000 */
[----:B------:R-:W-:Y:S01]  /*36d0*/  FSETP.NEU.FTZ.AND P0, PT, R227, -INF , PT ;  /* 0xff800000e300780b */ /* 0x000fe20003f1d000 */
[----:B------:R-:W-:Y:S02]  /*36e0*/  IMAD R24, R230, 0x4, R21 ;  /* 0x00000004e6187824 */ /* 0x000fe400078e0215 */
[----:B------:R-:W-:Y:S01]  /*36f0*/  VIADD R20, R200, 0x9e3779b9 ;  /* 0x9e3779b9c8147836 */ /* 0x000fe20000000000 */
[----:B------:R-:W-:Y:S01]  /*3700*/  FSEL R180, R180, RZ, P0 ;  /* 0x000000ffb4b47208 */ /* 0x000fe20000000000 */
[----:B------:R-:W-:Y:S01]  /*3710*/  IMAD.WIDE.U32 R24, R24, -0x326172a9, RZ ;  /* 0xcd9e8d5718187825 */ /* 0x000fe200078e00ff */
[----:B------:R-:W-:Y:S03]  /*3720*/  FSETP.NEU.FTZ.AND P0, PT, R226, -INF , PT ;  /* 0xff800000e200780b */ /* 0x000fe60003f1d000 */
[--C-:B------:R-:W-:Y:S01]  /*3730*/  FFMA.FTZ R167, R8, UR7, -R180.reuse ;  /* 0x0000000708a77c23 */ /* 0x100fe200080108b4 */
[C---:B------:R-:W-:Y:S01]  /*3740*/  LOP3.LUT R28, R200.reuse, R225, R25, 0x96, !PT ;  /* 0x000000e1c81c7212 */ /* 0x040fe200078e9619 */
[----:B------:R-:W-:Y:S02]  /*3750*/  VIADD R25, R200, 0x3c6ef372 ;  /* 0x3c6ef372c8197836 */ /* 0x000fe40000000000 */
[--C-:B------:R-:W-:Y:S01]  /*3760*/  FFMA.FTZ R166, R9, UR7, -R180.reuse ;  /* 0x0000000709a67c23 */ /* 0x100fe200080108b4 */
[--C-:B------:R-:W-:Y:S01]  /*3770*/  FFMA.FTZ R183, R4, UR7, -R180.reuse ;  /* 0x0000000704b77c23 */ /* 0x100fe200080108b4 */
[--C-:B------:R-:W-:Y:S01]  /*3780*/  FFMA.FTZ R182, R5, UR7, -R180.reuse ;  /* 0x0000000705b67c23 */ /* 0x100fe200080108b4 */
[----:B------:R-:W-:Y:S01]  /*3790*/  IMAD.WIDE.U32 R28, R28, -0x2daee0ad, RZ ;  /* 0xd2511f531c1c7825 */ /* 0x000fe200078e00ff */
[----:B------:R-:W2:Y:S03]  /*37a0*/  MUFU.EX2 R167, R167 ;  /* 0x000000a700a77308 */ /* 0x000ea60000000800 */
[--C-:B------:R-:W-:Y:S01]  /*37b0*/  FFMA.FTZ R179, R16, UR7, -R180.reuse ;  /* 0x0000000710b37c23 */ /* 0x100fe200080108b4 */
[--C-:B------:R-:W-:Y:S06]  /*37c0*/  FFMA.FTZ R178, R17, UR7, -R180.reuse ;  /* 0x0000000711b27c23 */ /* 0x100fec00080108b4 */
[----:B------:R-:W3:Y:S01]  /*37d0*/  MUFU.EX2 R166, R166 ;  /* 0x000000a600a67308 */ /* 0x000ee20000000800 */
[--C-:B------:R-:W-:Y:S01]  /*37e0*/  FFMA.FTZ R181, R12, UR7, -R180.reuse ;  /* 0x000000070cb57c23 */ /* 0x100fe200080108b4 */
[----:B------:R-:W-:Y:S08]  /*37f0*/  FFMA.FTZ R180, R13, UR7, -R180 ;  /* 0x000000070db47c23 */ /* 0x000ff000080108b4 */
[----:B------:R-:W-:Y:S10]  /*3800*/  MUFU.EX2 R183, R183 ;  /* 0x000000b700b77308 */ /* 0x000ff40000000800 */
[----:B------:R-:W-:Y:S10]  /*3810*/  MUFU.EX2 R182, R182 ;  /* 0x000000b600b67308 */ /* 0x000ff40000000800 */
[----:B------:R-:W-:Y:S10]  /*3820*/  MUFU.EX2 R179, R179 ;  /* 0x000000b300b37308 */ /* 0x000ff40000000800 */
[----:B------:R-:W-:Y:S10]  /*3830*/  MUFU.EX2 R181, R181 ;  /* 0x000000b500b57308 */ /* 0x000ff40000000800 */
[----:B------:R-:W-:Y:S10]  /*3840*/  MUFU.EX2 R180, R180 ;  /* 0x000000b400b47308 */ /* 0x000ff40000000800 */
[----:B------:R-:W-:Y:S01]  /*3850*/  MUFU.EX2 R178, R178 ;  /* 0x000000b200b27308 */ /* 0x000fe20000000800 */
[----:B-1----:R-:W-:Y:S05]  /*3860*/  SHF.R.U32.HI R21, RZ, 0x7, R244 ;  /* 0x00000007ff157819 */ /* 0x002fea00000116f4 */
[----:B------:R-:W-:Y:S02]  /*3870*/  IMAD R26, R208, 0x2, R21 ;  /* 0x00000002d01a7824 */ /* 0x000fe400078e0215 */
[C---:B------:R-:W-:Y:S03]  /*3880*/  VIADD R21, R201.reuse, 0xbb67ae85 ;  /* 0xbb67ae85c9157836 */ /* 0x040fe60000000000 */
[----:B------:R-:W-:Y:S02]  /*3890*/  LOP3.LUT R26, R201, R26, R23, 0x96, !PT ;  /* 0x0000001ac91a7212 */ /* 0x000fe400078e9617 */
[----:B------:R-:W-:Y:S03]  /*38a0*/  LOP3.LUT R22, R21, R22, R29, 0x96, !PT ;  /* 0x0000001615167212 */ /* 0x000fe600078e961d */
[----:B------:R-:W-:Y:S04]  /*38b0*/  IMAD.WIDE.U32 R26, R26, -0x326172a9, RZ ;  /* 0xcd9e8d571a1a7825 */ /* 0x000fe800078e00ff */
[----:B------:R-:W-:Y:S01]  /*38c0*/  IMAD.WIDE.U32 R22, R22, -0x326172a9, RZ ;  /* 0xcd9e8d5716167825 */ /* 0x000fe200078e00ff */
[----:B------:R-:W-:Y:S03]  /*38d0*/  LOP3.LUT R20, R20, R24, R27, 0x96, !PT ;  /* 0x0000001814147212 */ /* 0x000fe600078e961b */
[----:B------:R-:W-:Y:S01]  /*38e0*/  VIADD R24, R201, 0x76cf5d0a ;  /* 0x76cf5d0ac9187836 */ /* 0x000fe20000000000 */
[----:B------:R-:W-:Y:S01]  /*38f0*/  LOP3.LUT R26, R25, R26, R23, 0x96, !PT ;  /* 0x0000001a191a7212 */ /* 0x000fe200078e9617 */
[----:B------:R-:W-:Y:S04]  /*3900*/  IMAD.WIDE.U32 R20, R20, -0x2daee0ad, RZ ;  /* 0xd2511f5314147825 */ /* 0x000fe800078e00ff */
[----:B------:R-:W-:Y:S01]  /*3910*/  IMAD.WIDE.U32 R26, R26, -0x2daee0ad, RZ ;  /* 0xd2511f531a1a7825 */ /* 0x000fe200078e00ff */
[----:B------:R-:W-:Y:S03]  /*3920*/  LOP3.LUT R24, R24, R28, R21, 0x96, !PT ;  /* 0x0000001c18187212 */ /* 0x000fe600078e9615 */
[----:B------:R-:W-:Y:S02]  /*3930*/  VIADD R23, R201, 0x32370b8f ;  /* 0x32370b8fc9177836 */ /* 0x000fe40000000000 */
[----:B------:R-:W-:Y:S03]  /*3940*/  IMAD.WIDE.U32 R24, R24, -0x326172a9, RZ ;  /* 0xcd9e8d5718187825 */ /* 0x000fe600078e00ff */
[----:B------:R-:W-:Y:S01]  /*3950*/  LOP3.LUT R20, R23, R20, R27, 0x96, !PT ;  /* 0x0000001417147212 */ /* 0x000fe200078e961b */
[C---:B------:R-:W-:Y:S02]  /*3960*/  VIADD R21, R200.reuse, 0xdaa66d2b ;  /* 0xdaa66d2bc8157836 */ /* 0x040fe40000000000 */
[----:B------:R-:W-:Y:S02]  /*3970*/  VIADD R23, R200, 0x78dde6e4 ;  /* 0x78dde6e4c8177836 */ /* 0x000fe40000000000 */
[----:B------:R-:W-:Y:S01]  /*3980*/  IMAD.WIDE.U32 R28, R20, -0x326172a9, RZ ;  /* 0xcd9e8d57141c7825 */ /* 0x000fe200078e00ff */
[----:B------:R-:W-:Y:S03]  /*3990*/  LOP3.LUT R21, R21, R22, R25, 0x96, !PT ;  /* 0x0000001615157212 */ /* 0x000fe600078e9619 */
[----:B------:R-:W-:Y:S01]  /*39a0*/  FMUL.FTZ R22, R226, 1.4426950216293334961 ;  /* 0x3fb8aa3be2167820 */ /* 0x000fe20000410000 */
[----:B------:R-:W-:Y:S01]  /*39b0*/  VIADD R25, R201, 0xa9066899 ;  /* 0xa9066899c9197836 */ /* 0x000fe20000000000 */
[----:B------:R-:W-:Y:S01]  /*39c0*/  LOP3.LUT R20, R23, R24, R29, 0x96, !PT ;  /* 0x0000001817147212 */ /* 0x000fe200078e961d */
[----:B------:R-:W-:Y:S03]  /*39d0*/  IMAD.WIDE.U32 R30, R21, -0x2daee0ad, RZ ;  /* 0xd2511f53151e7825 */ /* 0x000fe600078e00ff */
[----:B------:R-:W-:Y:S01]  /*39e0*/  FSEL R22, R22, RZ, P0 ;  /* 0x000000ff16167208 */ /* 0x000fe20000000000 */
[----:B------:R-:W-:Y:S01]  /*39f0*/  VIADD R21, R201, 0xed9eba14 ;  /* 0xed9eba14c9157836 */ /* 0x000fe20000000000 */
[----:B------:R-:W-:Y:S01]  /*3a00*/  LOP3.LUT P0, RZ, R244, 0x4, RZ, 0xc0, !PT ;  /* 0x00000004f4ff7812 */ /* 0x000fe2000780c0ff */
[----:B------:R-:W-:Y:S02]  /*3a10*/  VIADD R23, R200, 0x1715609d ;  /* 0x1715609dc8177836 */ /* 0x000fe40000000000 */
[--C-:B------:R-:W-:Y:S01]  /*3a20*/  FFMA.FTZ R168, R10, UR7, -R22.reuse ;  /* 0x000000070aa87c23 */ /* 0x100fe20008010816 */
[----:B------:R-:W-:Y:S01]  /*3a30*/  LOP3.LUT R26, R21, R26, R31, 0x96, !PT ;  /* 0x0000001a151a7212 */ /* 0x000fe200078e961f */
[----:B------:R-:W-:Y:S04]  /*3a40*/  IMAD.WIDE.U32 R20, R20, -0x2daee0ad, RZ ;  /* 0xd2511f5314147825 */ /* 0x000fe800078e00ff */
[--C-:B------:R-:W-:Y:S01]  /*3a50*/  FFMA.FTZ R176, R7, UR7, -R22.reuse ;  /* 0x0000000707b07c23 */ /* 0x100fe20008010816 */
[--C-:B------:R-:W-:Y:S01]  /*3a60*/  FFMA.FTZ R175, R11, UR7, -R22.reuse ;  /* 0x000000070baf7c23 */ /* 0x100fe20008010816 */
[----:B------:R-:W-:Y:S01]  /*3a70*/  IMAD.WIDE.U32 R26, R26, -0x326172a9, RZ ;  /* 0xcd9e8d571a1a7825 */ /* 0x000fe200078e00ff */
[----:B------:R-:W-:Y:S01]  /*3a80*/  LOP3.LUT R24, R25, R30, R21, 0x96, !PT ;  /* 0x0000001e19187212 */ /* 0x000fe200078e9615 */
[----:B------:R-:W1:Y:S02]  /*3a90*/  MUFU.EX2 R168, R168 ;  /* 0x000000a800a87308 */ /* 0x000e640000000800 */
[--C-:B------:R-:W-:Y:S01]  /*3aa0*/  FFMA.FTZ R177, R6, UR7, -R22.reuse ;  /* 0x0000000706b17c23 */ /* 0x100fe20008010816 */
[----:B------:R-:W-:Y:S01]  /*3ab0*/  VIADD R21, R200, 0xb54cda56 ;  /* 0xb54cda56c8157836 */ /* 0x000fe20000000000 */
[----:B------:R-:W-:Y:S01]  /*3ac0*/  LOP3.LUT R32, R23, R28, R27, 0x96, !PT ;  /* 0x0000001c17207212 */ /* 0x000fe200078e961b */
[----:B------:R-:W-:Y:S05]  /*3ad0*/  IMAD.WIDE.U32 R24, R24, -0x326172a9, RZ ;  /* 0xcd9e8d5718187825 */ /* 0x000fea00078e00ff */
[----:B------:R-:W4:Y:S01]  /*3ae0*/  MUFU.EX2 R176, R176 ;  /* 0x000000b000b07308 */ /* 0x000f220000000800 */
[--C-:B------:R-:W-:Y:S01]  /*3af0*/  FFMA.FTZ R173, R15, UR7, -R22.reuse ;  /* 0x000000070fad7c23 */ /* 0x100fe20008010816 */
[----:B------:R-:W-:Y:S01]  /*3b00*/  IMAD.WIDE.U32 R32, R32, -0x2daee0ad, RZ ;  /* 0xd2511f5320207825 */ /* 0x000fe200078e00ff */
[C---:B------:R-:W-:Y:S07]  /*3b10*/  PRMT R30, R24.reuse, 0x7770, RZ ;  /* 0x00007770181e7816 */ /* 0x040fee00000000ff */
[----:B------:R-:W4:Y:S01]  /*3b20*/  MUFU.EX2 R175, R175 ;  /* 0x000000af00af7308 */ /* 0x000f220000000800 */
[----:B------:R-:W-:Y:S01]  /*3b30*/  PRMT R29, R24, 0x7771, RZ ;  /* 0x00007771181d7816 */ /* 0x000fe200000000ff */
[----:B------:R-:W-:Y:S01]  /*3b40*/  VIADD R23, R201, 0x646e171e ;  /* 0x646e171ec9177836 */ /* 0x000fe20000000000 */
[----:B------:R-:W-:Y:S07]  /*3b50*/  ISETP.LE.U32.AND P2, PT, R30, UR6, PT ;  /* 0x000000061e007c0c */ /* 0x000fee000bf43070 */
[----:B------:R-:W-:Y:S01]  /*3b60*/  MUFU.EX2 R177, R177 ;  /* 0x000000b100b17308 */ /* 0x000fe20000000800 */
[----:B------:R-:W-:Y:S01]  /*3b70*/  ISETP.GT.U32.AND P6, PT, R29, UR6, PT ;  /* 0x000000061d007c0c */ /* 0x000fe2000bfc4070 */
[--C-:B------:R-:W-:Y:S01]  /*3b80*/  FFMA.FTZ R174, R14, UR7, -R22.reuse ;  /* 0x000000070eae7c23 */ /* 0x100fe20008010816 */
[----:B------:R-:W-:Y:S01]  /*3b90*/  LOP3.LUT R20, R23, R20, R33, 0x96, !PT ;  /* 0x0000001417147212 */ /* 0x000fe200078e9621 */
[--C-:B------:R-:W-:Y:S01]  /*3ba0*/  FFMA.FTZ R172, R18, UR7, -R22.reuse ;  /* 0x0000000712ac7c23 */ /* 0x100fe20008010816 */
[----:B------:R-:W-:Y:S01]  /*3bb0*/  PRMT R23, R32, 0x7773, RZ ;  /* 0x0000777320177816 */ /* 0x000fe200000000ff */
[----:B------:R-:W-:Y:S01]  /*3bc0*/  FFMA.FTZ R22, R19, UR7, -R22 ;  /* 0x0000000713167c23 */ /* 0x000fe20008010816 */
[----:B------:R-:W-:Y:S03]  /*3bd0*/  LOP3.LUT R21, R21, R26, R25, 0x96, !PT ;  /* 0x0000001a15157212 */ /* 0x000fe600078e9619 */
[----:B------:R-:W-:Y:S01]  /*3be0*/  MUFU.EX2 R173, R173 ;  /* 0x000000ad00ad7308 */ /* 0x000fe20000000800 */
[C---:B------:R-:W-:Y:S02]  /*3bf0*/  PRMT R28, R24.reuse, 0x7772, RZ ;  /* 0x00007772181c7816 */ /* 0x040fe400000000ff */
[----:B------:R-:W-:Y:S01]  /*3c00*/  PRMT R27, R24, 0x7773, RZ ;  /* 0x00007773181b7816 */ /* 0x000fe200000000ff */
[----:B--2---:R-:W-:Y:S01]  /*3c10*/  @!P2 FADD.FTZ R167, -R167, -RZ ;  /* 0x800000ffa7a7a221 */ /* 0x004fe20000010100 */
[----:B------:R-:W-:Y:S01]  /*3c20*/  ISETP.GT.U32.AND P2, PT, R23, UR6, PT ;  /* 0x0000000617007c0c */ /* 0x000fe2000bf44070 */
[----:B---3--:R-:W-:Y:S01]  /*3c30*/  @P6 FADD.FTZ R166, -R166, -RZ ;  /* 0x800000ffa6a66221 */ /* 0x008fe20000010100 */
[----:B------:R-:W-:Y:S03]  /*3c40*/  SHF.R.U32.HI R23, RZ, 0x18, R21 ;  /* 0x00000018ff177819 */ /* 0x000fe60000011615 */
[----:B------:R-:W-:Y:S01]  /*3c50*/  MUFU.EX2 R174, R174 ;  /* 0x000000ae00ae7308 */ /* 0x000fe20000000800 */
[----:B------:R-:W-:Y:S02]  /*3c60*/  ISETP.GT.U32.AND P5, PT, R28, UR6, PT ;  /* 0x000000061c007c0c */ /* 0x000fe4000bfa4070 */
[----:B------:R-:W-:Y:S07]  /*3c70*/  ISETP.LE.U32.AND P6, PT, R23, UR6, PT ;  /* 0x0000000617007c0c */ /* 0x000fee000bfc3070 */
[----:B------:R-:W2:Y:S01]  /*3c80*/  MUFU.EX2 R171, R22 ;  /* 0x0000001600ab7308 */ /* 0x000ea20000000800 */
[----:B------:R-:W-:Y:S01]  /*3c90*/  ISETP.GT.U32.AND P4, PT, R27, UR6, PT ;  /* 0x000000061b007c0c */ /* 0x000fe2000bf84070 */
[----:B------:R-:W-:Y:S01]  /*3ca0*/  IMAD.MOV.U32 R27, RZ, RZ, 0x10 ;  /* 0x00000010ff1b7424 */ /* 0x000fe200078e00ff */
[----:B------:R-:W-:Y:S07]  /*3cb0*/  LOP3.LUT R23, R21, 0xffff, RZ, 0xc0, !PT ;  /* 0x0000ffff15177812 */ /* 0x000fee00078ec0ff */
[----:B------:R-:W3:Y:S01]  /*3cc0*/  MUFU.EX2 R172, R172 ;  /* 0x000000ac00ac7308 */ /* 0x000ee20000000800 */
[C---:B------:R-:W-:Y:S02]  /*3cd0*/  PRMT R24, R32.reuse, 0x7771, RZ ;  /* 0x0000777120187816 */ /* 0x040fe400000000ff */
[----:B------:R-:W-:Y:S02]  /*3ce0*/  PRMT R25, R32, 0x7772, RZ ;  /* 0x0000777220197816 */ /* 0x000fe400000000ff */
[----:B------:R-:W-:Y:S01]  /*3cf0*/  SHF.R.U32.HI R23, RZ, 0x8, R23 ;  /* 0x00000008ff177819 */ /* 0x000fe20000011617 */
[----:B-1----:R-:W-:Y:S01]  /*3d00*/  @P5 FADD.FTZ R168, -R168, -RZ ;  /* 0x800000ffa8a85221 */ /* 0x002fe20000010100 */
[----:B------:R-:W-:Y:S01]  /*3d10*/  ISETP.GT.U32.AND P3, PT, R24, UR6, PT ;  /* 0x0000000618007c0c */ /* 0x000fe2000bf64070 */
[----:B----4-:R-:W-:Y:S01]  /*3d20*/  @!P6 FADD.FTZ R176, -R176, -RZ ;  /* 0x800000ffb0b0e221 */ /* 0x010fe20000010100 */
[----:B------:R-:W-:Y:S01]  /*3d30*/  SEL R24, R27, 0xfffffff0, !P0 ;  /* 0xfffffff01b187807 */ /* 0x000fe20004000000 */
[----:B------:R-:W-:Y:S01]  /*3d40*/  @P4 FADD.FTZ R175, -R175, -RZ ;  /* 0x800000ffafaf4221 */ /* 0x000fe20000010100 */
[----:B------:R-:W-:Y:S01]  /*3d50*/  ISETP.GT.U32.AND P0, PT, R25, UR6, PT ;  /* 0x0000000619007c0c */ /* 0x000fe2000bf04070 */
[----:B--2---:R-:W-:Y:S01]  /*3d60*/  @P2 FADD.FTZ R171, -R171, -RZ ;  /* 0x800000ffabab2221 */ /* 0x004fe20000010100 */
[----:B------:R-:W-:Y:S01]  /*3d70*/  LOP3.LUT R25, R21, 0xff, RZ, 0xc0, !PT ;  /* 0x000000ff15197812 */ /* 0x000fe200078ec0ff */
[--C-:B------:R-:W-:Y:S01]  /*3d80*/  IMAD.IADD R170, R213, 0x1, R24.reuse ;  /* 0x00000001d5aa7824 */ /* 0x100fe200078e0218 */
[----:B------:R-:W-:Y:S01]  /*3d90*/  LOP3.LUT R23, R23, 0xffff, RZ, 0xc0, !PT ;  /* 0x0000ffff17177812 */ /* 0x000fe200078ec0ff */
[----:B------:R-:W-:Y:S01]  /*3da0*/  IMAD.IADD R169, R235, 0x1, R24 ;  /* 0x00000001eba97824 */ /* 0x000fe200078e0218 */
[----:B------:R-:W-:Y:S02]  /*3db0*/  PRMT R26, R32, 0x7770, RZ ;  /* 0x00007770201a7816 */ /* 0x000fe400000000ff */
[----:B------:R-:W-:Y:S01]  /*3dc0*/  ISETP.LE.U32.AND P5, PT, R25, UR6, PT ;  /* 0x0000000619007c0c */ /* 0x000fe2000bfa3070 */
[----:B------:R-:W-:Y:S01]  /*3dd0*/  @P3 FADD.FTZ R178, -R178, -RZ ;  /* 0x800000ffb2b23221 */ /* 0x000fe20000010100 */
[----:B------:R-:W-:Y:S02]  /*3de0*/  ISETP.LE.U32.AND P6, PT, R23, UR6, PT ;  /* 0x0000000617007c0c */ /* 0x000fe4000bfc3070 */
[----:B------:R-:W-:Y:S01]  /*3df0*/  ISETP.LE.U32.AND P1, PT, R26, UR6, PT ;  /* 0x000000061a007c0c */ /* 0x000fe2000bf23070 */
[----:B---3--:R-:W-:Y:S01]  /*3e00*/  @P0 FADD.FTZ R172, -R172, -RZ ;  /* 0x800000ffacac0221 */ /* 0x008fe20000010100 */
[----:B------:R-:W-:Y:S02]  /*3e10*/  PRMT R21, R21, 0x7632, R21 ;  /* 0x0000763215157816 */ /* 0x000fe40000000015 */
[----:B------:R-:W-:Y:S02]  /*3e20*/  LOP3.LUT R25, R20, 0xff, RZ, 0xc0, !PT ;  /* 0x000000ff14197812 */ /* 0x000fe400078ec0ff */
[----:B------:R-:W-:Y:S02]  /*3e30*/  LOP3.LUT R21, R21, 0xff, RZ, 0xc0, !PT ;  /* 0x000000ff15157812 */ /* 0x000fe400078ec0ff */
[--C-:B------:R-:W-:Y:S01]  /*3e40*/  SHF.R.U32.HI R23, RZ, 0x18, R20.reuse ;  /* 0x00000018ff177819 */ /* 0x100fe20000011614 */
[----:B------:R-:W-:Y:S01]  /*3e50*/  @!P5 FADD.FTZ R183, -R183, -RZ ;  /* 0x800000ffb7b7d221 */ /* 0x000fe20000010100 */
[----:B------:R-:W-:Y:S01]  /*3e60*/  ISETP.LE.U32.AND P4, PT, R25, UR6, PT ;  /* 0x0000000619007c0c */ /* 0x000fe2000bf83070 */
[----:B------:R-:W-:Y:S01]  /*3e70*/  @!P6 FADD.FTZ R182, -R182, -RZ ;  /* 0x800000ffb6b6e221 */ /* 0x000fe20000010100 */
[----:B------:R-:W-:Y:S01]  /*3e80*/  ISETP.LE.U32.AND P5, PT, R23, UR6, PT ;  /* 0x0000000617007c0c */ /* 0x000fe2000bfa3070 */
[----:B------:R-:W-:Y:S01]  /*3e90*/  @!P1 FADD.FTZ R179, -R179, -RZ ;  /* 0x800000ffb3b39221 */ /* 0x000fe20000010100 */
[----:B------:R-:W-:Y:S02]  /*3ea0*/  ISETP.LE.U32.AND P1, PT, R21, UR6, PT ;  /* 0x0000000615007c0c */ /* 0x000fe4000bf23070 */
[----:B------:R-:W-:Y:S02]  /*3eb0*/  F2FP.RELU.F16.F32.PACK_AB R26, R182, R183 ;  /* 0x000000b7b61a723e */ /* 0x000fe400000008ff */
[C---:B------:R-:W-:Y:S02]  /*3ec0*/  LOP3.LUT R21, R20.reuse, 0xffff, RZ, 0xc0, !PT ;  /* 0x0000ffff14157812 */ /* 0x040fe400078ec0ff */
[----:B------:R-:W-:Y:S01]  /*3ed0*/  PRMT R20, R20, 0x7632, R20 ;  /* 0x0000763214147816 */ /* 0x000fe20000000014 */
[----:B------:R1:W-:Y:S01]  /*3ee0*/  STS [R213], R26 ;  /* 0x0000001ad5007388 */ /* 0x0003e20000000800 */
[----:B------:R-:W-:Y:S01]  /*3ef0*/  SHF.R.U32.HI R21, RZ, 0x8, R21 ;  /* 0x00000008ff157819 */ /* 0x000fe20000011615 */
[----:B------:R-:W-:Y:S01]  /*3f00*/  @!P4 FADD.FTZ R181, -R181, -RZ ;  /* 0x800000ffb5b5c221 */ /* 0x000fe20000010100 */
[----:B------:R-:W-:Y:S01]  /*3f10*/  LOP3.LUT R20, R20, 0xff, RZ, 0xc0, !PT ;  /* 0x000000ff14147812 */ /* 0x000fe200078ec0ff */
[----:B------:R-:W-:Y:S01]  /*3f20*/  @!P5 FADD.FTZ R173, -R173, -RZ ;  /* 0x800000ffadadd221 */ /* 0x000fe20000010100 */
[----:B------:R-:W-:Y:S01]  /*3f30*/  LOP3.LUT R21, R21, 0xffff, RZ, 0xc0, !PT ;  /* 0x0000ffff15157812 */ /* 0x000fe200078ec0ff */
[----:B------:R-:W-:Y:S01]  /*3f40*/  @!P1 FADD.FTZ R177, -R177, -RZ ;  /* 0x800000ffb1b19221 */ /* 0x000fe20000010100 */
[----:B------:R-:W-:Y:S02]  /*3f50*/  ISETP.LE.U32.AND P1, PT, R20, UR6, PT ;  /* 0x0000000614007c0c */ /* 0x000fe4000bf23070 */
[----:B------:R-:W-:Y:S02]  /*3f60*/  ISETP.LE.U32.AND P6, PT, R21, UR6, PT ;  /* 0x0000000615007c0c */ /* 0x000fe4000bfc3070 */
[----:B------:R-:W-:Y:S02]  /*3f70*/  F2FP.RELU.F16.F32.PACK_AB R20, R176, R177 ;  /* 0x000000b1b014723e */ /* 0x000fe400000008ff */
[----:B------:R-:W-:Y:S02]  /*3f80*/  F2FP.RELU.F16.F32.PACK_AB R21, R166, R167 ;  /* 0x000000a7a615723e */ /* 0x000fe400000008ff */
        /* <DEDUP_REMOVED lines=15> */
[----:B------:R-:W-:Y:S04]  /*4080*/  STS [R235], R30 ;  /* 0x0000001eeb007388 */ /* 0x000fe80000000800 */
        /* <DEDUP_REMOVED lines=88> */
[C---:B------:R-:W-:Y:S02]  /*4610*/  FADD.FTZ R20, -R165.reuse, R20 ;  /* 0x00000014a5147221 */ /* 0x040fe40000010100 */
[-C--:B------:R-:W-:Y:S01]  /*4620*/  FSEL R149, R148, R165.reuse, P2 ;  /* 0x000000a594957208 */ /* 0x080fe20001000000 */
[----:B------:R-:W-:Y:S03]  /*4630*/  HMMA.16816.F32 R32, R156, R90, R32 ;  /* 0x0000005a9c20723c */ /* 0x000fe60000001820 */
[----:B------:R-:W-:Y:S01]  /*4640*/  FSETP.GE.FTZ.AND P2, PT, R166, RZ, PT ;  /* 0x000000ffa600720b */ /* 0x000fe20003f56000 */
[----:B------:R-:W-:Y:S01]  /*4650*/  FADD.FTZ R22, -R165, R25 ;  /* 0x00000019a5167221 */ /* 0x000fe20000010100 */
[-C--:B------:R-:W-:Y:S01]  /*4660*/  FSEL R23, R23, R164.reuse, P0 ;  /* 0x000000a417177208 */ /* 0x080fe20000000000 */
[C---:B------:R-:W-:Y:S01]  /*4670*/  FADD.FTZ R25, -R164.reuse, R26 ;  /* 0x0000001aa4197221 */ /* 0x040fe20000010100 */
[-C--:B------:R-:W-:Y:S01]  /*4680*/  FSEL R26, R21, R164.reuse, P1 ;  /* 0x000000a4151a7208 */ /* 0x080fe20000800000 */
[----:B------:R-:W-:Y:S01]  /*4690*/  FADD.FTZ R27, -R164, R27 ;  /* 0x0000001ba41b7221 */ /* 0x000fe20000010100 */
[----:B------:R-:W-:Y:S01]  /*46a0*/  FSETP.GE.FTZ.AND P0, PT, R175, RZ, PT ;  /* 0x000000ffaf00720b */ /* 0x000fe20003f16000 */
[C---:B------:R-:W-:Y:S01]  /*46b0*/  FADD.FTZ R28, -R165.reuse, R28 ;  /* 0x0000001ca51c7221 */ /* 0x040fe20000010100 */
[----:B------:R-:W-:Y:S01]  /*46c0*/  FSEL R21, R22, R165, P2 ;  /* 0x000000a516157208 */ /* 0x000fe20001000000 */
[----:B------:R-:W-:Y:S01]  /*46d0*/  FADD.FTZ R22, -R165, R29 ;  /* 0x0000001da5167221 */ /* 0x000fe20000010100 */
[----:B------:R-:W-:Y:S01]  /*46e0*/  FSETP.GE.FTZ.AND P1, PT, R168, RZ, PT ;  /* 0x000000ffa800720b */ /* 0x000fe20003f36000 */
[----:B------:R-:W-:Y:S01]  /*46f0*/  FADD.FTZ R29, -R164, R30 ;  /* 0x0000001ea41d7221 */ /* 0x000fe20000010100 */
[----:B------:R-:W-:Y:S01]  /*4700*/  FSEL R30, R27, R164, P0 ;  /* 0x000000a41b1e7208 */ /* 0x000fe20000000000 */
[----:B------:R-:W-:Y:S01]  /*4710*/  FMUL.FTZ R26, R177, R26 ;  /* 0x0000001ab11a7220 */ /* 0x000fe20000410000 */
[----:B------:R-:W-:Y:S01]  /*4720*/  FSETP.GE.FTZ.AND P0, PT, R181, RZ, PT ;  /* 0x000000ffb500720b */ /* 0x000fe20003f16000 */
[----:B------:R-:W-:Y:S01]  /*4730*/  FMUL.FTZ R23, R176, R23 ;  /* 0x00000017b0177220 */ /* 0x000fe20000410000 */
[-C--:B------:R-:W-:Y:S01]  /*4740*/  FSEL R25, R25, R164.reuse, P1 ;  /* 0x000000a419197208 */ /* 0x080fe20000800000 */
[----:B------:R-:W-:Y:S01]  /*4750*/  FADD.FTZ R31, -R164, R31 ;  /* 0x0000001fa41f7221 */ /* 0x000fe20000010100 */
[----:B------:R-:W-:Y:S01]  /*4760*/  FSETP.GE.FTZ.AND P1, PT, R174, RZ, PT ;  /* 0x000000ffae00720b */ /* 0x000fe20003f36000 */
[----:B------:R-:W-:Y:S01]  /*4770*/  FADD.FTZ R27, -R164, R34 ;  /* 0x00000022a41b7221 */ /* 0x000fe20000010100 */
[----:B------:R-:W-:Y:S01]  /*4780*/  FSETP.GE.FTZ.AND P2, PT, R180, RZ, PT ;  /* 0x000000ffb400720b */ /* 0x000fe20003f56000 */
[C---:B------:R-:W-:Y:S01]  /*4790*/  FADD.FTZ R24, -R165.reuse, R24 ;  /* 0x00000018a5187221 */ /* 0x040fe20000010100 */
[----:B------:R-:W-:Y:S01]  /*47a0*/  FSEL R28, R28, R165, P0 ;  /* 0x000000a51c1c7208 */ /* 0x000fe20000000000 */
[----:B------:R-:W-:Y:S01]  /*47b0*/  FADD.FTZ R32, -R165, R32 ;  /* 0x00000020a5207221 */ /* 0x000fe20000010100 */
[----:B------:R-:W-:Y:S01]  /*47c0*/  FSETP.GE.FTZ.AND P0, PT, R173, RZ, PT ;  /* 0x000000ffad00720b */ /* 0x000fe20003f16000 */
[----:B------:R-:W-:Y:S01]  /*47d0*/  FMUL.FTZ R149, R182, R149 ;  /* 0x00000095b6957220 */ /* 0x000fe20000410000 */
[----:B------:R-:W-:Y:S01]  /*47e0*/  FSEL R29, R29, R164, P1 ;  /* 0x000000a41d1d7208 */ /* 0x000fe20000800000 */
[----:B------:R-:W-:Y:S01]  /*47f0*/  FMUL.FTZ R21, R166, R21 ;  /* 0x00000015a6157220 */ /* 0x000fe20000410000 */
[----:B------:R-:W-:Y:S01]  /*4800*/  F2FP.F16.F32.PACK_AB R26, R23, R26 ;  /* 0x0000001a171a723e */ /* 0x000fe200000000ff */
[----:B------:R-:W-:Y:S01]  /*4810*/  FMUL.FTZ R25, R168, R25 ;  /* 0x00000019a8197220 */ /* 0x000fe20000410000 */
[----:B------:R-:W-:Y:S01]  /*4820*/  FSETP.GE.FTZ.AND P1, PT, R172, RZ, PT ;  /* 0x000000ffac00720b */ /* 0x000fe20003f36000 */
[----:B------:R-:W-:Y:S01]  /*4830*/  FMUL.FTZ R30, R175, R30 ;  /* 0x0000001eaf1e7220 */ /* 0x000fe20000410000 */
[----:B------:R-:W-:Y:S01]  /*4840*/  FSEL R23, R22, R165, P2 ;  /* 0x000000a516177208 */ /* 0x000fe20001000000 */
[----:B------:R-:W-:Y:S01]  /*4850*/  FMUL.FTZ R28, R181, R28 ;  /* 0x0000001cb51c7220 */ /* 0x000fe20000410000 */
[----:B------:R-:W-:Y:S01]  /*4860*/  FSEL R22, R31, R164, P0 ;  /* 0x000000a41f167208 */ /* 0x000fe20000000000 */
[----:B------:R-:W-:Y:S01]  /*4870*/  FMUL.FTZ R29, R174, R29 ;  /* 0x0000001dae1d7220 */ /* 0x000fe20000410000 */
[----:B------:R-:W-:Y:S01]  /*4880*/  FSETP.GE.FTZ.AND P2, PT, R178, RZ, PT ;  /* 0x000000ffb200720b */ /* 0x000fe20003f56000 */
[----:B------:R-:W-:Y:S01]  /*4890*/  FMUL.FTZ R23, R180, R23 ;  /* 0x00000017b4177220 */ /* 0x000fe20000410000 */
[----:B------:R-:W-:Y:S01]  /*48a0*/  FSETP.GE.FTZ.AND P0, PT, R171, RZ, PT ;  /* 0x000000ffab00720b */ /* 0x000fe20003f16000 */
[----:B------:R-:W-:Y:S01]  /*48b0*/  FMUL.FTZ R22, R173, R22 ;  /* 0x00000016ad167220 */ /* 0x000fe20000410000 */
[----:B------:R-:W-:Y:S02]  /*48c0*/  FSEL R27, R27, R164, P1 ;  /* 0x000000a41b1b7208 */ /* 0x000fe40000800000 */
[----:B------:R-:W-:Y:S02]  /*48d0*/  FSEL R20, R20, R165, P3 ;  /* 0x000000a514147208 */ /* 0x000fe40001800000 */
[----:B------:R-:W-:Y:S01]  /*48e0*/  ISETP.GT.AND P1, PT, R230, R217, PT ;  /* 0x000000d9e600720c */ /* 0x000fe20003f24270 */
[----:B------:R-:W-:Y:S01]  /*48f0*/  FMUL.FTZ R27, R172, R27 ;  /* 0x0000001bac1b7220 */ /* 0x000fe20000410000 */
[----:B------:R-:W-:Y:S01]  /*4900*/  FSETP.GE.FTZ.AND P3, PT, R167, RZ, PT ;  /* 0x000000ffa700720b */ /* 0x000fe20003f76000 */
[----:B------:R-:W-:Y:S01]  /*4910*/  FMUL.FTZ R20, R183, R20 ;  /* 0x00000014b7147220 */ /* 0x000fe20000410000 */
[----:B------:R-:W-:Y:S02]  /*4920*/  F2FP.F16.F32.PACK_AB R25, R30, R25 ;  /* 0x000000191e19723e */ /* 0x000fe400000000ff */
[-C--:B------:R-:W-:Y:S01]  /*4930*/  FSEL R24, R24, R165.reuse, P3 ;  /* 0x000000a518187208 */ /* 0x080fe20001800000 */
[----:B------:R-:W-:Y:S01]  /*4940*/  @P0 FADD.FTZ R164, -R164, R35 ;  /* 0x00000023a4a40221 */ /* 0x000fe20000010100 */
[----:B------:R-:W-:Y:S02]  /*4950*/  FSETP.GE.FTZ.AND P3, PT, R179, RZ, PT ;  /* 0x000000ffb300720b */ /* 0x000fe40003f76000 */
[----:B------:R-:W-:Y:S01]  /*4960*/  F2FP.F16.F32.PACK_AB R20, R149, R20 ;  /* 0x000000149514723e */ /* 0x000fe200000000ff */
[----:B------:R-:W-:Y:S01]  /*4970*/  FMUL.FTZ R24, R167, R24 ;  /* 0x00000018a7187220 */ /* 0x000fe20000410000 */
[----:B------:R-:W-:Y:S01]  /*4980*/  FSEL R32, R32, R165, P3 ;  /* 0x000000a520207208 */ /* 0x000fe20001800000 */
[----:B------:R-:W-:Y:S01]  /*4990*/  @P2 FADD.FTZ R165, -R165, R33 ;  /* 0x00000021a5a52221 */ /* 0x000fe20000010100 */
        /* <DEDUP_REMOVED lines=33> */
.L_x_1939:
        /* <DEDUP_REMOVED lines=104> */
.L_x_1940:
        /* <DEDUP_REMOVED lines=497> */
.L_x_1942:
        /* <DEDUP_REMOVED lines=11> */
.L_x_1943:
[----:B------:R-:W1:Y:S01]  /*71f0*/  LDCU.64 UR6, c[0x0][0x5c8] ;  /* 0x0000b900ff0677ac */ /* 0x000e620008000a00 */
[----:B------:R-:W-:-:S05]  /*7200*/  IADD3 R58, PT, PT, R232, R233, RZ ;  /* 0x000000e9e83a7210 */ /* 0x000fca0007ffe0ff */
[C---:B-1----:R-:W-:Y:S02]  /*7210*/  IMAD R56, R58.reuse, UR7, RZ ;  /* 0x000000073a387c24 */ /* 0x042fe4000f8e02ff */
[----:B---3--:R-:W-:-:S05]  /*7220*/  IMAD.WIDE.U32 R58, R58, UR6, RZ ;  /* 0x000000063a3a7c25 */ /* 0x008fca000f8e00ff */
[----:B------:R-:W-:-:S07]  /*7230*/  IADD3 R56, PT, PT, R59, R56, RZ ;  /* 0x000000383b387210 */ /* 0x000fce0007ffe0ff */
.L_x_1944:
        /* <DEDUP_REMOVED lines=8> */
[----:B------:R-:W-:Y:S02]  /*72c0*/  LOP3.LUT R60, R206, 0x38, RZ, 0xc0, !PT ;  /* 0x00000038ce3c7812 */ /* 0x000fe400078ec0ff */
[----:B------:R-:W-:Y:S01]  /*72d0*/  IMAD R45, R7, R4, RZ ;  /* 0x00000004072d7224 */ /* 0x000fe200078e02ff */
[----:B------:R-:W-:-:S03]  /*72e0*/  LOP3.LUT R47, R48, 0x38, R206, 0xf8, !PT ;  /* 0x00000038302f7812 */ /* 0x000fc600078ef8ce */
        /* <DEDUP_REMOVED lines=23> */
[----:B------:R-:W-:-:S04]  /*7460*/  IMAD.WIDE.U32 R66, R207, R4, R62 ;  /* 0x00000004cf427225 */ /* 0x000fc800078e003e */
[----:B------:R-:W-:Y:S01]  /*7470*/  IMAD R62, R207, R5, R67 ;  /* 0x00000005cf3e7224 */ /* 0x000fe200078e0243 */
[----:B----4-:R-:W-:-:S04]  /*7480*/  LEA R68, P0, R66, UR4, 0x1 ;  /* 0x0000000442447c11 */ /* 0x010fc8000f8008ff */
[----:B------:R-:W-:-:S05]  /*7490*/  LEA.HI.X R69, R66, UR5, R62, 0x1, P0 ;  /* 0x0000000542457c11 */ /* 0x000fca00080f0c3e */
[----:B---3--:R3:W-:Y:S04]  /*74a0*/  STG.E.128 desc[UR20][R68.64+0x80], R48 ;  /* 0x0000803044007986 */ /* 0x0087e8000c101d14 */
[----:B--2---:R3:W-:Y:S04]  /*74b0*/  STG.E.128 desc[UR20][R68.64], R44 ;  /* 0x0000002c44007986 */ /* 0x0047e8000c101d14 */
[----:B-1----:R3:W-:Y:S02]  /*74c0*/  STG.E.128 desc[UR20][R68.64+0x100], R52 ;  /* 0x0001003444007986 */ /* 0x0027e4000c101d14 */
.L_x_1946:
[----:B------:R-:W-:Y:S05]  /*74d0*/  BSYNC.RECONVERGENT B0 ;  /* 0x0000000000007941 */ /* 0x000fea0003800200 */
.L_x_1945:
[----:B------:R-:W-:Y:S04]  /*74e0*/  BSSY.RECONVERGENT B0, `(.L_x_1947) ;  /* 0x000000e000007945 */ /* 0x000fe80003800200 */
[----:B------:R-:W-:Y:S05]  /*74f0*/  @P2 BRA `(.L_x_1948) ;  /* 0x0000000000302947 */ /* 0x000fea0003800000 */
[----:B------:R-:W4:Y:S01]  /*7500*/  LDCU.64 UR4, c[0x0][0x560] ;  /* 0x0000ac00ff0477ac */ /* 0x000f220008000a00 */
[----:B---3--:R-:W-:Y:S01]  /*7510*/  MOV R46, R64 ;  /* 0x00000040002e7202 */ /* 0x008fe20000000f00 */
[----:B------:R-:W-:Y:S01]  /*7520*/  IMAD R44, R57, R4, RZ ;  /* 0x00000004392c7224 */ /* 0x000fe200078e02ff */
[----:B------:R-:W-:-:S03]  /*7530*/  MOV R47, R61 ;  /* 0x0000003d002f7202 */ /* 0x000fc60000000f00 */
[C---:B------:R-:W-:Y:S02]  /*7540*/  IMAD R44, R59.reuse, R5, R44 ;  /* 0x000000053b2c7224 */ /* 0x040fe400078e022c */
[----:B------:R-:W-:-:S05]  /*7550*/  IMAD.WIDE.U32 R46, R59, R4, R46 ;  /* 0x000000043b2e7225 */ /* 0x000fca00078e002e */
[----:B------:R-:W-:Y:S02]  /*7560*/  IADD3 R44, PT, PT, R44, R47, RZ ;  /* 0x0000002f2c2c7210 */ /* 0x000fe40007ffe0ff */
[----:B----4-:R-:W-:-:S04]  /*7570*/  LEA R4, P0, R46, UR4, 0x1 ;  /* 0x000000042e047c11 */ /* 0x010fc8000f8008ff */
[----:B------:R-:W-:-:S05]  /*7580*/  LEA.HI.X R5, R46, UR5, R44, 0x1, P0 ;  /* 0x000000052e057c11 */ /* 0x000fca00080f0c2c */
[----:B------:R3:W-:Y:S04]  /*7590*/  STG.E.128 desc[UR20][R4.64], R40 ;  /* 0x0000002804007986 */ /* 0x0007e8000c101d14 */
[----:B-1----:R3:W-:Y:S04]  /*75a0*/  STG.E.128 desc[UR20][R4.64+0x80], R36 ;  /* 0x0000802404007986 */ /* 0x0027e8000c101d14 */
[----:B------:R3:W-:Y:S02]  /*75b0*/  STG.E.128 desc[UR20][R4.64+0x100], R32 ;  /* 0x0001002004007986 */ /* 0x0007e4000c101d14 */
.L_x_1948:
[----:B------:R-:W-:Y:S05]  /*75c0*/  BSYNC.RECONVERGENT B0 ;  /* 0x0000000000007941 */ /* 0x000fea0003800200 */
.L_x_1947:
[----:B------:R-:W-:Y:S01]  /*75d0*/  MOV R61, RZ ;  /* 0x000000ff003d7202 */ /* 0x000fe20000000f00 */
[----:B------:R-:W2:Y:S01]  /*75e0*/  LDCU.64 UR4, c[0x0][0x5e0] ;  /* 0x0000bc00ff0477ac */ /* 0x000ea20008000a00 */
[----:B------:R-:W-:Y:S01]  /*75f0*/  IMAD R7, R7, UR6, RZ ;  /* 0x0000000607077c24 */ /* 0x000fe2000f8e02ff */
[----:B------:R-:W-:Y:S01]  /*7600*/  BSSY.RECONVERGENT B0, `(.L_x_1949) ;  /* 0x0000011000007945 */ /* 0x000fe20003800200 */
[----:B------:R-:W-:-:S04]  /*7610*/  IMAD.WIDE.U32 R60, R6, UR6, R60 ;  /* 0x00000006063c7c25 */ /* 0x000fc8000f8e003c */
[----:B------:R-:W-:Y:S01]  /*7620*/  IMAD R7, R6, UR7, R7 ;  /* 0x0000000706077c24 */ /* 0x000fe2000f8e0207 */
[----:B------:R-:W-:-:S04]  /*7630*/  IADD3 R6, P0, PT, R58, R60, RZ ;  /* 0x0000003c3a067210 */ /* 0x000fc80007f1e0ff */
[----:B------:R-:W-:-:S03]  /*7640*/  IADD3.X R7, PT, PT, R56, R61, R7, P0, !PT ;  /* 0x0000003d38077210 */ /* 0x000fc600007fe407 */
[----:B--2---:R-:W-:-:S04]  /*7650*/  IMAD.WIDE.U32 R6, R202, UR4, R6 ;  /* 0x00000004ca067c25 */ /* 0x004fc8000f8e0006 */
[----:B---3--:R-:W-:Y:S01]  /*7660*/  IMAD R5, R202, UR5, R7 ;  /* 0x00000005ca057c24 */ /* 0x008fe2000f8e0207 */
        /* <DEDUP_REMOVED lines=10> */
.L_x_1950:
[----:B------:R-:W-:Y:S05]  /*7710*/  BSYNC.RECONVERGENT B0 ;  /* 0x0000000000007941 */ /* 0x000fea0003800200 */
.L_x_1949:
        /* <DEDUP_REMOVED lines=12> */
.L_x_1936:
[----:B------:R-:W-:Y:S05]  /*77e0*/  BSYNC.RECONVERGENT B1 ;  /* 0x0000000000017941 */ /* 0x000fea0003800200 */
.L_x_1914:
        /* <DEDUP_REMOVED lines=11> */
.L_x_1952:
        /* <DEDUP_REMOVED lines=14> */
.L_x_2188:


//--------------------- .text._ZN5flash44flash_bwd_dq_dk_dv_loop_seqk_parallel_kernelI23Flash_bwd_kernel_traitsILi192ELi64ELi64ELi8ELi4ELi2ELi2ELb0ELb0EN7cutlass6half_tE19Flash_kernel_traitsILi192ELi64ELi64ELi8ES3_EELb0ELb0ELb1ELb0ELb0ELb1ELb1EEEvNS_16Flash_bwd_paramsE --------------------------
	.section	.text._ZN5flash44flash_bwd_dq_dk_dv_loop_seqk_parallel_kernelI23Flash_bwd_kernel_traitsILi192ELi64ELi64ELi8ELi4ELi2ELi2ELb0ELb0EN7cutlass6half_tE19Flash_kernel_traitsILi192ELi64ELi64ELi8ES3_EELb0ELb0ELb1ELb0ELb0ELb1ELb1EEEvNS_16Flash_bwd_paramsE,"ax",@progbits
	.align	128
        .global         _ZN5flash44flash_bwd_dq_dk_dv_loop_seqk_parallel_kernelI23Flash_bwd_kernel_traitsILi192ELi64ELi64ELi8ELi4ELi2ELi2ELb0ELb0EN7cutlass6half_tE19Flash_kernel_traitsILi192ELi64ELi64ELi8ES3_EELb0ELb0ELb1ELb0ELb0ELb1ELb1EEEvNS_16Flash_bwd_paramsE
        .type           _ZN5flash44flash_bwd_dq_dk_dv_loop_seqk_parallel_kernelI23Flash_bwd_kernel_traitsILi192ELi64ELi64ELi8ELi4ELi2ELi2ELb0ELb0EN7cutlass6half_tE19Flash_kernel_traitsILi192ELi64ELi64ELi8ES3_EELb0ELb0ELb1ELb0ELb0ELb1ELb1EEEvNS_16Flash_bwd_paramsE,@function
        .size           _ZN5flash44flash_bwd_dq_dk_dv_loop_seqk_parallel_kernelI23Flash_bwd_kernel_traitsILi192ELi64ELi64ELi8ELi4ELi2ELi2ELb0ELb0EN7cutlass6half_tE19Flash_kernel_traitsILi192ELi64ELi64ELi8ES3_EELb0ELb0ELb1ELb0ELb0ELb1ELb1EEEvNS_16Flash_bwd_paramsE,(.L_x_2189 - _ZN5flash44flash_bwd_dq_dk_dv_loop_seqk_parallel_kernelI23Flash_bwd_kernel_traitsILi192ELi64ELi64ELi8ELi4ELi2ELi2ELb0ELb0EN7cutlass6half_tE19Flash_kernel_traitsILi192ELi64ELi64ELi8ES3_EELb0ELb0ELb1ELb0ELb0ELb1ELb1EEEvNS_16Flash_bwd_paramsE)
        .other          _ZN5flash44flash_bwd_dq_dk_dv_loop_seqk_parallel_kernelI23Flash_bwd_kernel_traitsILi192ELi64ELi64ELi8ELi4ELi2ELi2ELb0ELb0EN7cutlass6half_tE19Flash_kernel_traitsILi192ELi64ELi64ELi8ES3_EELb0ELb0ELb1ELb0ELb0ELb1ELb1EEEvNS_16Flash_bwd_paramsE,@"STO_CUDA_ENTRY STV_DEFAULT"
_ZN5flash44flash_bwd_dq_dk_dv_loop_seqk_parallel_kernelI23Flash_bwd_kernel_traitsILi192ELi64ELi64ELi8ELi4ELi2ELi2ELb0ELb0EN7cutlass6half_tE19Flash_kernel_traitsILi192ELi64ELi64ELi8ES3_EELb0ELb0ELb1ELb0ELb0ELb1ELb1EEEvNS_16Flash_bwd_paramsE:
.text._ZN5flash44flash_bwd_dq_dk_dv_loop_seqk_parallel_kernelI23Flash_bwd_kernel_traitsILi192ELi64ELi64ELi8ELi4ELi2ELi2ELb0ELb0EN7cutlass6half_tE19Flash_kernel_traitsILi192ELi64ELi64ELi8ES3_EELb0ELb0ELb1ELb0ELb0ELb1ELb1EEEvNS_16Flash_bwd_paramsE:
        /* <DEDUP_REMOVED lines=13> */
[----:B------:R-:W3:Y:S01]  /*00d0*/  S2R R193, SR_CTAID.Z ;  /* 0x0000000000c17919 */ /* 0x000ee20000002700 */
[----:B------:R-:W-:Y:S01]  /*00e0*/  IMAD.MOV.U32 R186, RZ, RZ, 0x40 ;  /* 0x00000040ffba7424 */ /* 0x000fe200078e00ff */
[----:B------:R-:W4:Y:S01]  /*00f0*/  LDCU.64 UR18, c[0x0][0x358] ;  /* 0x00006b00ff1277ac */ /* 0x000f220008000a00 */
[----:B------:R-:W-:Y:S02]  /*0100*/  IMAD.MOV.U32 R188, RZ, RZ, 0x20 ;  /* 0x00000020ffbc7424 */ /* 0x000fe400078e00ff */
[----:B------:R-:W3:Y:S01]  /*0110*/  S2UR UR16, SR_CTAID.X ;  /* 0x00000000001079c3 */ /* 0x000ee20000002500 */
[----:B------:R-:W-:Y:S01]  /*0120*/  UMOV UR17, URZ ;  /* 0x000000ff00117c82 */ /* 0x000fe20008000000 */
[----:B------:R-:W-:-:S06]  /*0130*/  UMOV UR20, URZ ;  /* 0x000000ff00147c82 */ /* 0x000fcc0008000000 */
[----:B------:R-:W3:Y:S08]  /*0140*/  LDC R11, c[0x0][0x438] ;  /* 0x00010e00ff0b7b82 */ /* 0x000ef00000000800 */
[----:B------:R-:W3:Y:S01]  /*0150*/  LDC.U8 R192, c[0x0][0x532] ;  /* 0x00014c80ffc07b82 */ /* 0x000ee20000000000 */
        /* <DEDUP_REMOVED lines=10> */
[----:B------:R-:W-:Y:S01]  /*0200*/  IMAD.SHL.U32 R196, R195, 0x8, RZ ;  /* 0x00000008c3c47824 */ /* 0x000fe200078e00ff */
[--C-:B------:R-:W-:Y:S01]  /*0210*/  LOP3.LUT R201, R0, 0x20, R3.reuse, 0x78, !PT ;  /* 0x0000002000c97812 */ /* 0x100fe200078e7803 */
[----:B------:R-:W-:Y:S01]  /*0220*/  UIADD3 UR5, UPT, UPT, UR6, 0x20000, URZ ;  /* 0x0002000006057890 */ /* 0x000fe2000fffe0ff */
[----:B------:R-:W-:-:S02]  /*0230*/  LOP3.LUT R194, R194, 0x7, R3, 0xf8, !PT ;  /* 0x00000007c2c27812 */ /* 0x000fc400078ef803 */
[C---:B------:R-:W-:Y:S02]  /*0240*/  LOP3.LUT R3, R2.reuse, 0x200, RZ, 0xc0, !PT ;  /* 0x0000020002037812 */ /* 0x040fe400078ec0ff */
[----:B------:R-:W-:Y:S02]  /*0250*/  LOP3.LUT R7, R2, 0xc00, RZ, 0xc0, !PT ;  /* 0x00000c0002077812 */ /* 0x000fe400078ec0ff */
[--C-:B------:R-:W-:Y:S02]  /*0260*/  LOP3.LUT R201, R201, 0x1c0, R8.reuse, 0xf8, !PT ;  /* 0x000001c0c9c97812 */ /* 0x100fe400078ef808 */
[----:B------:R-:W-:Y:S02]  /*0270*/  LOP3.LUT R6, R3, 0x3800, R8, 0xf8, !PT ;  /* 0x0000380003067812 */ /* 0x000fe400078ef808 */
[----:B------:R-:W-:Y:S02]  /*0280*/  SHF.R.U32.HI R197, RZ, 0x3, R195 ;  /* 0x00000003ffc57819 */ /* 0x000fe400000116c3 */
[----:B------:R-:W-:-:S02]  /*0290*/  LOP3.LUT R8, R8, 0x1c0, RZ, 0xc0, !PT ;  /* 0x000001c008087812 */ /* 0x000fc400078ec0ff */
[----:B------:R-:W-:Y:S01]  /*02a0*/  LOP3.LUT R0, R7, 0x6, R4, 0xf8, !PT ;  /* 0x0000000607007812 */ /* 0x000fe200078ef804 */
[----:B------:R-:W-:Y:S01]  /*02b0*/  VIADD R199, R197, 0x20 ;  /* 0x00000020c5c77836 */ /* 0x000fe20000000000 */
[----:B------:R-:W-:Y:S02]  /*02c0*/  LOP3.LUT R3, R2, 0x400, RZ, 0xc0, !PT ;  /* 0x0000040002037812 */ /* 0x000fe400078ec0ff */
[----:B------:R-:W-:Y:S02]  /*02d0*/  LOP3.LUT R7, R8, 0x18, R197, 0xf8, !PT ;  /* 0x0000001808077812 */ /* 0x000fe400078ef8c5 */
[----:B------:R-:W-:Y:S02]  /*02e0*/  LOP3.LUT R9, R189, 0x1c0, RZ, 0xc0, !PT ;  /* 0x000001c0bd097812 */ /* 0x000fe400078ec0ff */
[----:B------:R-:W-:Y:S02]  /*02f0*/  LOP3.LUT R201, R0, R201, RZ, 0xfc, !PT ;  /* 0x000000c900c97212 */ /* 0x000fe400078efcff */
[----:B------:R-:W-:-:S02]  /*0300*/  LOP3.LUT R0, R5, 0x10, RZ, 0xc0, !PT ;  /* 0x0000001005007812 */ /* 0x000fc400078ec0ff */
[--C-:B------:R-:W-:Y:S02]  /*0310*/  LOP3.LUT R3, R3, 0x6, R4.reuse, 0xf8, !PT ;  /* 0x0000000603037812 */ /* 0x100fe400078ef804 */
[----:B------:R-:W-:Y:S02]  /*0320*/  LOP3.LUT R200, R7, 0x38, R4, 0x78, !PT ;  /* 0x0000003807c87812 */ /* 0x000fe400078e7804 */
[----:B------:R-:W-:Y:S02]  /*0330*/  LOP3.LUT R181, R189, 0x200, RZ, 0xc0, !PT ;  /* 0x00000200bdb57812 */ /* 0x000fe400078ec0ff */
[----:B------:R-:W-:Y:S02]  /*0340*/  LOP3.LUT R8, R9, 0x38, R196, 0xf8, !PT ;  /* 0x0000003809087812 */ /* 0x000fe400078ef8c4 */
[----:B------:R-:W-:Y:S02]  /*0350*/  LOP3.LUT R4, R4, 0x20, RZ, 0xc0, !PT ;  /* 0x0000002004047812 */ /* 0x000fe400078ec0ff */
[----:B------:R-:W-:-:S02]  /*0360*/  LOP3.LUT R183, R0, 0x8, R195, 0xf8, !PT ;  /* 0x0000000800b77812 */ /* 0x000fc400078ef8c3 */
[C-C-:B------:R-:W-:Y:S02]  /*0370*/  LOP3.LUT R191, R181.reuse, 0xc00, R2.reuse, 0xf8, !PT ;  /* 0x00000c00b5bf7812 */ /* 0x140fe400078ef802 */
[C---:B------:R-:W-:Y:S02]  /*0380*/  LOP3.LUT R0, R8.reuse, 0x8, R5, 0x78, !PT ;  /* 0x0000000808007812 */ /* 0x040fe400078e7805 */
[----:B------:R-:W-:Y:S02]  /*0390*/  LOP3.LUT R187, R8, 0x8, R195, 0x78, !PT ;  /* 0x0000000808bb7812 */ /* 0x000fe400078e78c3 */
[----:B------:R-:W-:Y:S02]  /*03a0*/  LOP3.LUT R4, R4, 0x18, R197, 0xf8, !PT ;  /* 0x0000001804047812 */ /* 0x000fe400078ef8c5 */
[----:B------:R-:W-:Y:S02]  /*03b0*/  LOP3.LUT R181, R181, 0x400, R2, 0xf8, !PT ;  /* 0x00000400b5b57812 */ /* 0x000fe400078ef802 */
[----:B------:R-:W-:-:S02]  /*03c0*/  LOP3.LUT R183, R183, R8, RZ, 0x3c, !PT ;  /* 0x00000008b7b77212 */ /* 0x000fc400078e3cff */
[----:B------:R-:W-:Y:S02]  /*03d0*/  LOP3.LUT R200, R3, R200, RZ, 0xfc, !PT ;  /* 0x000000c803c87212 */ /* 0x000fe400078efcff */
[----:B------:R-:W-:Y:S02]  /*03e0*/  R2P PR, R195, 0xe ;  /* 0x0000000ec3007804 */ /* 0x000fe40000000000 */
[----:B------:R-:W-:Y:S02]  /*03f0*/  LOP3.LUT R187, R6, R187, RZ, 0xfc, !PT ;  /* 0x000000bb06bb7212 */ /* 0x000fe400078efcff */
[----:B------:R-:W-:Y:S02]  /*0400*/  LOP3.LUT R3, R4, 0x1c0, R189, 0xf8, !PT ;  /* 0x000001c004037812 */ /* 0x000fe400078ef8bd */
[-C--:B------:R-:W-:Y:S02]  /*0410*/  LOP3.LUT R191, R191, R0.reuse, RZ, 0xfc, !PT ;  /* 0x00000000bfbf7212 */ /* 0x080fe400078efcff */
[----:B------:R-:W-:-:S02]  /*0420*/  LOP3.LUT R181, R181, R0, RZ, 0xfc, !PT ;  /* 0x00000000b5b57212 */ /* 0x000fc400078efcff */
[----:B------:R-:W-:Y:S02]  /*0430*/  LOP3.LUT R0, R196, 0x1f8, RZ, 0xc0, !PT ;  /* 0x000001f8c4007812 */ /* 0x000fe400078ec0ff */
[----:B------:R-:W-:Y:S02]  /*0440*/  LOP3.LUT R183, R183, 0x200, R2, 0xf8, !PT ;  /* 0x00000200b7b77812 */ /* 0x000fe400078ef802 */
[----:B------:R-:W-:Y:S02]  /*0450*/  LOP3.LUT R2, R3, 0x38, R196, 0x78, !PT ;  /* 0x0000003803027812 */ /* 0x000fe400078e78c4 */
[----:B------:R-:W-:Y:S02]  /*0460*/  SEL R186, R186, 0xffffffc0, !P2 ;  /* 0xffffffc0baba7807 */ /* 0x000fe40005000000 */
[----:B------:R-:W-:Y:S02]  /*0470*/  LEA R187, R187, UR4, 0x1 ;  /* 0x00000004bbbb7c11 */ /* 0x000fe4000f8e08ff */
[----:B------:R-:W-:-:S02]  /*0480*/  LEA R191, R191, UR6, 0x1 ;  /* 0x00000006bfbf7c11 */ /* 0x000fc4000f8e08ff */
[----:B------:R-:W-:Y:S01]  /*0490*/  LEA R181, R181, UR6, 0x1 ;  /* 0x00000006b5b57c11 */ /* 0x000fe2000f8e08ff */
[--C-:B------:R-:W-:Y:S01]  /*04a0*/  IMAD.IADD R185, R187, 0x1, R186.reuse ;  /* 0x00000001bbb97824 */ /* 0x100fe200078e02ba */
[----:B------:R-:W-:Y:S01]  /*04b0*/  LOP3.LUT R3, R0, 0x38, R195, 0x78, !PT ;  /* 0x0000003800037812 */ /* 0x000fe200078e78c3 */
[----:B------:R-:W-:Y:S01]  /*04c0*/  IMAD.IADD R177, R191, 0x1, R186 ;  /* 0x00000001bfb17824 */ /* 0x000fe200078e02ba */
[----:B------:R-:W-:Y:S02]  /*04d0*/  LEA R201, R201, UR5, 0x1 ;  /* 0x00000005c9c97c11 */ /* 0x000fe4000f8e08ff */
[----:B------:R-:W-:Y:S01]  /*04e0*/  LOP3.LUT R189, R2, 0x200, R189, 0xf8, !PT ;  /* 0x0000020002bd7812 */ /* 0x000fe200078ef8bd */
[----:B------:R-:W-:Y:S01]  /*04f0*/  IMAD.IADD R2, R186, 0x1, R181 ;  /* 0x00000001ba027824 */ /* 0x000fe200078e02b5 */
[----:B------:R-:W-:Y:S01]  /*0500*/  SEL R188, R188, 0xffffffe0, !P1 ;  /* 0xffffffe0bcbc7807 */ /* 0x000fe20004800000 */
[----:B------:R-:W-:Y:S01]  /*0510*/  VIADD R223, R201, 0x20 ;  /* 0x00000020c9df7836 */ /* 0x000fe20000000000 */
[----:B------:R-:W-:Y:S01]  /*0520*/  LEA R183, R183, UR5, 0x1 ;  /* 0x00000005b7b77c11 */ /* 0x000fe2000f8e08ff */
[----:B------:R-:W-:Y:S01]  /*0530*/  @P3 VIADD R223, R201, 0xffffffe0 ;  /* 0xffffffe0c9df3836 */ /* 0x000fe20000000000 */
[----:B------:R-:W-:Y:S01]  /*0540*/  LOP3.LUT R202, R3, 0x1e00, R196, 0xf8, !PT ;  /* 0x00001e0003ca7812 */ /* 0x000fe200078ef8c4 */
        /* <DEDUP_REMOVED lines=9> */
[----:B---34-:R-:W-:-:S07]  /*05e0*/  LEA R189, R189, UR6, 0x1 ;  /* 0x00000006bdbd7c11 */ /* 0x018fce000f8e08ff */
.L_x_1991:
[----:B------:R-:W1:Y:S01]  /*05f0*/  LDC.64 R8, c[0x0][0x478] ;  /* 0x00011e00ff087b82 */ /* 0x000e620000000a00 */
[----:B------:R-:W2:Y:S01]  /*0600*/  S2R R10, SR_CTAID.Y ;  /* 0x00000000000a7919 */ /* 0x000ea20000002600 */
[----:B------:R-:W3:Y:S01]  /*0610*/  LDCU.64 UR4, c[0x0][0x470] ;  /* 0x00008e00ff0477ac */ /* 0x000ee20008000a00 */
[----:B------:R-:W-:-:S05]  /*0620*/  IMAD.MOV.U32 R220, RZ, RZ, RZ ;  /* 0x000000ffffdc7224 */ /* 0x000fca00078e00ff */
[----:B------:R-:W4:Y:S08]  /*0630*/  LDC.64 R4, c[0x0][0x460] ;  /* 0x00011800ff047b82 */ /* 0x000f300000000a00 */
[----:B------:R-:W2:Y:S01]  /*0640*/  LDC.64 R16, c[0x0][0x460] ;  /* 0x00011800ff107b82 */ /* 0x000ea20000000a00 */
[----:B---3--:R-:W-:Y:S02]  /*0650*/  ISETP.NE.U32.AND P5, PT, RZ, UR4, PT ;  /* 0x00000004ff007c0c */ /* 0x008fe4000bfa5070 */
[----:B-1----:R-:W-:-:S05]  /*0660*/  ISETP.NE.U32.AND P4, PT, R8, RZ, PT ;  /* 0x000000ff0800720c */ /* 0x002fca0003f85070 */
[----:B------:R-:W1:Y:S01]  /*0670*/  LDC.64 R6, c[0x0][0x468] ;  /* 0x00011a00ff067b82 */ /* 0x000e620000000a00 */
[----:B------:R-:W-:Y:S02]  /*0680*/  ISETP.NE.AND.EX P5, PT, RZ, UR5, PT, P5 ;  /* 0x00000005ff007c0c */ /* 0x000fe4000bfa5350 */
[----:B------:R-:W-:Y:S02]  /*0690*/  ISETP.NE.AND.EX P4, PT, R9, RZ, PT, P4 ;  /* 0x000000ff0900720c */ /* 0x000fe40003f85340 */
[----:B----4-:R-:W-:Y:S01]  /*06a0*/  ISETP.NE.U32.AND P3, PT, R4, RZ, PT ;  /* 0x000000ff0400720c */ /* 0x010fe20003f65070 */
[----:B--2---:R-:W-:Y:S01]  /*06b0*/  IMAD.SHL.U32 R13, R10, 0x4, RZ ;  /* 0x000000040a0d7824 */ /* 0x004fe200078e00ff */
[----:B------:R-:W-:Y:S02]  /*06c0*/  ISETP.NE.U32.AND P2, PT, R4, RZ, PT ;  /* 0x000000ff0400720c */ /* 0x000fe40003f45070 */
[----:B------:R-:W-:Y:S02]  /*06d0*/  SHF.R.U32.HI R14, RZ, 0x1e, R10 ;  /* 0x0000001eff0e7819 */ /* 0x000fe4000001160a */
[----:B------:R-:W-:-:S03]  /*06e0*/  ISETP.NE.AND.EX P3, PT, R5, RZ, PT, P3 ;  /* 0x000000ff0500720c */ /* 0x000fc60003f65330 */
[C---:B------:R-:W-:Y:S02]  /*06f0*/  @P5 IADD3 R18, P1, PT, R13.reuse, UR4, RZ ;  /* 0x000000040d125c10 */ /* 0x040fe4000ff3e0ff */
[----:B------:R-:W-:Y:S02]  /*0700*/  @P4 IADD3 R20, P0, PT, R13, R8, RZ ;  /* 0x000000080d144210 */ /* 0x000fe40007f1e0ff */
[----:B------:R-:W-:Y:S02]  /*0710*/  ISETP.NE.AND.EX P2, PT, R5, RZ, PT, P2 ;  /* 0x000000ff0500720c */ /* 0x000fe40003f45320 */
[C---:B------:R-:W-:Y:S01]  /*0720*/  @P5 IADD3.X R19, PT, PT, R14.reuse, UR5, RZ, P1, !PT ;  /* 0x000000050e135c10 */ /* 0x040fe20008ffe4ff */
[----:B------:R-:W-:Y:S01]  /*0730*/  @P4 IMAD.X R21, R14, 0x1, R9, P0 ;  /* 0x000000010e154824 */ /* 0x000fe200000e0609 */
[----:B------:R-:W2:Y:S01]  /*0740*/  @!P4 LDC.64 R4, c[0x0][0x488] ;  /* 0x00012200ff04cb82 */ /* 0x000ea20000000a00 */
[----:B------:R-:W-:Y:S02]  /*0750*/  IMAD.MOV.U32 R3, RZ, RZ, -0x1 ;  /* 0xffffffffff037424 */ /* 0x000fe400078e00ff */
[----:B------:R-:W-:Y:S01]  /*0760*/  IMAD.WIDE.U32 R16, R10, 0x4, R16 ;  /* 0x000000040a107825 */ /* 0x000fe200078e0010 */
[----:B------:R-:W3:Y:S04]  /*0770*/  @P5 LDG.E R220, desc[UR18][R18.64] ;  /* 0x0000001212dc5981 */ /* 0x000ee8000c1e1900 */
[----:B------:R-:W3:Y:S01]  /*0780*/  @P4 LDG.E R219, desc[UR18][R20.64] ;  /* 0x0000001214db4981 */ /* 0x000ee2000c1e1900 */
[----:B-1----:R-:W-:Y:S01]  /*0790*/  ISETP.EQ.U32.AND P1, PT, R6, RZ, PT ;  /* 0x000000ff0600720c */ /* 0x002fe20003f22070 */
[----:B------:R-:W-:Y:S01]  /*07a0*/  IMAD.MOV.U32 R221, RZ, RZ, -0x1 ;  /* 0xffffffffffdd7424 */ /* 0x000fe200078e00ff */
[----:B------:R-:W1:Y:S01]  /*07b0*/  @!P4 LDC R9, c[0x0][0x43c] ;  /* 0x00010f00ff09cb82 */ /* 0x000e620000000800 */
[----:B-----5:R4:W5:Y:S04]  /*07c0*/  @P3 LDG.E R3, desc[UR18][R16.64] ;  /* 0x0000001210033981 */ /* 0x020968000c1e1900 */
[----:B------:R4:W5:Y:S01]  /*07d0*/  @P2 LDG.E R8, desc[UR18][R16.64+0x4] ;  /* 0x0000041210082981 */ /* 0x000962000c1e1900 */
[----:B------:R-:W-:-:S02]  /*07e0*/  ISETP.NE.AND P5, PT, R192, RZ, PT ;  /* 0x000000ffc000720c */ /* 0x000fc40003fa5270 */
[----:B------:R-:W-:Y:S02]  /*07f0*/  IADD3 R12, P0, PT, R13, R6, RZ ;  /* 0x000000060d0c7210 */ /* 0x000fe40007f1e0ff */
[----:B------:R-:W-:-:S03]  /*0800*/  ISETP.EQ.OR.EX P1, PT, R7, RZ, !P5, P1 ;  /* 0x000000ff0700720c */ /* 0x000fc60006f22710 */
[----:B------:R-:W-:Y:S01]  /*0810*/  IMAD.X R13, R14, 0x1, R7, P0 ;  /* 0x000000010e0d7824 */ /* 0x000fe200000e0607 */
[----:B------:R-:W3:Y:S09]  /*0820*/  @!P2 LDC R222, c[0x0][0x434] ;  /* 0x00010d00ffdeab82 */ /* 0x000ef20000000800 */
[----:B------:R4:W5:Y:S01]  /*0830*/  @!P1 LDG.E R221, desc[UR18][R12.64] ;  /* 0x000000120cdd9981 */ /* 0x000962000c1e1900 */
[----:B------:R-:W-:-:S02]  /*0840*/  ISETP.NE.U32.AND P1, PT, R6, RZ, PT ;  /* 0x000000ff0600720c */ /* 0x000fc40003f25070 */
[----:B--2---:R-:W-:Y:S02]  /*0850*/  @!P4 ISETP.NE.U32.AND P0, PT, R4, RZ, PT ;  /* 0x000000ff0400c20c */ /* 0x004fe40003f05070 */
[----:B------:R-:W-:Y:S02]  /*0860*/  ISETP.NE.AND.EX P1, PT, R7, RZ, PT, P1 ;  /* 0x000000ff0700720c */ /* 0x000fe40003f25310 */
[----:B------:R-:W-:-:S04]  /*0870*/  @!P4 ISETP.NE.AND.EX P0, PT, R5, RZ, PT, P0 ;  /* 0x000000ff0500c20c */ /* 0x000fc80003f05300 */
[----:B-1----:R-:W-:Y:S01]  /*0880*/  @!P4 SEL R9, R9, RZ, P0 ;  /* 0x000000ff0909c207 */ /* 0x002fe20000000000 */
[----:B---3--:R-:W-:-:S06]  /*0890*/  @P4 IMAD.IADD R219, R219, 0x1, -R220 ;  /* 0x00000001dbdb4824 */ /* 0x008fcc00078e0adc */
[----:B----4-:R-:W-:Y:S05]  /*08a0*/  @!P1 BRA `(.L_x_1953) ;  /* 0x00000000000c9947 */ /* 0x010fea0003800000 */
[----:B------:R-:W2:Y:S02]  /*08b0*/  @P5 LDG.E R4, desc[UR18][R12.64+0x4] ;  /* 0x000004120c045981 */ /* 0x000ea4000c1e1900 */
[----:B--2--5:R-:W-:-:S06]  /*08c0*/  @P5 IADD3 R11, PT, PT, R4, -R221, RZ ;  /* 0x800000dd040b5210 */ /* 0x024fcc0007ffe0ff */
[----:B------:R1:W5:Y:S02]  /*08d0*/  @!P5 LDG.E R11, desc[UR18][R12.64] ;  /* 0x000000120c0bd981 */ /* 0x000364000c1e1900 */
.L_x_1953:
        /* <DEDUP_REMOVED lines=39> */
.L_x_1955:
[----:B------:R-:W2:Y:S01]  /*0b50*/  LDCU.64 UR12, c[0x0][0x3b8] ;  /* 0x00007700ff0c77ac */ /* 0x000ea20008000a00 */
[----:B------:R-:W-:-:S05]  /*0b60*/  IADD3 R16, PT, PT, R220, R221, RZ ;  /* 0x000000dddc107210 */ /* 0x000fca0007ffe0ff */
[C---:B--2---:R-:W-:Y:S02]  /*0b70*/  IMAD R14, R16.reuse, UR13, RZ ;  /* 0x0000000d100e7c24 */ /* 0x044fe4000f8e02ff */
[----:B------:R-:W-:-:S05]  /*0b80*/  IMAD.WIDE.U32 R16, R16, UR12, RZ ;  /* 0x0000000c10107c25 */ /* 0x000fca000f8e00ff */
[----:B------:R-:W-:Y:S02]  /*0b90*/  IADD3 R14, PT, PT, R17, R14, RZ ;  /* 0x0000000e110e7210 */ /* 0x000fe40007ffe0ff */
.L_x_1956:
        /* <DEDUP_REMOVED lines=38> */
.L_x_1957:
[----:B------:R-:W1:Y:S01]  /*0e00*/  LDCU.64 UR10, c[0x0][0x3c0] ;  /* 0x00007800ff0a77ac */ /* 0x000e620008000a00 */
[----:B------:R-:W-:-:S05]  /*0e10*/  IADD3 R4, PT, PT, R220, R221, RZ ;  /* 0x000000dddc047210 */ /* 0x000fca0007ffe0ff */
[C---:B-1----:R-:W-:Y:S02]  /*0e20*/  IMAD R15, R4.reuse, UR11, RZ ;  /* 0x0000000b040f7c24 */ /* 0x042fe4000f8e02ff */
[----:B------:R-:W-:-:S05]  /*0e30*/  IMAD.WIDE.U32 R4, R4, UR10, RZ ;  /* 0x0000000a04047c25 */ /* 0x000fca000f8e00ff */
[----:B------:R-:W-:Y:S02]  /*0e40*/  IADD3 R15, PT, PT, R5, R15, RZ ;  /* 0x0000000f050f7210 */ /* 0x000fe40007ffe0ff */
[----:B------:R-:W-:-:S07]  /*0e50*/  MOV R18, R4 ;  /* 0x0000000400127202 */ /* 0x000fce0000000f00 */
.L_x_1958:
        /* <DEDUP_REMOVED lines=11> */
[----:B------:R-:W1:Y:S01]  /*0f10*/  LDCU UR4, c[0x0][0x444] ;  /* 0x00008880ff0477ac */ /* 0x000e620008000800 */
[----:B------:R-:W-:Y:S01]  /*0f20*/  SHF.R.S32.HI R5, RZ, 0x1f, R32 ;  /* 0x0000001fff057819 */ /* 0x000fe20000011420 */
[----:B-1----:R-:W-:Y:S01]  /*0f30*/  USHF.R.S32.HI UR5, URZ, 0x1f, UR4 ;  /* 0x0000001fff057899 */ /* 0x002fe20008011404 */
[----:B------:R-:W-:Y:S01]  /*0f40*/  IMAD.WIDE.U32 R22, R10, UR4, RZ ;  /* 0x000000040a167c25 */ /* 0x000fe2000f8e00ff */
[----:B------:R-:W-:-:S04]  /*0f50*/  USHF.R.S32.HI UR4, URZ, 0x1f, UR6 ;  /* 0x0000001fff047899 */ /* 0x000fc80008011406 */
[----:B------:R-:W-:-:S05]  /*0f60*/  IMAD R7, R10, UR5, RZ ;  /* 0x000000050a077c24 */ /* 0x000fca000f8e02ff */
[----:B------:R-:W-:-:S05]  /*0f70*/  IADD3 R7, PT, PT, R23, R7, RZ ;  /* 0x0000000717077210 */ /* 0x000fca0007ffe0ff */
[-C--:B------:R-:W-:Y:S02]  /*0f80*/  IMAD R4, R7, R32.reuse, RZ ;  /* 0x0000002007047224 */ /* 0x080fe400078e02ff */
[----:B------:R-:W-:-:S04]  /*0f90*/  IMAD.WIDE.U32 R6, R22, R32, RZ ;  /* 0x0000002016067225 */ /* 0x000fc800078e00ff */
[----:B------:R-:W-:Y:S02]  /*0fa0*/  IMAD R5, R5, R22, R4 ;  /* 0x0000001605057224 */ /* 0x000fe400078e0204 */
[----:B------:R-:W-:-:S03]  /*0fb0*/  IMAD.WIDE.U32 R26, R6, UR6, RZ ;  /* 0x00000006061a7c25 */ /* 0x000fc6000f8e00ff */
[----:B------:R-:W-:-:S05]  /*0fc0*/  IADD3 R5, PT, PT, R7, R5, RZ ;  /* 0x0000000507057210 */ /* 0x000fca0007ffe0ff */
[----:B------:R-:W-:-:S04]  /*0fd0*/  IMAD R23, R5, UR6, RZ ;  /* 0x0000000605177c24 */ /* 0x000fc8000f8e02ff */
[----:B------:R-:W-:-:S05]  /*0fe0*/  IMAD R23, R6, UR4, R23 ;  /* 0x0000000406177c24 */ /* 0x000fca000f8e0217 */
[----:B------:R-:W-:Y:S01]  /*0ff0*/  IADD3 R23, PT, PT, R27, R23, RZ ;  /* 0x000000171b177210 */ /* 0x000fe20007ffe0ff */
[----:B------:R-:W-:Y:S06]  /*1000*/  BRA `(.L_x_1960) ;  /* 0x00000000000c7947 */ /* 0x000fec0003800000 */
.L_x_1959:
[-C--:B------:R-:W-:Y:S02]  /*1010*/  IMAD R23, R9, R3.reuse, RZ ;  /* 0x0000000309177224 */ /* 0x080fe400078e02ff */
[----:B------:R-:W-:-:S05]  /*1020*/  IMAD.WIDE.U32 R26, R8, R3, RZ ;  /* 0x00000003081a7225 */ /* 0x000fca00078e00ff */
[----:B------:R-:W-:Y:S02]  /*1030*/  IADD3 R23, PT, PT, R27, R23, RZ ;  /* 0x000000171b177210 */ /* 0x000fe40007ffe0ff */
.L_x_1960:
[----:B------:R-:W1:Y:S01]  /*1040*/  LDCU.U8 UR4, c[0x0][0x548] ;  /* 0x0000a900ff0477ac */ /* 0x000e620008000000 */
[----:B------:R-:W-:Y:S01]  /*1050*/  SHF.L.U32 R6, R10, 0x7, RZ ;  /* 0x000000070a067819 */ /* 0x000fe200000006ff */
[----:B------:R-:W-:Y:S01]  /*1060*/  IMAD R29, R193, UR6, RZ ;  /* 0x00000006c11d7c24 */ /* 0x000fe2000f8e02ff */
        /* <DEDUP_REMOVED lines=17> */
.L_x_1961:
[----:B------:R-:W1:Y:S01]  /*1180*/  LDC R17, c[0x0][0x434] ;  /* 0x00010d00ff117b82 */ /* 0x000e620000000800 */
[----:B------:R-:W-:-:S04]  /*1190*/  IMAD R4, R10, R32, R193 ;  /* 0x000000200a047224 */ /* 0x000fc800078e02c1 */
[----:B-1----:R-:W-:-:S03]  /*11a0*/  IMAD R17, R4, R17, RZ ;  /* 0x0000001104117224 */ /* 0x002fc600078e02ff */
.L_x_1962:
        /* <DEDUP_REMOVED lines=11> */
.L_x_1963:
[----:B------:R-:W1:Y:S01]  /*1260*/  LDC R27, c[0x0][0x444] ;  /* 0x00011100ff1b7b82 */ /* 0x000e620000000800 */
[----:B------:R-:W-:-:S04]  /*1270*/  IMAD R4, R10, R32, R193 ;  /* 0x000000200a047224 */ /* 0x000fc800078e02c1 */
[----:B-1----:R-:W-:-:S07]  /*1280*/  IMAD R27, R4, R27, RZ ;  /* 0x0000001b041b7224 */ /* 0x002fce00078e02ff */
.L_x_1964:
        /* <DEDUP_REMOVED lines=10> */
[----:B------:R-:W-:Y:S01]  /*1330*/  LEA R27, R218, R27, 0x6 ;  /* 0x0000001bda1b7211 */ /* 0x000fe200078e30ff */
[----:B------:R-:W-:Y:S01]  /*1340*/  BSSY.RECONVERGENT B1, `(.L_x_1954) ;  /* 0x00005f4000017945 */ /* 0x000fe20003800200 */
[----:B------:R-:W-:Y:S01]  /*1350*/  IADD3.X R22, PT, PT, R22, R23, R29, P2, P1 ;  /* 0x0000001716167210 */ /* 0x000fe200017e241d */
[----:B------:R-:W-:Y:S01]  /*1360*/  IMAD.MOV.U32 R23, RZ, RZ, RZ ;  /* 0x000000ffff177224 */ /* 0x000fe200078e00ff */
[----:B------:R-:W3:Y:S03]  /*1370*/  LDCU.64 UR4, c[0x0][0x570] ;  /* 0x0000ae00ff0477ac */ /* 0x000ee60008000a00 */
[----:B------:R-:W4:Y:S01]  /*1380*/  LDC.64 R6, c[0x0][0x3b0] ;  /* 0x0000ec00ff067b82 */ /* 0x000f220000000a00 */
[----:B------:R-:W3:Y:S01]  /*1390*/  LDCU.64 UR6, c[0x0][0x550] ;  /* 0x0000aa00ff0677ac */ /* 0x000ee20008000a00 */
[----:B--2---:R-:W-:-:S06]  /*13a0*/  IMAD.WIDE.U32 R38, R8, UR16, RZ ;  /* 0x0000001008267c25 */ /* 0x004fcc000f8e00ff */
[----:B------:R-:W2:Y:S01]  /*13b0*/  LDC.64 R230, c[0x0][0x420] ;  /* 0x00010800ffe67b82 */ /* 0x000ea20000000a00 */
[----:B------:R-:W-:Y:S01]  /*13c0*/  IMAD R9, R9, UR16, R39 ;  /* 0x0000001009097c24 */ /* 0x000fe2000f8e0227 */
[----:B------:R-:W-:Y:S02]  /*13d0*/  SEL R8, R38, RZ, P4 ;  /* 0x000000ff26087207 */ /* 0x000fe40002000000 */
[----:B-1----:R-:W-:Y:S02]  /*13e0*/  LOP3.LUT R28, R3, 0x1f, RZ, 0xc0, !PT ;  /* 0x0000001f031c7812 */ /* 0x002fe400078ec0ff */
[----:B------:R-:W-:Y:S02]  /*13f0*/  SEL R9, R9, RZ, P4 ;  /* 0x000000ff09097207 */ /* 0x000fe40002000000 */
[----:B-----5:R-:W-:Y:S01]  /*1400*/  SHF.L.U64.HI R209, R4, 0x5, R5 ;  /* 0x0000000504d17819 */ /* 0x020fe20000010205 */
[----:B------:R-:W-:Y:S02]  /*1410*/  IMAD R31, R195, R32, R28 ;  /* 0x00000020c31f7224 */ /* 0x000fe400078e021c */
[----:B----4-:R-:W-:-:S03]  /*1420*/  IMAD R34, R25, R6, RZ ;  /* 0x0000000619227224 */ /* 0x010fc600078e02ff */
[----:B------:R-:W-:Y:S02]  /*1430*/  IADD3 R29, P2, P1, R31, R26, R8 ;  /* 0x0000001a1f1d7210 */ /* 0x000fe4000795e008 */
[----:B------:R-:W-:Y:S01]  /*1440*/  SHF.R.S32.HI R31, RZ, 0x1f, R31 ;  /* 0x0000001fff1f7819 */ /* 0x000fe2000001141f */
[----:B------:R-:W1:Y:S01]  /*1450*/  LDC R26, c[0x0][0x508] ;  /* 0x00014200ff1a7b82 */ /* 0x000e620000000800 */
[----:B------:R-:W-:Y:S02]  /*1460*/  IMAD R34, R21, R7, R34 ;  /* 0x0000000715227224 */ /* 0x000fe400078e0222 */
[----:B------:R-:W-:Y:S01]  /*1470*/  IADD3.X R28, PT, PT, R31, R22, R9, P2, P1 ;  /* 0x000000161f1c7210 */ /* 0x000fe200017e2409 */
[----:B------:R-:W-:Y:S01]  /*1480*/  IMAD.MOV.U32 R22, RZ, RZ, R204 ;  /* 0x000000ffff167224 */ /* 0x000fe200078e00cc */
[----:B------:R-:W-:Y:S01]  /*1490*/  IADD3 R36, P1, PT, R204, R36, RZ ;  /* 0x00000024cc247210 */ /* 0x000fe20007f3e0ff */
[----:B--2---:R-:W-:Y:S02]  /*14a0*/  IMAD.WIDE R230, R17, 0x4, R230 ;  /* 0x0000000411e67825 */ /* 0x004fe400078e02e6 */
[----:B------:R-:W2:Y:S02]  /*14b0*/  LDC.64 R8, c[0x0][0x598] ;  /* 0x00016600ff087b82 */ /* 0x000ea40000000a00 */
[----:B------:R-:W-:-:S02]  /*14c0*/  IMAD.X R37, RZ, RZ, R30, P1 ;  /* 0x000000ffff257224 */ /* 0x000fc400008e061e */
[----:B------:R-:W-:Y:S02]  /*14d0*/  IMAD.SHL.U32 R30, R32, 0x40, RZ ;  /* 0x00000040201e7824 */ /* 0x000fe400078e00ff */
[----:B------:R-:W-:Y:S02]  /*14e0*/  IMAD R32, R25, R4, RZ ;  /* 0x0000000419207224 */ /* 0x000fe400078e02ff */
[----:B------:R-:W-:Y:S01]  /*14f0*/  IMAD.WIDE.U32 R38, R21, R6, R22 ;  /* 0x0000000615267225 */ /* 0x000fe200078e0016 */
[----:B------:R-:W-:-:S03]  /*1500*/  IADD3 R29, P1, PT, R30, R29, RZ ;  /* 0x0000001d1e1d7210 */ /* 0x000fc60007f3e0ff */
[C---:B------:R-:W-:Y:S01]  /*1510*/  IMAD R25, R21.reuse, R5, R32 ;  /* 0x0000000515197224 */ /* 0x040fe200078e0220 */
[----:B------:R-:W-:Y:S01]  /*1520*/  IADD3 R24, P2, PT, R24, R38, RZ ;  /* 0x0000002618187210 */ /* 0x000fe20007f5e0ff */
[----:B------:R-:W-:Y:S01]  /*1530*/  IMAD.WIDE.U32 R36, R21, R4, R36 ;  /* 0x0000000415247225 */ /* 0x000fe200078e0024 */
[----:B------:R-:W-:Y:S01]  /*1540*/  LEA.HI.X.SX32 R28, R30, R28, 0x1, P1 ;  /* 0x0000001c1e1c7211 */ /* 0x000fe200008f0eff */
[----:B------:R-:W4:Y:S01]  /*1550*/  LDC.64 R32, c[0x0][0x5e8] ;  /* 0x00017a00ff207b82 */ /* 0x000f220000000a00 */
[----:B-1----:R-:W-:Y:S01]  /*1560*/  IADD3 R217, PT, PT, R207, -R26, -R219 ;  /* 0x8000001acfd97210 */ /* 0x002fe20007ffe8db */
[----:B------:R-:W-:Y:S01]  /*1570*/  IMAD.IADD R37, R37, 0x1, R25 ;  /* 0x0000000125257824 */ /* 0x000fe200078e0219 */
[----:B------:R-:W-:Y:S02]  /*1580*/  IADD3.X R25, PT, PT, R19, R39, R34, P2, !PT ;  /* 0x0000002713197210 */ /* 0x000fe400017fe422 */
[----:B---3--:R-:W-:Y:S01]  /*1590*/  LEA R224, P1, R29, UR4, 0x2 ;  /* 0x000000041de07c11 */ /* 0x008fe2000f8210ff */
[----:B--2---:R-:W-:-:S03]  /*15a0*/  IMAD.WIDE.U32 R30, R193, R8, R36 ;  /* 0x00000008c11e7225 */ /* 0x004fc600078e0024 */
[----:B------:R-:W-:Y:S01]  /*15b0*/  LEA.HI.X R225, R29, UR5, R28, 0x2, P1 ;  /* 0x000000051de17c11 */ /* 0x000fe200088f141c */
        /* <DEDUP_REMOVED lines=14> */
[----:B----4-:R-:W-:Y:S01]  /*16a0*/  IMAD.WIDE R210, R27, 0x4, R32 ;  /* 0x000000041bd27825 */ /* 0x010fe200078e0220 */
[----:B------:R-:W-:Y:S02]  /*16b0*/  LEA.HI.X R229, R24, UR9, R8, 0x1, P2 ;  /* 0x0000000918e57c11 */ /* 0x000fe400090f0c08 */
[----:B------:R-:W-:Y:S01]  /*16c0*/  ISETP.GT.AND P2, PT, R20, R205, PT ;  /* 0x000000cd1400720c */ /* 0x000fe20003f44270 */
[----:B------:R-:W-:Y:S01]  /*16d0*/  IMAD.MOV.U32 R212, RZ, RZ, R210 ;  /* 0x000000ffffd47224 */ /* 0x000fe200078e00d2 */
[----:B------:R-:W-:Y:S01]  /*16e0*/  LEA.HI.X R227, R30, UR7, R9, 0x1, P1 ;  /* 0x000000071ee37c11 */ /* 0x000fe200088f0c09 */
[----:B------:R-:W-:Y:S01]  /*16f0*/  IMAD.SHL.U32 R9, R6, 0x20, RZ ;  /* 0x0000002006097824 */ /* 0x000fe200078e00ff */
[----:B------:R-:W-:-:S02]  /*1700*/  IADD3 R8, P1, PT, R197, 0x20, RZ ;  /* 0x00000020c5087810 */ /* 0x000fc40007f3e0ff */
        /* <DEDUP_REMOVED lines=15> */
.L_x_1966:
[----:B------:R-:W1:Y:S01]  /*1800*/  LDCU.64 UR8, c[0x0][0x5c0] ;  /* 0x0000b800ff0877ac */ /* 0x000e620008000a00 */
[----:B------:R-:W-:-:S05]  /*1810*/  IADD3 R3, PT, PT, R220, R221, RZ ;  /* 0x000000dddc037210 */ /* 0x000fca0007ffe0ff */
[C---:B-1----:R-:W-:Y:S02]  /*1820*/  IMAD R5, R3.reuse, UR9, RZ ;  /* 0x0000000903057c24 */ /* 0x042fe4000f8e02ff */
[----:B------:R-:W-:-:S05]  /*1830*/  IMAD.WIDE.U32 R6, R3, UR8, RZ ;  /* 0x0000000803067c25 */ /* 0x000fca000f8e00ff */
[----:B------:R-:W-:Y:S02]  /*1840*/  IADD3 R3, PT, PT, R7, R5, RZ ;  /* 0x0000000507037210 */ /* 0x000fe40007ffe0ff */
.L_x_1967:
        /* <DEDUP_REMOVED lines=12> */
.L_x_1968:
[----:B------:R-:W1:Y:S01]  /*1910*/  LDCU.64 UR6, c[0x0][0x5c8] ;  /* 0x0000b900ff0677ac */ /* 0x000e620008000a00 */
[----:B------:R-:W-:-:S05]  /*1920*/  IADD3 R220, PT, PT, R220, R221, RZ ;  /* 0x000000dddcdc7210 */ /* 0x000fca0007ffe0ff */
[C---:B-1----:R-:W-:Y:S02]  /*1930*/  IMAD R5, R220.reuse, UR7, RZ ;  /* 0x00000007dc057c24 */ /* 0x042fe4000f8e02ff */
[----:B------:R-:W-:-:S05]  /*1940*/  IMAD.WIDE.U32 R220, R220, UR6, RZ ;  /* 0x00000006dcdc7c25 */ /* 0x000fca000f8e00ff */
[----:B------:R-:W-:Y:S02]  /*1950*/  IADD3 R5, PT, PT, R221, R5, RZ ;  /* 0x00000005dd057210 */ /* 0x000fe40007ffe0ff */
[----:B------:R-:W-:Y:S02]  /*1960*/  MOV R12, R220 ;  /* 0x000000dc000c7202 */ /* 0x000fe40000000f00 */
.L_x_1969:
        /* <DEDUP_REMOVED lines=23> */
.L_x_1971:
[----:B------:R-:W-:Y:S05]  /*1ae0*/  BSYNC.RECONVERGENT B0 ;  /* 0x0000000000007941 */ /* 0x000fea0003800200 */
.L_x_1970:
        /* <DEDUP_REMOVED lines=14> */
.L_x_1973:
[----:B------:R-:W-:Y:S05]  /*1bd0*/  BSYNC.RECONVERGENT B0 ;  /* 0x0000000000007941 */ /* 0x000fea0003800200 */
.L_x_1972:
[----:B------:R-:W3:Y:S01]  /*1be0*/  LDCU.64 UR4, c[0x0][0x5e0] ;  /* 0x0000bc00ff0477ac */ /* 0x000ee20008000a00 */
[----:B--2---:R-:W-:Y:S01]  /*1bf0*/  IMAD.WIDE.U32 R6, R208, UR6, R22 ;  /* 0x00000006d0067c25 */ /* 0x004fe2000f8e0016 */
        /* <DEDUP_REMOVED lines=18> */
.L_x_1975:
[----:B------:R-:W-:Y:S05]  /*1d20*/  BSYNC.RECONVERGENT B0 ;  /* 0x0000000000007941 */ /* 0x000fea0003800200 */
.L_x_1974:
[----:B------:R-:W-:Y:S05]  /*1d30*/  @P1 BRA `(.L_x_1976) ;  /* 0x0000005400501947 */ /* 0x000fea0003800000 */
[----:B------:R-:W3:Y:S01]  /*1d40*/  LDCU.64 UR4, c[0x0][0x568] ;  /* 0x0000ad00ff0477ac */ /* 0x000ee20008000a00 */
[----:B------:R-:W-:Y:S01]  /*1d50*/  MOV R7, R3 ;  /* 0x0000000300077202 */ /* 0x000fe20000000f00 */
[----:B------:R-:W-:Y:S02]  /*1d60*/  IMAD R5, R4, UR6, RZ ;  /* 0x0000000604057c24 */ /* 0x000fe4000f8e02ff */
        /* <DEDUP_REMOVED lines=9> */
.L_x_1965:
[----:B------:R-:W1:Y:S01]  /*1e00*/  LDCU.64 UR6, c[0x0][0x3d0] ;  /* 0x00007a00ff0677ac */ /* 0x000e620008000a00 */
[----:B------:R-:W-:Y:S01]  /*1e10*/  LOP3.LUT R5, R218, 0x80000001, RZ, 0xc0, !PT ;  /* 0x80000001da057812 */ /* 0x000fe200078ec0ff */
[----:B------:R-:W-:Y:S01]  /*1e20*/  IMAD.WIDE.U32 R20, R208, UR12, R22 ;  /* 0x0000000cd0147c25 */ /* 0x000fe2000f8e0016 */
[----:B------:R-:W2:Y:S02]  /*1e30*/  LDCU.64 UR4, c[0x0][0x3d8] ;  /* 0x00007b00ff0477ac */ /* 0x000ea40008000a00 */
[----:B------:R-:W-:Y:S01]  /*1e40*/  ISETP.NE.AND P0, PT, R5, 0x1, PT ;  /* 0x000000010500780c */ /* 0x000fe20003f05270 */
[----:B------:R-:W-:Y:S01]  /*1e50*/  IMAD R6, R218, -0x40, R222 ;  /* 0xffffffc0da067824 */ /* 0x000fe200078e02de */
[----:B------:R-:W-:Y:S01]  /*1e60*/  IADD3 R20, P2, PT, R16, R20, RZ ;  /* 0x0000001410147210 */ /* 0x000fe20007f5e0ff */
[----:B------:R-:W-:-:S03]  /*1e70*/  IMAD.WIDE.U32 R22, R208, UR10, R22 ;  /* 0x0000000ad0167c25 */ /* 0x000fc6000f8e0016 */
[----:B------:R-:W-:Y:S01]  /*1e80*/  ISETP.GE.AND P5, PT, R199, R6, PT ;  /* 0x00000006c700720c */ /* 0x000fe20003fa6270 */
[C---:B------:R-:W-:Y:S01]  /*1e90*/  IMAD R17, R13.reuse, UR10, RZ ;  /* 0x0000000a0d117c24 */ /* 0x040fe2000f8e02ff */
[----:B------:R-:W-:Y:S01]  /*1ea0*/  IADD3 R18, P1, PT, R18, R22, RZ ;  /* 0x0000001612127210 */ /* 0x000fe20007f3e0ff */
[----:B------:R-:W-:Y:S01]  /*1eb0*/  IMAD R5, R13, UR12, RZ ;  /* 0x0000000c0d057c24 */ /* 0x000fe2000f8e02ff */
[----:B------:R-:W-:Y:S01]  /*1ec0*/  @P4 BAR.SYNC.DEFER_BLOCKING 0x0 ;  /* 0x0000000000004b1d */ /* 0x000fe20000010000 */
[C---:B------:R-:W-:Y:S02]  /*1ed0*/  IMAD R10, R208.reuse, UR11, R17 ;  /* 0x0000000bd00a7c24 */ /* 0x040fe4000f8e0211 */
[----:B------:R-:W-:Y:S02]  /*1ee0*/  IMAD R5, R208, UR13, R5 ;  /* 0x0000000dd0057c24 */ /* 0x000fe4000f8e0205 */
        /* <DEDUP_REMOVED lines=8> */
[C---:B------:R-:W-:Y:S01]  /*1f70*/  IMAD R5, R12.reuse, UR7, R5 ;  /* 0x000000070c057c24 */ /* 0x040fe2000f8e0205 */
[----:B------:R-:W-:Y:S01]  /*1f80*/  @!P5 LEA R16, P6, R9, R228, 0x1 ;  /* 0x000000e40910d211 */ /* 0x000fe200078c08ff */
[----:B------:R-:W-:Y:S01]  /*1f90*/  IMAD.WIDE.U32 R28, R12, UR6, R20 ;  /* 0x000000060c1c7c25 */ /* 0x000fe2000f8e0014 */
[----:B------:R-:W-:-:S03]  /*1fa0*/  @!P5 LEA R24, P4, R210, R226, 0x1 ;  /* 0x000000e2d218d211 */ /* 0x000fc600078808ff */
[----:B------:R-:W-:Y:S01]  /*1fb0*/  IMAD.MOV.U32 R215, RZ, RZ, 0x7f800000 ;  /* 0x7f800000ffd77424 */ /* 0x000fe200078e00ff */
[----:B------:R-:W-:Y:S01]  /*1fc0*/  @!P5 LEA.HI.X R17, R9, R229, R7, 0x1, P6 ;  /* 0x000000e50911d211 */ /* 0x000fe200030f0c07 */
[----:B------:R-:W-:Y:S01]  /*1fd0*/  IMAD R11, R12, UR5, R11 ;  /* 0x000000050c0b7c24 */ /* 0x000fe2000f8e020b */
[----:B------:R-:W-:Y:S01]  /*1fe0*/  @!P5 LEA.HI.X R25, R210, R227, R209, 0x1, P4 ;  /* 0x000000e3d219d211 */ /* 0x000fe200020f0cd1 */
[----:B------:R-:W-:Y:S01]  /*1ff0*/  IMAD.WIDE.U32 R18, R12, UR4, R18 ;  /* 0x000000040c127c25 */ /* 0x000fe2000f8e0012 */
[-C--:B------:R-:W-:Y:S01]  /*2000*/  ISETP.GE.AND P3, PT, R13, R6.reuse, PT ;  /* 0x000000060d00720c */ /* 0x080fe20003f66270 */
[----:B------:R-:W1:Y:S01]  /*2010*/  LDCU UR4, c[0x0][0x590] ;  /* 0x0000b200ff0477ac */ /* 0x000e620008000800 */
[-C--:B------:R-:W-:Y:S01]  /*2020*/  ISETP.GE.AND P6, PT, R197, R6.reuse, PT ;  /* 0x00000006c500720c */ /* 0x080fe20003fc6270 */
[----:B------:R-:W-:Y:S01]  /*2030*/  IMAD.IADD R29, R29, 0x1, R5 ;  /* 0x000000011d1d7824 */ /* 0x000fe200078e0205 */
[----:B------:R-:W-:Y:S01]  /*2040*/  ISETP.GE.AND P4, PT, R194, R6, PT ;  /* 0x00000006c200720c */ /* 0x000fe20003f86270 */
[----:B------:R-:W-:Y:S01]  /*2050*/  IMAD.IADD R19, R19, 0x1, R11 ;  /* 0x0000000113137824 */ /* 0x000fe200078e020b */
[----:B------:R-:W2:Y:S01]  /*2060*/  @!P2 LDC.64 R6, c[0x0][0x388] ;  /* 0x0000e200ff06ab82 */ /* 0x000ea20000000a00 */
[----:B------:R-:W-:-:S02]  /*2070*/  @!P1 IMAD R9, R4, UR12, RZ ;  /* 0x0000000c04099c24 */ /* 0x000fc4000f8e02ff */
[----:B------:R-:W-:Y:S01]  /*2080*/  IMAD.MOV.U32 R214, RZ, RZ, 0x7f800000 ;  /* 0x7f800000ffd67424 */ /* 0x000fe200078e00ff */
[----:B------:R-:W-:Y:S01]  /*2090*/  SHF.R.U32.HI R203, RZ, 0x2, R3 ;  /* 0x00000002ffcb7819 */ /* 0x000fe20000011603 */
[----:B------:R-:W-:Y:S01]  /*20a0*/  @!P1 IMAD.MOV.U32 R20, RZ, RZ, R28 ;  /* 0x000000ffff149224 */ /* 0x000fe200078e001c */
[----:B------:R-:W-:Y:S01]  /*20b0*/  CS2R R142, SRZ ;  /* 0x00000000008e7805 */ /* 0x000fe2000001ff00 */
[----:B------:R-:W-:Y:S01]  /*20c0*/  @!P1 IMAD.MOV.U32 R21, RZ, RZ, R29 ;  /* 0x000000ffff159224 */ /* 0x000fe200078e001d */
[----:B------:R-:W3:Y:S01]  /*20d0*/  @!P2 LDC.64 R10, c[0x0][0x390] ;  /* 0x0000e400ff0aab82 */ /* 0x000ee20000000a00 */
[----:B------:R-:W-:Y:S01]  /*20e0*/  @!P1 IMAD R5, R4, UR10, RZ ;  /* 0x0000000a04059c24 */ /* 0x000fe2000f8e02ff */
[----:B------:R-:W-:Y:S01]  /*20f0*/  SEL R4, RZ, 0x6000, P0 ;  /* 0x00006000ff047807 */ /* 0x000fe20000000000 */
[----:B------:R-:W-:Y:S01]  /*2100*/  @!P1 IMAD.MOV.U32 R22, RZ, RZ, R18 ;  /* 0x000000ffff169224 */ /* 0x000fe200078e0012 */
[----:B------:R-:W-:Y:S01]  /*2110*/  @!PT LDS RZ, [RZ] ;  /* 0x00000000fffff984 */ /* 0x000fe20000000800 */
[----:B------:R-:W-:Y:S01]  /*2120*/  @!PT LDS RZ, [RZ] ;  /* 0x00000000fffff984 */ /* 0x000fe20000000800 */
[----:B------:R-:W-:Y:S01]  /*2130*/  @!PT LDS RZ, [RZ] ;  /* 0x00000000fffff984 */ /* 0x000fe20000000800 */
[----:B------:R-:W-:Y:S01]  /*2140*/  @!P6 LDGSTS.E.BYPASS.LTC128B.128 [R202+0xc000], desc[UR18][R226.64] ;  /* 0x0c000000e2caefae */ /* 0x000fe2000b981a12 */
[----:B------:R-:W-:Y:S01]  /*2150*/  @!P1 IMAD.MOV.U32 R23, RZ, RZ, R19 ;  /* 0x000000ffff179224 */ /* 0x000fe200078e0013 */
[----:B------:R-:W-:Y:S01]  /*2160*/  CS2R R140, SRZ ;  /* 0x00000000008c7805 */ /* 0x000fe2000001ff00 */
[C---:B------:R-:W-:Y:S01]  /*2170*/  @!P1 IMAD R12, R8.reuse, UR13, R9 ;  /* 0x0000000d080c9c24 */ /* 0x040fe2000f8e0209 */
        /* <DEDUP_REMOVED lines=8> */
[----:B------:R4:W-:Y:S01]  /*2200*/  @P6 STS.128 [R202+0xc000], RZ ;  /* 0x00c000ffca006388 */ /* 0x0009e20000000c00 */
[----:B------:R-:W1:Y:S01]  /*2210*/  @!P1 LDC.64 R8, c[0x0][0x388] ;  /* 0x0000e200ff089b82 */ /* 0x000e620000000a00 */
[----:B------:R-:W-:Y:S01]  /*2220*/  CS2R R136, SRZ ;  /* 0x0000000000887805 */ /* 0x000fe2000001ff00 */
[C---:B------:R-:W-:Y:S01]  /*2230*/  @!P2 IMAD.WIDE.U32 R28, R197.reuse, UR12, R28 ;  /* 0x0000000cc51cac25 */ /* 0x040fe2000f8e001c */
[----:B------:R4:W-:Y:S01]  /*2240*/  @P6 STS.128 [R202+0xe000], RZ ;  /* 0x00e000ffca006388 */ /* 0x0009e20000000c00 */
[----:B------:R-:W-:Y:S02]  /*2250*/  CS2R R134, SRZ ;  /* 0x0000000000867805 */ /* 0x000fe4000001ff00 */
[----:B------:R-:W-:Y:S01]  /*2260*/  CS2R R132, SRZ ;  /* 0x0000000000847805 */ /* 0x000fe2000001ff00 */
[----:B------:R-:W-:Y:S01]  /*2270*/  @!P2 IMAD R14, R197, UR13, R29 ;  /* 0x0000000dc50eac24 */ /* 0x000fe2000f8e021d */
[----:B--2---:R-:W-:Y:S01]  /*2280*/  @!P2 LEA R26, P0, R28, R6, 0x1 ;  /* 0x000000061c1aa211 */ /* 0x004fe200078008ff */
[----:B------:R-:W-:Y:S01]  /*2290*/  @!P1 IMAD.IADD R12, R21, 0x1, R12 ;  /* 0x00000001150c9824 */ /* 0x000fe200078e020c */
[----:B------:R4:W-:Y:S01]  /*22a0*/  @P6 STS.128 [R202+0x10000], RZ ;  /* 0x010000ffca006388 */ /* 0x0009e20000000c00 */
[----:B------:R-:W-:Y:S01]  /*22b0*/  IMAD.IADD R216, R202, 0x1, R4 ;  /* 0x00000001cad87824 */ /* 0x000fe200078e0204 */
[----:B------:R-:W-:Y:S01]  /*22c0*/  @!P2 LEA.HI.X R27, R28, R7, R14, 0x1, P0 ;  /* 0x000000071c1ba211 */ /* 0x000fe200000f0c0e */
[----:B------:R-:W-:Y:S01]  /*22d0*/  @!P2 IMAD.WIDE.U32 R18, R197, UR10, R18 ;  /* 0x0000000ac512ac25 */ /* 0x000fe2000f8e0012 */
[----:B------:R-:W2:Y:S01]  /*22e0*/  @!P1 LDC.64 R6, c[0x0][0x390] ;  /* 0x0000e400ff069b82 */ /* 0x000ea20000000a00 */
[----:B------:R4:W-:Y:S01]  /*22f0*/  @P5 STS.128 [R202+0xd000], RZ ;  /* 0x00d000ffca005388 */ /* 0x0009e20000000c00 */
[----:B------:R-:W-:Y:S01]  /*2300*/  CS2R R126, SRZ ;  /* 0x00000000007e7805 */ /* 0x000fe2000001ff00 */
[----:B------:R-:W-:Y:S01]  /*2310*/  @!P1 IMAD.IADD R5, R23, 0x1, R5 ;  /* 0x0000000117059824 */ /* 0x000fe200078e0205 */
[----:B------:R-:W-:Y:S01]  /*2320*/  CS2R R124, SRZ ;  /* 0x00000000007c7805 */ /* 0x000fe2000001ff00 */
[----:B------:R4:W-:Y:S01]  /*2330*/  @P5 STS.128 [R202+0xf000], RZ ;  /* 0x00f000ffca005388 */ /* 0x0009e20000000c00 */
[----:B------:R-:W-:Y:S01]  /*2340*/  IMAD.IADD R190, R187, 0x1, R188 ;  /* 0x00000001bbbe7824 */ /* 0x000fe200078e02bc */
[----:B------:R-:W-:-:S02]  /*2350*/  CS2R R130, SRZ ;  /* 0x0000000000827805 */ /* 0x000fc4000001ff00 */
[----:B------:R-:W-:Y:S01]  /*2360*/  CS2R R128, SRZ ;  /* 0x0000000000807805 */ /* 0x000fe2000001ff00 */
[----:B------:R4:W-:Y:S01]  /*2370*/  @P5 STS.128 [R202+0x11000], RZ ;  /* 0x011000ffca005388 */ /* 0x0009e20000000c00 */
[----:B------:R-:W-:Y:S02]  /*2380*/  CS2R R122, SRZ ;  /* 0x00000000007a7805 */ /* 0x000fe4000001ff00 */
[C---:B-1----:R-:W-:Y:S01]  /*2390*/  @!P1 LEA R14, P0, R20.reuse, R8, 0x1 ;  /* 0x00000008140e9211 */ /* 0x042fe200078008ff */
[----:B------:R-:W-:Y:S01]  /*23a0*/  @!P2 IMAD R8, R197, UR11, R19 ;  /* 0x0000000bc508ac24 */ /* 0x000fe2000f8e0213 */
[----:B------:R-:W-:Y:S01]  /*23b0*/  @!PT LDS RZ, [RZ] ;  /* 0x00000000fffff984 */ /* 0x000fe20000000800 */
[----:B------:R-:W-:Y:S01]  /*23c0*/  @!PT LDS RZ, [RZ] ;  /* 0x00000000fffff984 */ /* 0x000fe20000000800 */
[----:B------:R-:W-:Y:S01]  /*23d0*/  @!PT LDS RZ, [RZ] ;  /* 0x00000000fffff984 */ /* 0x000fe20000000800 */
[----:B------:R-:W-:Y:S01]  /*23e0*/  @!P5 LDGSTS.E.BYPASS.LTC128B.128 [R202+0xd000], desc[UR18][R24.64] ;  /* 0x0d00000018cadfae */ /* 0x000fe2000b981a12 */
[----:B------:R-:W-:Y:S02]  /*23f0*/  CS2R R120, SRZ ;  /* 0x0000000000787805 */ /* 0x000fe4000001ff00 */
[----:B------:R-:W-:Y:S01]  /*2400*/  @!P1 LEA.HI.X R15, R20, R9, R12, 0x1, P0 ;  /* 0x00000009140f9211 */ /* 0x000fe200000f0c0c */
[----:B------:R-:W-:Y:S01]  /*2410*/  IMAD.WIDE.U32 R12, R194, 0x4, R230 ;  /* 0x00000004c20c7825 */ /* 0x000fe200078e00e6 */
[----:B------:R-:W-:Y:S01]  /*2420*/  @!P5 LDGSTS.E.BYPASS.LTC128B.128 [R202+0xf000], desc[UR18][R24.64+0x80] ;  /* 0x0f00008018cadfae */ /* 0x000fe2000b981a12 */
[----:B---3--:R-:W-:-:S02]  /*2430*/  @!P2 LEA R10, P0, R18, R10, 0x1 ;  /* 0x0000000a120aa211 */ /* 0x008fc400078008ff */
[----:B------:R-:W-:Y:S02]  /*2440*/  CS2R R118, SRZ ;  /* 0x0000000000767805 */ /* 0x000fe4000001ff00 */
[----:B------:R-:W-:Y:S01]  /*2450*/  CS2R R116, SRZ ;  /* 0x0000000000747805 */ /* 0x000fe2000001ff00 */
[----:B------:R-:W-:Y:S01]  /*2460*/  @!P5 LDGSTS.E.BYPASS.LTC128B.128 [R202+0x11000], desc[UR18][R24.64+0x100] ;  /* 0x1100010018cadfae */ /* 0x000fe2000b981a12 */
[----:B------:R-:W-:Y:S02]  /*2470*/  @!P2 LEA.HI.X R11, R18, R11, R8, 0x1, P0 ;  /* 0x0000000b120ba211 */ /* 0x000fe400000f0c08 */
[----:B------:R-:W-:Y:S02]  /*2480*/  CS2R R110, SRZ ;  /* 0x00000000006e7805 */ /* 0x000fe4000001ff00 */
[----:B--2---:R-:W-:Y:S01]  /*2490*/  @!P1 LEA R6, P0, R22, R6, 0x1 ;  /* 0x0000000616069211 */ /* 0x004fe200078008ff */
[----:B------:R-:W-:Y:S01]  /*24a0*/  @!P6 LDGSTS.E.BYPASS.LTC128B.128 [R216], desc[UR18][R228.64] ;  /* 0x00000000e4d8efae */ /* 0x000fe2000b981a12 */
[----:B------:R-:W-:-:S02]  /*24b0*/  CS2R R108, SRZ ;  /* 0x00000000006c7805 */ /* 0x000fc4000001ff00 */
[----:B------:R-:W-:Y:S02]  /*24c0*/  CS2R R114, SRZ ;  /* 0x0000000000727805 */ /* 0x000fe4000001ff00 */
[----:B------:R-:W-:Y:S01]  /*24d0*/  @!P1 LEA.HI.X R7, R22, R7, R5, 0x1, P0 ;  /* 0x0000000716079211 */ /* 0x000fe200000f0c05 */
        /* <DEDUP_REMOVED lines=36> */
[----:B------:R-:W1:Y:S03]  /*2720*/  LDCU UR5, c[0x0][0x3e0] ;  /* 0x00007c00ff0577ac */ /* 0x000e660008000800 */
[----:B------:R-:W-:Y:S01]  /*2730*/  @!P5 LDGSTS.E.BYPASS.LTC128B.128 [R216+0x3000], desc[UR18][R16.64+0x80] ;  /* 0x0300008010d8dfae */ /* 0x000fe2000b981a12 */
[----:B------:R-:W2:Y:S03]  /*2740*/  LDCU UR7, c[0x0][0x50c] ;  /* 0x0000a180ff0777ac */ /* 0x000ea60008000800 */
[----:B------:R-:W-:Y:S01]  /*2750*/  @!P5 LDGSTS.E.BYPASS.LTC128B.128 [R216+0x5000], desc[UR18][R16.64+0x100] ;  /* 0x0500010010d8dfae */ /* 0x000fe2000b981a12 */
[----:B------:R-:W3:Y:S03]  /*2760*/  LDCU UR6, c[0x0][0x45c] ;  /* 0x00008b80ff0677ac */ /* 0x000ee60008000800 */
        /* <DEDUP_REMOVED lines=34> */
[----:B------:R-:W-:Y:S01]  /*2990*/  CS2R R28, SRZ ;  /* 0x00000000001c7805 */ /* 0x000fe2000001ff00 */
[----:B------:R-:W-:Y:S01]  /*29a0*/  IMAD.IADD R3, R188, 0x1, R181 ;  /* 0x00000001bc037824 */ /* 0x000fe200078e02b5 */
[----:B----4-:R-:W-:-:S02]  /*29b0*/  CS2R R26, SRZ ;  /* 0x00000000001a7805 */ /* 0x010fc4000001ff00 */
[----:B------:R-:W-:Y:S02]  /*29c0*/  CS2R R24, SRZ ;  /* 0x0000000000187805 */ /* 0x000fe4000001ff00 */
[----:B------:R-:W-:Y:S02]  /*29d0*/  LOP3.LUT R8, R5, 0x6, RZ, 0xc0, !PT ;  /* 0x0000000605087812 */ /* 0x000fe400078ec0ff */
[----:B------:R-:W-:Y:S02]  /*29e0*/  CS2R R22, SRZ ;  /* 0x0000000000167805 */ /* 0x000fe4000001ff00 */
[----:B------:R-:W-:Y:S01]  /*29f0*/  CS2R R20, SRZ ;  /* 0x0000000000147805 */ /* 0x000fe2000001ff00 */
[--C-:B------:R-:W-:Y:S01]  /*2a00*/  IMAD.IADD R180, R191, 0x1, R4.reuse ;  /* 0x00000001bfb47824 */ /* 0x100fe200078e0204 */
[----:B------:R-:W-:Y:S01]  /*2a10*/  LOP3.LUT R203, R8, 0xe0, R203, 0xf8, !PT ;  /* 0x000000e008cb7812 */ /* 0x000fe200078ef8cb */
[----:B------:R-:W-:Y:S01]  /*2a20*/  IMAD.IADD R179, R189, 0x1, R4 ;  /* 0x00000001bdb37824 */ /* 0x000fe200078e0204 */
[----:B------:R-:W-:-:S03]  /*2a30*/  USHF.L.U32 UR4, UR4, 0x6, URZ ;  /* 0x0000000604047899 */ /* 0x000fc600080006ff */
[----:B--23--:R-:W-:-:S09]  /*2a40*/  IMAD.IADD R203, R208, 0x1, R203 ;  /* 0x00000001d0cb7824 */ /* 0x00cfd200078e02cb */
.L_x_1981:
[----:B------:R-:W0:Y:S01]  /*2a50*/  LDGDEPBAR ;  /* 0x00000000000079af */ /* 0x000e220000000000 */
[-C--:B------:R-:W-:Y:S02]  /*2a60*/  IADD3 R150, PT, PT, R188, R180.reuse, RZ ;  /* 0x000000b4bc967210 */ /* 0x080fe40007ffe0ff */
[----:B------:R-:W-:Y:S02]  /*2a70*/  IADD3 R149, PT, PT, R186, R180, RZ ;  /* 0x000000b4ba957210 */ /* 0x000fe40007ffe0ff */
[----:B------:R-:W-:Y:S02]  /*2a80*/  LEA R154, P0, R194, R212, 0x2 ;  /* 0x000000d4c29a7211 */ /* 0x000fe400078010ff */
[----:B------:R-:W-:Y:S02]  /*2a90*/  IADD3 R148, PT, PT, R188, R149, RZ ;  /* 0x00000095bc947210 */ /* 0x000fe40007ffe0ff */
[----:B------:R-:W-:Y:S02]  /*2aa0*/  MOV R213, R211 ;  /* 0x000000d300d57202 */ /* 0x000fe40000000f00 */
[----:B------:R-:W-:Y:S02]  /*2ab0*/  SHF.L.U32 R169, R218, 0x6, RZ ;  /* 0x00000006daa97819 */ /* 0x000fe400000006ff */
[----:B------:R-:W-:Y:S02]  /*2ac0*/  LEA.HI.X R155, R194, R213, RZ, 0x2, P0 ;  /* 0x000000d5c29b7211 */ /* 0x000fe400000f14ff */
        /* <DEDUP_REMOVED lines=95> */
[----:B------:R-:W-:Y:S05]  /*30c0*/  FMUL.FTZ R160, R11, UR7 ;  /* 0x000000070ba07c20 */ /* 0x000fea0008410000 */
[----:B------:R-:W3:Y:S01]  /*30d0*/  MUFU.TANH R154, R154 ;  /* 0x0000009a009a7308 */ /* 0x000ee20000002400 */
[C---:B-1----:R-:W-:Y:S09]  /*30e0*/  HMMA.16816.F32 R12, R92.reuse, R68, R12 ;  /* 0x000000445c0c723c */ /* 0x042ff2000000180c */
[----:B------:R-:W1:Y:S01]  /*30f0*/  MUFU.TANH R155, R155 ;  /* 0x0000009b009b7308 */ /* 0x000e620000002400 */
[----:B------:R-:W-:Y:S09]  /*3100*/  HMMA.16816.F32 R16, R92, R70, R16 ;  /* 0x000000465c10723c */ /* 0x000ff20000001810 */
[----:B------:R-:W4:Y:S01]  /*3110*/  MUFU.TANH R156, R156 ;  /* 0x0000009c009c7308 */ /* 0x000f220000002400 */
[----:B------:R-:W-:Y:S01]  /*3120*/  FMUL.FTZ R161, R12, UR7 ;  /* 0x000000070ca17c20 */ /* 0x000fe20008410000 */
[----:B------:R-:W-:Y:S01]  /*3130*/  FMUL.FTZ R162, R13, UR7 ;  /* 0x000000070da27c20 */ /* 0x000fe20008410000 */
[----:B------:R-:W-:Y:S01]  /*3140*/  FMUL.FTZ R163, R14, UR7 ;  /* 0x000000070ea37c20 */ /* 0x000fe20008410000 */
[----:B------:R-:W-:Y:S06]  /*3150*/  FMUL.FTZ R164, R15, UR7 ;  /* 0x000000070fa47c20 */ /* 0x000fec0008410000 */
[----:B------:R-:W1:Y:S01]  /*3160*/  MUFU.TANH R157, R157 ;  /* 0x0000009d009d7308 */ /* 0x000e620000002400 */
[----:B------:R-:W-:Y:S01]  /*3170*/  FMUL.FTZ R165, R16, UR7 ;  /* 0x0000000710a57c20 */ /* 0x000fe20008410000 */
[----:B------:R-:W-:Y:S01]  /*3180*/  FMUL.FTZ R166, R17, UR7 ;  /* 0x0000000711a67c20 */ /* 0x000fe20008410000 */
[----:B------:R-:W-:Y:S01]  /*3190*/  FMUL.FTZ R167, R18, UR7 ;  /* 0x0000000712a77c20 */ /* 0x000fe20008410000 */
[----:B------:R-:W-:Y:S06]  /*31a0*/  FMUL.FTZ R168, R19, UR7 ;  /* 0x0000000713a87c20 */ /* 0x000fec0008410000 */
        /* <DEDUP_REMOVED lines=36> */
.L_x_1977:
[----:B------:R-:W2:Y:S01]  /*33f0*/  LDC R4, c[0x0][0x504] ;  /* 0x00014100ff047b82 */ /* 0x000ea20000000800 */
[----:B------:R-:W-:Y:S02]  /*3400*/  IMAD.IADD R169, R194, 0x1, R169 ;  /* 0x00000001c2a97824 */ /* 0x000fe400078e02a9 */
[C---:B------:R-:W-:Y:S05]  /*3410*/  VIADD R97, R203.reuse, 0x1 ;  /* 0x00000001cb617836 */ /* 0x040fea0000000000 */
[----:B------:R-:W3:Y:S01]  /*3420*/  LDC R8, c[0x0][0x508] ;  /* 0x00014200ff087b82 */ /* 0x000ee20000000800 */
[C---:B------:R-:W-:Y:S02]  /*3430*/  VIADD R95, R203.reuse, 0x8 ;  /* 0x00000008cb5f7836 */ /* 0x040fe40000000000 */
[C---:B------:R-:W-:Y:S02]  /*3440*/  VIADD R69, R203.reuse, 0x19 ;  /* 0x00000019cb457836 */ /* 0x040fe40000000000 */
[C---:B------:R-:W-:Y:S02]  /*3450*/  VIADD R93, R203.reuse, 0x9 ;  /* 0x00000009cb5d7836 */ /* 0x040fe40000000000 */
[C---:B------:R-:W-:Y:S02]  /*3460*/  VIADD R75, R203.reuse, 0x10 ;  /* 0x00000010cb4b7836 */ /* 0x040fe40000000000 */
[C---:B------:R-:W-:Y:S02]  /*3470*/  VIADD R73, R203.reuse, 0x11 ;  /* 0x00000011cb497836 */ /* 0x040fe40000000000 */
[----:B------:R-:W-:Y:S01]  /*3480*/  VIADD R71, R203, 0x18 ;  /* 0x00000018cb477836 */ /* 0x000fe20000000000 */
[C-C-:B--2---:R-:W-:Y:S02]  /*3490*/  IADD3 R4, PT, PT, R219.reuse, -R4, -R222.reuse ;  /* 0x80000004db047210 */ /* 0x144fe40007ffe8de */
[----:B---3--:R-:W-:Y:S03]  /*34a0*/  IADD3 R8, PT, PT, R219, R8, -R222 ;  /* 0x00000008db087210 */ /* 0x008fe60007ffe8de */
[C---:B------:R-:W-:Y:S02]  /*34b0*/  IMAD.IADD R4, R169.reuse, 0x1, R4 ;  /* 0x00000001a9047824 */ /* 0x040fe400078e0204 */
[----:B------:R-:W-:Y:S03]  /*34c0*/  IMAD.IADD R8, R169, 0x1, R8 ;  /* 0x00000001a9087824 */ /* 0x000fe600078e0208 */
[----:B------:R-:W-:Y:S02]  /*34d0*/  VIMNMX R6, PT, PT, RZ, R4, !PT ;  /* 0x00000004ff067248 */ /* 0x000fe40007fe0100 */
[----:B------:R-:W-:Y:S02]  /*34e0*/  VIADDMNMX R4, R4, 0x8, RZ, !PT ;  /* 0x0000000804047846 */ /* 0x000fe400078001ff */
[-C--:B------:R-:W-:Y:S02]  /*34f0*/  ISETP.GE.AND P1, PT, R203, R6.reuse, PT ;  /* 0x00000006cb00720c */ /* 0x080fe40003f26270 */
[-C--:B------:R-:W-:Y:S02]  /*3500*/  ISETP.GE.AND P0, PT, R97, R6.reuse, PT ;  /* 0x000000066100720c */ /* 0x080fe40003f06270 */
[----:B------:R-:W-:Y:S02]  /*3510*/  FSEL R89, R153, -INF , P1 ;  /* 0xff80000099597808 */ /* 0x000fe40000800000 */
[-C--:B------:R-:W-:Y:S02]  /*3520*/  ISETP.GE.AND P6, PT, R95, R6.reuse, PT ;  /* 0x000000065f00720c */ /* 0x080fe40003fc6270 */
[-C--:B------:R-:W-:Y:S02]  /*3530*/  ISETP.GE.AND P1, PT, R69, R6.reuse, PT ;  /* 0x000000064500720c */ /* 0x080fe40003f26270 */
[----:B------:R-:W-:Y:S02]  /*3540*/  FSEL R91, R154, -INF , P0 ;  /* 0xff8000009a5b7808 */ /* 0x000fe40000000000 */
[----:B-1----:R-:W-:Y:S02]  /*3550*/  FSEL R83, R157, -INF , P6 ;  /* 0xff8000009d537808 */ /* 0x002fe40003000000 */
        /* <DEDUP_REMOVED lines=8> */
[--C-:B------:R-:W-:Y:S02]  /*35e0*/  VIADDMNMX R6, R8, 0x1, R219.reuse, PT ;  /* 0x0000000108067846 */ /* 0x100fe400038001db */
        /* <DEDUP_REMOVED lines=50> */
.L_x_1978:
[----:B------:R-:W1:Y:S01]  /*3910*/  S2R R213, SR_TID.X ;  /* 0x0000000000d57919 */ /* 0x000e620000002100 */
        /* <DEDUP_REMOVED lines=10> */
[----:B------:R-:W-:Y:S01]  /*39c0*/  MOV R148, 0x10 ;  /* 0x0000001000947802 */ /* 0x000fe20000000f00 */
        /* <DEDUP_REMOVED lines=8> */
[--C-:B------:R-:W-:Y:S01]  /*3a50*/  FFMA.FTZ R233, R19, UR6, -R6.reuse ;  /* 0x0000000613e97c23 */ /* 0x100fe20008010806 */
[--C-:B------:R-:W-:Y:S01]  /*3a60*/  FFMA.FTZ R232, R17, UR6, -R6.reuse ;  /* 0x0000000611e87c23 */ /* 0x100fe20008010806 */
[--C-:B------:R-:W-:Y:S01]  /*3a70*/  FFMA.FTZ R175, R11, UR6, -R6.reuse ;  /* 0x000000060baf7c23 */ /* 0x100fe20008010806 */
[----:B------:R-:W-:Y:S01]  /*3a80*/  MUFU.EX2 R239, R239 ;  /* 0x000000ef00ef7308 */ /* 0x000fe20000000800 */
[----:B------:R-:W-:Y:S01]  /*3a90*/  FFMA.FTZ R6, R9, UR6, -R6 ;  /* 0x0000000609067c23 */ /* 0x000fe20008010806 */
[--C-:B------:R-:W-:Y:S01]  /*3aa0*/  FFMA.FTZ R171, R15, UR6, -R4.reuse ;  /* 0x000000060fab7c23 */ /* 0x100fe20008010804 */
[--C-:B------:R-:W-:Y:S07]  /*3ab0*/  FFMA.FTZ R170, R13, UR6, -R4.reuse ;  /* 0x000000060daa7c23 */ /* 0x100fee0008010804 */
[----:B------:R-:W-:Y:S01]  /*3ac0*/  MUFU.EX2 R238, R238 ;  /* 0x000000ee00ee7308 */ /* 0x000fe20000000800 */
[--C-:B------:R-:W-:Y:S01]  /*3ad0*/  FFMA.FTZ R169, R7, UR6, -R4.reuse ;  /* 0x0000000607a97c23 */ /* 0x100fe20008010804 */
[----:B------:R-:W-:Y:S01]  /*3ae0*/  FFMA.FTZ R4, R5, UR6, -R4 ;  /* 0x0000000605047c23 */ /* 0x000fe20008010804 */
[----:B------:R-:W-:Y:S07]  /*3af0*/  IADD3 R190, PT, PT, R187, R188, RZ ;  /* 0x000000bcbbbe7210 */ /* 0x000fee0007ffe0ff */
[----:B------:R-:W-:Y:S01]  /*3b00*/  MUFU.EX2 R237, R237 ;  /* 0x000000ed00ed7308 */ /* 0x000fe20000000800 */
[----:B------:R-:W-:Y:S01]  /*3b10*/  ISETP.GT.AND P1, PT, R218, R205, PT ;  /* 0x000000cdda00720c */ /* 0x000fe20003f24270 */
[----:B------:R-:W-:Y:S01]  /*3b20*/  FFMA.FTZ R157, -R157, R157, 1 ;  /* 0x3f8000009d9d7423 */ /* 0x000fe2000001019d */
[----:B------:R-:W-:Y:S07]  /*3b30*/  FFMA.FTZ R158, -R158, R158, 1 ;  /* 0x3f8000009e9e7423 */ /* 0x000fee000001019e */
[----:B------:R-:W-:Y:S01]  /*3b40*/  MUFU.EX2 R236, R236 ;  /* 0x000000ec00ec7308 */ /* 0x000fe20000000800 */
[----:B------:R-:W-:Y:S01]  /*3b50*/  FFMA.FTZ R159, -R159, R159, 1 ;  /* 0x3f8000009f9f7423 */ /* 0x000fe2000001019f */
        /* <DEDUP_REMOVED lines=12> */
[----:B------:R-:W-:Y:S01]  /*3c20*/  FMUL.FTZ R153, R153, UR7 ;  /* 0x0000000799997c20 */ /* 0x000fe20008410000 */
[----:B------:R-:W-:Y:S07]  /*3c30*/  FMUL.FTZ R154, R154, UR7 ;  /* 0x000000079a9a7c20 */ /* 0x000fee0008410000 */
[----:B------:R-:W-:Y:S01]  /*3c40*/  MUFU.EX2 R172, R172 ;  /* 0x000000ac00ac7308 */ /* 0x000fe20000000800 */
[----:B------:R-:W-:Y:S01]  /*3c50*/  FMUL.FTZ R155, R155, UR7 ;  /* 0x000000079b9b7c20 */ /* 0x000fe20008410000 */
        /* <DEDUP_REMOVED lines=16> */
[----:B------:R-:W-:Y:S08]  /*3d60*/  FMUL.FTZ R168, R168, UR7 ;  /* 0x00000007a8a87c20 */ /* 0x000ff00008410000 */
[----:B------:R-:W-:Y:S10]  /*3d70*/  MUFU.EX2 R170, R170 ;  /* 0x000000aa00aa7308 */ /* 0x000ff40000000800 */
[----:B------:R-:W-:Y:S10]  /*3d80*/  MUFU.EX2 R175, R175 ;  /* 0x000000af00af7308 */ /* 0x000ff40000000800 */
[----:B------:R-:W-:Y:S10]  /*3d90*/  MUFU.EX2 R169, R169 ;  /* 0x000000a900a97308 */ /* 0x000ff40000000800 */
[----:B------:R-:W2:Y:S02]  /*3da0*/  MUFU.EX2 R150, R4 ;  /* 0x0000000400967308 */ /* 0x000ea40000000800 */
[----:B--2---:R-:W-:Y:S02]  /*3db0*/  F2FP.F16.F32.PACK_AB R9, R150, R169 ;  /* 0x000000a99609723e */ /* 0x004fe400000000ff */
[----:B-1----:R-:W-:Y:S02]  /*3dc0*/  LOP3.LUT P0, RZ, R213, 0x4, RZ, 0xc0, !PT ;  /* 0x00000004d5ff7812 */ /* 0x002fe4000780c0ff */
[----:B------:R-:W-:Y:S02]  /*3dd0*/  F2FP.F16.F32.PACK_AB R16, R238, R239 ;  /* 0x000000efee10723e */ /* 0x000fe400000000ff */
[----:B------:R-:W-:Y:S02]  /*3de0*/  F2FP.F16.F32.PACK_AB R14, R236, R237 ;  /* 0x000000edec0e723e */ /* 0x000fe400000000ff */
[----:B------:R-:W-:Y:S01]  /*3df0*/  SEL R148, R148, 0xfffffff0, !P0 ;  /* 0xfffffff094947807 */ /* 0x000fe20004000000 */
[----:B------:R-:W-:Y:S01]  /*3e00*/  STS [R201], R16 ;  /* 0x00000010c9007388 */ /* 0x000fe20000000800 */
[----:B------:R-:W-:Y:S02]  /*3e10*/  F2FP.F16.F32.PACK_AB R12, R234, R235 ;  /* 0x000000ebea0c723e */ /* 0x000fe400000000ff */
[----:B------:R-:W-:Y:S03]  /*3e20*/  F2FP.F16.F32.PACK_AB R6, R172, R173 ;  /* 0x000000adac06723e */ /* 0x000fe600000000ff */
[----:B------:R-:W-:Y:S01]  /*3e30*/  STS [R201+0x400], R14 ;  /* 0x0004000ec9007388 */ /* 0x000fe20000000800 */
[-C--:B------:R-:W-:Y:S02]  /*3e40*/  IADD3 R149, PT, PT, R201, R148.reuse, RZ ;  /* 0x00000094c9957210 */ /* 0x080fe40007ffe0ff */
[----:B------:R-:W-:Y:S02]  /*3e50*/  F2FP.F16.F32.PACK_AB R10, R232, R233 ;  /* 0x000000e9e80a723e */ /* 0x000fe400000000ff */
[----:B------:R-:W-:Y:S01]  /*3e60*/  F2FP.F16.F32.PACK_AB R8, R170, R171 ;  /* 0x000000abaa08723e */ /* 0x000fe200000000ff */
[----:B------:R-:W-:Y:S01]  /*3e70*/  STS [R149], R12 ;  /* 0x0000000c95007388 */ /* 0x000fe20000000800 */
[----:B------:R-:W-:Y:S02]  /*3e80*/  F2FP.F16.F32.PACK_AB R11, R174, R175 ;  /* 0x000000afae0b723e */ /* 0x000fe400000000ff */
[----:B------:R-:W-:Y:S03]  /*3e90*/  IADD3 R148, PT, PT, R223, R148, RZ ;  /* 0x00000094df947210 */ /* 0x000fe60007ffe0ff */
        /* <DEDUP_REMOVED lines=140> */
[----:B------:R-:W-:Y:S01]  /*4760*/  FMUL.FTZ R18, R18, R167 ;  /* 0x000000a712127220 */ /* 0x000fe20000410000 */
[----:B------:R-:W-:Y:S01]  /*4770*/  F2FP.F16.F32.PACK_AB R86, R15, R14 ;  /* 0x0000000e0f56723e */ /* 0x000fe200000000ff */
        /* <DEDUP_REMOVED lines=30> */
.L_x_1979:
        /* <DEDUP_REMOVED lines=102> */
.L_x_1980:
        /* <DEDUP_REMOVED lines=14> */
[-C--:B--2---:R-:W-:Y:S08]  /*50a0*/  HMMA.16816.F32 R4, R148, R16.reuse, RZ ;  /* 0x000000109404723c */ /* 0x084ff000000018ff */
        /* <DEDUP_REMOVED lines=16> */
[----:B------:R-:W2:Y:S07]  /*51b0*/  LDSM.16.M88.4 R156, [R2+0x1f000] ;  /* 0x01f00000029c783b */ /* 0x000eae0000000200 */
[-C--:B------:R-:W-:Y:S08]  /*51c0*/  HMMA.16816.F32 R68, R152, R164.reuse, R68 ;  /* 0x000000a49844723c */ /* 0x080ff00000001844 */
[C---:B------:R-:W-:Y:S04]  /*51d0*/  HMMA.16816.F32 R72, R160.reuse, R164, R72 ;  /* 0x000000a4a048723c */ /* 0x040fe80000001848 */
[C---:B------:R-:W-:Y:S04]  /*51e0*/  IMAD.SHL.U32 R165, R232.reuse, 0x8, RZ ;  /* 0x00000008e8a57824 */ /* 0x040fe800078e00ff */
[-C--:B------:R-:W-:Y:S03]  /*51f0*/  HMMA.16816.F32 R76, R160, R166.reuse, R76 ;  /* 0x000000a6a04c723c */ /* 0x080fe6000000184c */
[C---:B------:R-:W-:Y:S04]  /*5200*/  LEA R234, P0, R165.reuse, R224, 0x2 ;  /* 0x000000e0a5ea7211 */ /* 0x040fe800078010ff */
[----:B------:R-:W-:Y:S01]  /*5210*/  LEA.HI.X.SX32 R235, R165, R225, 0x2, P0 ;  /* 0x000000e1a5eb7211 */ /* 0x000fe200000f16ff */
[C---:B------:R-:W-:Y:S01]  /*5220*/  HMMA.16816.F32 R80, R152.reuse, R166, R80 ;  /* 0x000000a69850723c */ /* 0x040fe20000001850 */
[----:B------:R-:W-:Y:S03]  /*5230*/  LDSM.16.MT88.4 R164, [R189+0x13800] ;  /* 0x01380000bda4783b */ /* 0x000fe60000004200 */
[C---:B------:R-:W-:Y:S04]  /*5240*/  LEA R236, P0, R232.reuse, R234, 0x5 ;  /* 0x000000eae8ec7211 */ /* 0x040fe800078028ff */
[-C--:B------:R-:W-:Y:S03]  /*5250*/  HMMA.16816.F32 R84, R152, R168.reuse, R84 ;  /* 0x000000a89854723c */ /* 0x080fe60000001854 */
[C---:B------:R-:W-:Y:S02]  /*5260*/  LEA.HI.X.SX32 R237, R232.reuse, R235, 0x5, P0 ;  /* 0x000000ebe8ed7211 */ /* 0x040fe400000f2eff */
[C---:B------:R-:W-:Y:S03]  /*5270*/  LEA R238, P0, R232.reuse, R236, 0x5 ;  /* 0x000000ece8ee7211 */ /* 0x040fe600078028ff */
[C---:B------:R-:W-:Y:S04]  /*5280*/  HMMA.16816.F32 R88, R160.reuse, R168, R88 ;  /* 0x000000a8a058723c */ /* 0x040fe80000001858 */
[C---:B------:R-:W-:Y:S04]  /*5290*/  LEA.HI.X.SX32 R239, R232.reuse, R237, 0x5, P0 ;  /* 0x000000ede8ef7211 */ /* 0x040fe800000f2eff */
[-C--:B------:R-:W-:Y:S01]  /*52a0*/  HMMA.16816.F32 R92, R160, R170.reuse, R92 ;  /* 0x000000aaa05c723c */ /* 0x080fe2000000185c */
[----:B------:R-:W-:Y:S07]  /*52b0*/  LDSM.16.MT88.4 R160, [R189+0x17000] ;  /* 0x01700000bda0783b */ /* 0x000fee0000004200 */
[----:B------:R-:W-:Y:S01]  /*52c0*/  HMMA.16816.F32 R96, R152, R170, R96 ;  /* 0x000000aa9860723c */ /* 0x000fe20000001860 */
[----:B------:R-:W3:Y:S04]  /*52d0*/  LDSM.16.MT88.4 R152, [R189+0x15000] ;  /* 0x01500000bd98783b */ /* 0x000ee80000004200 */
[----:B------:R-:W-:Y:S03]  /*52e0*/  LDSM.16.M88.4 R168, [R0+0x1f000] ;  /* 0x01f0000000a8783b */ /* 0x000fe60000000200 */
[-C--:B-1----:R-:W-:Y:S08]  /*52f0*/  HMMA.16816.F32 R4, R148, R172.reuse, R4 ;  /* 0x000000ac9404723c */ /* 0x082ff00000001804 */
[C---:B--2---:R-:W-:Y:S04]  /*5300*/  HMMA.16816.F32 R8, R156.reuse, R172, R8 ;  /* 0x000000ac9c08723c */ /* 0x044fe80000001808 */
[C---:B------:R-:W-:Y:S04]  /*5310*/  LEA R172, P0, R232.reuse, R238, 0x5 ;  /* 0x000000eee8ac7211 */ /* 0x040fe800078028ff */
[-C--:B------:R-:W-:Y:S03]  /*5320*/  HMMA.16816.F32 R12, R156, R174.reuse, R12 ;  /* 0x000000ae9c0c723c */ /* 0x080fe6000000180c */
[C---:B------:R-:W-:Y:S05]  /*5330*/  LEA.HI.X.SX32 R173, R232.reuse, R239, 0x5, P0 ;  /* 0x000000efe8ad7211 */ /* 0x040fea00000f2eff */
[C---:B------:R-:W-:Y:S04]  /*5340*/  HMMA.16816.F32 R16, R148.reuse, R174, R16 ;  /* 0x000000ae9410723c */ /* 0x040fe80000001810 */
[C---:B------:R-:W-:Y:S04]  /*5350*/  LEA R174, P0, R232.reuse, R172, 0x5 ;  /* 0x000000ace8ae7211 */ /* 0x040fe800078028ff */
[C---:B------:R-:W-:Y:S01]  /*5360*/  LEA.HI.X.SX32 R175, R232.reuse, R173, 0x5, P0 ;  /* 0x000000ade8af7211 */ /* 0x040fe200000f2eff */
[-C--:B---3--:R-:W-:Y:S03]  /*5370*/  HMMA.16816.F32 R68, R148, R152.reuse, R68 ;  /* 0x000000989444723c */ /* 0x088fe60000001844 */
[C---:B------:R-:W-:Y:S04]  /*5380*/  LEA R240, P0, R232.reuse, R174, 0x5 ;  /* 0x000000aee8f07211 */ /* 0x040fe800078028ff */
[C---:B------:R-:W-:Y:S01]  /*5390*/  LEA.HI.X.SX32 R241, R232.reuse, R175, 0x5, P0 ;  /* 0x000000afe8f17211 */ /* 0x040fe200000f2eff */
[C---:B------:R-:W-:Y:S04]  /*53a0*/  HMMA.16816.F32 R72, R156.reuse, R152, R72 ;  /* 0x000000989c48723c */ /* 0x040fe80000001848 */
[C---:B------:R-:W-:Y:S04]  /*53b0*/  LEA R242, P0, R232.reuse, R240, 0x5 ;  /* 0x000000f0e8f27211 */ /* 0x040fe800078028ff */
[-C--:B------:R-:W-:Y:S03]  /*53c0*/  HMMA.16816.F32 R76, R156, R154.reuse, R76 ;  /* 0x0000009a9c4c723c */ /* 0x080fe6000000184c */
[C---:B------:R-:W-:Y:S05]  /*53d0*/  LEA.HI.X.SX32 R243, R232.reuse, R241, 0x5, P0 ;  /* 0x000000f1e8f37211 */ /* 0x040fea00000f2eff */
[C---:B------:R-:W-:Y:S01]  /*53e0*/  HMMA.16816.F32 R80, R148.reuse, R154, R80 ;  /* 0x0000009a9450723c */ /* 0x040fe20000001850 */
[----:B------:R-:W1:Y:S03]  /*53f0*/  LDSM.16.M88.4 R152, [R0+0x1e000] ;  /* 0x01e000000098783b */ /* 0x000e660000000200 */
[C---:B------:R-:W-:Y:S04]  /*5400*/  IMAD.WIDE R244, R232.reuse, -0xc0, R242 ;  /* 0xffffff40e8f47825 */ /* 0x040fe800078e02f2 */
[-C--:B------:R-:W-:Y:S03]  /*5410*/  HMMA.16816.F32 R84, R148, R160.reuse, R84 ;  /* 0x000000a09454723c */ /* 0x080fe60000001854 */
[C---:B------:R-:W-:Y:S04]  /*5420*/  LEA R246, P0, R232.reuse, R244, 0x5 ;  /* 0x000000f4e8f67211 */ /* 0x040fe800078028ff */
[C---:B------:R-:W-:Y:S01]  /*5430*/  LEA.HI.X.SX32 R247, R232.reuse, R245, 0x5, P0 ;  /* 0x000000f5e8f77211 */ /* 0x040fe200000f2eff */
[C---:B------:R-:W-:Y:S04]  /*5440*/  HMMA.16816.F32 R88, R156.reuse, R160, R88 ;  /* 0x000000a09c58723c */ /* 0x040fe80000001858 */
[C---:B------:R-:W-:Y:S04]  /*5450*/  LEA R160, P0, R232.reuse, R246, 0x5 ;  /* 0x000000f6e8a07211 */ /* 0x040fe800078028ff */
[-C--:B------:R-:W-:Y:S01]  /*5460*/  HMMA.16816.F32 R92, R156, R162.reuse, R92 ;  /* 0x000000a29c5c723c */ /* 0x080fe2000000185c */
[----:B------:R-:W2:Y:S02]  /*5470*/  LDSM.16.MT88.4 R156, [R189+0x15800] ;  /* 0x01580000bd9c783b */ /* 0x000ea40000004200 */
[C---:B------:R-:W-:Y:S02]  /*5480*/  LEA.HI.X.SX32 R161, R232.reuse, R247, 0x5, P0 ;  /* 0x000000f7e8a17211 */ /* 0x040fe400000f2eff */
[C---:B------:R-:W-:Y:S03]  /*5490*/  LEA R248, P0, R232.reuse, R160, 0x5 ;  /* 0x000000a0e8f87211 */ /* 0x040fe600078028ff */
[----:B------:R-:W-:Y:S01]  /*54a0*/  HMMA.16816.F32 R96, R148, R162, R96 ;  /* 0x000000a29460723c */ /* 0x000fe20000001860 */
[----:B------:R-:W3:Y:S03]  /*54b0*/  LDSM.16.MT88.4 R148, [R189+0x17800] ;  /* 0x01780000bd94783b */ /* 0x000ee60000004200 */
        /* <DEDUP_REMOVED lines=19> */
[-C--:B---3--:R-:W-:Y:S03]  /*55f0*/  HMMA.16816.F32 R84, R152, R148.reuse, R84 ;  /* 0x000000949854723c */ /* 0x088fe60000001854 */
        /* <DEDUP_REMOVED lines=14> */
[----:B------:R2:W-:Y:S01]  /*56e0*/  REDG.E.ADD.F32.FTZ.RN.STRONG.GPU desc[UR18][R224.64], R4 ;  /* 0x00000004e00079a6 */ /* 0x0005e2000c12f312 */
[C---:B------:R-:W-:Y:S03]  /*56f0*/  LEA.HI.X.SX32 R151, R232.reuse, R169, 0x5, P0 ;  /* 0x000000a9e8977211 */ /* 0x040fe600000f2eff */
[----:B------:R3:W-:Y:S04]  /*5700*/  REDG.E.ADD.F32.FTZ.RN.STRONG.GPU desc[UR18][R234.64], R5 ;  /* 0x00000005ea0079a6 */ /* 0x0007e8000c12f312 */
[----:B------:R4:W-:Y:S04]  /*5710*/  REDG.E.ADD.F32.FTZ.RN.STRONG.GPU desc[UR18][R236.64], R6 ;  /* 0x00000006ec0079a6 */ /* 0x0009e8000c12f312 */
[----:B------:R4:W-:Y:S04]  /*5720*/  REDG.E.ADD.F32.FTZ.RN.STRONG.GPU desc[UR18][R238.64], R7 ;  /* 0x00000007ee0079a6 */ /* 0x0009e8000c12f312 */
[----:B------:R4:W-:Y:S04]  /*5730*/  REDG.E.ADD.F32.FTZ.RN.STRONG.GPU desc[UR18][R172.64], R8 ;  /* 0x00000008ac0079a6 */ /* 0x0009e8000c12f312 */
[----:B------:R4:W-:Y:S01]  /*5740*/  REDG.E.ADD.F32.FTZ.RN.STRONG.GPU desc[UR18][R174.64], R9 ;  /* 0x00000009ae0079a6 */ /* 0x0009e2000c12f312 */
[C---:B-1----:R-:W-:Y:S03]  /*5750*/  IMAD.WIDE R154, R232.reuse, -0xc0, R150 ;  /* 0xffffff40e89a7825 */ /* 0x042fe600078e0296 */
[----:B------:R1:W-:Y:S01]  /*5760*/  REDG.E.ADD.F32.FTZ.RN.STRONG.GPU desc[UR18][R240.64], R10 ;  /* 0x0000000af00079a6 */ /* 0x0003e2000c12f312 */
[C---:B------:R-:W-:Y:S03]  /*5770*/  LEA R152, P0, R232.reuse, R154, 0x5 ;  /* 0x0000009ae8987211 */ /* 0x040fe600078028ff */
[----:B------:R1:W-:Y:S01]  /*5780*/  REDG.E.ADD.F32.FTZ.RN.STRONG.GPU desc[UR18][R242.64], R11 ;  /* 0x0000000bf20079a6 */ /* 0x0003e2000c12f312 */
[C---:B------:R-:W-:Y:S03]  /*5790*/  LEA.HI.X.SX32 R153, R232.reuse, R155, 0x5, P0 ;  /* 0x0000009be8997211 */ /* 0x040fe600000f2eff */
[----:B------:R-:W-:Y:S01]  /*57a0*/  REDG.E.ADD.F32.FTZ.RN.STRONG.GPU desc[UR18][R224.64+0x80], R16 ;  /* 0x00008010e00079a6 */ /* 0x000fe2000c12f312 */
[C---:B--2---:R-:W-:Y:S03]  /*57b0*/  LEA R4, P0, R232.reuse, R152, 0x5 ;  /* 0x00000098e8047211 */ /* 0x044fe600078028ff */
[----:B------:R2:W-:Y:S01]  /*57c0*/  REDG.E.ADD.F32.FTZ.RN.STRONG.GPU desc[UR18][R244.64+0x80], R17 ;  /* 0x00008011f40079a6 */ /* 0x0005e2000c12f312 */
[C---:B---3--:R-:W-:Y:S02]  /*57d0*/  LEA.HI.X.SX32 R5, R232.reuse, R153, 0x5, P0 ;  /* 0x00000099e8057211 */ /* 0x048fe400000f2eff */
[C---:B------:R-:W-:Y:S01]  /*57e0*/  LEA R234, P0, R232.reuse, R4, 0x5 ;  /* 0x00000004e8ea7211 */ /* 0x040fe200078028ff */
[----:B------:R3:W-:Y:S03]  /*57f0*/  REDG.E.ADD.F32.FTZ.RN.STRONG.GPU desc[UR18][R246.64+0x80], R18 ;  /* 0x00008012f60079a6 */ /* 0x0007e6000c12f312 */
[C---:B------:R-:W-:Y:S01]  /*5800*/  LEA.HI.X.SX32 R235, R232.reuse, R5, 0x5, P0 ;  /* 0x00000005e8eb7211 */ /* 0x040fe200000f2eff */
[----:B------:R3:W-:Y:S01]  /*5810*/  REDG.E.ADD.F32.FTZ.RN.STRONG.GPU desc[UR18][R160.64+0x80], R19 ;  /* 0x00008013a00079a6 */ /* 0x0007e2000c12f312 */
[C---:B----4-:R-:W-:Y:S03]  /*5820*/  LEA R236, P0, R232.reuse, R234, 0x5 ;  /* 0x000000eae8ec7211 */ /* 0x050fe600078028ff */
        /* <DEDUP_REMOVED lines=30> */
[C---:B--2---:R-:W-:Y:S03]  /*5a10*/  LEA R244, P0, R232.reuse, R242, 0x5 ;  /* 0x000000f2e8f47211 */ /* 0x044fe600078028ff */
[----:B------:R1:W-:Y:S01]  /*5a20*/  REDG.E.ADD.F32.FTZ.RN.STRONG.GPU desc[UR18][R152.64+0x180], R82 ;  /* 0x00018052980079a6 */ /* 0x0003e2000c12f312 */
        /* <DEDUP_REMOVED lines=22> */
[C---:B-1----:R-:W-:Y:S03]  /*5b90*/  LEA R152, P0, R232.reuse, R158, 0x5 ;  /* 0x0000009ee8987211 */ /* 0x042fe600078028ff */
[----:B------:R-:W-:Y:S01]  /*5ba0*/  REDG.E.ADD.F32.FTZ.RN.STRONG.GPU desc[UR18][R10.64+0x200], R89 ;  /* 0x000200590a0079a6 */ /* 0x000fe2000c12f312 */
[----:B------:R-:W-:Y:S03]  /*5bb0*/  LEA.HI.X.SX32 R153, R232, R159, 0x5, P0 ;  /* 0x0000009fe8997211 */ /* 0x000fe600000f2eff */
[----:B------:R-:W-:Y:S04]  /*5bc0*/  LDSM.16.MT88.4 R4, [R183+-0x2000] ;  /* 0xffe00000b704783b */ /* 0x000fe80000004200 */
[----:B------:R-:W1:Y:S04]  /*5bd0*/  LDSM.16.MT88.4 R8, [R179] ;  /* 0x00000000b308783b */ /* 0x000e680000004200 */
[----:B------:R-:W2:Y:S04]  /*5be0*/  LDSM.16.MT88.4 R12, [R182+-0x2000] ;  /* 0xffe00000b60c783b */ /* 0x000ea80000004200 */
        /* <DEDUP_REMOVED lines=8> */
[-C--:B-1----:R-:W-:Y:S03]  /*5c70*/  HMMA.16816.F32 R100, R4, R8.reuse, R100 ;  /* 0x000000080464723c */ /* 0x082fe60000001864 */
[----:B------:R-:W1:Y:S04]  /*5c80*/  LDSM.16.MT88.4 R80, [R182+-0x1800] ;  /* 0xffe80000b650783b */ /* 0x000e680000004200 */
[----:B------:R-:W1:Y:S01]  /*5c90*/  LDSM.16.MT88.4 R84, [R179+0x2800] ;  /* 0x00280000b354783b */ /* 0x000e620000004200 */
[C---:B--2---:R-:W-:Y:S03]  /*5ca0*/  HMMA.16816.F32 R104, R12.reuse, R8, R104 ;  /* 0x000000080c68723c */ /* 0x044fe60000001868 */
[----:B------:R-:W-:Y:S04]  /*5cb0*/  LDSM.16.MT88.4 R88, [R179+0x1800] ;  /* 0x00180000b358783b */ /* 0x000fe80000004200 */
[----:B------:R-:W-:Y:S01]  /*5cc0*/  LDSM.16.MT88.4 R148, [R179+0x5800] ;  /* 0x00580000b394783b */ /* 0x000fe20000004200 */
[-C--:B------:R-:W-:Y:S03]  /*5cd0*/  HMMA.16816.F32 R108, R12, R10.reuse, R108 ;  /* 0x0000000a0c6c723c */ /* 0x080fe6000000186c */
[----:B------:R-:W-:Y:S04]  /*5ce0*/  REDG.E.ADD.F32.FTZ.RN.STRONG.GPU desc[UR18][R246.64+0x280], R98 ;  /* 0x00028062f60079a6 */ /* 0x000fe8000c12f312 */
[----:B------:R-:W-:Y:S01]  /*5cf0*/  REDG.E.ADD.F32.FTZ.RN.STRONG.GPU desc[UR18][R160.64+0x280], R99 ;  /* 0x00028063a00079a6 */ /* 0x000fe2000c12f312 */
[C---:B------:R-:W-:Y:S03]  /*5d00*/  HMMA.16816.F32 R112, R4.reuse, R10, R112 ;  /* 0x0000000a0470723c */ /* 0x040fe60000001870 */
[----:B------:R-:W2:Y:S04]  /*5d10*/  LDSM.16.MT88.4 R8, [R179+0x4800] ;  /* 0x00480000b308783b */ /* 0x000ea80000004200 */
        /* <DEDUP_REMOVED lines=71> */
[----:B------:R-:W-:Y:S01]  /*6190*/  ISETP.NE.AND P1, PT, R221, -0x1, PT ;  /* 0xffffffffdd00780c */ /* 0x000fe20003f25270 */
[----:B------:R-:W2:Y:S01]  /*61a0*/  S2R R8, SR_CTAID.Y ;  /* 0x0000000000087919 */ /* 0x000ea20000002600 */
[----:B------:R-:W-:Y:S02]  /*61b0*/  F2FP.F16.F32.PACK_AB R21, R21, R20 ;  /* 0x000000141515723e */ /* 0x000fe400000000ff */
[----:B------:R-:W-:Y:S02]  /*61c0*/  F2FP.F16.F32.PACK_AB R23, R23, R22 ;  /* 0x000000161717723e */ /* 0x000fe400000000ff */
[----:B------:R-:W-:Y:S02]  /*61d0*/  F2FP.F16.F32.PACK_AB R32, R33, R32 ;  /* 0x000000202120723e */ /* 0x000fe400000000ff */
[----:B------:R-:W-:-:S02]  /*61e0*/  F2FP.F16.F32.PACK_AB R34, R35, R34 ;  /* 0x000000222322723e */ /* 0x000fc400000000ff */
[----:B------:R-:W-:Y:S01]  /*61f0*/  F2FP.F16.F32.PACK_AB R25, R25, R24 ;  /* 0x000000181919723e */ /* 0x000fe200000000ff */
[----:B------:R-:W-:Y:S01]  /*6200*/  @P0 VIADD R3, R200, 0xffffffc0 ;  /* 0xffffffc0c8030836 */ /* 0x000fe20000000000 */
[----:B------:R-:W-:Y:S01]  /*6210*/  F2FP.F16.F32.PACK_AB R27, R27, R26 ;  /* 0x0000001a1b1b723e */ /* 0x000fe200000000ff */
[----:B------:R-:W3:Y:S01]  /*6220*/  @P1 LDC.64 R4, c[0x0][0x5c0] ;  /* 0x00017000ff041b82 */ /* 0x000ee20000000a00 */
        /* <DEDUP_REMOVED lines=138> */
[----:B---3--:R-:W-:-:S03]  /*6ad0*/  @P1 IMAD R44, R47, R5, RZ ;  /* 0x000000052f2c1224 */ /* 0x008fc600078e02ff */
[----:B------:R4:W-:Y:S01]  /*6ae0*/  STS [R200+0xb400], R59 ;  /* 0x00b4003bc8007388 */ /* 0x0009e20000000800 */
[----:B-1----:R-:W-:-:S03]  /*6af0*/  @P1 IMAD.WIDE.U32 R46, R47, R4, RZ ;  /* 0x000000042f2e1225 */ /* 0x002fc600078e00ff */
[----:B------:R4:W-:Y:S02]  /*6b00*/  STS [R3+0xb000], R60 ;  /* 0x00b0003c03007388 */ /* 0x0009e40000000800 */
[----:B------:R-:W-:Y:S02]  /*6b10*/  @P1 IADD3 R44, PT, PT, R47, R44, RZ ;  /* 0x0000002c2f2c1210 */ /* 0x000fe40007ffe0ff */
[----:B------:R4:W-:Y:S01]  /*6b20*/  STS [R3+0xb400], R62 ;  /* 0x00b4003e03007388 */ /* 0x0009e20000000800 */
[----:B--2---:R-:W-:Y:S05]  /*6b30*/  @P1 BRA `(.L_x_1982) ;  /* 0x0000000000241947 */ /* 0x004fea0003800000 */
[----:B------:R-:W1:Y:S01]  /*6b40*/  LDC.64 R4, c[0x0][0x5c0] ;  /* 0x00017000ff047b82 */ /* 0x000e620000000a00 */
[----:B----4-:R-:W-:-:S07]  /*6b50*/  SHF.R.S32.HI R3, RZ, 0x1f, R220 ;  /* 0x0000001fff037819 */ /* 0x010fce00000114dc */
[----:B------:R-:W2:Y:S01]  /*6b60*/  LDC.64 R6, c[0x0][0x5a8] ;  /* 0x00016a00ff067b82 */ /* 0x000ea20000000a00 */
[-C--:B-1----:R-:W-:Y:S02]  /*6b70*/  IMAD R3, R3, R4.reuse, RZ ;  /* 0x0000000403037224 */ /* 0x082fe400078e02ff */
[----:B------:R-:W-:-:S04]  /*6b80*/  IMAD.WIDE.U32 R10, R220, R4, RZ ;  /* 0x00000004dc0a7225 */ /* 0x000fc800078e00ff */
[----:B------:R-:W-:-:S05]  /*6b90*/  IMAD R3, R220, R5, R3 ;  /* 0x00000005dc037224 */ /* 0x000fca00078e0203 */
[----:B------:R-:W-:-:S03]  /*6ba0*/  IADD3 R11, PT, PT, R11, R3, RZ ;  /* 0x000000030b0b7210 */ /* 0x000fc60007ffe0ff */
[----:B--2---:R-:W-:-:S04]  /*6bb0*/  IMAD.WIDE.U32 R46, R8, R6, R10 ;  /* 0x00000006082e7225 */ /* 0x004fc800078e000a */
[----:B------:R-:W-:Y:S02]  /*6bc0*/  IMAD R44, R8, R7, R47 ;  /* 0x00000007082c7224 */ /* 0x000fe400078e022f */
.L_x_1982:
[----:B------:R-:W-:Y:S05]  /*6bd0*/  @P0 BRA `(.L_x_1983) ;  /* 0x0000000000280947 */ /* 0x000fea0003800000 */
[----:B------:R-:W1:Y:S01]  /*6be0*/  LDCU.64 UR6, c[0x0][0x5c8] ;  /* 0x0000b900ff0677ac */ /* 0x000e620008000a00 */
[----:B----4-:R-:W-:Y:S01]  /*6bf0*/  SHF.R.S32.HI R3, RZ, 0x1f, R220 ;  /* 0x0000001fff037819 */ /* 0x010fe200000114dc */
        /* <DEDUP_REMOVED lines=8> */
.L_x_1983:
[----:B------:R-:W1:Y:S01]  /*6c80*/  LDCU.64 UR6, c[0x0][0x5c8] ;  /* 0x0000b900ff0677ac */ /* 0x000e620008000a00 */
[----:B------:R-:W-:-:S05]  /*6c90*/  IADD3 R56, PT, PT, R220, R221, RZ ;  /* 0x000000dddc387210 */ /* 0x000fca0007ffe0ff */
[C---:B-1----:R-:W-:Y:S02]  /*6ca0*/  IMAD R6, R56.reuse, UR7, RZ ;  /* 0x0000000738067c24 */ /* 0x042fe4000f8e02ff */
[----:B----4-:R-:W-:-:S05]  /*6cb0*/  IMAD.WIDE.U32 R56, R56, UR6, RZ ;  /* 0x0000000638387c25 */ /* 0x010fca000f8e00ff */
[----:B------:R-:W-:-:S07]  /*6cc0*/  IADD3 R6, PT, PT, R57, R6, RZ ;  /* 0x0000000639067210 */ /* 0x000fce0007ffe0ff */
.L_x_1984:
        /* <DEDUP_REMOVED lines=40> */
.L_x_1986:
[----:B------:R-:W-:Y:S05]  /*6f50*/  BSYNC.RECONVERGENT B0 ;  /* 0x0000000000007941 */ /* 0x000fea0003800200 */
.L_x_1985:
        /* <DEDUP_REMOVED lines=14> */
.L_x_1988:
[----:B------:R-:W-:Y:S05]  /*7040*/  BSYNC.RECONVERGENT B0 ;  /* 0x0000000000007941 */ /* 0x000fea0003800200 */
.L_x_1987:
[----:B------:R-:W-:Y:S01]  /*7050*/  MOV R205, RZ ;  /* 0x000000ff00cd7202 */ /* 0x000fe20000000f00 */
[----:B------:R-:W2:Y:S01]  /*7060*/  LDCU.64 UR4, c[0x0][0x5e0] ;  /* 0x0000bc00ff0477ac */ /* 0x000ea20008000a00 */
[----:B---3--:R-:W-:Y:S01]  /*7070*/  IMAD R4, R7, UR6, RZ ;  /* 0x0000000607047c24 */ /* 0x008fe2000f8e02ff */
        /* <DEDUP_REMOVED lines=15> */
[----:B-1----:R2:W-:Y:S04]  /*7170*/  STG.E.128 desc[UR18][R34.64], R28 ;  /* 0x0000001c22007986 */ /* 0x0025e8000c101d12 */
[----:B------:R2:W-:Y:S04]  /*7180*/  STG.E.128 desc[UR18][R34.64+0x80], R20 ;  /* 0x0000801422007986 */ /* 0x0005e8000c101d12 */
[----:B------:R2:W-:Y:S02]  /*7190*/  STG.E.128 desc[UR18][R34.64+0x100], R12 ;  /* 0x0001000c22007986 */ /* 0x0005e4000c101d12 */
.L_x_1990:
[----:B------:R-:W-:Y:S05]  /*71a0*/  BSYNC.RECONVERGENT B0 ;  /* 0x0000000000007941 */ /* 0x000fea0003800200 */
.L_x_1989:
[----:B------:R-:W-:Y:S05]  /*71b0*/  @P2 BRA `(.L_x_1976) ;  /* 0x0000000000302947 */ /* 0x000fea0003800000 */
[----:B------:R-:W3:Y:S01]  /*71c0*/  LDCU.64 UR4, c[0x0][0x568] ;  /* 0x0000ad00ff0477ac */ /* 0x000ee20008000a00 */
[----:B------:R-:W-:Y:S01]  /*71d0*/  MOV R4, R6 ;  /* 0x0000000600047202 */ /* 0x000fe20000000f00 */
        /* <DEDUP_REMOVED lines=10> */
.L_x_1976:
[----:B------:R-:W-:Y:S05]  /*7280*/  BSYNC.RECONVERGENT B1 ;  /* 0x0000000000017941 */ /* 0x000fea0003800200 */
.L_x_1954:
        /* <DEDUP_REMOVED lines=11> */
.L_x_1992:
        /* <DEDUP_REMOVED lines=12> */
.L_x_2189:


//--------------------- .text._ZN5flash44flash_bwd_dq_dk_dv_loop_seqk_parallel_kernelI23Flash_bwd_kernel_traitsILi192ELi64ELi64ELi8ELi4ELi2ELi2ELb0ELb0EN7cutlass6half_tE19Flash_kernel_traitsILi192ELi64ELi64ELi8ES3_EELb1ELb0ELb1ELb1ELb0ELb0ELb0EEEvNS_16Flash_bwd_paramsE --------------------------
	.section	.text._ZN5flash44flash_bwd_dq_dk_dv_loop_seqk_parallel_kernelI23Flash_bwd_kernel_traitsILi192ELi64ELi64ELi8ELi4ELi2ELi2ELb0ELb0EN7cutlass6half_tE19Flash_kernel_traitsILi192ELi64ELi64ELi8ES3_EELb1ELb0ELb1ELb1ELb0ELb0ELb0EEEvNS_16Flash_bwd_paramsE,"ax",@progbits
	.align	128
        .global         _ZN5flash44flash_bwd_dq_dk_dv_loop_seqk_parallel_kernelI23Flash_bwd_kernel_traitsILi192ELi64ELi64ELi8ELi4ELi2ELi2ELb0ELb0EN7cutlass6half_tE19Flash_kernel_traitsILi192ELi64ELi64ELi8ES3_EELb1ELb0ELb1ELb1ELb0ELb0ELb0EEEvNS_16Flash_bwd_paramsE
        .type           _ZN5flash44flash_bwd_dq_dk_dv_loop_seqk_parallel_kernelI23Flash_bwd_kernel_traitsILi192ELi64ELi64ELi8ELi4ELi2ELi2ELb0ELb0EN7cutlass6half_tE19Flash_kernel_traitsILi192ELi64ELi64ELi8ES3_EELb1ELb0ELb1ELb1ELb0ELb0ELb0EEEvNS_16Flash_bwd_paramsE,@function
        .size           _ZN5flash44flash_bwd_dq_dk_dv_loop_seqk_parallel_kernelI23Flash_bwd_kernel_traitsILi192ELi64ELi64ELi8ELi4ELi2ELi2ELb0ELb0EN7cutlass6half_tE19Flash_kernel_traitsILi192ELi64ELi64ELi8ES3_EELb1ELb0ELb1ELb1ELb0ELb0ELb0EEEvNS_16Flash_bwd_paramsE,(.L_x_2190 - _ZN5flash44flash_bwd_dq_dk_dv_loop_seqk_parallel_kernelI23Flash_bwd_kernel_traitsILi192ELi64ELi64ELi8ELi4ELi2ELi2ELb0ELb0EN7cutlass6half_tE19Flash_kernel_traitsILi192ELi64ELi64ELi8ES3_EELb1ELb0ELb1ELb1ELb0ELb0ELb0EEEvNS_16Flash_bwd_paramsE)
        .other          _ZN5flash44flash_bwd_dq_dk_dv_loop_seqk_parallel_kernelI23Flash_bwd_kernel_traitsILi192ELi64ELi64ELi8ELi4ELi2ELi2ELb0ELb0EN7cutlass6half_tE19Flash_kernel_traitsILi192ELi64ELi64ELi8ES3_EELb1ELb0ELb1ELb1ELb0ELb0ELb0EEEvNS_16Flash_bwd_paramsE,@"STO_CUDA_ENTRY STV_DEFAULT"
_ZN5flash44flash_bwd_dq_dk_dv_loop_seqk_parallel_kernelI23Flash_bwd_kernel_traitsILi192ELi64ELi64ELi8ELi4ELi2ELi2ELb0ELb0EN7cutlass6half_tE19Flash_kernel_traitsILi192ELi64ELi64ELi8ES3_EELb1ELb0ELb1ELb1ELb0ELb0ELb0EEEvNS_16Flash_bwd_paramsE:
.text._ZN5flash44flash_bwd_dq_dk_dv_loop_seqk_parallel_kernelI23Flash_bwd_kernel_traitsILi192ELi64ELi64ELi8ELi4ELi2ELi2ELb0ELb0EN7cutlass6half_tE19Flash_kernel_traitsILi192ELi64ELi64ELi8ES3_EELb1ELb0ELb1ELb1ELb0ELb0ELb0EEEvNS_16Flash_bwd_paramsE:
        /* <DEDUP_REMOVED lines=33> */
[--C-:B------:R-:W-:Y:S01]  /*0210*/  LOP3.LUT R9, R9, 0x3800, R2.reuse, 0xf8, !PT ;  /* 0x0000380009097812 */ /* 0x100fe200078ef802 */
[----:B------:R-:W-:Y:S01]  /*0220*/  UIADD3 UR5, UPT, UPT, UR6, 0x20000, URZ ;  /* 0x0002000006057890 */ /* 0x000fe2000fffe0ff */
[----:B------:R-:W-:Y:S01]  /*0230*/  LOP3.LUT R202, R5, 0x1c0, R2, 0xf8, !PT ;  /* 0x000001c005ca7812 */ /* 0x000fe200078ef802 */
[----:B------:R-:W-:Y:S01]  /*0240*/  UIADD3 UR4, UPT, UPT, UR6, 0x12000, URZ ;  /* 0x0001200006047890 */ /* 0x000fe2000fffe0ff */
[----:B------:R-:W-:Y:S02]  /*0250*/  LOP3.LUT R2, R2, 0x1c0, RZ, 0xc0, !PT ;  /* 0x000001c002027812 */ /* 0x000fe400078ec0ff */
[----:B------:R-:W-:Y:S02]  /*0260*/  SHF.R.U32.HI R10, RZ, 0x1, R192 ;  /* 0x00000001ff0a7819 */ /* 0x000fe400000116c0 */
[C---:B------:R-:W-:Y:S02]  /*0270*/  LOP3.LUT R3, R4.reuse, 0xc00, RZ, 0xc0, !PT ;  /* 0x00000c0004037812 */ /* 0x040fe400078ec0ff */
[----:B------:R-:W-:-:S02]  /*0280*/  LOP3.LUT R5, R4, 0x400, RZ, 0xc0, !PT ;  /* 0x0000040004057812 */ /* 0x000fc400078ec0ff */
[----:B------:R-:W-:Y:S02]  /*0290*/  LOP3.LUT R201, R2, 0x18, R195, 0xf8, !PT ;  /* 0x0000001802c97812 */ /* 0x000fe400078ef8c3 */
[----:B------:R-:W-:Y:S02]  /*02a0*/  LOP3.LUT R191, R10, 0x30, RZ, 0xc0, !PT ;  /* 0x000000300abf7812 */ /* 0x000fe400078ec0ff */
[--C-:B------:R-:W-:Y:S02]  /*02b0*/  LOP3.LUT R3, R3, 0x6, R6.reuse, 0xf8, !PT ;  /* 0x0000000603037812 */ /* 0x100fe400078ef806 */
[--C-:B------:R-:W-:Y:S02]  /*02c0*/  LOP3.LUT R2, R5, 0x6, R6.reuse, 0xf8, !PT ;  /* 0x0000000605027812 */ /* 0x100fe400078ef806 */
[----:B------:R-:W-:Y:S02]  /*02d0*/  LOP3.LUT R201, R201, 0x38, R6, 0x78, !PT ;  /* 0x00000038c9c97812 */ /* 0x000fe400078e7806 */
[----:B------:R-:W-:Y:S01]  /*02e0*/  LOP3.LUT R191, R191, 0x7, R0, 0xf8, !PT ;  /* 0x00000007bfbf7812 */ /* 0x000fe200078ef800 */
[----:B------:R-:W-:Y:S01]  /*02f0*/  IMAD.SHL.U32 R0, R192, 0x40, RZ ;  /* 0x00000040c0007824 */ /* 0x000fe200078e00ff */
[----:B------:R-:W-:-:S02]  /*0300*/  LOP3.LUT R6, R6, 0x20, RZ, 0xc0, !PT ;  /* 0x0000002006067812 */ /* 0x000fc400078ec0ff */
[----:B------:R-:W-:Y:S02]  /*0310*/  LOP3.LUT R202, R3, R202, RZ, 0xfc, !PT ;  /* 0x000000ca03ca7212 */ /* 0x000fe400078efcff */
[----:B------:R-:W-:Y:S02]  /*0320*/  LOP3.LUT R7, R6, 0x18, R195, 0xf8, !PT ;  /* 0x0000001806077812 */ /* 0x000fe400078ef8c3 */
[----:B------:R-:W-:Y:S02]  /*0330*/  LOP3.LUT R8, R0, 0x1c0, RZ, 0xc0, !PT ;  /* 0x000001c000087812 */ /* 0x000fe400078ec0ff */
[----:B------:R-:W-:Y:S02]  /*0340*/  LOP3.LUT R3, R10, 0x10, RZ, 0xc0, !PT ;  /* 0x000000100a037812 */ /* 0x000fe400078ec0ff */
[----:B------:R-:W-:Y:S02]  /*0350*/  LOP3.LUT R201, R2, R201, RZ, 0xfc, !PT ;  /* 0x000000c902c97212 */ /* 0x000fe400078efcff */
[----:B------:R-:W-:-:S02]  /*0360*/  LOP3.LUT R2, R7, 0x1c0, R0, 0xf8, !PT ;  /* 0x000001c007027812 */ /* 0x000fc400078ef800 */
[--C-:B------:R-:W-:Y:S02]  /*0370*/  LOP3.LUT R5, R8, 0x38, R193.reuse, 0xf8, !PT ;  /* 0x0000003808057812 */ /* 0x100fe400078ef8c1 */
[----:B------:R-:W-:Y:S02]  /*0380*/  LOP3.LUT R8, R3, 0x8, R192, 0xf8, !PT ;  /* 0x0000000803087812 */ /* 0x000fe400078ef8c0 */
[----:B------:R-:W-:Y:S02]  /*0390*/  LOP3.LUT R185, R2, 0x38, R193, 0x78, !PT ;  /* 0x0000003802b97812 */ /* 0x000fe400078e78c1 */
[C---:B------:R-:W-:Y:S02]  /*03a0*/  LOP3.LUT R3, R5.reuse, 0x8, R10, 0x78, !PT ;  /* 0x0000000805037812 */ /* 0x040fe400078e780a */
[----:B------:R-:W-:Y:S02]  /*03b0*/  LOP3.LUT R181, R8, R5, RZ, 0x3c, !PT ;  /* 0x0000000508b57212 */ /* 0x000fe400078e3cff */
[----:B------:R-:W-:-:S02]  /*03c0*/  LOP3.LUT R184, R5, 0x8, R192, 0x78, !PT ;  /* 0x0000000805b87812 */ /* 0x000fc400078e78c0 */
[----:B------:R-:W-:Y:S02]  /*03d0*/  LOP3.LUT R5, R0, 0x200, RZ, 0xc0, !PT ;  /* 0x0000020000057812 */ /* 0x000fe400078ec0ff */
[----:B--2---:R-:W-:Y:S02]  /*03e0*/  LEA R198, P0, R189, R198, 0x2 ;  /* 0x000000c6bdc67211 */ /* 0x004fe400078010ff */
[----:B------:R-:W-:Y:S02]  /*03f0*/  LOP3.LUT R185, R185, 0x200, R0, 0xf8, !PT ;  /* 0x00000200b9b97812 */ /* 0x000fe400078ef800 */
[----:B------:R-:W1:Y:S01]  /*0400*/  LDC R0, c[0x0][0x438] ;  /* 0x00010e00ff007b82 */ /* 0x000e620000000800 */
[C-C-:B------:R-:W-:Y:S02]  /*0410*/  LOP3.LUT R186, R5.reuse, 0xc00, R4.reuse, 0xf8, !PT ;  /* 0x00000c0005ba7812 */ /* 0x140fe400078ef804 */
[----:B------:R-:W-:Y:S02]  /*0420*/  LOP3.LUT R182, R5, 0x400, R4, 0xf8, !PT ;  /* 0x0000040005b67812 */ /* 0x000fe400078ef804 */
[----:B------:R-:W-:-:S02]  /*0430*/  R2P PR, R192, 0xe ;  /* 0x0000000ec0007804 */ /* 0x000fc40000000000 */
[-C--:B------:R-:W-:Y:S02]  /*0440*/  LOP3.LUT R186, R186, R3.reuse, RZ, 0xfc, !PT ;  /* 0x00000003baba7212 */ /* 0x080fe400078efcff */
[----:B------:R-:W-:Y:S02]  /*0450*/  LOP3.LUT R182, R182, R3, RZ, 0xfc, !PT ;  /* 0x00000003b6b67212 */ /* 0x000fe400078efcff */
[----:B------:R-:W-:Y:S02]  /*0460*/  LOP3.LUT R3, R193, 0x1f8, RZ, 0xc0, !PT ;  /* 0x000001f8c1037812 */ /* 0x000fe400078ec0ff */
[----:B------:R-:W-:Y:S02]  /*0470*/  LEA R202, R202, UR5, 0x1 ;  /* 0x00000005caca7c11 */ /* 0x000fe4000f8e08ff */
[----:B------:R-:W-:Y:S02]  /*0480*/  LOP3.LUT R181, R181, 0x200, R4, 0xf8, !PT ;  /* 0x00000200b5b57812 */ /* 0x000fe400078ef804 */
[----:B------:R-:W-:Y:S01]  /*0490*/  LOP3.LUT R2, R3, 0x38, R192, 0x78, !PT ;  /* 0x0000003803027812 */ /* 0x000fe200078e78c0 */
[C---:B------:R-:W-:Y:S01]  /*04a0*/  VIADD R204, R202.reuse, 0x20 ;  /* 0x00000020cacc7836 */ /* 0x040fe20000000000 */
[C---:B------:R-:W-:Y:S01]  /*04b0*/  SEL R177, R209.reuse, 0xfffffff0, !P1 ;  /* 0xfffffff0d1b17807 */ /* 0x040fe20004800000 */
[----:B------:R-:W-:Y:S01]  /*04c0*/  @P3 VIADD R204, R202, 0xffffffe0 ;  /* 0xffffffe0cacc3836 */ /* 0x000fe20000000000 */
[----:B------:R-:W-:-:S02]  /*04d0*/  SEL R209, R209, 0xfffffff0, !P2 ;  /* 0xfffffff0d1d17807 */ /* 0x000fc40005000000 */
[----:B------:R-:W-:Y:S01]  /*04e0*/  SEL R183, R183, 0xffffffc0, !P2 ;  /* 0xffffffc0b7b77807 */ /* 0x000fe20005000000 */
[----:B------:R-:W-:Y:S01]  /*04f0*/  IMAD.SHL.U32 R177, R177, 0x2, RZ ;  /* 0x00000002b1b17824 */ /* 0x000fe200078e00ff */
[----:B------:R-:W-:Y:S01]  /*0500*/  LEA R181, R181, UR5, 0x1 ;  /* 0x00000005b5b57c11 */ /* 0x000fe2000f8e08ff */
[----:B------:R-:W-:Y:S01]  /*0510*/  IMAD.IADD R224, R202, 0x1, R209 ;  /* 0x00000001cae07824 */ /* 0x000fe200078e02d1 */
[----:B------:R-:W-:Y:S01]  /*0520*/  LEA R182, R182, UR6, 0x1 ;  /* 0x00000006b6b67c11 */ /* 0x000fe2000f8e08ff */
[----:B------:R-:W-:Y:S01]  /*0530*/  IMAD.IADD R209, R209, 0x1, R204 ;  /* 0x00000001d1d17824 */ /* 0x000fe200078e02cc */
[----:B------:R-:W-:Y:S01]  /*0540*/  LOP3.LUT R184, R9, R184, RZ, 0xfc, !PT ;  /* 0x000000b809b87212 */ /* 0x000fe200078efcff */
[----:B------:R-:W-:Y:S01]  /*0550*/  IMAD.IADD R179, R183, 0x1, R181 ;  /* 0x00000001b7b37824 */ /* 0x000fe200078e02b5 */
[----:B------:R-:W-:Y:S01]  /*0560*/  LOP3.LUT R194, R193, 0x38, RZ, 0xc0, !PT ;  /* 0x00000038c1c27812 */ /* 0x000fe200078ec0ff */
[----:B------:R-:W-:Y:S01]  /*0570*/  IMAD.IADD R3, R183, 0x1, R182 ;  /* 0x00000001b7037824 */ /* 0x000fe200078e02b6 */
[----:B------:R-:W-:-:S02]  /*0580*/  LOP3.LUT R203, R2, 0x1e00, R193, 0xf8, !PT ;  /* 0x00001e0002cb7812 */ /* 0x000fc400078ef8c1 */
[----:B------:R-:W-:Y:S02]  /*0590*/  LEA.HI.X R199, R189, R199, RZ, 0x2, P0 ;  /* 0x000000c7bdc77211 */ /* 0x000fe400000f14ff */
[----:B------:R-:W-:Y:S02]  /*05a0*/  SHF.R.U32.HI R192, RZ, 0x5, R192 ;  /* 0x00000005ffc07819 */ /* 0x000fe400000116c0 */
[C---:B------:R-:W-:Y:S02]  /*05b0*/  LOP3.LUT R200, R194.reuse, 0x40, RZ, 0xfc, !PT ;  /* 0x00000040c2c87812 */ /* 0x040fe400078efcff */
[----:B------:R-:W-:Y:S02]  /*05c0*/  LOP3.LUT R197, R194, 0x80, RZ, 0xfc, !PT ;  /* 0x00000080c2c57812 */ /* 0x000fe400078efcff */
[----:B------:R-:W-:Y:S02]  /*05d0*/  LEA R203, R203, UR6, 0x1 ;  /* 0x00000006cbcb7c11 */ /* 0x000fe4000f8e08ff */
[----:B------:R-:W-:-:S02]  /*05e0*/  LEA R201, R201, UR4, 0x1 ;  /* 0x00000004c9c97c11 */ /* 0x000fc4000f8e08ff */
[----:B------:R-:W-:Y:S02]  /*05f0*/  LEA R184, R184, UR4, 0x1 ;  /* 0x00000004b8b87c11 */ /* 0x000fe4000f8e08ff */
[----:B------:R-:W-:Y:S02]  /*0600*/  LEA R186, R186, UR6, 0x1 ;  /* 0x00000006baba7c11 */ /* 0x000fe4000f8e08ff */
[----:B-1-34-:R-:W-:-:S07]  /*0610*/  LEA R185, R185, UR6, 0x1 ;  /* 0x00000006b9b97c11 */ /* 0x01afce000f8e08ff */
.L_x_2058:
[----:B-1----:R-:W1:Y:S01]  /*0620*/  LDC.64 R4, c[0x0][0x478] ;  /* 0x00011e00ff047b82 */ /* 0x002e620000000a00 */
[----:B------:R-:W-:Y:S01]  /*0630*/  ISETP.NE.U32.AND P4, PT, RZ, UR8, PT ;  /* 0x00000008ff007c0c */ /* 0x000fe2000bf85070 */
[----:B------:R-:W-:Y:S02]  /*0640*/  IMAD.SHL.U32 R11, R189, 0x4, RZ ;  /* 0x00000004bd0b7824 */ /* 0x000fe400078e00ff */
        /* <DEDUP_REMOVED lines=41> */
.L_x_1993:
        /* <DEDUP_REMOVED lines=39> */
.L_x_1995:
[----:B------:R-:W2:Y:S01]  /*0b50*/  LDCU.64 UR14, c[0x0][0x3b8] ;  /* 0x00007700ff0e77ac */ /* 0x000ea20008000a00 */
[----:B-1----:R-:W-:-:S05]  /*0b60*/  IADD3 R10, PT, PT, R221, R222, RZ ;  /* 0x000000dedd0a7210 */ /* 0x002fca0007ffe0ff */
[C---:B--2---:R-:W-:Y:S02]  /*0b70*/  IMAD R9, R10.reuse, UR15, RZ ;  /* 0x0000000f0a097c24 */ /* 0x044fe4000f8e02ff */
[----:B------:R-:W-:-:S05]  /*0b80*/  IMAD.WIDE.U32 R10, R10, UR14, RZ ;  /* 0x0000000e0a0a7c25 */ /* 0x000fca000f8e00ff */
[----:B------:R-:W-:Y:S02]  /*0b90*/  IADD3 R9, PT, PT, R11, R9, RZ ;  /* 0x000000090b097210 */ /* 0x000fe40007ffe0ff */
.L_x_1996:
        /* <DEDUP_REMOVED lines=38> */
.L_x_1997:
[----:B------:R-:W1:Y:S01]  /*0e00*/  LDCU.64 UR12, c[0x0][0x3c0] ;  /* 0x00007800ff0c77ac */ /* 0x000e620008000a00 */
[----:B------:R-:W-:-:S05]  /*0e10*/  IADD3 R4, PT, PT, R221, R222, RZ ;  /* 0x000000dedd047210 */ /* 0x000fca0007ffe0ff */
[C---:B-1----:R-:W-:Y:S02]  /*0e20*/  IMAD R11, R4.reuse, UR13, RZ ;  /* 0x0000000d040b7c24 */ /* 0x042fe4000f8e02ff */
[----:B------:R-:W-:-:S05]  /*0e30*/  IMAD.WIDE.U32 R4, R4, UR12, RZ ;  /* 0x0000000c04047c25 */ /* 0x000fca000f8e00ff */
[----:B------:R-:W-:Y:S02]  /*0e40*/  IADD3 R11, PT, PT, R5, R11, RZ ;  /* 0x0000000b050b7210 */ /* 0x000fe40007ffe0ff */
[----:B------:R-:W-:-:S07]  /*0e50*/  MOV R12, R4 ;  /* 0x00000004000c7202 */ /* 0x000fce0000000f00 */
.L_x_1998:
        /* <DEDUP_REMOVED lines=27> */
.L_x_1999:
[-C--:B------:R-:W-:Y:S02]  /*1010*/  IMAD R20, R7, R13.reuse, RZ ;  /* 0x0000000d07147224 */ /* 0x080fe400078e02ff */
[----:B------:R-:W-:-:S05]  /*1020*/  IMAD.WIDE.U32 R30, R6, R13, RZ ;  /* 0x0000000d061e7225 */ /* 0x000fca00078e00ff */
[----:B------:R-:W-:Y:S02]  /*1030*/  IADD3 R20, PT, PT, R31, R20, RZ ;  /* 0x000000141f147210 */ /* 0x000fe40007ffe0ff */
.L_x_2000:
        /* <DEDUP_REMOVED lines=20> */
.L_x_2001:
[----:B------:R-:W1:Y:S01]  /*1180*/  LDC R14, c[0x0][0x434] ;  /* 0x00010d00ff0e7b82 */ /* 0x000e620000000800 */
[----:B------:R-:W-:-:S04]  /*1190*/  IMAD R5, R189, UR19, R190 ;  /* 0x00000013bd057c24 */ /* 0x000fc8000f8e02be */
[----:B-1----:R-:W-:-:S03]  /*11a0*/  IMAD R14, R5, R14, RZ ;  /* 0x0000000e050e7224 */ /* 0x002fc600078e02ff */
.L_x_2002:
        /* <DEDUP_REMOVED lines=11> */
.L_x_2003:
[----:B------:R-:W1:Y:S01]  /*1260*/  LDC R18, c[0x0][0x444] ;  /* 0x00011100ff127b82 */ /* 0x000e620000000800 */
[----:B------:R-:W-:-:S04]  /*1270*/  IMAD R5, R189, UR19, R190 ;  /* 0x00000013bd057c24 */ /* 0x000fc8000f8e02be */
[----:B-1----:R-:W-:-:S07]  /*1280*/  IMAD R18, R5, R18, RZ ;  /* 0x0000001205127224 */ /* 0x002fce00078e02ff */
.L_x_2004:
[----:B------:R-:W1:Y:S01]  /*1290*/  LDCU.128 UR4, c[0x0][0x590] ;  /* 0x0000b200ff0477ac */ /* 0x000e620008000c00 */
[----:B------:R-:W2:Y:S01]  /*12a0*/  S2R R13, SR_TID.X ;  /* 0x00000000000d7919 */ /* 0x000ea20000002100 */
[----:B------:R-:W3:Y:S01]  /*12b0*/  LDC.64 R4, c[0x0][0x3b0] ;  /* 0x0000ec00ff047b82 */ /* 0x000ee20000000a00 */
[----:B------:R-:W-:Y:S01]  /*12c0*/  IADD3 R26, P0, PT, R194, R26, RZ ;  /* 0x0000001ac21a7210 */ /* 0x000fe20007f1e0ff */
[----:B------:R-:W4:Y:S01]  /*12d0*/  LDCU.64 UR16, c[0x0][0x570] ;  /* 0x0000ae00ff1077ac */ /* 0x000f220008000a00 */
[----:B------:R-:W-:Y:S01]  /*12e0*/  ISETP.NE.AND P4, PT, RZ, UR10, PT ;  /* 0x0000000aff007c0c */ /* 0x000fe2000bf85270 */
[----:B------:R-:W-:Y:S02]  /*12f0*/  BSSY.RECONVERGENT B1, `(.L_x_1994) ;  /* 0x000079c000017945 */ /* 0x000fe40003800200 */
[----:B------:R-:W-:Y:S01]  /*1300*/  IMAD.X R27, RZ, RZ, R25, P0 ;  /* 0x000000ffff1b7224 */ /* 0x000fe200000e0619 */
[--C-:B------:R-:W-:Y:S01]  /*1310*/  IADD3 R25, P1, P0, R32, R30, R24.reuse ;  /* 0x0000001e20197210 */ /* 0x100fe2000783e018 */
[----:B------:R-:W5:Y:S01]  /*1320*/  LDC.64 R6, c[0x0][0x5f8] ;  /* 0x00017e00ff067b82 */ /* 0x000f620000000a00 */
[----:B------:R-:W-:Y:S01]  /*1330*/  SHF.R.S32.HI R24, RZ, 0x1f, R24 ;  /* 0x0000001fff187819 */ /* 0x000fe20000011418 */
[----:B------:R-:W4:Y:S03]  /*1340*/  LDCU.64 UR10, c[0x0][0x3c8] ;  /* 0x00007900ff0a77ac */ /* 0x000f260008000a00 */
[----:B------:R-:W-:Y:S01]  /*1350*/  IADD3.X R23, PT, PT, R23, R20, R24, P1, P0 ;  /* 0x0000001417177210 */ /* 0x000fe20000fe0418 */
[----:B------:R-:W-:Y:S01]  /*1360*/  IMAD R24, R21, UR19, RZ ;  /* 0x0000001315187c24 */ /* 0x000fe2000f8e02ff */
[----:B------:R-:W-:Y:S01]  /*1370*/  MOV R21, RZ ;  /* 0x000000ff00157202 */ /* 0x000fe20000000f00 */
[----:B-1----:R-:W-:Y:S01]  /*1380*/  IMAD R28, R19, UR4, RZ ;  /* 0x00000004131c7c24 */ /* 0x002fe2000f8e02ff */
[----:B------:R-:W1:Y:S01]  /*1390*/  LDC R218, c[0x0][0x508] ;  /* 0x00014200ffda7b82 */ /* 0x000e620000000800 */
[----:B------:R-:W-:Y:S01]  /*13a0*/  IMAD.WIDE.U32 R26, R17, UR4, R26 ;  /* 0x00000004111a7c25 */ /* 0x000fe2000f8e001a */
[----:B------:R-:W-:-:S03]  /*13b0*/  USHF.L.U64.HI UR24, UR4, 0x5, UR5 ;  /* 0x0000000504187899 */ /* 0x000fc60008010205 */
[----:B------:R-:W-:Y:S02]  /*13c0*/  IMAD R28, R17, UR5, R28 ;  /* 0x00000005111c7c24 */ /* 0x000fe4000f8e021c */
[----:B------:R-:W-:Y:S01]  /*13d0*/  IMAD.MOV.U32 R20, RZ, RZ, R194 ;  /* 0x000000ffff147224 */ /* 0x000fe200078e00c2 */
[----:B------:R-:W4:Y:S01]  /*13e0*/  LDC.64 R232, c[0x0][0x420] ;  /* 0x00010800ffe87b82 */ /* 0x000f220000000a00 */
[----:B------:R-:W-:Y:S02]  /*13f0*/  IMAD.IADD R29, R27, 0x1, R28 ;  /* 0x000000011b1d7824 */ /* 0x000fe400078e021c */
[----:B------:R-:W-:Y:S02]  /*1400*/  IMAD.MOV.U32 R28, RZ, RZ, R26 ;  /* 0x000000ffff1c7224 */ /* 0x000fe400078e001a */
[-C--:B---3--:R-:W-:Y:S01]  /*1410*/  IMAD R26, R19, R4.reuse, RZ ;  /* 0x00000004131a7224 */ /* 0x088fe200078e02ff */
[----:B--2---:R-:W-:Y:S01]  /*1420*/  LOP3.LUT R213, R13, 0x1f, RZ, 0xc0, !PT ;  /* 0x0000001f0dd57812 */ /* 0x004fe200078ec0ff */
[----:B------:R-:W-:-:S04]  /*1430*/  IMAD.WIDE.U32 R30, R17, R4, R20 ;  /* 0x00000004111e7225 */ /* 0x000fc800078e0014 */
[----:B------:R-:W-:Y:S01]  /*1440*/  IMAD R17, R17, R5, R26 ;  /* 0x0000000511117224 */ /* 0x000fe200078e021a */
[----:B------:R-:W-:Y:S01]  /*1450*/  IADD3 R26, P3, PT, R22, R30, RZ ;  /* 0x0000001e161a7210 */ /* 0x000fe20007f7e0ff */
[----:B-----5:R-:W-:-:S03]  /*1460*/  IMAD.WIDE.U32 R32, R6, UR18, RZ ;  /* 0x0000001206207c25 */ /* 0x020fc6000f8e00ff */
[----:B------:R-:W-:Y:S01]  /*1470*/  IADD3.X R27, PT, PT, R16, R31, R17, P3, !PT ;  /* 0x0000001f101b7210 */ /* 0x000fe20001ffe411 */
[----:B------:R-:W-:Y:S01]  /*1480*/  IMAD.WIDE.U32 R28, R190, UR6, R28 ;  /* 0x00000006be1c7c25 */ /* 0x000fe2000f8e001c */
[----:B------:R-:W-:Y:S02]  /*1490*/  SEL R19, R32, RZ, P4 ;  /* 0x000000ff20137207 */ /* 0x000fe40002000000 */
[----:B-1----:R-:W-:Y:S01]  /*14a0*/  IADD3 R218, PT, PT, R207, -R218, -R220 ;  /* 0x800000dacfda7210 */ /* 0x002fe20007ffe8dc */
[----:B------:R-:W-:Y:S02]  /*14b0*/  IMAD R6, R192, R24, R213 ;  /* 0x00000018c0067224 */ /* 0x000fe400078e02d5 */
[----:B------:R-:W-:Y:S01]  /*14c0*/  IMAD R29, R190, UR7, R29 ;  /* 0x00000007be1d7c24 */ /* 0x000fe2000f8e021d */
[----:B------:R-:W1:Y:S01]  /*14d0*/  LDCU.64 UR6, c[0x0][0x550] ;  /* 0x0000aa00ff0677ac */ /* 0x000e620008000a00 */
[----:B------:R-:W-:Y:S01]  /*14e0*/  IMAD R7, R7, UR18, R33 ;  /* 0x0000001207077c24 */ /* 0x000fe2000f8e0221 */
[----:B------:R-:W-:Y:S01]  /*14f0*/  IADD3 R19, P1, P0, R6, R25, R19 ;  /* 0x0000001906137210 */ /* 0x000fe2000783e013 */
[----:B----4-:R-:W-:Y:S01]  /*1500*/  IMAD.WIDE.U32 R26, R190, UR10, R26 ;  /* 0x0000000abe1a7c25 */ /* 0x010fe2000f8e001a */
[----:B------:R-:W-:-:S02]  /*1510*/  SHF.R.S32.HI R6, RZ, 0x1f, R6 ;  /* 0x0000001fff067819 */ /* 0x000fc40000011406 */
[----:B------:R-:W-:Y:S01]  /*1520*/  SEL R7, R7, RZ, P4 ;  /* 0x000000ff07077207 */ /* 0x000fe20002000000 */
[----:B------:R-:W-:Y:S01]  /*1530*/  IMAD R25, R190, UR11, R27 ;  /* 0x0000000bbe197c24 */ /* 0x000fe2000f8e021b */
[----:B------:R-:W2:Y:S01]  /*1540*/  LDCU.64 UR10, c[0x0][0x380] ;  /* 0x00007000ff0a77ac */ /* 0x000ea20008000a00 */
[----:B------:R-:W-:Y:S01]  /*1550*/  IMAD.SHL.U32 R24, R24, 0x40, RZ ;  /* 0x0000004018187824 */ /* 0x000fe200078e00ff */
[----:B------:R-:W-:Y:S01]  /*1560*/  IADD3.X R7, PT, PT, R6, R23, R7, P1, P0 ;  /* 0x0000001706077210 */ /* 0x000fe20000fe0407 */
[----:B------:R-:W-:Y:S01]  /*1570*/  VIADD R17, R218, 0xffffffc0 ;  /* 0xffffffc0da117836 */ /* 0x000fe20000000000 */
[----:B------:R-:W3:Y:S01]  /*1580*/  LDC.64 R22, c[0x0][0x5e8] ;  /* 0x00017a00ff167b82 */ /* 0x000ee20000000a00 */
[C---:B------:R-:W-:Y:S01]  /*1590*/  IMAD.WIDE.U32 R28, R195.reuse, UR4, R28 ;  /* 0x00000004c31c7c25 */ /* 0x040fe2000f8e001c */
[C---:B------:R-:W-:Y:S02]  /*15a0*/  IADD3 R16, P0, PT, R24.reuse, R19, RZ ;  /* 0x0000001318107210 */ /* 0x040fe40007f1e0ff */
[----:B------:R-:W-:Y:S01]  /*15b0*/  SHF.R.S32.HI R206, RZ, 0x1f, R17 ;  /* 0x0000001fffce7819 */ /* 0x000fe20000011411 */
[----:B------:R-:W-:Y:S01]  /*15c0*/  IMAD R6, R195, UR5, R29 ;  /* 0x00000005c3067c24 */ /* 0x000fe2000f8e021d */
[----:B------:R-:W-:Y:S01]  /*15d0*/  LEA.HI.X.SX32 R7, R24, R7, 0x1, P0 ;  /* 0x0000000718077211 */ /* 0x000fe200000f0eff */
[----:B------:R-:W-:Y:S01]  /*15e0*/  IMAD.MOV.U32 R24, RZ, RZ, R26 ;  /* 0x000000ffff187224 */ /* 0x000fe200078e001a */
[----:B------:R-:W-:-:S02]  /*15f0*/  LEA.HI R206, R206, R17, RZ, 0x6 ;  /* 0x00000011cece7211 */ /* 0x000fc400078f30ff */
[C---:B-1----:R-:W-:Y:S01]  /*1600*/  LEA R228, P1, R28.reuse, UR6, 0x1 ;  /* 0x000000061ce47c11 */ /* 0x042fe2000f8208ff */
[C---:B------:R-:W-:Y:S01]  /*1610*/  IMAD.WIDE.U32 R24, R195.reuse, R4, R24 ;  /* 0x00000004c3187225 */ /* 0x040fe200078e0018 */
[----:B------:R-:W-:Y:S01]  /*1620*/  SHF.R.S32.HI R206, RZ, 0x6, R206 ;  /* 0x00000006ffce7819 */ /* 0x000fe200000114ce */
[----:B------:R-:W-:Y:S01]  /*1630*/  USHF.L.U32 UR6, UR4, 0x5, URZ ;  /* 0x0000000504067899 */ /* 0x000fe200080006ff */
[----:B------:R-:W-:Y:S01]  /*1640*/  LEA.HI.X R229, R28, UR7, R6, 0x1, P1 ;  /* 0x000000071ce57c11 */ /* 0x000fe200088f0c06 */
[----:B------:R-:W-:Y:S01]  /*1650*/  IMAD R6, R195, R5, R25 ;  /* 0x00000005c3067224 */ /* 0x000fe200078e0219 */
[C---:B--2---:R-:W-:Y:S02]  /*1660*/  LEA R230, P1, R24.reuse, UR10, 0x1 ;  /* 0x0000000a18e67c11 */ /* 0x044fe4000f8208ff */
[----:B------:R-:W-:Y:S02]  /*1670*/  VIMNMX R206, PT, PT, RZ, R206, !PT ;  /* 0x000000ceffce7248 */ /* 0x000fe40007fe0100 */
[----:B------:R-:W-:-:S02]  /*1680*/  LEA.HI.X R231, R24, UR11, R6, 0x1, P1 ;  /* 0x0000000b18e77c11 */ /* 0x000fc400088f0c06 */
[----:B------:R-:W-:Y:S01]  /*1690*/  ISETP.GT.AND P1, PT, R15, R206, PT ;  /* 0x000000ce0f00720c */ /* 0x000fe20003f24270 */
[----:B------:R-:W-:Y:S01]  /*16a0*/  IMAD.SHL.U32 R15, R4, 0x20, RZ ;  /* 0x00000020040f7824 */ /* 0x000fe200078e00ff */
[C---:B------:R-:W-:Y:S02]  /*16b0*/  LEA R226, P0, R16.reuse, UR16, 0x2 ;  /* 0x0000001010e27c11 */ /* 0x040fe4000f8010ff */
[C---:B------:R-:W-:Y:S02]  /*16c0*/  LEA R17, R219.reuse, R18, 0x6 ;  /* 0x00000012db117211 */ /* 0x040fe400078e30ff */
[----:B------:R-:W-:Y:S01]  /*16d0*/  LEA.HI.X R227, R16, UR17, R7, 0x2, P0 ;  /* 0x0000001110e37c11 */ /* 0x000fe200080f1407 */
[----:B------:R-:W-:Y:S01]  /*16e0*/  IMAD R7, R219, 0x40, R14 ;  /* 0x00000040db077824 */ /* 0x000fe200078e020e */
[----:B------:R-:W-:Y:S01]  /*16f0*/  IADD3 R6, P0, PT, R195, 0x20, RZ ;  /* 0x00000020c3067810 */ /* 0x000fe20007f1e0ff */
[----:B---3--:R-:W-:-:S04]  /*1700*/  IMAD.WIDE R210, R17, 0x4, R22 ;  /* 0x0000000411d27825 */ /* 0x008fc800078e0216 */
[----:B------:R-:W-:Y:S01]  /*1710*/  IMAD.WIDE R232, R7, 0x4, R232 ;  /* 0x0000000407e87825 */ /* 0x000fe200078e02e8 */
[----:B------:R-:W-:Y:S02]  /*1720*/  SHF.L.U64.HI R7, R4, 0x5, R5 ;  /* 0x0000000504077819 */ /* 0x000fe40000010205 */
        /* <DEDUP_REMOVED lines=15> */
.L_x_2006:
[----:B------:R-:W1:Y:S01]  /*1820*/  LDCU.64 UR10, c[0x0][0x5c0] ;  /* 0x0000b800ff0a77ac */ /* 0x000e620008000a00 */
[----:B------:R-:W-:-:S05]  /*1830*/  IADD3 R0, PT, PT, R221, R222, RZ ;  /* 0x000000dedd007210 */ /* 0x000fca0007ffe0ff */
[C---:B-1----:R-:W-:Y:S02]  /*1840*/  IMAD R2, R0.reuse, UR11, RZ ;  /* 0x0000000b00027c24 */ /* 0x042fe4000f8e02ff */
[----:B------:R-:W-:-:S05]  /*1850*/  IMAD.WIDE.U32 R10, R0, UR10, RZ ;  /* 0x0000000a000a7c25 */ /* 0x000fca000f8e00ff */
[----:B------:R-:W-:Y:S02]  /*1860*/  IADD3 R0, PT, PT, R11, R2, RZ ;  /* 0x000000020b007210 */ /* 0x000fe40007ffe0ff */
[----:B------:R-:W-:Y:S02]  /*1870*/  MOV R2, R10 ;  /* 0x0000000a00027202 */ /* 0x000fe40000000f00 */
.L_x_2007:
        /* <DEDUP_REMOVED lines=11> */
.L_x_2008:
[----:B------:R-:W1:Y:S01]  /*1930*/  LDCU.64 UR6, c[0x0][0x5c8] ;  /* 0x0000b900ff0677ac */ /* 0x000e620008000a00 */
[----:B------:R-:W-:-:S05]  /*1940*/  IADD3 R221, PT, PT, R221, R222, RZ ;  /* 0x000000dedddd7210 */ /* 0x000fca0007ffe0ff */
[C---:B-1----:R-:W-:Y:S02]  /*1950*/  IMAD R9, R221.reuse, UR7, RZ ;  /* 0x00000007dd097c24 */ /* 0x042fe4000f8e02ff */
[----:B------:R-:W-:-:S05]  /*1960*/  IMAD.WIDE.U32 R10, R221, UR6, RZ ;  /* 0x00000006dd0a7c25 */ /* 0x000fca000f8e00ff */
[----:B------:R-:W-:Y:S02]  /*1970*/  IADD3 R9, PT, PT, R11, R9, RZ ;  /* 0x000000090b097210 */ /* 0x000fe40007ffe0ff */
.L_x_2009:
        /* <DEDUP_REMOVED lines=27> */
.L_x_2011:
[----:B------:R-:W-:Y:S05]  /*1b30*/  BSYNC.RECONVERGENT B0 ;  /* 0x0000000000007941 */ /* 0x000fea0003800200 */
.L_x_2010:
        /* <DEDUP_REMOVED lines=17> */
.L_x_2013:
[----:B------:R-:W-:Y:S05]  /*1c50*/  BSYNC.RECONVERGENT B0 ;  /* 0x0000000000007941 */ /* 0x000fea0003800200 */
.L_x_2012:
        /* <DEDUP_REMOVED lines=24> */
.L_x_2015:
[----:B------:R-:W-:Y:S05]  /*1de0*/  BSYNC.RECONVERGENT B0 ;  /* 0x0000000000007941 */ /* 0x000fea0003800200 */
.L_x_2014:
        /* <DEDUP_REMOVED lines=19> */
.L_x_2005:
        /* <DEDUP_REMOVED lines=28> */
.L_x_2019:
[----:B------:R2:W-:Y:S01]  /*20e0*/  STS.128 [R203+0x10000], RZ ;  /* 0x010000ffcb007388 */ /* 0x0005e20000000c00 */
[----:B------:R-:W-:Y:S05]  /*20f0*/  BRA `(.L_x_2020) ;  /* 0x00000000000c7947 */ /* 0x000fea0003800000 */
.L_x_2018:
[----:B------:R1:W-:Y:S04]  /*2100*/  STS.128 [R203+0xc000], RZ ;  /* 0x00c000ffcb007388 */ /* 0x0003e80000000c00 */
[----:B------:R1:W-:Y:S04]  /*2110*/  STS.128 [R203+0xe000], RZ ;  /* 0x00e000ffcb007388 */ /* 0x0003e80000000c00 */
[----:B------:R1:W-:Y:S02]  /*2120*/  STS.128 [R203+0x10000], RZ ;  /* 0x010000ffcb007388 */ /* 0x0003e40000000c00 */
.L_x_2020:
[----:B------:R-:W-:Y:S05]  /*2130*/  BSYNC.RECONVERGENT B0 ;  /* 0x0000000000007941 */ /* 0x000fea0003800200 */
.L_x_2017:
        /* <DEDUP_REMOVED lines=31> */
.L_x_2023:
[----:B------:R1:W-:Y:S02]  /*2330*/  STS.128 [R203+0x11000], RZ ;  /* 0x011000ffcb007388 */ /* 0x0003e40000000c00 */
.L_x_2022:
[----:B------:R-:W-:Y:S05]  /*2340*/  BSYNC.RECONVERGENT B0 ;  /* 0x0000000000007941 */ /* 0x000fea0003800200 */
.L_x_2021:
        /* <DEDUP_REMOVED lines=23> */
.L_x_2026:
[----:B------:R1:W-:Y:S01]  /*24c0*/  STS.128 [R217+0x4000], RZ ;  /* 0x004000ffd9007388 */ /* 0x0003e20000000c00 */
[----:B------:R-:W-:Y:S05]  /*24d0*/  BRA `(.L_x_2027) ;  /* 0x00000000000c7947 */ /* 0x000fea0003800000 */
.L_x_2025:
[----:B------:R1:W-:Y:S04]  /*24e0*/  STS.128 [R217], RZ ;  /* 0x000000ffd9007388 */ /* 0x0003e80000000c00 */
[----:B------:R1:W-:Y:S04]  /*24f0*/  STS.128 [R217+0x2000], RZ ;  /* 0x002000ffd9007388 */ /* 0x0003e80000000c00 */
[----:B------:R1:W-:Y:S02]  /*2500*/  STS.128 [R217+0x4000], RZ ;  /* 0x004000ffd9007388 */ /* 0x0003e40000000c00 */
.L_x_2027:
[----:B------:R-:W-:Y:S05]  /*2510*/  BSYNC.RECONVERGENT B0 ;  /* 0x0000000000007941 */ /* 0x000fea0003800200 */
.L_x_2024:
        /* <DEDUP_REMOVED lines=27> */
.L_x_2030:
[----:B------:R1:W-:Y:S02]  /*26d0*/  STS.128 [R217+0x5000], RZ ;  /* 0x005000ffd9007388 */ /* 0x0003e40000000c00 */
.L_x_2029:
[----:B------:R-:W-:Y:S05]  /*26e0*/  BSYNC.RECONVERGENT B0 ;  /* 0x0000000000007941 */ /* 0x000fea0003800200 */
.L_x_2028:
        /* <DEDUP_REMOVED lines=8> */
[----:B------:R-:W-:Y:S02]  /*2770*/  IMAD R7, R8, UR14, RZ ;  /* 0x0000000e08077c24 */ /* 0x000fe4000f8e02ff */
[----:B------:R-:W-:-:S04]  /*2780*/  IMAD.WIDE.U32 R16, R208, UR14, R20 ;  /* 0x0000000ed0107c25 */ /* 0x000fc8000f8e0014 */
[C---:B------:R-:W-:Y:S01]  /*2790*/  IMAD R14, R208.reuse, UR15, R7 ;  /* 0x0000000fd00e7c24 */ /* 0x040fe2000f8e0207 */
[----:B------:R-:W-:Y:S01]  /*27a0*/  IADD3 R7, PT, PT, -R208, R220, RZ ;  /* 0x000000dcd0077210 */ /* 0x000fe20007ffe1ff */
[----:B------:R2:W5:Y:S01]  /*27b0*/  @!P0 LDG.E R215, desc[UR20][R18.64+0x20] ;  /* 0x0000201412d78981 */ /* 0x000562000c1e1900 */
[----:B------:R-:W-:Y:S01]  /*27c0*/  IADD3 R16, P0, PT, R10, R16, RZ ;  /* 0x000000100a107210 */ /* 0x000fe20007f1e0ff */
[----:B------:R-:W-:Y:S01]  /*27d0*/  BSSY.RECONVERGENT B0, `(.L_x_2031) ;  /* 0x0000028000007945 */ /* 0x000fe20003800200 */
[----:B------:R-:W-:Y:S02]  /*27e0*/  ISETP.GE.AND P4, PT, R195, R7, PT ;  /* 0x00000007c300720c */ /* 0x000fe40003f86270 */
        /* <DEDUP_REMOVED lines=33> */
.L_x_2033:
[----:B------:R2:W-:Y:S01]  /*2a00*/  STS.128 [R203+0x16000], RZ ;  /* 0x016000ffcb007388 */ /* 0x0005e20000000c00 */
[----:B------:R-:W-:Y:S05]  /*2a10*/  BRA `(.L_x_2034) ;  /* 0x00000000000c7947 */ /* 0x000fea0003800000 */
.L_x_2032:
[----:B------:R1:W-:Y:S04]  /*2a20*/  STS.128 [R203+0x12000], RZ ;  /* 0x012000ffcb007388 */ /* 0x0003e80000000c00 */
[----:B------:R1:W-:Y:S04]  /*2a30*/  STS.128 [R203+0x14000], RZ ;  /* 0x014000ffcb007388 */ /* 0x0003e80000000c00 */
[----:B------:R1:W-:Y:S02]  /*2a40*/  STS.128 [R203+0x16000], RZ ;  /* 0x016000ffcb007388 */ /* 0x0003e40000000c00 */
.L_x_2034:
[----:B------:R-:W-:Y:S05]  /*2a50*/  BSYNC.RECONVERGENT B0 ;  /* 0x0000000000007941 */ /* 0x000fea0003800200 */
.L_x_2031:
        /* <DEDUP_REMOVED lines=34> */
.L_x_2037:
[----:B------:R2:W-:Y:S02]  /*2c80*/  STS.128 [R203+0x17000], RZ ;  /* 0x017000ffcb007388 */ /* 0x0005e40000000c00 */
.L_x_2036:
[----:B------:R-:W-:Y:S05]  /*2c90*/  BSYNC.RECONVERGENT B0 ;  /* 0x0000000000007941 */ /* 0x000fea0003800200 */
.L_x_2035:
        /* <DEDUP_REMOVED lines=39> */
.L_x_2040:
[----:B------:R3:W-:Y:S01]  /*2f10*/  STS.128 [R203+0x1c000], RZ ;  /* 0x01c000ffcb007388 */ /* 0x0007e20000000c00 */
[----:B------:R-:W-:Y:S05]  /*2f20*/  BRA `(.L_x_2041) ;  /* 0x00000000000c7947 */ /* 0x000fea0003800000 */
.L_x_2039:
[----:B------:R3:W-:Y:S04]  /*2f30*/  STS.128 [R203+0x18000], RZ ;  /* 0x018000ffcb007388 */ /* 0x0007e80000000c00 */
[----:B------:R3:W-:Y:S04]  /*2f40*/  STS.128 [R203+0x1a000], RZ ;  /* 0x01a000ffcb007388 */ /* 0x0007e80000000c00 */
[----:B------:R3:W-:Y:S02]  /*2f50*/  STS.128 [R203+0x1c000], RZ ;  /* 0x01c000ffcb007388 */ /* 0x0007e40000000c00 */
.L_x_2041:
[----:B------:R-:W-:Y:S05]  /*2f60*/  BSYNC.RECONVERGENT B0 ;  /* 0x0000000000007941 */ /* 0x000fea0003800200 */
.L_x_2038:
        /* <DEDUP_REMOVED lines=14> */
[C---:B----4-:R-:W-:Y:S02]  /*3050*/  LEA R4, P3, R8.reuse, UR4, 0x1 ;  /* 0x0000000408047c11 */ /* 0x050fe4000f8608ff */
        /* <DEDUP_REMOVED lines=17> */
.L_x_2043:
[----:B------:R-:W-:Y:S05]  /*3170*/  BSYNC.RECONVERGENT B0 ;  /* 0x0000000000007941 */ /* 0x000fea0003800200 */
.L_x_2042:
[----:B------:R-:W3:Y:S01]  /*3180*/  LDCU.64 UR4, c[0x0][0x538] ;  /* 0x0000a700ff0477ac */ /* 0x000ee20008000a00 */
[----:B------:R-:W4:Y:S01]  /*3190*/  LDC.64 R14, c[0x0][0x528] ;  /* 0x00014a00ff0e7b82 */ /* 0x000f220000000a00 */
[----:B------:R-:W0:Y:S01]  /*31a0*/  LDGDEPBAR ;  /* 0x00000000000079af */ /* 0x000e220000000000 */
[----:B------:R-:W1:Y:S01]  /*31b0*/  LDCU UR11, c[0x0][0x590] ;  /* 0x0000b200ff0b77ac */ /* 0x000e620008000800 */
[----:B------:R-:W-:Y:S01]  /*31c0*/  IMAD R2, R189, UR19, R190 ;  /* 0x00000013bd027c24 */ /* 0x000fe2000f8e02be */
[----:B------:R-:W-:Y:S01]  /*31d0*/  SHF.R.U32.HI R205, RZ, 0x2, R13 ;  /* 0x00000002ffcd7819 */ /* 0x000fe2000001160d */
[----:B------:R-:W1:Y:S01]  /*31e0*/  LDCU UR10, c[0x0][0x45c] ;  /* 0x00008b80ff0a77ac */ /* 0x000e620008000800 */
[----:B------:R-:W1:Y:S01]  /*31f0*/  LDCU.U8 UR7, c[0x0][0x4f8] ;  /* 0x00009f00ff0777ac */ /* 0x000e620008000000 */
[----:B---3--:R-:W-:-:S04]  /*3200*/  ISETP.NE.U32.AND P0, PT, RZ, UR4, PT ;  /* 0x00000004ff007c0c */ /* 0x008fc8000bf05070 */
[----:B------:R-:W-:Y:S01]  /*3210*/  ISETP.NE.AND.EX P0, PT, RZ, UR5, PT, P0 ;  /* 0x00000005ff007c0c */ /* 0x000fe2000bf05300 */
[----:B----4-:R-:W3:-:S12]  /*3220*/  LDG.E.64 R8, desc[UR20][R14.64+0x8] ;  /* 0x000008140e087981 */ /* 0x010ed8000c1e1b00 */
[----:B------:R-:W-:Y:S01]  /*3230*/  VOTEU.ANY UP0, P0 ;  /* 0x0000000000ff7886 */ /* 0x000fe20000000100 */
[----:B------:R-:W-:-:S13]  /*3240*/  PLOP3.LUT P0, PT, PT, PT, UP0, 0x80, 0x8 ;  /* 0x000000000008781c */ /* 0x000fda0003f0f008 */
[----:B--2---:R-:W2:Y:S01]  /*3250*/  @P0 LDC.64 R4, c[0x0][0x540] ;  /* 0x00015000ff040b82 */ /* 0x004ea20000000a00 */
[----:B------:R-:W-:Y:S02]  /*3260*/  @P0 IMAD.MOV.U32 R6, RZ, RZ, R190 ;  /* 0x000000ffff060224 */ /* 0x000fe400078e00be */
[----:B------:R-:W-:-:S05]  /*3270*/  @P0 IMAD.MOV.U32 R7, RZ, RZ, RZ ;  /* 0x000000ffff070224 */ /* 0x000fca00078e00ff */
[----:B-1----:R-:W1:Y:S01]  /*3280*/  @P0 LDC R10, c[0x0][0x458] ;  /* 0x00011600ff0a0b82 */ /* 0x002e620000000800 */
[----:B--2---:R-:W-:-:S04]  /*3290*/  @P0 IMAD.WIDE.U32 R6, R189, R4, R6 ;  /* 0x00000004bd060225 */ /* 0x004fc800078e0006 */
[----:B------:R-:W-:Y:S01]  /*32a0*/  @P0 IMAD R5, R189, R5, R7 ;  /* 0x00000005bd050224 */ /* 0x000fe200078e0207 */
[C---:B------:R-:W-:Y:S01]  /*32b0*/  @P0 LEA R16, P1, R6.reuse, UR4, 0x2 ;  /* 0x0000000406100c11 */ /* 0x040fe2000f8210ff */
[----:B-1----:R-:W1:Y:S03]  /*32c0*/  @P0 MUFU.RCP R0, R10 ;  /* 0x0000000a00000308 */ /* 0x002e660000001000 */
[----:B------:R-:W-:Y:S01]  /*32d0*/  @P0 LEA.HI.X R17, R6, UR5, R5, 0x2, P1 ;  /* 0x0000000506110c11 */ /* 0x000fe200088f1405 */
[----:B------:R-:W-:Y:S01]  /*32e0*/  IMAD.SHL.U32 R4, R13, 0x2, RZ ;  /* 0x000000020d047824 */ /* 0x000fe200078e00ff */
[----:B------:R-:W2:Y:S01]  /*32f0*/  LDG.E.64 R6, desc[UR20][R14.64] ;  /* 0x000000140e067981 */ /* 0x000ea2000c1e1b00 */
[----:B------:R-:W-:Y:S01]  /*3300*/  IMAD.SHL.U32 R2, R2, 0x20, RZ ;  /* 0x0000002002027824 */ /* 0x000fe200078e00ff */
[----:B------:R-:W-:Y:S01]  /*3310*/  CS2R R142, SRZ ;  /* 0x00000000008e7805 */ /* 0x000fe2000001ff00 */
[----:B------:R-:W-:Y:S01]  /*3320*/  IMAD.IADD R180, R186, 0x1, R178 ;  /* 0x00000001bab47824 */ /* 0x000fe200078e02b2 */
[----:B------:R-:W1:Y:S01]  /*3330*/  @P0 LDG.E R5, desc[UR20][R16.64] ;  /* 0x0000001410050981 */ /* 0x000e62000c1e1900 */
[----:B------:R-:W-:Y:S01]  /*3340*/  LOP3.LUT R4, R4, 0x6, RZ, 0xc0, !PT ;  /* 0x0000000604047812 */ /* 0x000fe200078ec0ff */
[----:B------:R-:W-:Y:S01]  /*3350*/  IMAD.MOV.U32 R214, RZ, RZ, R217 ;  /* 0x000000ffffd67224 */ /* 0x000fe200078e00d9 */
[----:B------:R-:W-:Y:S01]  /*3360*/  SHF.R.S32.HI R212, RZ, 0x1f, R2 ;  /* 0x0000001fffd47819 */ /* 0x000fe20000011402 */
[----:B------:R-:W-:Y:S01]  /*3370*/  IMAD.IADD R188, R184, 0x1, R177 ;  /* 0x00000001b8bc7824 */ /* 0x000fe200078e02b1 */
[----:B------:R-:W-:Y:S01]  /*3380*/  LOP3.LUT R205, R4, 0xe0, R205, 0xf8, !PT ;  /* 0x000000e004cd7812 */ /* 0x000fe200078ef8cd */
        /* <DEDUP_REMOVED lines=49> */
[----:B------:R-:W-:Y:S01]  /*36a0*/  IADD3 R205, PT, PT, R220, -R207, -R205 ;  /* 0x800000cfdccd7210 */ /* 0x000fe20007ffe8cd */
[----:B------:R-:W-:Y:S01]  /*36b0*/  UMOV UR31, URZ ;  /* 0x000000ff001f7c82 */ /* 0x000fe20008000000 */
[----:B------:R-:W4:Y:S01]  /*36c0*/  LDCU UR4, c[0x0][0x440] ;  /* 0x00008800ff0477ac */ /* 0x000f220008000800 */
[----:B------:R-:W1:Y:S01]  /*36d0*/  LDCU UR5, c[0x0][0x3e0] ;  /* 0x00007c00ff0577ac */ /* 0x000e620008000800 */
[----:B------:R-:W-:Y:S01]  /*36e0*/  USHF.L.U32 UR11, UR11, 0x6, URZ ;  /* 0x000000060b0b7899 */ /* 0x000fe200080006ff */
[----:B---3--:R-:W-:Y:S01]  /*36f0*/  IADD3 R213, P2, P1, R2, R8, R213 ;  /* 0x0000000802d57210 */ /* 0x008fe2000795e0d5 */
[----:B------:R-:W-:-:S03]  /*3700*/  IMAD.IADD R2, R177, 0x1, R3 ;  /* 0x00000001b1027824 */ /* 0x000fc600078e0203 */
[----:B------:R-:W-:Y:S01]  /*3710*/  IADD3.X R212, PT, PT, R212, R9, RZ, P2, P1 ;  /* 0x00000009d4d47210 */ /* 0x000fe200017e24ff */
[----:B-1----:R-:W-:Y:S01]  /*3720*/  @P0 FMUL.FTZ R0, R5, R0 ;  /* 0x0000000005000220 */ /* 0x002fe20000410000 */
[----:B--2---:R-:W-:Y:S02]  /*3730*/  R2UR UR32, R6 ;  /* 0x00000000062072ca */ /* 0x004fe400000e0000 */
[----:B------:R-:W-:Y:S02]  /*3740*/  R2UR UR33, R7 ;  /* 0x00000000072172ca */ /* 0x000fe400000e0000 */
[----:B------:R-:W-:Y:S01]  /*3750*/  @P0 R2UR UR30, R0 ;  /* 0x00000000001e02ca */ /* 0x000fe200000e0000 */
[----:B------:R-:W-:-:S04]  /*3760*/  IMAD.IADD R0, R183, 0x1, R184 ;  /* 0x00000001b7007824 */ /* 0x000fc800078e02b8 */
[----:B------:R-:W-:-:S04]  /*3770*/  IMAD.IADD R187, R0, 0x1, R177 ;  /* 0x0000000100bb7824 */ /* 0x000fc800078e02b1 */
        /* <DEDUP_REMOVED lines=11> */
[----:B------:R-:W-:Y:S01]  /*3830*/  UIADD3 UR12, UPT, UPT, UR33, 0x646e171e, URZ ;  /* 0x646e171e210c7890 */ /* 0x000fe2000fffe0ff */
[----:B----4-:R-:W-:-:S11]  /*3840*/  @UP0 UMOV UR31, UR30 ;  /* 0x0000001e001f0c82 */ /* 0x010fd60008000000 */
.L_x_2048:
[----:B------:R-:W0:Y:S01]  /*3850*/  LDGDEPBAR ;  /* 0x00000000000079af */ /* 0x000e220000000000 */
[----:B------:R-:W-:Y:S01]  /*3860*/  IMAD.IADD R149, R180, 0x1, R177 ;  /* 0x00000001b4957824 */ /* 0x000fe200078e02b1 */
[----:B------:R-:W-:Y:S01]  /*3870*/  LEA R154, P0, R191, R210, 0x2 ;  /* 0x000000d2bf9a7211 */ /* 0x000fe200078010ff */
        /* <DEDUP_REMOVED lines=151> */
.L_x_2044:
        /* <DEDUP_REMOVED lines=87> */
.L_x_2045:
[----:B------:R-:W1:Y:S01]  /*4760*/  S2R R69, SR_TID.X ;  /* 0x0000000000457919 */ /* 0x000e620000002100 */
[----:B------:R-:W-:Y:S01]  /*4770*/  LOP3.LUT R72, R192, 0x3, RZ, 0xc0, !PT ;  /* 0x00000003c0487812 */ /* 0x000fe200078ec0ff */
[----:B------:R-:W-:Y:S01]  /*4780*/  IMAD.WIDE.U32 R76, R213, -0x2daee0ad, RZ ;  /* 0xd2511f53d54c7825 */ /* 0x000fe200078e00ff */
[----:B------:R-:W-:Y:S02]  /*4790*/  FSETP.NEU.FTZ.AND P0, PT, R215, -INF , PT ;  /* 0xff800000d700780b */ /* 0x000fe40003f1d000 */
[----:B------:R-:W-:Y:S01]  /*47a0*/  FSETP.NEU.FTZ.AND P1, PT, R216, -INF , PT ;  /* 0xff800000d800780b */ /* 0x000fe20003f3d000 */
[----:B------:R-:W-:Y:S02]  /*47b0*/  IMAD R72, R219, 0x4, R72 ;  /* 0x00000004db487824 */ /* 0x000fe400078e0248 */
[--C-:B------:R-:W-:Y:S02]  /*47c0*/  IMAD.IADD R149, R186, 0x1, R177.reuse ;  /* 0x00000001ba957824 */ /* 0x100fe400078e02b1 */
[----:B------:R-:W-:Y:S04]  /*47d0*/  IMAD.WIDE.U32 R72, R72, -0x326172a9, RZ ;  /* 0xcd9e8d5748487825 */ /* 0x000fe800078e00ff */
[----:B------:R-:W-:Y:S01]  /*47e0*/  IMAD.IADD R188, R184, 0x1, R177 ;  /* 0x00000001b8bc7824 */ /* 0x000fe200078e02b1 */
[----:B------:R-:W-:Y:S01]  /*47f0*/  LOP3.LUT R70, R212, UR32, R73, 0x96, !PT ;  /* 0x00000020d4467c12 */ /* 0x000fe2000f8e9649 */
[----:B------:R-:W-:Y:S02]  /*4800*/  IMAD.IADD R150, R186, 0x1, R183 ;  /* 0x00000001ba967824 */ /* 0x000fe400078e02b7 */
[--C-:B------:R-:W-:Y:S02]  /*4810*/  IMAD.IADD R187, R0, 0x1, R177.reuse ;  /* 0x0000000100bb7824 */ /* 0x100fe400078e02b1 */
[----:B------:R-:W-:Y:S04]  /*4820*/  IMAD.WIDE.U32 R70, R70, -0x2daee0ad, RZ ;  /* 0xd2511f5346467825 */ /* 0x000fe800078e00ff */
[----:B------:R-:W-:Y:S01]  /*4830*/  IMAD.IADD R148, R150, 0x1, R177 ;  /* 0x0000000196947824 */ /* 0x000fe200078e02b1 */
[----:B------:R-:W-:Y:S02]  /*4840*/  LOP3.LUT R76, R76, UR28, R71, 0x96, !PT ;  /* 0x0000001c4c4c7c12 */ /* 0x000fe4000f8e9647 */
[----:B-1----:R-:W-:Y:S05]  /*4850*/  SHF.R.U32.HI R69, RZ, 0x7, R69 ;  /* 0x00000007ff457819 */ /* 0x002fea0000011645 */
[----:B------:R-:W-:Y:S05]  /*4860*/  IMAD R68, R196, 0x2, R69 ;  /* 0x00000002c4447824 */ /* 0x000fea00078e0245 */
[----:B------:R-:W-:Y:S01]  /*4870*/  LOP3.LUT R68, R68, UR33, R77, 0x96, !PT ;  /* 0x0000002144447c12 */ /* 0x000fe2000f8e964d */
[----:B------:R-:W-:Y:S04]  /*4880*/  IMAD.WIDE.U32 R76, R76, -0x326172a9, RZ ;  /* 0xcd9e8d574c4c7825 */ /* 0x000fe800078e00ff */
[----:B------:R-:W-:Y:S05]  /*4890*/  IMAD.WIDE.U32 R74, R68, -0x326172a9, RZ ;  /* 0xcd9e8d57444a7825 */ /* 0x000fea00078e00ff */
[----:B------:R-:W-:Y:S02]  /*48a0*/  LOP3.LUT R68, R72, UR29, R75, 0x96, !PT ;  /* 0x0000001d48447c12 */ /* 0x000fe4000f8e964b */
[----:B------:R-:W-:Y:S03]  /*48b0*/  LOP3.LUT R72, R74, UR27, R77, 0x96, !PT ;  /* 0x0000001b4a487c12 */ /* 0x000fe6000f8e964d */
[----:B------:R-:W-:Y:S04]  /*48c0*/  IMAD.WIDE.U32 R68, R68, -0x2daee0ad, RZ ;  /* 0xd2511f5344447825 */ /* 0x000fe800078e00ff */
[----:B------:R-:W-:Y:S01]  /*48d0*/  IMAD.WIDE.U32 R72, R72, -0x2daee0ad, RZ ;  /* 0xd2511f5348487825 */ /* 0x000fe200078e00ff */
[----:B------:R-:W-:Y:S03]  /*48e0*/  LOP3.LUT R70, R70, UR26, R69, 0x96, !PT ;  /* 0x0000001a46467c12 */ /* 0x000fe6000f8e9645 */
[----:B------:R-:W-:Y:S01]  /*48f0*/  FMUL.FTZ R69, R216, 1.4426950216293334961 ;  /* 0x3fb8aa3bd8457820 */ /* 0x000fe20000410000 */
[----:B------:R-:W-:Y:S01]  /*4900*/  LOP3.LUT R74, R68, UR19, R73, 0x96, !PT ;  /* 0x00000013444a7c12 */ /* 0x000fe2000f8e9649 */
[----:B------:R-:W-:Y:S04]  /*4910*/  IMAD.WIDE.U32 R70, R70, -0x326172a9, RZ ;  /* 0xcd9e8d5746467825 */ /* 0x000fe800078e00ff */
[----:B------:R-:W-:Y:S01]  /*4920*/  FMUL.FTZ R68, R215, 1.4426950216293334961 ;  /* 0x3fb8aa3bd7447820 */ /* 0x000fe20000410000 */
[----:B------:R-:W-:Y:S01]  /*4930*/  FSEL R69, R69, RZ, P1 ;  /* 0x000000ff45457208 */ /* 0x000fe20000800000 */
[----:B------:R-:W-:Y:S01]  /*4940*/  IMAD.WIDE.U32 R74, R74, -0x326172a9, RZ ;  /* 0xcd9e8d574a4a7825 */ /* 0x000fe200078e00ff */
[----:B------:R-:W-:Y:S02]  /*4950*/  LOP3.LUT R76, R76, UR25, R71, 0x96, !PT ;  /* 0x000000194c4c7c12 */ /* 0x000fe4000f8e9647 */
[----:B------:R-:W-:Y:S01]  /*4960*/  FSEL R68, R68, RZ, P0 ;  /* 0x000000ff44447208 */ /* 0x000fe20000000000 */
[----:B------:R-:W-:Y:S01]  /*4970*/  FFMA.FTZ R16, R16, UR10, -R69 ;  /* 0x0000000a10107c23 */ /* 0x000fe20008010845 */
[----:B------:R-:W-:Y:S01]  /*4980*/  LOP3.LUT R70, R70, UR17, R75, 0x96, !PT ;  /* 0x0000001146467c12 */ /* 0x000fe2000f8e964b */
[----:B------:R-:W-:Y:S04]  /*4990*/  IMAD.WIDE.U32 R76, R76, -0x2daee0ad, RZ ;  /* 0xd2511f534c4c7825 */ /* 0x000fe800078e00ff */
[--C-:B------:R-:W-:Y:S01]  /*49a0*/  FFMA.FTZ R17, R17, UR10, -R69.reuse ;  /* 0x0000000a11117c23 */ /* 0x100fe20008010845 */
[----:B------:R-:W-:Y:S01]  /*49b0*/  MUFU.EX2 R162, R16 ;  /* 0x0000001000a27308 */ /* 0x000fe20000000800 */
[----:B------:R-:W-:Y:S01]  /*49c0*/  FFMA.FTZ R166, R8, UR10, -R69 ;  /* 0x0000000a08a67c23 */ /* 0x000fe20008010845 */
[----:B------:R-:W-:Y:S01]  /*49d0*/  IMAD.WIDE.U32 R70, R70, -0x2daee0ad, RZ ;  /* 0xd2511f5346467825 */ /* 0x000fe200078e00ff */
[----:B------:R-:W-:Y:S07]  /*49e0*/  LOP3.LUT R72, R72, UR16, R77, 0x96, !PT ;  /* 0x0000001048487c12 */ /* 0x000fee000f8e964d */
[----:B------:R-:W-:Y:S01]  /*49f0*/  MUFU.EX2 R161, R17 ;  /* 0x0000001100a17308 */ /* 0x000fe20000000800 */
[--C-:B------:R-:W-:Y:S01]  /*4a00*/  FFMA.FTZ R9, R9, UR10, -R69.reuse ;  /* 0x0000000a09097c23 */ /* 0x100fe20008010845 */
[--C-:B------:R-:W-:Y:S01]  /*4a10*/  FFMA.FTZ R4, R4, UR10, -R69.reuse ;  /* 0x0000000a04047c23 */ /* 0x100fe20008010845 */
[--C-:B------:R-:W-:Y:S01]  /*4a20*/  FFMA.FTZ R5, R5, UR10, -R69.reuse ;  /* 0x0000000a05057c23 */ /* 0x100fe20008010845 */
[----:B------:R-:W-:Y:S04]  /*4a30*/  IMAD.WIDE.U32 R72, R72, -0x326172a9, RZ ;  /* 0xcd9e8d5748487825 */ /* 0x000fe800078e00ff */
[--C-:B------:R-:W-:Y:S02]  /*4a40*/  FFMA.FTZ R12, R12, UR10, -R69.reuse ;  /* 0x0000000a0c0c7c23 */ /* 0x100fe40008010845 */
[----:B------:R-:W-:Y:S01]  /*4a50*/  MUFU.EX2 R168, R4 ;  /* 0x0000000400a87308 */ /* 0x000fe20000000800 */
[----:B------:R-:W-:Y:S01]  /*4a60*/  FFMA.FTZ R13, R13, UR10, -R69 ;  /* 0x0000000a0d0d7c23 */ /* 0x000fe20008010845 */
[--C-:B------:R-:W-:Y:S01]  /*4a70*/  FFMA.FTZ R10, R10, UR10, -R68.reuse ;  /* 0x0000000a0a0a7c23 */ /* 0x100fe20008010844 */
[----:B------:R-:W-:Y:S01]  /*4a80*/  LOP3.LUT R69, R76, UR14, R71, 0x96, !PT ;  /* 0x0000000e4c457c12 */ /* 0x000fe2000f8e9647 */
[--C-:B------:R-:W-:Y:S01]  /*4a90*/  FFMA.FTZ R18, R18, UR10, -R68.reuse ;  /* 0x0000000a12127c23 */ /* 0x100fe20008010844 */
[----:B------:R-:W-:Y:S05]  /*4aa0*/  LOP3.LUT R8, R74, UR15, R73, 0x96, !PT ;  /* 0x0000000f4a087c12 */ /* 0x000fea000f8e9649 */
[----:B------:R1:W-:Y:S01]  /*4ab0*/  MUFU.EX2 R158, R10 ;  /* 0x0000000a009e7308 */ /* 0x0003e20000000800 */
[--C-:B------:R-:W-:Y:S01]  /*4ac0*/  FFMA.FTZ R11, R11, UR10, -R68.reuse ;  /* 0x0000000a0b0b7c23 */ /* 0x100fe20008010844 */
[----:B------:R-:W-:Y:S04]  /*4ad0*/  IMAD.WIDE.U32 R74, R69, -0x326172a9, RZ ;  /* 0xcd9e8d57454a7825 */ /* 0x000fe800078e00ff */
[--C-:B------:R-:W-:Y:S04]  /*4ae0*/  FFMA.FTZ R7, R7, UR10, -R68.reuse ;  /* 0x0000000a07077c23 */ /* 0x100fe80008010844 */
[----:B------:R-:W2:Y:S01]  /*4af0*/  MUFU.EX2 R166, R166 ;  /* 0x000000a600a67308 */ /* 0x000ea20000000800 */
[--C-:B------:R-:W-:Y:S01]  /*4b00*/  FFMA.FTZ R6, R6, UR10, -R68.reuse ;  /* 0x0000000a06067c23 */ /* 0x100fe20008010844 */
[--C-:B------:R-:W-:Y:S01]  /*4b10*/  FFMA.FTZ R15, R15, UR10, -R68.reuse ;  /* 0x0000000a0f0f7c23 */ /* 0x100fe20008010844 */
[--C-:B------:R-:W-:Y:S01]  /*4b20*/  FFMA.FTZ R14, R14, UR10, -R68.reuse ;  /* 0x0000000a0e0e7c23 */ /* 0x100fe20008010844 */
[----:B------:R-:W-:Y:S01]  /*4b30*/  FFMA.FTZ R68, R19, UR10, -R68 ;  /* 0x0000000a13447c23 */ /* 0x000fe20008010844 */
[----:B------:R-:W-:Y:S01]  /*4b40*/  PRMT R19, R74, 0x7770, RZ ;  /* 0x000077704a137816 */ /* 0x000fe200000000ff */
[----:B------:R-:W-:Y:S01]  /*4b50*/  IMAD.WIDE.U32 R76, R8, -0x2daee0ad, RZ ;  /* 0xd2511f53084c7825 */ /* 0x000fe200078e00ff */
[C---:B------:R-:W-:Y:S03]  /*4b60*/  PRMT R8, R74.reuse, 0x7773, RZ ;  /* 0x000077734a087816 */ /* 0x040fe600000000ff */
[----:B------:R-:W3:Y:S01]  /*4b70*/  MUFU.EX2 R165, R9 ;  /* 0x0000000900a57308 */ /* 0x000ee20000000800 */
[----:B------:R-:W-:Y:S02]  /*4b80*/  ISETP.LE.U32.AND P2, PT, R19, UR7, PT ;  /* 0x0000000713007c0c */ /* 0x000fe4000bf43070 */
[----:B-1----:R-:W-:Y:S07]  /*4b90*/  PRMT R10, R74, 0x7771, RZ ;  /* 0x000077714a0a7816 */ /* 0x002fee00000000ff */
[----:B------:R-:W1:Y:S01]  /*4ba0*/  MUFU.EX2 R157, R11 ;  /* 0x0000000b009d7308 */ /* 0x000e620000000800 */
[----:B------:R-:W-:Y:S02]  /*4bb0*/  LOP3.LUT R72, R72, UR13, R75, 0x96, !PT ;  /* 0x0000000d48487c12 */ /* 0x000fe4000f8e964b */
[----:B------:R-:W-:Y:S07]  /*4bc0*/  ISETP.GT.U32.AND P3, PT, R10, UR7, PT ;  /* 0x000000070a007c0c */ /* 0x000fee000bf64070 */
[----:B------:R-:W-:Y:S01]  /*4bd0*/  MUFU.EX2 R167, R5 ;  /* 0x0000000500a77308 */ /* 0x000fe20000000800 */
[----:B------:R-:W-:Y:S02]  /*4be0*/  ISETP.GT.U32.AND P1, PT, R8, UR7, PT ;  /* 0x0000000708007c0c */ /* 0x000fe4000bf24070 */
[----:B------:R-:W-:Y:S07]  /*4bf0*/  SHF.R.U32.HI R4, RZ, 0x18, R72 ;  /* 0x00000018ff047819 */ /* 0x000fee0000011648 */
[----:B------:R-:W4:Y:S01]  /*4c00*/  MUFU.EX2 R159, R7 ;  /* 0x00000007009f7308 */ /* 0x000f220000000800 */
[----:B------:R-:W-:Y:S01]  /*4c10*/  LOP3.LUT R8, R72, 0xff, RZ, 0xc0, !PT ;  /* 0x000000ff48087812 */ /* 0x000fe200078ec0ff */
[----:B--2---:R-:W-:Y:S01]  /*4c20*/  @!P2 FADD.FTZ R166, -R166, -RZ ;  /* 0x800000ffa6a6a221 */ /* 0x004fe20000010100 */
[----:B------:R-:W-:Y:S07]  /*4c30*/  ISETP.LE.U32.AND P2, PT, R4, UR7, PT ;  /* 0x0000000704007c0c */ /* 0x000fee000bf43070 */
[----:B------:R-:W2:Y:S01]  /*4c40*/  MUFU.EX2 R160, R6 ;  /* 0x0000000600a07308 */ /* 0x000ea20000000800 */
[----:B------:R-:W-:Y:S02]  /*4c50*/  PRMT R4, R72, 0x7632, R4 ;  /* 0x0000763248047816 */ /* 0x000fe40000000004 */
[----:B------:R-:W-:Y:S01]  /*4c60*/  LOP3.LUT R70, R70, UR12, R77, 0x96, !PT ;  /* 0x0000000c46467c12 */ /* 0x000fe2000f8e964d */
[----:B---3--:R-:W-:Y:S01]  /*4c70*/  @P3 FADD.FTZ R165, -R165, -RZ ;  /* 0x800000ffa5a53221 */ /* 0x008fe20000010100 */
[----:B------:R-:W-:Y:S01]  /*4c80*/  LOP3.LUT R4, R4, 0xff, RZ, 0xc0, !PT ;  /* 0x000000ff04047812 */ /* 0x000fe200078ec0ff */
[----:B-1----:R-:W-:Y:S01]  /*4c90*/  @P1 FADD.FTZ R157, -R157, -RZ ;  /* 0x800000ff9d9d1221 */ /* 0x002fe20000010100 */
[----:B------:R-:W-:Y:S03]  /*4ca0*/  ISETP.LE.U32.AND P3, PT, R8, UR7, PT ;  /* 0x0000000708007c0c */ /* 0x000fe6000bf63070 */
[----:B------:R-:W1:Y:S01]  /*4cb0*/  MUFU.EX2 R164, R12 ;  /* 0x0000000c00a47308 */ /* 0x000e620000000800 */
[----:B------:R-:W-:Y:S02]  /*4cc0*/  ISETP.LE.U32.AND P1, PT, R4, UR7, PT ;  /* 0x0000000704007c0c */ /* 0x000fe4000bf23070 */
[----:B------:R-:W-:Y:S01]  /*4cd0*/  LOP3.LUT R72, R72, 0xffff, RZ, 0xc0, !PT ;  /* 0x0000ffff48487812 */ /* 0x000fe200078ec0ff */
[----:B----4-:R-:W-:Y:S01]  /*4ce0*/  @!P2 FADD.FTZ R159, -R159, -RZ ;  /* 0x800000ff9f9fa221 */ /* 0x010fe20000010100 */
[----:B------:R-:W-:Y:S05]  /*4cf0*/  LOP3.LUT R5, R70, 0xff, RZ, 0xc0, !PT ;  /* 0x000000ff46057812 */ /* 0x000fea00078ec0ff */
[----:B------:R-:W3:Y:S01]  /*4d00*/  MUFU.EX2 R155, R15 ;  /* 0x0000000f009b7308 */ /* 0x000ee20000000800 */
[----:B------:R-:W-:Y:S02]  /*4d10*/  SHF.R.U32.HI R72, RZ, 0x8, R72 ;  /* 0x00000008ff487819 */ /* 0x000fe40000011648 */
[----:B------:R-:W-:Y:S07]  /*4d20*/  PRMT R69, R76, 0x7770, RZ ;  /* 0x000077704c457816 */ /* 0x000fee00000000ff */
[----:B------:R-:W-:Y:S01]  /*4d30*/  MUFU.EX2 R163, R13 ;  /* 0x0000000d00a37308 */ /* 0x000fe20000000800 */
[----:B------:R-:W-:Y:S01]  /*4d40*/  LOP3.LUT R4, R72, 0xffff, RZ, 0xc0, !PT ;  /* 0x0000ffff48047812 */ /* 0x000fe200078ec0ff */
[----:B------:R-:W-:Y:S01]  /*4d50*/  @!P3 FADD.FTZ R168, -R168, -RZ ;  /* 0x800000ffa8a8b221 */ /* 0x000fe20000010100 */
[----:B------:R-:W-:Y:S01]  /*4d60*/  ISETP.LE.U32.AND P3, PT, R5, UR7, PT ;  /* 0x0000000705007c0c */ /* 0x000fe2000bf63070 */
[----:B--2---:R-:W-:Y:S01]  /*4d70*/  @!P1 FADD.FTZ R160, -R160, -RZ ;  /* 0x800000ffa0a09221 */ /* 0x004fe20000010100 */
[--C-:B------:R-:W-:Y:S05]  /*4d80*/  SHF.R.U32.HI R5, RZ, 0x18, R70.reuse ;  /* 0x00000018ff057819 */ /* 0x100fea0000011646 */
[----:B------:R-:W2:Y:S01]  /*4d90*/  MUFU.EX2 R156, R14 ;  /* 0x0000000e009c7308 */ /* 0x000ea20000000800 */
[----:B------:R-:W-:Y:S02]  /*4da0*/  PRMT R9, R74, 0x7772, RZ ;  /* 0x000077724a097816 */ /* 0x000fe400000000ff */
[----:B------:R-:W-:Y:S07]  /*4db0*/  ISETP.LE.U32.AND P0, PT, R69, UR7, PT ;  /* 0x0000000745007c0c */ /* 0x000fee000bf03070 */
[----:B------:R-:W4:Y:S01]  /*4dc0*/  MUFU.EX2 R153, R18 ;  /* 0x0000001200997308 */ /* 0x000f220000000800 */
[----:B------:R-:W-:Y:S02]  /*4dd0*/  ISETP.LE.U32.AND P2, PT, R4, UR7, PT ;  /* 0x0000000704007c0c */ /* 0x000fe4000bf43070 */
[----:B------:R-:W-:Y:S07]  /*4de0*/  ISETP.LE.U32.AND P1, PT, R5, UR7, PT ;  /* 0x0000000705007c0c */ /* 0x000fee000bf23070 */
[----:B------:R-:W4:Y:S01]  /*4df0*/  MUFU.EX2 R154, R68 ;  /* 0x00000044009a7308 */ /* 0x000f220000000800 */
[----:B------:R-:W-:Y:S01]  /*4e00*/  F2FP.RELU.F16.F32.PACK_AB R5, R159, R160 ;  /* 0x000000a09f05723e */ /* 0x000fe200000008ff */
[----:B-1----:R-:W-:Y:S01]  /*4e10*/  @!P3 FADD.FTZ R164, -R164, -RZ ;  /* 0x800000ffa4a4b221 */ /* 0x002fe20000010100 */
[C---:B------:R-:W-:Y:S02]  /*4e20*/  LOP3.LUT R4, R70.reuse, 0xffff, RZ, 0xc0, !PT ;  /* 0x0000ffff46047812 */ /* 0x040fe400078ec0ff */
[----:B------:R-:W-:Y:S01]  /*4e30*/  ISETP.GT.U32.AND P4, PT, R9, UR7, PT ;  /* 0x0000000709007c0c */ /* 0x000fe2000bf84070 */
[----:B------:R1:W-:Y:S01]  /*4e40*/  STS [R202+0x400], R5 ;  /* 0x00040005ca007388 */ /* 0x0003e20000000800 */
[----:B------:R-:W-:Y:S01]  /*4e50*/  PRMT R70, R70, 0x7632, R70 ;  /* 0x0000763246467816 */ /* 0x000fe20000000046 */
[----:B------:R-:W-:Y:S01]  /*4e60*/  @!P0 FADD.FTZ R162, -R162, -RZ ;  /* 0x800000ffa2a28221 */ /* 0x000fe20000010100 */
[----:B------:R-:W-:Y:S01]  /*4e70*/  SHF.R.U32.HI R4, RZ, 0x8, R4 ;  /* 0x00000008ff047819 */ /* 0x000fe20000011604 */
[----:B------:R-:W-:Y:S01]  /*4e80*/  @!P2 FADD.FTZ R167, -R167, -RZ ;  /* 0x800000ffa7a7a221 */ /* 0x000fe20000010100 */
[----:B------:R-:W-:Y:S01]  /*4e90*/  LOP3.LUT R70, R70, 0xff, RZ, 0xc0, !PT ;  /* 0x000000ff46467812 */ /* 0x000fe200078ec0ff */
[----:B---3--:R-:W-:Y:S01]  /*4ea0*/  @!P1 FADD.FTZ R155, -R155, -RZ ;  /* 0x800000ff9b9b9221 */ /* 0x008fe20000010100 */
[----:B------:R-:W-:Y:S02]  /*4eb0*/  LOP3.LUT R4, R4, 0xffff, RZ, 0xc0, !PT ;  /* 0x0000ffff04047812 */ /* 0x000fe400078ec0ff */
[C---:B------:R-:W-:Y:S02]  /*4ec0*/  PRMT R19, R76.reuse, 0x7771, RZ ;  /* 0x000077714c137816 */ /* 0x040fe400000000ff */
[----:B------:R-:W-:Y:S01]  /*4ed0*/  PRMT R11, R76, 0x7772, RZ ;  /* 0x000077724c0b7816 */ /* 0x000fe200000000ff */
[----:B------:R-:W-:Y:S01]  /*4ee0*/  @P4 FADD.FTZ R158, -R158, -RZ ;  /* 0x800000ff9e9e4221 */ /* 0x000fe20000010100 */
[----:B------:R-:W-:Y:S02]  /*4ef0*/  PRMT R7, R76, 0x7773, RZ ;  /* 0x000077734c077816 */ /* 0x000fe400000000ff */
[----:B------:R-:W-:Y:S02]  /*4f00*/  ISETP.LE.U32.AND P2, PT, R70, UR7, PT ;  /* 0x0000000746007c0c */ /* 0x000fe4000bf43070 */
[----:B------:R-:W-:Y:S02]  /*4f10*/  ISETP.LE.U32.AND P0, PT, R4, UR7, PT ;  /* 0x0000000704007c0c */ /* 0x000fe4000bf03070 */
[----:B------:R-:W-:Y:S02]  /*4f20*/  ISETP.GT.U32.AND P6, PT, R19, UR7, PT ;  /* 0x0000000713007c0c */ /* 0x000fe4000bfc4070 */
[----:B------:R-:W-:Y:S02]  /*4f30*/  ISETP.GT.U32.AND P5, PT, R11, UR7, PT ;  /* 0x000000070b007c0c */ /* 0x000fe4000bfa4070 */
[----:B------:R-:W-:Y:S02]  /*4f40*/  ISETP.GT.U32.AND P4, PT, R7, UR7, PT ;  /* 0x0000000707007c0c */ /* 0x000fe4000bf84070 */
[----:B------:R-:W-:Y:S02]  /*4f50*/  F2FP.RELU.F16.F32.PACK_AB R11, R167, R168 ;  /* 0x000000a8a70b723e */ /* 0x000fe400000008ff */
[----:B------:R-:W-:Y:S01]  /*4f60*/  F2FP.RELU.F16.F32.PACK_AB R9, R165, R166 ;  /* 0x000000a6a509723e */ /* 0x000fe200000008ff */
[----:B--2---:R-:W-:Y:S01]  /*4f70*/  @!P2 FADD.FTZ R156, -R156, -RZ ;  /* 0x800000ff9c9ca221 */ /* 0x004fe20000010100 */
[----:B------:R-:W-:Y:S01]  /*4f80*/  F2FP.RELU.F16.F32.PACK_AB R13, R157, R158 ;  /* 0x0000009e9d0d723e */ /* 0x000fe200000008ff */
[----:B------:R-:W-:Y:S01]  /*4f90*/  @!P0 FADD.FTZ R163, -R163, -RZ ;  /* 0x800000ffa3a38221 */ /* 0x000fe20000010100 */
[----:B------:R-:W-:Y:S01]  /*4fa0*/  STS [R202], R11 ;  /* 0x0000000bca007388 */ /* 0x000fe20000000800 */
[----:B------:R-:W-:Y:S01]  /*4fb0*/  @P6 FADD.FTZ R161, -R161, -RZ ;  /* 0x800000ffa1a16221 */ /* 0x000fe20000010100 */
[----:B-1----:R-:W-:Y:S01]  /*4fc0*/  F2FP.RELU.F16.F32.PACK_AB R5, R155, R156 ;  /* 0x0000009c9b05723e */ /* 0x002fe200000008ff */
[----:B----4-:R-:W-:Y:S01]  /*4fd0*/  @P5 FADD.FTZ R153, -R153, -RZ ;  /* 0x800000ff99995221 */ /* 0x010fe20000010100 */
[----:B------:R-:W-:Y:S01]  /*4fe0*/  F2FP.RELU.F16.F32.PACK_AB R7, R163, R164 ;  /* 0x000000a4a307723e */ /* 0x000fe200000008ff */
[----:B------:R-:W-:Y:S01]  /*4ff0*/  @P4 FADD.FTZ R154, -R154, -RZ ;  /* 0x800000ff9a9a4221 */ /* 0x000fe20000010100 */
[----:B------:R-:W-:Y:S01]  /*5000*/  STS [R224], R9 ;  /* 0x00000009e0007388 */ /* 0x000fe20000000800 */
[----:B------:R-:W-:Y:S02]  /*5010*/  F2FP.RELU.F16.F32.PACK_AB R14, R161, R162 ;  /* 0x000000a2a10e723e */ /* 0x000fe400000008ff */
[----:B------:R-:W-:Y:S01]  /*5020*/  FSETP.GE.FTZ.AND P0, PT, R159, RZ, PT ;  /* 0x000000ff9f00720b */ /* 0x000fe20003f16000 */
[----:B------:R-:W-:Y:S01]  /*5030*/  STS [R224+0x400], R13 ;  /* 0x0004000de0007388 */ /* 0x000fe20000000800 */
[----:B------:R-:W-:Y:S02]  /*5040*/  F2FP.RELU.F16.F32.PACK_AB R12, R154, R153 ;  /* 0x000000999a0c723e */ /* 0x000fe400000008ff */
[----:B------:R-:W-:Y:S01]  /*5050*/  FSETP.GE.FTZ.AND P2, PT, R167, RZ, PT ;  /* 0x000000ffa700720b */ /* 0x000fe20003f56000 */
[----:B------:R-:W-:Y:S01]  /*5060*/  STS [R204], R7 ;  /* 0x00000007cc007388 */ /* 0x000fe20000000800 */
[----:B------:R-:W-:Y:S02]  /*5070*/  FSETP.GE.FTZ.AND P1, PT, R160, RZ, PT ;  /* 0x000000ffa000720b */ /* 0x000fe40003f36000 */
[----:B------:R-:W-:Y:S01]  /*5080*/  FSETP.GE.FTZ.AND P3, PT, R168, RZ, PT ;  /* 0x000000ffa800720b */ /* 0x000fe20003f76000 */
[----:B------:R-:W-:Y:S01]  /*5090*/  STS [R204+0x400], R5 ;  /* 0x00040005cc007388 */ /* 0x000fe20000000800 */
        /* <DEDUP_REMOVED lines=92> */
[-C--:B------:R-:W-:Y:S01]  /*5660*/  FSEL R4, R4, R151.reuse, P0 ;  /* 0x0000009704047208 */ /* 0x080fe20000000000 */
[C---:B------:R-:W-:Y:S01]  /*5670*/  FADD.FTZ R7, -R152.reuse, R8 ;  /* 0x0000000898077221 */ /* 0x040fe20000010100 */
[----:B------:R-:W-:Y:S01]  /*5680*/  FSETP.GE.FTZ.AND P0, PT, R157, RZ, PT ;  /* 0x000000ff9d00720b */ /* 0x000fe20003f16000 */
[----:B------:R-:W-:Y:S01]  /*5690*/  FADD.FTZ R8, -R151, R11 ;  /* 0x0000000b97087221 */ /* 0x000fe20000010100 */
[----:B------:R-:W-:Y:S01]  /*56a0*/  FSEL R68, R5, R152, P2 ;  /* 0x0000009805447208 */ /* 0x000fe20001000000 */
[----:B------:R-:W-:Y:S01]  /*56b0*/  FADD.FTZ R9, -R152, R9 ;  /* 0x0000000998097221 */ /* 0x000fe20000010100 */
[----:B------:R-:W-:Y:S01]  /*56c0*/  FSEL R5, R6, R151, P1 ;  /* 0x0000009706057208 */ /* 0x000fe20000800000 */
[----:B------:R-:W-:Y:S01]  /*56d0*/  FADD.FTZ R10, -R151, R10 ;  /* 0x0000000a970a7221 */ /* 0x000fe20000010100 */
[----:B------:R-:W-:Y:S01]  /*56e0*/  FSETP.GE.FTZ.AND P2, PT, R165, RZ, PT ;  /* 0x000000ffa500720b */ /* 0x000fe20003f56000 */
[----:B------:R-:W-:Y:S01]  /*56f0*/  FADD.FTZ R11, -R152, R12 ;  /* 0x0000000c980b7221 */ /* 0x000fe20000010100 */
[----:B------:R-:W-:Y:S01]  /*5700*/  FSETP.GE.FTZ.AND P1, PT, R158, RZ, PT ;  /* 0x000000ff9e00720b */ /* 0x000fe20003f36000 */
[----:B------:R-:W-:Y:S01]  /*5710*/  FMUL.FTZ R5, R160, R5 ;  /* 0x00000005a0057220 */ /* 0x000fe20000410000 */
[-C--:B------:R-:W-:Y:S01]  /*5720*/  FSEL R8, R8, R151.reuse, P0 ;  /* 0x0000009708087208 */ /* 0x080fe20000000000 */
[----:B------:R-:W-:Y:S01]  /*5730*/  FMUL.FTZ R4, R159, R4 ;  /* 0x000000049f047220 */ /* 0x000fe20000410000 */
[----:B------:R-:W-:Y:S01]  /*5740*/  FSETP.GE.FTZ.AND P0, PT, R164, RZ, PT ;  /* 0x000000ffa400720b */ /* 0x000fe20003f16000 */
[----:B------:R-:W-:Y:S01]  /*5750*/  FADD.FTZ R13, -R152, R13 ;  /* 0x0000000d980d7221 */ /* 0x000fe20000010100 */
[-C--:B------:R-:W-:Y:S01]  /*5760*/  FSEL R6, R9, R152.reuse, P2 ;  /* 0x0000009809067208 */ /* 0x080fe20001000000 */
[C---:B------:R-:W-:Y:S01]  /*5770*/  FADD.FTZ R14, -R151.reuse, R14 ;  /* 0x0000000e970e7221 */ /* 0x040fe20000010100 */
[----:B------:R-:W-:Y:S01]  /*5780*/  FSEL R9, R10, R151, P1 ;  /* 0x000000970a097208 */ /* 0x000fe20000800000 */
[----:B------:R-:W-:Y:S01]  /*5790*/  FADD.FTZ R10, -R151, R15 ;  /* 0x0000000f970a7221 */ /* 0x000fe20000010100 */
[----:B------:R-:W-:Y:S01]  /*57a0*/  FSEL R11, R11, R152, P0 ;  /* 0x000000980b0b7208 */ /* 0x000fe20000000000 */
[----:B------:R-:W-:Y:S01]  /*57b0*/  FADD.FTZ R18, -R151, R18 ;  /* 0x0000001297127221 */ /* 0x000fe20000010100 */
[----:B------:R-:W-:Y:S01]  /*57c0*/  FSETP.GE.FTZ.AND P2, PT, R163, RZ, PT ;  /* 0x000000ffa300720b */ /* 0x000fe20003f56000 */
[----:B------:R-:W-:Y:S01]  /*57d0*/  FMUL.FTZ R69, R168, R69 ;  /* 0x00000045a8457220 */ /* 0x000fe20000410000 */
[----:B------:R-:W-:Y:S01]  /*57e0*/  FSETP.GE.FTZ.AND P0, PT, R155, RZ, PT ;  /* 0x000000ff9b00720b */ /* 0x000fe20003f16000 */
[----:B------:R-:W-:Y:S01]  /*57f0*/  FMUL.FTZ R68, R167, R68 ;  /* 0x00000044a7447220 */ /* 0x000fe20000410000 */
[----:B------:R-:W-:Y:S01]  /*5800*/  F2FP.F16.F32.PACK_AB R15, R4, R5 ;  /* 0x00000005040f723e */ /* 0x000fe200000000ff */
        /* <DEDUP_REMOVED lines=9> */
[----:B------:R-:W-:Y:S01]  /*58a0*/  FSETP.GE.FTZ.AND P3, PT, R166, RZ, PT ;  /* 0x000000ffa600720b */ /* 0x000fe20003f76000 */
[----:B------:R-:W-:Y:S01]  /*58b0*/  FMUL.FTZ R4, R163, R4 ;  /* 0x00000004a3047220 */ /* 0x000fe20000410000 */
[----:B------:R-:W-:Y:S01]  /*58c0*/  FSETP.GE.FTZ.AND P1, PT, R156, RZ, PT ;  /* 0x000000ff9c00720b */ /* 0x000fe20003f36000 */
[----:B------:R-:W-:Y:S01]  /*58d0*/  FMUL.FTZ R10, R155, R10 ;  /* 0x0000000a9b0a7220 */ /* 0x000fe20000410000 */
[-C--:B------:R-:W-:Y:S02]  /*58e0*/  FSEL R7, R7, R152.reuse, P3 ;  /* 0x0000009807077208 */ /* 0x080fe40001800000 */
[----:B------:R-:W-:Y:S02]  /*58f0*/  FSEL R5, R14, R151, P1 ;  /* 0x000000970e057208 */ /* 0x000fe40000800000 */
[----:B------:R-:W-:Y:S01]  /*5900*/  FSETP.GE.FTZ.AND P3, PT, R162, RZ, PT ;  /* 0x000000ffa200720b */ /* 0x000fe20003f76000 */
[----:B------:R-:W-:Y:S01]  /*5910*/  FMUL.FTZ R7, R166, R7 ;  /* 0x00000007a6077220 */ /* 0x000fe20000410000 */
[----:B------:R-:W-:Y:S01]  /*5920*/  FSETP.GE.FTZ.AND P1, PT, R153, RZ, PT ;  /* 0x000000ff9900720b */ /* 0x000fe20003f36000 */
[----:B------:R-:W-:Y:S01]  /*5930*/  FMUL.FTZ R5, R156, R5 ;  /* 0x000000059c057220 */ /* 0x000fe20000410000 */
[----:B------:R-:W-:Y:S01]  /*5940*/  FSEL R13, R13, R152, P3 ;  /* 0x000000980d0d7208 */ /* 0x000fe20001800000 */
[----:B------:R-:W-:Y:S01]  /*5950*/  @P2 FADD.FTZ R152, -R152, R17 ;  /* 0x0000001198982221 */ /* 0x000fe20000010100 */
        /* <DEDUP_REMOVED lines=69> */
.L_x_2046:
        /* <DEDUP_REMOVED lines=131> */
.L_x_2047:
        /* <DEDUP_REMOVED lines=284> */
[----:B------:R-:W-:Y:S02]  /*77a0*/  IADD3 R7, PT, PT, R201, 0x40, RZ ;  /* 0x00000040c9077810 */ /* 0x000fe40007ffe0ff */
[----:B------:R-:W-:Y:S01]  /*77b0*/  ISETP.NE.AND P1, PT, R222, -0x1, PT ;  /* 0xffffffffde00780c */ /* 0x000fe20003f25270 */
[----:B------:R-:W3:-:S12]  /*77c0*/  LDCU UR5, c[0x0][0x4fc] ;  /* 0x00009f80ff0577ac */ /* 0x000ed80008000800 */
[----:B------:R-:W4:Y:S01]  /*77d0*/  @P1 LDC.64 R4, c[0x0][0x5c0] ;  /* 0x00017000ff041b82 */ /* 0x000f220000000a00 */
        /* <DEDUP_REMOVED lines=68> */
[----:B---3--:R-:W-:Y:S01]  /*7c20*/  FMUL.FTZ R20, R20, UR5 ;  /* 0x0000000514147c20 */ /* 0x008fe20008410000 */
        /* <DEDUP_REMOVED lines=110> */
[----:B------:R-:W-:Y:S01]  /*8310*/  @P1 IADD3 R47, PT, PT, R221, R222, RZ ;  /* 0x000000dedd2f1210 */ /* 0x000fe20007ffe0ff */
[----:B------:R-:W-:Y:S01]  /*8320*/  STS [R201+0x8000], R36 ;  /* 0x00800024c9007388 */ /* 0x000fe20000000800 */
[----:B------:R-:W-:-:S03]  /*8330*/  ISETP.NE.AND P0, PT, R222, -0x1, PT ;  /* 0xffffffffde00780c */ /* 0x000fc60003f05270 */
        /* <DEDUP_REMOVED lines=12> */
[----:B----4-:R-:W-:-:S03]  /*8400*/  @P1 IMAD R44, R47, R5, RZ ;  /* 0x000000052f2c1224 */ /* 0x010fc600078e02ff */
[----:B------:R2:W-:Y:S01]  /*8410*/  STS [R201+0xb400], R58 ;  /* 0x00b4003ac9007388 */ /* 0x0005e20000000800 */
[----:B-1----:R-:W-:-:S03]  /*8420*/  @P1 IMAD.WIDE.U32 R46, R47, R4, RZ ;  /* 0x000000042f2e1225 */ /* 0x002fc600078e00ff */
        /* <DEDUP_REMOVED lines=13> */
.L_x_2049:
[----:B------:R-:W-:Y:S05]  /*8500*/  @P0 BRA `(.L_x_2050) ;  /* 0x0000000000280947 */ /* 0x000fea0003800000 */
[----:B------:R-:W1:Y:S01]  /*8510*/  LDCU.64 UR6, c[0x0][0x5c8] ;  /* 0x0000b900ff0677ac */ /* 0x000e620008000a00 */
[----:B------:R-:W-:Y:S01]  /*8520*/  SHF.R.S32.HI R0, RZ, 0x1f, R221 ;  /* 0x0000001fff007819 */ /* 0x000fe200000114dd */
[----:B------:R-:W3:Y:S04]  /*8530*/  LDCU.64 UR4, c[0x0][0x5b0] ;  /* 0x0000b600ff0477ac */ /* 0x000ee80008000a00 */
[----:B-1----:R-:W-:Y:S02]  /*8540*/  IMAD R0, R0, UR6, RZ ;  /* 0x0000000600007c24 */ /* 0x002fe4000f8e02ff */
[----:B--2---:R-:W-:-:S04]  /*8550*/  IMAD.WIDE.U32 R6, R221, UR6, RZ ;  /* 0x00000006dd067c25 */ /* 0x004fc8000f8e00ff */
[----:B------:R-:W-:-:S05]  /*8560*/  IMAD R0, R221, UR7, R0 ;  /* 0x00000007dd007c24 */ /* 0x000fca000f8e0200 */
[----:B------:R-:W-:-:S03]  /*8570*/  IADD3 R7, PT, PT, R7, R0, RZ ;  /* 0x0000000007077210 */ /* 0x000fc60007ffe0ff */
[----:B---3--:R-:W-:-:S04]  /*8580*/  IMAD.WIDE.U32 R6, R189, UR4, R6 ;  /* 0x00000004bd067c25 */ /* 0x008fc8000f8e0006 */
[----:B------:R-:W-:Y:S01]  /*8590*/  IMAD R2, R189, UR5, R7 ;  /* 0x00000005bd027c24 */ /* 0x000fe2000f8e0207 */
[----:B------:R-:W-:Y:S06]  /*85a0*/  BRA `(.L_x_2051) ;  /* 0x0000000000147947 */ /* 0x000fec0003800000 */
.L_x_2050:
[----:B------:R-:W1:Y:S01]  /*85b0*/  LDCU.64 UR6, c[0x0][0x5c8] ;  /* 0x0000b900ff0677ac */ /* 0x000e620008000a00 */
[----:B------:R-:W-:-:S05]  /*85c0*/  IADD3 R6, PT, PT, R221, R222, RZ ;  /* 0x000000dedd067210 */ /* 0x000fca0007ffe0ff */
[C---:B-1----:R-:W-:Y:S02]  /*85d0*/  IMAD R2, R6.reuse, UR7, RZ ;  /* 0x0000000706027c24 */ /* 0x042fe4000f8e02ff */
[----:B--2---:R-:W-:-:S05]  /*85e0*/  IMAD.WIDE.U32 R6, R6, UR6, RZ ;  /* 0x0000000606067c25 */ /* 0x004fca000f8e00ff */
[----:B------:R-:W-:-:S07]  /*85f0*/  IADD3 R2, PT, PT, R7, R2, RZ ;  /* 0x0000000207027210 */ /* 0x000fce0007ffe0ff */
.L_x_2051:
[----:B------:R-:W-:Y:S01]  /*8600*/  BAR.SYNC.DEFER_BLOCKING 0x0 ;  /* 0x0000000000007b1d */ /* 0x000fe20000010000 */
[C---:B------:R-:W-:Y:S01]  /*8610*/  IMAD.SHL.U32 R0, R196.reuse, 0x40, RZ ;  /* 0x00000040c4007824 */ /* 0x040fe200078e00ff */
[----:B------:R-:W-:-:S03]  /*8620*/  SHF.L.U32 R45, R196, 0x6, RZ ;  /* 0x00000006c42d7819 */ /* 0x000fc600000006ff */
[-C--:B------:R-:W-:Y:S01]  /*8630*/  IMAD.WIDE.U32 R50, R0, R4.reuse, RZ ;  /* 0x0000000400327225 */ /* 0x080fe200078e00ff */
[----:B------:R-:W-:Y:S01]  /*8640*/  SHF.R.S32.HI R7, RZ, 0x1f, R0 ;  /* 0x0000001fff077819 */ /* 0x000fe20000011400 */
[----:B------:R-:W1:Y:S01]  /*8650*/  LDCU.64 UR4, c[0x0][0x5d8] ;  /* 0x0000bb00ff0477ac */ /* 0x000e620008000a00 */
[----:B------:R-:W-:Y:S01]  /*8660*/  BSSY.RECONVERGENT B0, `(.L_x_2052) ;  /* 0x0000028000007945 */ /* 0x000fe20003800200 */
[----:B------:R-:W-:Y:S01]  /*8670*/  IMAD.IADD R220, R220, 0x1, -R45 ;  /* 0x00000001dcdc7824 */ /* 0x000fe200078e0a2d */
[----:B------:R-:W-:Y:S01]  /*8680*/  LOP3.LUT R49, R50, 0x38, R193, 0xf8, !PT ;  /* 0x0000003832317812 */ /* 0x000fe200078ef8c1 */
[----:B------:R-:W-:Y:S01]  /*8690*/  IMAD R47, R7, R4, RZ ;  /* 0x00000004072f7224 */ /* 0x000fe200078e02ff */
[C---:B------:R-:W-:Y:S02]  /*86a0*/  IADD3 R45, PT, PT, R195.reuse, 0x20, RZ ;  /* 0x00000020c32d7810 */ /* 0x040fe40007ffe0ff */
[----:B------:R-:W-:Y:S01]  /*86b0*/  IADD3 R60, P0, PT, R46, R49, RZ ;  /* 0x000000312e3c7210 */ /* 0x000fe20007f1e0ff */
[----:B------:R-:W-:Y:S01]  /*86c0*/  IMAD R47, R0, R5, R47 ;  /* 0x00000005002f7224 */ /* 0x000fe200078e022f */
[----:B------:R-:W-:-:S02]  /*86d0*/  ISETP.GE.AND P3, PT, R195, R220, PT ;  /* 0x000000dcc300720c */ /* 0x000fc40003f66270 */
[----:B------:R-:W-:Y:S02]  /*86e0*/  ISETP.GE.AND P5, PT, R45, R220, PT ;  /* 0x000000dc2d00720c */ /* 0x000fe40003fa6270 */
        /* <DEDUP_REMOVED lines=31> */
.L_x_2053:
[----:B------:R-:W-:Y:S05]  /*88e0*/  BSYNC.RECONVERGENT B0 ;  /* 0x0000000000007941 */ /* 0x000fea0003800200 */
.L_x_2052:
        /* <DEDUP_REMOVED lines=17> */
.L_x_2055:
[----:B------:R-:W-:Y:S05]  /*8a00*/  BSYNC.RECONVERGENT B0 ;  /* 0x0000000000007941 */ /* 0x000fea0003800200 */
.L_x_2054:
        /* <DEDUP_REMOVED lines=25> */
.L_x_2057:
[----:B------:R-:W-:Y:S05]  /*8ba0*/  BSYNC.RECONVERGENT B0 ;  /* 0x0000000000007941 */ /* 0x000fea0003800200 */
.L_x_2056:
        /* <DEDUP_REMOVED lines=16> */
.L_x_2016:
[----:B------:R-:W-:Y:S05]  /*8cb0*/  BSYNC.RECONVERGENT B1 ;  /* 0x0000000000017941 */ /* 0x000fea0003800200 */
.L_x_1994:
[----:B------:R-:W2:Y:S01]  /*8cc0*/  LDCU UR5, c[0x0][0x438] ;  /* 0x00008700ff0577ac */ /* 0x000ea20008000800 */
[----:B---34-:R-:W3:Y:S08]  /*8cd0*/  LDC R5, c[0x0][0x370] ;  /* 0x0000dc00ff057b82 */ /* 0x018ef00000000800 */
[----:B------:R-:W4:Y:S01]  /*8ce0*/  LDC R0, c[0x0][0x438] ;  /* 0x00010e00ff007b82 */ /* 0x000f220000000800 */
[----:B--2---:R-:W-:-:S04]  /*8cf0*/  UIADD3 UR5, UPT, UPT, UR5, 0x3f, URZ ;  /* 0x0000003f05057890 */ /* 0x004fc8000fffe0ff */
[----:B------:R-:W-:Y:S01]  /*8d00*/  USHF.R.S32.HI UR4, URZ, 0x1f, UR5 ;  /* 0x0000001fff047899 */ /* 0x000fe20008011405 */
[----:B---3--:R-:W-:-:S03]  /*8d10*/  IADD3 R196, PT, PT, R5, R196, RZ ;  /* 0x000000c405c47210 */ /* 0x008fc60007ffe0ff */
[----:B------:R-:W-:-:S04]  /*8d20*/  ULEA.HI UR4, UR4, UR5, URZ, 0x6 ;  /* 0x0000000504047291 */ /* 0x000fc8000f8f30ff */
[----:B------:R-:W-:-:S06]  /*8d30*/  USHF.R.S32.HI UR4, URZ, 0x6, UR4 ;  /* 0x00000006ff047899 */ /* 0x000fcc0008011404 */
[----:B------:R-:W-:-:S13]  /*8d40*/  ISETP.GE.AND P0, PT, R196, UR4, PT ;  /* 0x00000004c4007c0c */ /* 0x000fda000bf06270 */
[----:B----4-:R-:W-:Y:S05]  /*8d50*/  @!P0 BRA `(.L_x_2058) ;  /* 0xffffff7800308947 */ /* 0x010fea000383ffff */
[----:B------:R-:W-:Y:S05]  /*8d60*/  EXIT ;  /* 0x000000000000794d */ /* 0x000fea0003800000 */
.L_x_2059:
        /* <DEDUP_REMOVED lines=9> */
.L_x_2190:


//--------------------- .text._ZN5flash44flash_bwd_dq_dk_dv_loop_seqk_parallel_kernelI23Flash_bwd_kernel_traitsILi192ELi64ELi64ELi8ELi4ELi2ELi2ELb0ELb0EN7cutlass6half_tE19Flash_kernel_traitsILi192ELi64ELi64ELi8ES3_EELb0ELb0ELb1ELb1ELb0ELb0ELb1EEEvNS_16Flash_bwd_paramsE --------------------------
	.section	.text._ZN5flash44flash_bwd_dq_dk_dv_loop_seqk_parallel_kernelI23Flash_bwd_kernel_traitsILi192ELi64ELi64ELi8ELi4ELi2ELi2ELb0ELb0EN7cutlass6half_tE19Flash_kernel_traitsILi192ELi64ELi64ELi8ES3_EELb0ELb0ELb1ELb1ELb0ELb0ELb1EEEvNS_16Flash_bwd_paramsE,"ax",@progbits
	.align	128
        .global         _ZN5flash44flash_bwd_dq_dk_dv_loop_seqk_parallel_kernelI23Flash_bwd_kernel_traitsILi192ELi64ELi64ELi8ELi4ELi2ELi2ELb0ELb0EN7cutlass6half_tE19Flash_kernel_traitsILi192ELi64ELi64ELi8ES3_EELb0ELb0ELb1ELb1ELb0ELb0ELb1EEEvNS_16Flash_bwd_paramsE
        .type           _ZN5flash44flash_bwd_dq_dk_dv_loop_seqk_parallel_kernelI23Flash_bwd_kernel_traitsILi192ELi64ELi64ELi8ELi4ELi2ELi2ELb0ELb0EN7cutlass6half_tE19Flash_kernel_traitsILi192ELi64ELi64ELi8ES3_EELb0ELb0ELb1ELb1ELb0ELb0ELb1EEEvNS_16Flash_bwd_paramsE,@function
        .size           _ZN5flash44flash_bwd_dq_dk_dv_loop_seqk_parallel_kernelI23Flash_bwd_kernel_traitsILi192ELi64ELi64ELi8ELi4ELi2ELi2ELb0ELb0EN7cutlass6half_tE19Flash_kernel_traitsILi192ELi64ELi64ELi8ES3_EELb0ELb0ELb1ELb1ELb0ELb0ELb1EEEvNS_16Flash_bwd_paramsE,(.L_x_2191 - _ZN5flash44flash_bwd_dq_dk_dv_loop_seqk_parallel_kernelI23Flash_bwd_kernel_traitsILi192ELi64ELi64ELi8ELi4ELi2ELi2ELb0ELb0EN7cutlass6half_tE19Flash_kernel_traitsILi192ELi64ELi64ELi8ES3_EELb0ELb0ELb1ELb1ELb0ELb0ELb1EEEvNS_16Flash_bwd_paramsE)
        .other          _ZN5flash44flash_bwd_dq_dk_dv_loop_seqk_parallel_kernelI23Flash_bwd_kernel_traitsILi192ELi64ELi64ELi8ELi4ELi2ELi2ELb0ELb0EN7cutlass6half_tE19Flash_kernel_traitsILi192ELi64ELi64ELi8ES3_EELb0ELb0ELb1ELb1ELb0ELb0ELb1EEEvNS_16Flash_bwd_paramsE,@"STO_CUDA_ENTRY STV_DEFAULT"
_ZN5flash44flash_bwd_dq_dk_dv_loop_seqk_parallel_kernelI23Flash_bwd_kernel_traitsILi192ELi64ELi64ELi8ELi4ELi2ELi2ELb0ELb0EN7cutlass6half_tE19Flash_kernel_traitsILi192ELi64ELi64ELi8ES3_EELb0ELb0ELb1ELb1ELb0ELb0ELb1EEEvNS_16Flash_bwd_paramsE:
.text._ZN5flash44flash_bwd_dq_dk_dv_loop_seqk_parallel_kernelI23Flash_bwd_kernel_traitsILi192ELi64ELi64ELi8ELi4ELi2ELi2ELb0ELb0EN7cutlass6half_tE19Flash_kernel_traitsILi192ELi64ELi64ELi8ES3_EELb0ELb0ELb1ELb1ELb0ELb0ELb1EEEvNS_16Flash_bwd_paramsE:
        /* <DEDUP_REMOVED lines=16> */
[----:B------:R-:W4:Y:S02]  /*0100*/  S2R R200, SR_CTAID.Z ;  /* 0x0000000000c87919 */ /* 0x000f240000002700 */
        /* <DEDUP_REMOVED lines=16> */
[----:B------:R-:W-:Y:S01]  /*0210*/  IMAD.SHL.U32 R0, R209, 0x40, RZ ;  /* 0x00000040d1007824 */ /* 0x000fe200078e00ff */
[C---:B------:R-:W-:Y:S01]  /*0220*/  LOP3.LUT R5, R4.reuse, 0xc00, RZ, 0xc0, !PT ;  /* 0x00000c0004057812 */ /* 0x040fe200078ec0ff */
[----:B------:R-:W-:Y:S01]  /*0230*/  UIADD3 UR5, UPT, UPT, UR6, 0x20000, URZ ;  /* 0x0002000006057890 */ /* 0x000fe2000fffe0ff */
[----:B------:R-:W-:Y:S01]  /*0240*/  LOP3.LUT R9, R4, 0x200, RZ, 0xc0, !PT ;  /* 0x0000020004097812 */ /* 0x000fe200078ec0ff */
[----:B------:R-:W-:Y:S01]  /*0250*/  UIADD3 UR4, UPT, UPT, UR6, 0x12000, URZ ;  /* 0x0001200006047890 */ /* 0x000fe2000fffe0ff */
[----:B------:R-:W-:Y:S02]  /*0260*/  LOP3.LUT R190, R0, 0x1c0, RZ, 0xc0, !PT ;  /* 0x000001c000be7812 */ /* 0x000fe400078ec0ff */
[----:B------:R-:W-:Y:S02]  /*0270*/  LOP3.LUT R6, R3, 0x10, RZ, 0xc0, !PT ;  /* 0x0000001003067812 */ /* 0x000fe400078ec0ff */
[----:B------:R-:W-:-:S02]  /*0280*/  LOP3.LUT R5, R5, 0x6, R2, 0xf8, !PT ;  /* 0x0000000605057812 */ /* 0x000fc400078ef802 */
[--C-:B------:R-:W-:Y:S02]  /*0290*/  LOP3.LUT R208, R7, 0x1c0, R8.reuse, 0xf8, !PT ;  /* 0x000001c007d07812 */ /* 0x100fe400078ef808 */
[----:B------:R-:W-:Y:S02]  /*02a0*/  LOP3.LUT R9, R9, 0x3800, R8, 0xf8, !PT ;  /* 0x0000380009097812 */ /* 0x000fe400078ef808 */
[----:B------:R-:W-:Y:S02]  /*02b0*/  LOP3.LUT R190, R190, 0x38, R211, 0xf8, !PT ;  /* 0x00000038bebe7812 */ /* 0x000fe400078ef8d3 */
[--C-:B------:R-:W-:Y:S02]  /*02c0*/  LOP3.LUT R189, R6, 0x8, R209.reuse, 0xf8, !PT ;  /* 0x0000000806bd7812 */ /* 0x100fe400078ef8d1 */
[----:B------:R-:W-:Y:S02]  /*02d0*/  SHF.R.U32.HI R213, RZ, 0x3, R209 ;  /* 0x00000003ffd57819 */ /* 0x000fe400000116d1 */
[----:B------:R-:W-:-:S02]  /*02e0*/  LOP3.LUT R8, R8, 0x1c0, RZ, 0xc0, !PT ;  /* 0x000001c008087812 */ /* 0x000fc400078ec0ff */
[----:B------:R-:W-:Y:S01]  /*02f0*/  LOP3.LUT R208, R5, R208, RZ, 0xfc, !PT ;  /* 0x000000d005d07212 */ /* 0x000fe200078efcff */
[----:B------:R-:W-:Y:S01]  /*0300*/  VIADD R203, R213, 0x20 ;  /* 0x00000020d5cb7836 */ /* 0x000fe20000000000 */
[----:B------:R-:W-:Y:S02]  /*0310*/  LOP3.LUT R3, R190, 0x8, R3, 0x78, !PT ;  /* 0x00000008be037812 */ /* 0x000fe400078e7803 */
[----:B------:R-:W-:Y:S02]  /*0320*/  LOP3.LUT R189, R189, R190, RZ, 0x3c, !PT ;  /* 0x000000bebdbd7212 */ /* 0x000fe400078e3cff */
[----:B------:R-:W-:Y:S02]  /*0330*/  LOP3.LUT R11, R4, 0x400, RZ, 0xc0, !PT ;  /* 0x00000400040b7812 */ /* 0x000fe400078ec0ff */
[----:B------:R-:W-:Y:S02]  /*0340*/  LOP3.LUT R5, R8, 0x18, R213, 0xf8, !PT ;  /* 0x0000001808057812 */ /* 0x000fe400078ef8d5 */
[----:B------:R-:W-:-:S02]  /*0350*/  LOP3.LUT R190, R190, 0x8, R209, 0x78, !PT ;  /* 0x00000008bebe7812 */ /* 0x000fc400078e78d1 */
[--C-:B------:R-:W-:Y:S02]  /*0360*/  LOP3.LUT R11, R11, 0x6, R2.reuse, 0xf8, !PT ;  /* 0x000000060b0b7812 */ /* 0x100fe400078ef802 */
[----:B------:R-:W-:Y:S02]  /*0370*/  LOP3.LUT R206, R5, 0x38, R2, 0x78, !PT ;  /* 0x0000003805ce7812 */ /* 0x000fe400078e7802 */
[----:B------:R-:W-:Y:S02]  /*0380*/  LOP3.LUT R190, R9, R190, RZ, 0xfc, !PT ;  /* 0x000000be09be7212 */ /* 0x000fe400078efcff */
[----:B--2---:R-:W-:Y:S01]  /*0390*/  LEA R216, P0, R201, R216, 0x2 ;  /* 0x000000d8c9d87211 */ /* 0x004fe200078010ff */
[----:B------:R-:W1:Y:S01]  /*03a0*/  LDC R9, c[0x0][0x438] ;  /* 0x00010e00ff097b82 */ /* 0x000e620000000800 */
[----:B------:R-:W-:Y:S02]  /*03b0*/  LOP3.LUT R2, R2, 0x20, RZ, 0xc0, !PT ;  /* 0x0000002002027812 */ /* 0x000fe400078ec0ff */
[----:B------:R-:W-:-:S02]  /*03c0*/  LOP3.LUT R5, R0, 0x200, RZ, 0xc0, !PT ;  /* 0x0000020000057812 */ /* 0x000fc400078ec0ff */
[----:B------:R-:W-:Y:S02]  /*03d0*/  R2P PR, R209, 0xe ;  /* 0x0000000ed1007804 */ /* 0x000fe40000000000 */
[----:B------:R-:W-:Y:S02]  /*03e0*/  LOP3.LUT R7, R2, 0x18, R213, 0xf8, !PT ;  /* 0x0000001802077812 */ /* 0x000fe400078ef8d5 */
[C-C-:B------:R-:W-:Y:S02]  /*03f0*/  LOP3.LUT R192, R5.reuse, 0xc00, R4.reuse, 0xf8, !PT ;  /* 0x00000c0005c07812 */ /* 0x140fe400078ef804 */
[----:B------:R-:W-:Y:S02]  /*0400*/  LOP3.LUT R188, R5, 0x400, R4, 0xf8, !PT ;  /* 0x0000040005bc7812 */ /* 0x000fe400078ef804 */
[----:B------:R-:W-:Y:S02]  /*0410*/  LOP3.LUT R2, R7, 0x1c0, R0, 0xf8, !PT ;  /* 0x000001c007027812 */ /* 0x000fe400078ef800 */
[----:B------:R-:W-:-:S02]  /*0420*/  LOP3.LUT R192, R192, R3, RZ, 0xfc, !PT ;  /* 0x00000003c0c07212 */ /* 0x000fc400078efcff */
[----:B------:R-:W-:Y:S01]  /*0430*/  LOP3.LUT R188, R188, R3, RZ, 0xfc, !PT ;  /* 0x00000003bcbc7212 */ /* 0x000fe200078efcff */
[----:B------:R-:W-:Y:S01]  /*0440*/  IMAD.MOV.U32 R3, RZ, RZ, 0x10 ;  /* 0x00000010ff037424 */ /* 0x000fe200078e00ff */
        /* <DEDUP_REMOVED lines=8> */
[----:B------:R-:W-:Y:S02]  /*04d0*/  LOP3.LUT R206, R11, R206, RZ, 0xfc, !PT ;  /* 0x000000ce0bce7212 */ /* 0x000fe400078efcff */
[----:B------:R-:W-:Y:S01]  /*04e0*/  LOP3.LUT R189, R189, 0x200, R4, 0xf8, !PT ;  /* 0x00000200bdbd7812 */ /* 0x000fe200078ef804 */
[----:B------:R-:W-:Y:S01]  /*04f0*/  IMAD.IADD R239, R208, 0x1, R3 ;  /* 0x00000001d0ef7824 */ /* 0x000fe200078e0203 */
[----:B------:R-:W-:Y:S01]  /*0500*/  LOP3.LUT R191, R191, 0x200, R0, 0xf8, !PT ;  /* 0x00000200bfbf7812 */ /* 0x000fe200078ef800 */
[----:B------:R-:W-:Y:S01]  /*0510*/  IMAD.IADD R222, R3, 0x1, R202 ;  /* 0x0000000103de7824 */ /* 0x000fe200078e02ca */
[----:B------:R-:W-:Y:S02]  /*0520*/  LOP3.LUT R212, R211, 0x38, RZ, 0xc0, !PT ;  /* 0x00000038d3d47812 */ /* 0x000fe400078ec0ff */
[----:B------:R-:W-:Y:S02]  /*0530*/  LOP3.LUT R210, R210, 0x1e00, R211, 0xf8, !PT ;  /* 0x00001e00d2d27812 */ /* 0x000fe400078ef8d3 */
[----:B------:R-:W-:-:S02]  /*0540*/  LEA.HI.X R217, R201, R217, RZ, 0x2, P0 ;  /* 0x000000d9c9d97211 */ /* 0x000fc400000f14ff */
[----:B------:R-:W-:Y:S02]  /*0550*/  SHF.R.U32.HI R209, RZ, 0x5, R209 ;  /* 0x00000005ffd17819 */ /* 0x000fe400000116d1 */
[----:B------:R-:W-:Y:S02]  /*0560*/  SEL R193, R193, 0xffffffe0, !P2 ;  /* 0xffffffe0c1c17807 */ /* 0x000fe40005000000 */
[C---:B------:R-:W-:Y:S02]  /*0570*/  LOP3.LUT R205, R212.reuse, 0x40, RZ, 0xfc, !PT ;  /* 0x00000040d4cd7812 */ /* 0x040fe400078efcff */
[----:B------:R-:W-:Y:S02]  /*0580*/  LOP3.LUT R204, R212, 0x80, RZ, 0xfc, !PT ;  /* 0x00000080d4cc7812 */ /* 0x000fe400078efcff */
[----:B------:R-:W-:Y:S02]  /*0590*/  LEA R210, R210, UR6, 0x1 ;  /* 0x00000006d2d27c11 */ /* 0x000fe4000f8e08ff */
[----:B------:R-:W-:-:S02]  /*05a0*/  LEA R206, R206, UR4, 0x1 ;  /* 0x00000004cece7c11 */ /* 0x000fc4000f8e08ff */
[----:B------:R-:W-:Y:S02]  /*05b0*/  LEA R190, R190, UR4, 0x1 ;  /* 0x00000004bebe7c11 */ /* 0x000fe4000f8e08ff */
[----:B------:R-:W-:Y:S02]  /*05c0*/  LEA R189, R189, UR5, 0x1 ;  /* 0x00000005bdbd7c11 */ /* 0x000fe4000f8e08ff */
[----:B------:R-:W-:Y:S02]  /*05d0*/  LEA R192, R192, UR6, 0x1 ;  /* 0x00000006c0c07c11 */ /* 0x000fe4000f8e08ff */
[----:B------:R-:W-:Y:S02]  /*05e0*/  LEA R188, R188, UR6, 0x1 ;  /* 0x00000006bcbc7c11 */ /* 0x000fe4000f8e08ff */
[----:B-1-34-:R-:W-:-:S07]  /*05f0*/  LEA R191, R191, UR6, 0x1 ;  /* 0x00000006bfbf7c11 */ /* 0x01afce000f8e08ff */
.L_x_2126:
        /* <DEDUP_REMOVED lines=44> */
.L_x_2060:
        /* <DEDUP_REMOVED lines=39> */
.L_x_2062:
[----:B------:R-:W1:Y:S01]  /*0b30*/  LDCU.64 UR12, c[0x0][0x3b8] ;  /* 0x00007700ff0c77ac */ /* 0x000e620008000a00 */
[----:B------:R-:W-:-:S05]  /*0b40*/  IADD3 R14, PT, PT, R236, R237, RZ ;  /* 0x000000edec0e7210 */ /* 0x000fca0007ffe0ff */
[C---:B-1----:R-:W-:Y:S02]  /*0b50*/  IMAD R11, R14.reuse, UR13, RZ ;  /* 0x0000000d0e0b7c24 */ /* 0x042fe4000f8e02ff */
[----:B------:R-:W-:-:S05]  /*0b60*/  IMAD.WIDE.U32 R14, R14, UR12, RZ ;  /* 0x0000000c0e0e7c25 */ /* 0x000fca000f8e00ff */
[----:B------:R-:W-:Y:S02]  /*0b70*/  IADD3 R11, PT, PT, R15, R11, RZ ;  /* 0x0000000b0f0b7210 */ /* 0x000fe40007ffe0ff */
.L_x_2063:
        /* <DEDUP_REMOVED lines=11> */
[----:B------:R-:W-:Y:S01]  /*0c30*/  IMAD.HI.U32 R8, R9, R0, RZ ;  /* 0x0000000009087227 */ /* 0x000fe200078e00ff */
[----:B------:R-:W-:-:S03]  /*0c40*/  SHF.R.S32.HI R9, RZ, 0x1f, R221 ;  /* 0x0000001fff097819 */ /* 0x000fc600000114dd */
        /* <DEDUP_REMOVED lines=24> */
.L_x_2064:
[----:B------:R-:W1:Y:S01]  /*0dd0*/  LDCU.64 UR10, c[0x0][0x3c0] ;  /* 0x00007800ff0a77ac */ /* 0x000e620008000a00 */
[----:B------:R-:W-:-:S05]  /*0de0*/  IADD3 R2, PT, PT, R236, R237, RZ ;  /* 0x000000edec027210 */ /* 0x000fca0007ffe0ff */
[C---:B-1----:R-:W-:Y:S02]  /*0df0*/  IMAD R10, R2.reuse, UR11, RZ ;  /* 0x0000000b020a7c24 */ /* 0x042fe4000f8e02ff */
[----:B------:R-:W-:-:S05]  /*0e00*/  IMAD.WIDE.U32 R12, R2, UR10, RZ ;  /* 0x0000000a020c7c25 */ /* 0x000fca000f8e00ff */
[----:B------:R-:W-:-:S07]  /*0e10*/  IADD3 R10, PT, PT, R13, R10, RZ ;  /* 0x0000000a0d0a7210 */ /* 0x000fce0007ffe0ff */
.L_x_2065:
        /* <DEDUP_REMOVED lines=28> */
.L_x_2066:
[-C--:B------:R-:W-:Y:S02]  /*0fe0*/  IMAD R19, R25, R6.reuse, RZ ;  /* 0x0000000619137224 */ /* 0x080fe400078e02ff */
[----:B------:R-:W-:-:S05]  /*0ff0*/  IMAD.WIDE.U32 R2, R24, R6, RZ ;  /* 0x0000000618027225 */ /* 0x000fca00078e00ff */
[----:B------:R-:W-:Y:S02]  /*1000*/  IADD3 R19, PT, PT, R3, R19, RZ ;  /* 0x0000001303137210 */ /* 0x000fe40007ffe0ff */
[----:B------:R-:W-:-:S07]  /*1010*/  MOV R22, R2 ;  /* 0x0000000200167202 */ /* 0x000fce0000000f00 */
.L_x_2067:
        /* <DEDUP_REMOVED lines=20> */
.L_x_2068:
[----:B------:R-:W1:Y:S01]  /*1160*/  LDC R15, c[0x0][0x434] ;  /* 0x00010d00ff0f7b82 */ /* 0x000e620000000800 */
[----:B------:R-:W-:-:S04]  /*1170*/  IMAD R2, R201, UR6, R200 ;  /* 0x00000006c9027c24 */ /* 0x000fc8000f8e02c8 */
[----:B-1----:R-:W-:-:S03]  /*1180*/  IMAD R15, R2, R15, RZ ;  /* 0x0000000f020f7224 */ /* 0x002fc600078e02ff */
.L_x_2069:
        /* <DEDUP_REMOVED lines=11> */
.L_x_2070:
[----:B------:R-:W1:Y:S01]  /*1240*/  LDC R25, c[0x0][0x444] ;  /* 0x00011100ff197b82 */ /* 0x000e620000000800 */
[----:B------:R-:W-:-:S04]  /*1250*/  IMAD R2, R201, UR6, R200 ;  /* 0x00000006c9027c24 */ /* 0x000fc8000f8e02c8 */
[----:B-1----:R-:W-:-:S07]  /*1260*/  IMAD R25, R2, R25, RZ ;  /* 0x0000001902197224 */ /* 0x002fce00078e02ff */
.L_x_2071:
        /* <DEDUP_REMOVED lines=14> */
[----:B------:R-:W3:Y:S01]  /*1350*/  LDCU.64 UR4, c[0x0][0x570] ;  /* 0x0000ae00ff0477ac */ /* 0x000ee20008000a00 */
[----:B------:R-:W-:-:S02]  /*1360*/  IMAD.SHL.U32 R27, R28, 0x40, RZ ;  /* 0x000000401c1b7824 */ /* 0x000fc400078e00ff */
[----:B------:R-:W4:Y:S01]  /*1370*/  LDC.64 R4, c[0x0][0x3b0] ;  /* 0x0000ec00ff047b82 */ /* 0x000f220000000a00 */
[----:B------:R-:W3:Y:S01]  /*1380*/  LDCU.64 UR6, c[0x0][0x550] ;  /* 0x0000aa00ff0677ac */ /* 0x000ee20008000a00 */
[----:B--2---:R-:W-:-:S06]  /*1390*/  IMAD.WIDE.U32 R34, R6, UR16, RZ ;  /* 0x0000001006227c25 */ /* 0x004fcc000f8e00ff */
[----:B------:R-:W2:Y:S01]  /*13a0*/  LDC R233, c[0x0][0x508] ;  /* 0x00014200ffe97b82 */ /* 0x000ea20000000800 */
[----:B------:R-:W-:Y:S01]  /*13b0*/  IMAD R7, R7, UR16, R35 ;  /* 0x0000001007077c24 */ /* 0x000fe2000f8e0223 */
[----:B-1----:R-:W-:-:S04]  /*13c0*/  LOP3.LUT R24, R13, 0x1f, RZ, 0xc0, !PT ;  /* 0x0000001f0d187812 */ /* 0x002fc800078ec0ff */
[----:B------:R-:W-:Y:S02]  /*13d0*/  SEL R7, R7, RZ, P3 ;  /* 0x000000ff07077207 */ /* 0x000fe40001800000 */
[----:B------:R-:W1:Y:S01]  /*13e0*/  LDC.64 R246, c[0x0][0x420] ;  /* 0x00010800fff67b82 */ /* 0x000e620000000a00 */
[----:B-----5:R-:W-:Y:S01]  /*13f0*/  SHF.L.U64.HI R223, R2, 0x5, R3 ;  /* 0x0000000502df7819 */ /* 0x020fe20000010203 */
[----:B------:R-:W-:Y:S01]  /*1400*/  IMAD R29, R209, R28, R24 ;  /* 0x0000001cd11d7224 */ /* 0x000fe200078e0218 */
[----:B------:R-:W-:Y:S01]  /*1410*/  SEL R24, R34, RZ, P3 ;  /* 0x000000ff22187207 */ /* 0x000fe20001800000 */
[----:B------:R-:W-:-:S03]  /*1420*/  IMAD R28, R23, R2, RZ ;  /* 0x00000002171c7224 */ /* 0x000fc600078e02ff */
[----:B------:R-:W-:Y:S02]  /*1430*/  IADD3 R24, P1, P0, R29, R22, R24 ;  /* 0x000000161d187210 */ /* 0x000fe4000783e018 */
[----:B------:R-:W-:-:S04]  /*1440*/  SHF.R.S32.HI R29, RZ, 0x1f, R29 ;  /* 0x0000001fff1d7819 */ /* 0x000fc8000001141d */
[----:B------:R-:W-:Y:S01]  /*1450*/  IADD3.X R22, PT, PT, R29, R18, R7, P1, P0 ;  /* 0x000000121d167210 */ /* 0x000fe20000fe0407 */
[----:B------:R-:W-:Y:S01]  /*1460*/  IMAD.MOV.U32 R18, RZ, RZ, R212 ;  /* 0x000000ffff127224 */ /* 0x000fe200078e00d4 */
[----:B------:R-:W5:Y:S01]  /*1470*/  LDC.64 R6, c[0x0][0x598] ;  /* 0x00016600ff067b82 */ /* 0x000f620000000a00 */
[----:B------:R-:W-:Y:S02]  /*1480*/  IADD3 R30, P0, PT, R212, R30, RZ ;  /* 0x0000001ed41e7210 */ /* 0x000fe40007f1e0ff */
[----:B----4-:R-:W-:Y:S01]  /*1490*/  IMAD.WIDE.U32 R32, R21, R4, R18 ;  /* 0x0000000415207225 */ /* 0x010fe200078e0012 */
        /* <DEDUP_REMOVED lines=52> */
.L_x_2073:
[----:B------:R-:W1:Y:S01]  /*17e0*/  LDCU.64 UR8, c[0x0][0x5c0] ;  /* 0x0000b800ff0877ac */ /* 0x000e620008000a00 */
[----:B------:R-:W-:-:S05]  /*17f0*/  IADD3 R0, PT, PT, R236, R237, RZ ;  /* 0x000000edec007210 */ /* 0x000fca0007ffe0ff */
[C---:B-1----:R-:W-:Y:S02]  /*1800*/  IMAD R3, R0.reuse, UR9, RZ ;  /* 0x0000000900037c24 */ /* 0x042fe4000f8e02ff */
[----:B------:R-:W-:-:S05]  /*1810*/  IMAD.WIDE.U32 R4, R0, UR8, RZ ;  /* 0x0000000800047c25 */ /* 0x000fca000f8e00ff */
[----:B------:R-:W-:Y:S02]  /*1820*/  IADD3 R0, PT, PT, R5, R3, RZ ;  /* 0x0000000305007210 */ /* 0x000fe40007ffe0ff */
.L_x_2074:
        /* <DEDUP_REMOVED lines=12> */
.L_x_2075:
[----:B------:R-:W1:Y:S01]  /*18f0*/  LDCU.64 UR6, c[0x0][0x5c8] ;  /* 0x0000b900ff0677ac */ /* 0x000e620008000a00 */
[----:B------:R-:W-:-:S05]  /*1900*/  IADD3 R236, PT, PT, R236, R237, RZ ;  /* 0x000000edecec7210 */ /* 0x000fca0007ffe0ff */
[C---:B-1----:R-:W-:Y:S02]  /*1910*/  IMAD R5, R236.reuse, UR7, RZ ;  /* 0x00000007ec057c24 */ /* 0x042fe4000f8e02ff */
[----:B------:R-:W-:-:S05]  /*1920*/  IMAD.WIDE.U32 R236, R236, UR6, RZ ;  /* 0x00000006ecec7c25 */ /* 0x000fca000f8e00ff */
[----:B------:R-:W-:Y:S02]  /*1930*/  IADD3 R5, PT, PT, R237, R5, RZ ;  /* 0x00000005ed057210 */ /* 0x000fe40007ffe0ff */
[----:B------:R-:W-:Y:S02]  /*1940*/  MOV R8, R236 ;  /* 0x000000ec00087202 */ /* 0x000fe40000000f00 */
.L_x_2076:
[----:B------:R-:W1:Y:S01]  /*1950*/  LDCU.64 UR4, c[0x0][0x5d8] ;  /* 0x0000bb00ff0477ac */ /* 0x000e620008000a00 */
[----:B------:R-:W-:Y:S01]  /*1960*/  IMAD R10, R9, UR8, RZ ;  /* 0x00000008090a7c24 */ /* 0x000fe2000f8e02ff */
[----:B------:R-:W-:Y:S01]  /*1970*/  BSSY.RECONVERGENT B0, `(.L_x_2077) ;  /* 0x0000019000007945 */ /* 0x000fe20003800200 */
[----:B------:R-:W-:-:S04]  /*1980*/  IMAD.WIDE.U32 R12, R221, UR8, R18 ;  /* 0x00000008dd0c7c25 */ /* 0x000fc8000f8e0012 */
[C---:B------:R-:W-:Y:S01]  /*1990*/  IMAD R3, R221.reuse, UR9, R10 ;  /* 0x00000009dd037c24 */ /* 0x040fe2000f8e020a */
[----:B------:R-:W-:Y:S02]  /*19a0*/  IADD3 R10, P0, PT, R4, R12, RZ ;  /* 0x0000000c040a7210 */ /* 0x000fe40007f1e0ff */
[----:B------:R-:W-:Y:S02]  /*19b0*/  IADD3 R4, PT, PT, -R221, R235, RZ ;  /* 0x000000ebdd047210 */ /* 0x000fe40007ffe1ff */
[----:B------:R-:W-:Y:S02]  /*19c0*/  IADD3.X R11, PT, PT, R0, R13, R3, P0, !PT ;  /* 0x0000000d000b7210 */ /* 0x000fe400007fe403 */
[-C--:B------:R-:W-:Y:S02]  /*19d0*/  ISETP.GE.AND P5, PT, R213, R4.reuse, PT ;  /* 0x00000004d500720c */ /* 0x080fe40003fa6270 */
[----:B------:R-:W-:Y:S01]  /*19e0*/  ISETP.GE.AND P4, PT, R203, R4, PT ;  /* 0x00000004cb00720c */ /* 0x000fe20003f86270 */
[----:B-1----:R-:W-:-:S04]  /*19f0*/  IMAD.WIDE.U32 R10, R200, UR4, R10 ;  /* 0x00000004c80a7c25 */ /* 0x002fc8000f8e000a */
[----:B------:R-:W-:-:S06]  /*1a00*/  IMAD R3, R200, UR5, R11 ;  /* 0x00000005c8037c24 */ /* 0x000fcc000f8e020b */
        /* <DEDUP_REMOVED lines=15> */
.L_x_2078:
[----:B------:R-:W-:Y:S05]  /*1b00*/  BSYNC.RECONVERGENT B0 ;  /* 0x0000000000007941 */ /* 0x000fea0003800200 */
.L_x_2077:
        /* <DEDUP_REMOVED lines=17> */
.L_x_2080:
[----:B------:R-:W-:Y:S05]  /*1c20*/  BSYNC.RECONVERGENT B0 ;  /* 0x0000000000007941 */ /* 0x000fea0003800200 */
.L_x_2079:
        /* <DEDUP_REMOVED lines=24> */
.L_x_2082:
[----:B------:R-:W-:Y:S05]  /*1db0*/  BSYNC.RECONVERGENT B0 ;  /* 0x0000000000007941 */ /* 0x000fea0003800200 */
.L_x_2081:
        /* <DEDUP_REMOVED lines=18> */
.L_x_2072:
        /* <DEDUP_REMOVED lines=28> */
.L_x_2086:
[----:B------:R2:W-:Y:S01]  /*20a0*/  STS.128 [R210+0x10000], RZ ;  /* 0x010000ffd2007388 */ /* 0x0005e20000000c00 */
[----:B------:R-:W-:Y:S05]  /*20b0*/  BRA `(.L_x_2087) ;  /* 0x00000000000c7947 */ /* 0x000fea0003800000 */
.L_x_2085:
[----:B------:R1:W-:Y:S04]  /*20c0*/  STS.128 [R210+0xc000], RZ ;  /* 0x00c000ffd2007388 */ /* 0x0003e80000000c00 */
[----:B------:R1:W-:Y:S04]  /*20d0*/  STS.128 [R210+0xe000], RZ ;  /* 0x00e000ffd2007388 */ /* 0x0003e80000000c00 */
[----:B------:R1:W-:Y:S02]  /*20e0*/  STS.128 [R210+0x10000], RZ ;  /* 0x010000ffd2007388 */ /* 0x0003e40000000c00 */
.L_x_2087:
[----:B------:R-:W-:Y:S05]  /*20f0*/  BSYNC.RECONVERGENT B0 ;  /* 0x0000000000007941 */ /* 0x000fea0003800200 */
.L_x_2084:
        /* <DEDUP_REMOVED lines=28> */
.L_x_2090:
[----:B------:R1:W-:Y:S02]  /*22c0*/  STS.128 [R210+0x11000], RZ ;  /* 0x011000ffd2007388 */ /* 0x0003e40000000c00 */
.L_x_2089:
[----:B------:R-:W-:Y:S05]  /*22d0*/  BSYNC.RECONVERGENT B0 ;  /* 0x0000000000007941 */ /* 0x000fea0003800200 */
.L_x_2088:
        /* <DEDUP_REMOVED lines=23> */
.L_x_2093:
[----:B------:R1:W-:Y:S01]  /*2450*/  STS.128 [R232+0x4000], RZ ;  /* 0x004000ffe8007388 */ /* 0x0003e20000000c00 */
[----:B------:R-:W-:Y:S05]  /*2460*/  BRA `(.L_x_2094) ;  /* 0x00000000000c7947 */ /* 0x000fea0003800000 */
.L_x_2092:
[----:B------:R1:W-:Y:S04]  /*2470*/  STS.128 [R232], RZ ;  /* 0x000000ffe8007388 */ /* 0x0003e80000000c00 */
[----:B------:R1:W-:Y:S04]  /*2480*/  STS.128 [R232+0x2000], RZ ;  /* 0x002000ffe8007388 */ /* 0x0003e80000000c00 */
[----:B------:R1:W-:Y:S02]  /*2490*/  STS.128 [R232+0x4000], RZ ;  /* 0x004000ffe8007388 */ /* 0x0003e40000000c00 */
.L_x_2094:
[----:B------:R-:W-:Y:S05]  /*24a0*/  BSYNC.RECONVERGENT B0 ;  /* 0x0000000000007941 */ /* 0x000fea0003800200 */
.L_x_2091:
        /* <DEDUP_REMOVED lines=27> */
.L_x_2097:
[----:B------:R1:W-:Y:S02]  /*2660*/  STS.128 [R232+0x5000], RZ ;  /* 0x005000ffe8007388 */ /* 0x0003e40000000c00 */
.L_x_2096:
[----:B------:R-:W-:Y:S05]  /*2670*/  BSYNC.RECONVERGENT B0 ;  /* 0x0000000000007941 */ /* 0x000fea0003800200 */
.L_x_2095:
        /* <DEDUP_REMOVED lines=49> */
.L_x_2100:
[----:B------:R2:W-:Y:S01]  /*2990*/  STS.128 [R210+0x16000], RZ ;  /* 0x016000ffd2007388 */ /* 0x0005e20000000c00 */
[----:B------:R-:W-:Y:S05]  /*29a0*/  BRA `(.L_x_2101) ;  /* 0x00000000000c7947 */ /* 0x000fea0003800000 */
.L_x_2099:
[----:B------:R1:W-:Y:S04]  /*29b0*/  STS.128 [R210+0x12000], RZ ;  /* 0x012000ffd2007388 */ /* 0x0003e80000000c00 */
[----:B------:R1:W-:Y:S04]  /*29c0*/  STS.128 [R210+0x14000], RZ ;  /* 0x014000ffd2007388 */ /* 0x0003e80000000c00 */
[----:B------:R1:W-:Y:S02]  /*29d0*/  STS.128 [R210+0x16000], RZ ;  /* 0x016000ffd2007388 */ /* 0x0003e40000000c00 */
.L_x_2101:
[----:B------:R-:W-:Y:S05]  /*29e0*/  BSYNC.RECONVERGENT B0 ;  /* 0x0000000000007941 */ /* 0x000fea0003800200 */
.L_x_2098:
        /* <DEDUP_REMOVED lines=34> */
.L_x_2104:
[----:B------:R2:W-:Y:S02]  /*2c10*/  STS.128 [R210+0x17000], RZ ;  /* 0x017000ffd2007388 */ /* 0x0005e40000000c00 */
.L_x_2103:
[----:B------:R-:W-:Y:S05]  /*2c20*/  BSYNC.RECONVERGENT B0 ;  /* 0x0000000000007941 */ /* 0x000fea0003800200 */
.L_x_2102:
        /* <DEDUP_REMOVED lines=39> */
.L_x_2107:
[----:B------:R3:W-:Y:S01]  /*2ea0*/  STS.128 [R210+0x1c000], RZ ;  /* 0x01c000ffd2007388 */ /* 0x0007e20000000c00 */
[----:B------:R-:W-:Y:S05]  /*2eb0*/  BRA `(.L_x_2108) ;  /* 0x00000000000c7947 */ /* 0x000fea0003800000 */
.L_x_2106:
[----:B------:R3:W-:Y:S04]  /*2ec0*/  STS.128 [R210+0x18000], RZ ;  /* 0x018000ffd2007388 */ /* 0x0007e80000000c00 */
[----:B------:R3:W-:Y:S04]  /*2ed0*/  STS.128 [R210+0x1a000], RZ ;  /* 0x01a000ffd2007388 */ /* 0x0007e80000000c00 */
[----:B------:R3:W-:Y:S02]  /*2ee0*/  STS.128 [R210+0x1c000], RZ ;  /* 0x01c000ffd2007388 */ /* 0x0007e40000000c00 */
.L_x_2108:
[----:B------:R-:W-:Y:S05]  /*2ef0*/  BSYNC.RECONVERGENT B0 ;  /* 0x0000000000007941 */ /* 0x000fea0003800200 */
.L_x_2105:
[----:B------:R1:W-:Y:S01]  /*2f00*/  @P3 STS.128 [R210+0x19000], RZ ;  /* 0x019000ffd2003388 */ /* 0x0003e20000000c00 */
[----:B------:R-:W-:Y:S03]  /*2f10*/  BSSY.RECONVERGENT B0, `(.L_x_2109) ;  /* 0x0000022000007945 */ /* 0x000fe60003800200 */
[----:B------:R1:W-:Y:S04]  /*2f20*/  @P3 STS.128 [R210+0x1b000], RZ ;  /* 0x01b000ffd2003388 */ /* 0x0003e80000000c00 */
[----:B------:R1:W-:Y:S01]  /*2f30*/  @P3 STS.128 [R210+0x1d000], RZ ;  /* 0x01d000ffd2003388 */ /* 0x0003e20000000c00 */
[----:B------:R-:W-:Y:S05]  /*2f40*/  @P3 BRA `(.L_x_2110) ;  /* 0x0000000000783947 */ /* 0x000fea0003800000 */
[----:B------:R-:W2:Y:S01]  /*2f50*/  LDCU UR6, c[0x0][0x440] ;  /* 0x00008800ff0677ac */ /* 0x000ea20008000800 */
[----:B-1-3--:R-:W-:Y:S01]  /*2f60*/  MOV R9, R7 ;  /* 0x0000000700097202 */ /* 0x00afe20000000f00 */
        /* <DEDUP_REMOVED lines=27> */
.L_x_2111:
[----:B------:R2:W-:Y:S02]  /*3120*/  STS.128 [R210+0x1d000], RZ ;  /* 0x01d000ffd2007388 */ /* 0x0005e40000000c00 */
.L_x_2110:
[----:B------:R-:W-:Y:S05]  /*3130*/  BSYNC.RECONVERGENT B0 ;  /* 0x0000000000007941 */ /* 0x000fea0003800200 */
.L_x_2109:
[----:B------:R-:W3:Y:S01]  /*3140*/  LDCU.64 UR4, c[0x0][0x538] ;  /* 0x0000a700ff0477ac */ /* 0x000ee20008000a00 */
[----:B------:R-:W0:Y:S01]  /*3150*/  LDGDEPBAR ;  /* 0x00000000000079af */ /* 0x000e220000000000 */
[----:B------:R-:W-:Y:S01]  /*3160*/  SHF.R.U32.HI R215, RZ, 0x2, R13 ;  /* 0x00000002ffd77819 */ /* 0x000fe2000001160d */
[----:B------:R-:W-:Y:S01]  /*3170*/  IMAD.MOV.U32 R229, RZ, RZ, RZ ;  /* 0x000000ffffe57224 */ /* 0x000fe200078e00ff */
[----:B------:R-:W1:Y:S01]  /*3180*/  LDCU UR6, c[0x0][0x3e0] ;  /* 0x00007c00ff0677ac */ /* 0x000e620008000800 */
[----:B------:R-:W1:Y:S01]  /*3190*/  LDCU UR8, c[0x0][0x50c] ;  /* 0x0000a180ff0877ac */ /* 0x000e620008000800 */
[----:B------:R-:W1:Y:S01]  /*31a0*/  LDCU UR7, c[0x0][0x45c] ;  /* 0x00008b80ff0777ac */ /* 0x000e620008000800 */
[----:B---3--:R-:W-:-:S04]  /*31b0*/  ISETP.NE.U32.AND P1, PT, RZ, UR4, PT ;  /* 0x00000004ff007c0c */ /* 0x008fc8000bf25070 */
[----:B------:R-:W-:-:S13]  /*31c0*/  ISETP.NE.AND.EX P1, PT, RZ, UR5, PT, P1 ;  /* 0x00000005ff007c0c */ /* 0x000fda000bf25310 */
[----:B-12---:R-:W1:Y:S01]  /*31d0*/  @P1 LDC.64 R2, c[0x0][0x540] ;  /* 0x00015000ff021b82 */ /* 0x006e620000000a00 */
[----:B------:R-:W-:Y:S02]  /*31e0*/  @P1 IMAD.MOV.U32 R6, RZ, RZ, R200 ;  /* 0x000000ffff061224 */ /* 0x000fe400078e00c8 */
[----:B------:R-:W-:-:S05]  /*31f0*/  @P1 IMAD.MOV.U32 R7, RZ, RZ, RZ ;  /* 0x000000ffff071224 */ /* 0x000fca00078e00ff */
[----:B------:R-:W2:Y:S01]  /*3200*/  @P1 LDC R0, c[0x0][0x458] ;  /* 0x00011600ff001b82 */ /* 0x000ea20000000800 */
[----:B-1----:R-:W-:-:S04]  /*3210*/  @P1 IMAD.WIDE.U32 R6, R201, R2, R6 ;  /* 0x00000002c9061225 */ /* 0x002fc800078e0006 */
[----:B------:R-:W-:Y:S01]  /*3220*/  @P1 IMAD R3, R201, R3, R7 ;  /* 0x00000003c9031224 */ /* 0x000fe200078e0207 */
[C---:B------:R-:W-:Y:S01]  /*3230*/  @P1 LEA R8, P0, R6.reuse, UR4, 0x2 ;  /* 0x0000000406081c11 */ /* 0x040fe2000f8010ff */
[----:B------:R-:W1:Y:S03]  /*3240*/  LDCU UR4, c[0x0][0x590] ;  /* 0x0000b200ff0477ac */ /* 0x000e660008000800 */
[----:B------:R-:W-:Y:S01]  /*3250*/  @P1 LEA.HI.X R9, R6, UR5, R3, 0x2, P0 ;  /* 0x0000000506091c11 */ /* 0x000fe200080f1403 */
[----:B--2---:R-:W2:Y:S01]  /*3260*/  @P1 MUFU.RCP R0, R0 ;  /* 0x0000000000001308 */ /* 0x004ea20000001000 */
[----:B------:R-:W-:Y:S02]  /*3270*/  IMAD.SHL.U32 R2, R13, 0x2, RZ ;  /* 0x000000020d027824 */ /* 0x000fe400078e00ff */
[----:B------:R-:W-:Y:S01]  /*3280*/  IMAD.SHL.U32 R184, R193, 0x2, RZ ;  /* 0x00000002c1b87824 */ /* 0x000fe200078e00ff */
[----:B------:R-:W2:Y:S01]  /*3290*/  @P1 LDG.E R3, desc[UR18][R8.64] ;  /* 0x0000001208031981 */ /* 0x000ea2000c1e1900 */
[----:B------:R-:W-:Y:S01]  /*32a0*/  IMAD.SHL.U32 R185, R194, 0x2, RZ ;  /* 0x00000002c2b97824 */ /* 0x000fe200078e00ff */
[----:B------:R-:W-:Y:S01]  /*32b0*/  LOP3.LUT R2, R2, 0x6, RZ, 0xc0, !PT ;  /* 0x0000000602027812 */ /* 0x000fe200078ec0ff */
[--C-:B------:R-:W-:Y:S01]  /*32c0*/  IMAD.IADD R196, R190, 0x1, R184.reuse ;  /* 0x00000001bec47824 */ /* 0x100fe200078e02b8 */
[----:B------:R-:W-:Y:S01]  /*32d0*/  CS2R R142, SRZ ;  /* 0x00000000008e7805 */ /* 0x000fe2000001ff00 */
[----:B------:R-:W-:Y:S01]  /*32e0*/  IMAD.IADD R187, R192, 0x1, R5 ;  /* 0x00000001c0bb7824 */ /* 0x000fe200078e0205 */
[----:B------:R-:W-:Y:S01]  /*32f0*/  LOP3.LUT R215, R2, 0xe0, R215, 0xf8, !PT ;  /* 0x000000e002d77812 */ /* 0x000fe200078ef8d7 */
[----:B------:R-:W-:Y:S01]  /*3300*/  IMAD.IADD R2, R188, 0x1, R184 ;  /* 0x00000001bc027824 */ /* 0x000fe200078e02b8 */
[----:B------:R-:W-:Y:S01]  /*3310*/  CS2R R140, SRZ ;  /* 0x00000000008c7805 */ /* 0x000fe2000001ff00 */
[----:B------:R-:W-:Y:S01]  /*3320*/  IMAD.IADD R186, R191, 0x1, R5 ;  /* 0x00000001bfba7824 */ /* 0x000fe200078e0205 */
[----:B------:R-:W-:Y:S01]  /*3330*/  CS2R R146, SRZ ;  /* 0x0000000000927805 */ /* 0x000fe2000001ff00 */
[----:B------:R-:W-:Y:S01]  /*3340*/  IMAD.MOV.U32 R228, RZ, RZ, R232 ;  /* 0x000000ffffe47224 */ /* 0x000fe200078e00e8 */
        /* <DEDUP_REMOVED lines=46> */
[----:B------:R-:W-:Y:S01]  /*3630*/  IADD3 R215, PT, PT, R235, -R220, -R215 ;  /* 0x800000dcebd77210 */ /* 0x000fe20007ffe8d7 */
[----:B------:R-:W-:Y:S01]  /*3640*/  IMAD.IADD R195, R185, 0x1, R196 ;  /* 0x00000001b9c37824 */ /* 0x000fe200078e02c4 */
[----:B------:R-:W3:Y:S01]  /*3650*/  LDCU UR5, c[0x0][0x440] ;  /* 0x00008800ff0577ac */ /* 0x000ee20008000800 */
[----:B-1----:R-:W-:Y:S01]  /*3660*/  USHF.L.U32 UR4, UR4, 0x6, URZ ;  /* 0x0000000604047899 */ /* 0x002fe200080006ff */
[----:B--2---:R-:W-:Y:S01]  /*3670*/  @P1 FMUL.FTZ R229, R3, R0 ;  /* 0x0000000003e51220 */ /* 0x004fe20000410000 */
[----:B------:R-:W-:Y:S02]  /*3680*/  IMAD.IADD R3, R188, 0x1, R185 ;  /* 0x00000001bc037824 */ /* 0x000fe400078e02b9 */
[----:B---3--:R-:W-:-:S08]  /*3690*/  IMAD.IADD R0, R185, 0x1, R2 ;  /* 0x00000001b9007824 */ /* 0x008fd000078e0202 */
.L_x_2116:
[----:B------:R-:W0:Y:S01]  /*36a0*/  LDGDEPBAR ;  /* 0x00000000000079af */ /* 0x000e220000000000 */
[C---:B------:R-:W-:Y:S02]  /*36b0*/  IADD3 R149, PT, PT, R187.reuse, R185, RZ ;  /* 0x000000b9bb957210 */ /* 0x040fe40007ffe0ff */
[----:B------:R-:W-:Y:S02]  /*36c0*/  IADD3 R150, PT, PT, R187, R184, RZ ;  /* 0x000000b8bb967210 */ /* 0x000fe40007ffe0ff */
[----:B------:R-:W-:Y:S02]  /*36d0*/  LEA R154, P0, R207, R226, 0x2 ;  /* 0x000000e2cf9a7211 */ /* 0x000fe400078010ff */
[----:B------:R-:W-:Y:S02]  /*36e0*/  IADD3 R148, PT, PT, R185, R150, RZ ;  /* 0x00000096b9947210 */ /* 0x000fe40007ffe0ff */
[----:B------:R-:W-:Y:S02]  /*36f0*/  MOV R227, R225 ;  /* 0x000000e100e37202 */ /* 0x000fe40000000f00 */
[----:B------:R-:W-:Y:S02]  /*3700*/  SHF.L.U32 R248, R234, 0x6, RZ ;  /* 0x00000006eaf87819 */ /* 0x000fe400000006ff */
[----:B------:R-:W-:Y:S02]  /*3710*/  LEA.HI.X R155, R207, R227, RZ, 0x2, P0 ;  /* 0x000000e3cf9b7211 */ /* 0x000fe400000f14ff */
[C---:B------:R-:W-:Y:S02]  /*3720*/  LOP3.LUT R250, R248.reuse, R207, RZ, 0xfc, !PT ;  /* 0x000000cff8fa7212 */ /* 0x040fe400078efcff */
[----:B------:R-:W-:Y:S02]  /*3730*/  ISETP.GE.AND P0, PT, R248, R233, PT ;  /* 0x000000e9f800720c */ /* 0x000fe40003f06270 */
[----:B------:R-:W-:Y:S04]  /*3740*/  IADD3 R177, PT, PT, R250, R215, RZ ;  /* 0x000000d7fab17210 */ /* 0x000fe80007ffe0ff */
[C---:B------:R-:W-:Y:S01]  /*3750*/  IADD3 R163, PT, PT, R177.reuse, 0x48, RZ ;  /* 0x00000048b1a37810 */ /* 0x040fe20007ffe0ff */
[----:B------:R-:W-:Y:S04]  /*3760*/  DEPBAR.LE SB0, 0x0 ;  /* 0x000080000000791a */ /* 0x000fe80000000000 */
[----:B------:R-:W-:Y:S01]  /*3770*/  BAR.SYNC.DEFER_BLOCKING 0x0 ;  /* 0x0000000000007b1d */ /* 0x000fe20000010000 */
[C---:B------:R-:W-:Y:S02]  /*3780*/  IADD3 R161, PT, PT, R177.reuse, 0x47, RZ ;  /* 0x00000047b1a17810 */ /* 0x040fe40007ffe0ff */
[----:B------:R-:W-:Y:S02]  /*3790*/  IABS R163, R163 ;  /* 0x000000a300a37213 */ /* 0x000fe40000000000 */
[----:B------:R-:W-:Y:S02]  /*37a0*/  IABS R161, R161 ;  /* 0x000000a100a17213 */ /* 0x000fe40000000000 */
[----:B------:R-:W-:Y:S02]  /*37b0*/  I2FP.F32.S32 R163, R163 ;  /* 0x000000a300a37245 */ /* 0x000fe40000201400 */
[----:B------:R-:W-:Y:S02]  /*37c0*/  I2FP.F32.S32 R161, R161 ;  /* 0x000000a100a17245 */ /* 0x000fe40000201400 */
[C---:B------:R-:W-:Y:S02]  /*37d0*/  IADD3 R159, PT, PT, R177.reuse, 0x40, RZ ;  /* 0x00000040b19f7810 */ /* 0x040fe40007ffe0ff */
[C---:B------:R-:W-:Y:S02]  /*37e0*/  IADD3 R174, PT, PT, R177.reuse, 0x3f, RZ ;  /* 0x0000003fb1ae7810 */ /* 0x040fe40007ffe0ff */
[C---:B------:R-:W-:Y:S02]  /*37f0*/  IADD3 R178, PT, PT, R177.reuse, 0x38, RZ ;  /* 0x00000038b1b27810 */ /* 0x040fe40007ffe0ff */
[----:B------:R-:W-:Y:S02]  /*3800*/  IABS R159, R159 ;  /* 0x0000009f009f7213 */ /* 0x000fe40000000000 */
[C---:B------:R-:W-:Y:S02]  /*3810*/  IADD3 R172, PT, PT, R177.reuse, 0x37, RZ ;  /* 0x00000037b1ac7810 */ /* 0x040fe40007ffe0ff */
[C---:B------:R-:W-:Y:S02]  /*3820*/  IADD3 R170, PT, PT, R177.reuse, 0x30, RZ ;  /* 0x00000030b1aa7810 */ /* 0x040fe40007ffe0ff */
[C---:B------:R-:W-:Y:S01]  /*3830*/  IADD3 R252, PT, PT, R177.reuse, 0x2f, RZ ;  /* 0x0000002fb1fc7810 */ /* 0x040fe20007ffe0ff */
[----:B------:R-:W-:Y:S01]  /*3840*/  LDSM.16.M88.4 R68, [R187] ;  /* 0x00000000bb44783b */ /* 0x000fe20000000200 */
[C---:B------:R-:W-:Y:S02]  /*3850*/  IADD3 R171, PT, PT, R177.reuse, 0x28, RZ ;  /* 0x00000028b1ab7810 */ /* 0x040fe40007ffe0ff */
[----:B------:R-:W-:Y:S02]  /*3860*/  IADD3 R177, PT, PT, R177, 0x27, RZ ;  /* 0x00000027b1b17810 */ /* 0x000fe40007ffe0ff */
[----:B------:R-:W-:Y:S01]  /*3870*/  IABS R174, R174 ;  /* 0x000000ae00ae7213 */ /* 0x000fe20000000000 */
[----:B------:R-:W1:Y:S01]  /*3880*/  LDSM.16.M88.4 R72, [R190] ;  /* 0x00000000be48783b */ /* 0x000e620000000200 */
[----:B------:R-:W-:Y:S02]  /*3890*/  IABS R178, R178 ;  /* 0x000000b200b27213 */ /* 0x000fe40000000000 */
[----:B------:R-:W-:Y:S02]  /*38a0*/  I2FP.F32.S32 R159, R159 ;  /* 0x0000009f009f7245 */ /* 0x000fe40000201400 */
[----:B------:R-:W-:Y:S01]  /*38b0*/  IABS R172, R172 ;  /* 0x000000ac00ac7213 */ /* 0x000fe20000000000 */
[----:B------:R-:W2:Y:S01]  /*38c0*/  LDSM.16.M88.4 R76, [R190+0x800] ;  /* 0x00080000be4c783b */ /* 0x000ea20000000200 */
[----:B------:R-:W-:Y:S02]  /*38d0*/  IABS R170, R170 ;  /* 0x000000aa00aa7213 */ /* 0x000fe40000000000 */
[----:B------:R-:W-:Y:S02]  /*38e0*/  IABS R252, R252 ;  /* 0x000000fc00fc7213 */ /* 0x000fe40000000000 */
[----:B------:R-:W-:Y:S01]  /*38f0*/  IABS R171, R171 ;  /* 0x000000ab00ab7213 */ /* 0x000fe20000000000 */
[----:B------:R-:W-:Y:S01]  /*3900*/  LDSM.16.M88.4 R80, [R149] ;  /* 0x000000009550783b */ /* 0x000fe20000000200 */
[----:B------:R-:W-:Y:S02]  /*3910*/  IABS R177, R177 ;  /* 0x000000b100b17213 */ /* 0x000fe40000000000 */
[----:B------:R-:W-:Y:S02]  /*3920*/  I2FP.F32.S32 R174, R174 ;  /* 0x000000ae00ae7245 */ /* 0x000fe40000201400 */
[----:B------:R-:W-:Y:S01]  /*3930*/  I2FP.F32.S32 R178, R178 ;  /* 0x000000b200b27245 */ /* 0x000fe20000201400 */
[----:B------:R-:W3:Y:S01]  /*3940*/  LDSM.16.M88.4 R84, [R197] ;  /* 0x00000000c554783b */ /* 0x000ee20000000200 */
[----:B------:R-:W-:Y:S02]  /*3950*/  I2FP.F32.S32 R172, R172 ;  /* 0x000000ac00ac7245 */ /* 0x000fe40000201400 */
[----:B------:R-:W-:Y:S02]  /*3960*/  I2FP.F32.S32 R170, R170 ;  /* 0x000000aa00aa7245 */ /* 0x000fe40000201400 */
[----:B------:R-:W-:Y:S01]  /*3970*/  I2FP.F32.S32 R252, R252 ;  /* 0x000000fc00fc7245 */ /* 0x000fe20000201400 */
[----:B------:R-:W4:Y:S01]  /*3980*/  LDSM.16.M88.4 R88, [R197+0x800] ;  /* 0x00080000c558783b */ /* 0x000f220000000200 */
[----:B------:R-:W-:Y:S02]  /*3990*/  I2FP.F32.S32 R171, R171 ;  /* 0x000000ab00ab7245 */ /* 0x000fe40000201400 */
[----:B------:R-:W-:Y:S03]  /*39a0*/  I2FP.F32.S32 R177, R177 ;  /* 0x000000b100b17245 */ /* 0x000fe60000201400 */
[----:B------:R-:W-:Y:S06]  /*39b0*/  LDSM.16.M88.4 R92, [R196] ;  /* 0x00000000c45c783b */ /* 0x000fec0000000200 */
[----:B------:R-:W-:Y:S01]  /*39c0*/  LDSM.16.M88.4 R96, [R196+0x800] ;  /* 0x00080000c460783b */ /* 0x000fe20000000200 */
[C---:B-1----:R-:W-:Y:S05]  /*39d0*/  HMMA.16816.F32 R4, R68.reuse, R72, RZ ;  /* 0x000000484404723c */ /* 0x042fea00000018ff */
[----:B-----5:R-:W5:Y:S06]  /*39e0*/  LDG.E R152, desc[UR18][R154.64] ;  /* 0x000000129a987981 */ /* 0x020f6c000c1e1900 */
[----:B------:R1:W5:Y:S01]  /*39f0*/  LDG.E R151, desc[UR18][R154.64+0x20] ;  /* 0x000020129a977981 */ /* 0x000362000c1e1900 */
[C---:B------:R-:W-:Y:S05]  /*3a00*/  HMMA.16816.F32 R8, R68.reuse, R74, RZ ;  /* 0x0000004a4408723c */ /* 0x040fea00000018ff */
[----:B------:R-:W1:Y:S03]  /*3a10*/  LDSM.16.M88.4 R72, [R150] ;  /* 0x000000009648783b */ /* 0x000e660000000200 */
[C---:B--2---:R-:W-:Y:S08]  /*3a20*/  HMMA.16816.F32 R12, R68.reuse, R76, RZ ;  /* 0x0000004c440c723c */ /* 0x044ff000000018ff */
[----:B------:R-:W-:Y:S01]  /*3a30*/  HMMA.16816.F32 R16, R68, R78, RZ ;  /* 0x0000004e4410723c */ /* 0x000fe200000018ff */
[----:B------:R-:W-:Y:S06]  /*3a40*/  LDSM.16.M88.4 R68, [R148] ;  /* 0x000000009444783b */ /* 0x000fec0000000200 */
[----:B------:R-:W2:Y:S01]  /*3a50*/  LDSM.16.M88.4 R76, [R195] ;  /* 0x00000000c34c783b */ /* 0x000ea20000000200 */
[C---:B---3--:R-:W-:Y:S08]  /*3a60*/  HMMA.16816.F32 R4, R80.reuse, R84, R4 ;  /* 0x000000545004723c */ /* 0x048ff00000001804 */
[C---:B------:R-:W-:Y:S01]  /*3a70*/  HMMA.16816.F32 R8, R80.reuse, R86, R8 ;  /* 0x000000565008723c */ /* 0x040fe20000001808 */
[----:B------:R-:W3:Y:S07]  /*3a80*/  LDSM.16.M88.4 R84, [R195+0x800] ;  /* 0x00080000c354783b */ /* 0x000eee0000000200 */
[C---:B----4-:R-:W-:Y:S08]  /*3a90*/  HMMA.16816.F32 R12, R80.reuse, R88, R12 ;  /* 0x00000058500c723c */ /* 0x050ff0000000180c */
[----:B------:R-:W-:Y:S01]  /*3aa0*/  HMMA.16816.F32 R16, R80, R90, R16 ;  /* 0x0000005a5010723c */ /* 0x000fe20000001810 */
[----:B------:R-:W-:Y:S06]  /*3ab0*/  LDSM.16.M88.4 R80, [R187+0x2000] ;  /* 0x00200000bb50783b */ /* 0x000fec0000000200 */
[----:B------:R-:W4:Y:S01]  /*3ac0*/  LDSM.16.M88.4 R88, [R190+0x2000] ;  /* 0x00200000be58783b */ /* 0x000f220000000200 */
[C---:B-1----:R-:W-:Y:S08]  /*3ad0*/  HMMA.16816.F32 R4, R72.reuse, R92, R4 ;  /* 0x0000005c4804723c */ /* 0x042ff00000001804 */
[C---:B------:R-:W-:Y:S01]  /*3ae0*/  HMMA.16816.F32 R8, R72.reuse, R94, R8 ;  /* 0x0000005e4808723c */ /* 0x040fe20000001808 */
[----:B------:R-:W1:Y:S07]  /*3af0*/  LDSM.16.M88.4 R92, [R190+0x2800] ;  /* 0x00280000be5c783b */ /* 0x000e6e0000000200 */
[C---:B------:R-:W-:Y:S08]  /*3b00*/  HMMA.16816.F32 R12, R72.reuse, R96, R12 ;  /* 0x00000060480c723c */ /* 0x040ff0000000180c */
[----:B------:R-:W-:Y:S01]  /*3b10*/  HMMA.16816.F32 R16, R72, R98, R16 ;  /* 0x000000624810723c */ /* 0x000fe20000001810 */
[----:B------:R-:W-:Y:S06]  /*3b20*/  LDSM.16.M88.4 R72, [R149+0x2000] ;  /* 0x002000009548783b */ /* 0x000fec0000000200 */
[----:B------:R-:W-:Y:S01]  /*3b30*/  LDSM.16.M88.4 R96, [R195+0x2000] ;  /* 0x00200000c360783b */ /* 0x000fe20000000200 */
[C---:B--2---:R-:W-:Y:S08]  /*3b40*/  HMMA.16816.F32 R4, R68.reuse, R76, R4 ;  /* 0x0000004c4404723c */ /* 0x044ff00000001804 */
[C---:B------:R-:W-:Y:S01]  /*3b50*/  HMMA.16816.F32 R8, R68.reuse, R78, R8 ;  /* 0x0000004e4408723c */ /* 0x040fe20000001808 */
[----:B------:R-:W2:Y:S07]  /*3b60*/  LDSM.16.M88.4 R76, [R197+0x2000] ;  /* 0x00200000c54c783b */ /* 0x000eae0000000200 */
[C---:B---3--:R-:W-:Y:S08]  /*3b70*/  HMMA.16816.F32 R12, R68.reuse, R84, R12 ;  /* 0x00000054440c723c */ /* 0x048ff0000000180c */
[----:B------:R-:W-:Y:S01]  /*3b80*/  HMMA.16816.F32 R16, R68, R86, R16 ;  /* 0x000000564410723c */ /* 0x000fe20000001810 */
[----:B------:R-:W3:Y:S06]  /*3b90*/  LDSM.16.M88.4 R68, [R197+0x2800] ;  /* 0x00280000c544783b */ /* 0x000eec0000000200 */
[----:B------:R-:W-:Y:S01]  /*3ba0*/  LDSM.16.M88.4 R84, [R150+0x2000] ;  /* 0x002000009654783b */ /* 0x000fe20000000200 */
[C---:B----4-:R-:W-:Y:S08]  /*3bb0*/  HMMA.16816.F32 R4, R80.reuse, R88, R4 ;  /* 0x000000585004723c */ /* 0x050ff00000001804 */
[C---:B------:R-:W-:Y:S01]  /*3bc0*/  HMMA.16816.F32 R8, R80.reuse, R90, R8 ;  /* 0x0000005a5008723c */ /* 0x040fe20000001808 */
[----:B------:R-:W4:Y:S07]  /*3bd0*/  LDSM.16.M88.4 R88, [R196+0x2000] ;  /* 0x00200000c458783b */ /* 0x000f2e0000000200 */
        /* <DEDUP_REMOVED lines=44> */
[----:B------:R-:W-:Y:S01]  /*3ea0*/  FMUL.FTZ R154, R6, UR8 ;  /* 0x00000008069a7c20 */ /* 0x000fe20008410000 */
[----:B------:R-:W-:Y:S01]  /*3eb0*/  FMUL.FTZ R156, R7, UR8 ;  /* 0x00000008079c7c20 */ /* 0x000fe20008410000 */
[----:B------:R-:W-:Y:S01]  /*3ec0*/  FMUL.FTZ R198, R4, UR8 ;  /* 0x0000000804c67c20 */ /* 0x000fe20008410000 */
[----:B------:R-:W-:Y:S02]  /*3ed0*/  FMUL.FTZ R183, R5, UR8 ;  /* 0x0000000805b77c20 */ /* 0x000fe40008410000 */
[----:B------:R-:W-:Y:S01]  /*3ee0*/  HMMA.16816.F32 R16, R76, R70, R16 ;  /* 0x000000464c10723c */ /* 0x000fe20000001810 */
[----:B------:R-:W1:Y:S02]  /*3ef0*/  MUFU.TANH R154, R154 ;  /* 0x0000009a009a7308 */ /* 0x000e640000002400 */
[----:B------:R-:W-:Y:S01]  /*3f00*/  FMUL.FTZ R164, R10, UR8 ;  /* 0x000000080aa47c20 */ /* 0x000fe20008410000 */
[----:B------:R-:W-:Y:S01]  /*3f10*/  FMUL.FTZ R175, R8, UR8 ;  /* 0x0000000808af7c20 */ /* 0x000fe20008410000 */
[----:B------:R-:W-:Y:S01]  /*3f20*/  FMUL.FTZ R162, R11, UR8 ;  /* 0x000000080ba27c20 */ /* 0x000fe20008410000 */
[----:B------:R-:W-:Y:S05]  /*3f30*/  FMUL.FTZ R181, R9, UR8 ;  /* 0x0000000809b57c20 */ /* 0x000fea0008410000 */
[----:B------:R-:W2:Y:S01]  /*3f40*/  MUFU.TANH R156, R156 ;  /* 0x0000009c009c7308 */ /* 0x000ea20000002400 */
[----:B------:R-:W-:Y:S01]  /*3f50*/  FMUL.FTZ R160, R14, UR8 ;  /* 0x000000080ea07c20 */ /* 0x000fe20008410000 */
[----:B------:R-:W-:Y:S01]  /*3f60*/  FMUL.FTZ R173, R12, UR8 ;  /* 0x000000080cad7c20 */ /* 0x000fe20008410000 */
[----:B------:R-:W-:Y:S01]  /*3f70*/  FMUL.FTZ R158, R15, UR8 ;  /* 0x000000080f9e7c20 */ /* 0x000fe20008410000 */
[----:B------:R-:W-:Y:S06]  /*3f80*/  FMUL.FTZ R179, R13, UR8 ;  /* 0x000000080db37c20 */ /* 0x000fec0008410000 */
[----:B------:R-:W3:Y:S01]  /*3f90*/  MUFU.TANH R164, R164 ;  /* 0x000000a400a47308 */ /* 0x000ee20000002400 */
[----:B------:R-:W-:Y:S01]  /*3fa0*/  FMUL.FTZ R155, R18, UR8 ;  /* 0x00000008129b7c20 */ /* 0x000fe20008410000 */
[----:B------:R-:W-:Y:S01]  /*3fb0*/  FMUL.FTZ R153, R19, UR8 ;  /* 0x0000000813997c20 */ /* 0x000fe20008410000 */
[----:B------:R-:W-:Y:S01]  /*3fc0*/  FMUL.FTZ R169, R16, UR8 ;  /* 0x0000000810a97c20 */ /* 0x000fe20008410000 */
[----:B------:R-:W-:Y:S01]  /*3fd0*/  FMUL.FTZ R157, R17, UR8 ;  /* 0x00000008119d7c20 */ /* 0x000fe20008410000 */
[-C--:B-1----:R-:W-:Y:S01]  /*3fe0*/  FFMA.FTZ R182, R163, -R229.reuse, R154 ;  /* 0x800000e5a3b67223 */ /* 0x082fe2000001009a */
[----:B------:R-:W-:Y:S04]  /*3ff0*/  FFMA.FTZ R167, -R154, R154, 1 ;  /* 0x3f8000009aa77423 */ /* 0x000fe8000001019a */
[----:B------:R-:W1:Y:S01]  /*4000*/  MUFU.TANH R198, R198 ;  /* 0x000000c600c67308 */ /* 0x000e620000002400 */
[-C--:B--2---:R-:W-:Y:S01]  /*4010*/  FFMA.FTZ R176, R161, -R229.reuse, R156 ;  /* 0x800000e5a1b07223 */ /* 0x084fe2000001009c */
[----:B------:R-:W-:Y:S01]  /*4020*/  FFMA.FTZ R165, -R156, R156, 1 ;  /* 0x3f8000009ca57423 */ /* 0x000fe2000001019c */
[----:B------:R-:W-:Y:S03]  /*4030*/  FMUL.FTZ R167, R167, UR8 ;  /* 0x00000008a7a77c20 */ /* 0x000fe60008410000 */
[----:B------:R-:W-:Y:S04]  /*4040*/  FMUL.FTZ R165, R165, UR8 ;  /* 0x00000008a5a57c20 */ /* 0x000fe80008410000 */
[----:B------:R-:W2:Y:S01]  /*4050*/  MUFU.TANH R183, R183 ;  /* 0x000000b700b77308 */ /* 0x000ea20000002400 */
[-C--:B---3--:R-:W-:Y:S01]  /*4060*/  FFMA.FTZ R180, R159, -R229.reuse, R164 ;  /* 0x800000e59fb47223 */ /* 0x088fe200000100a4 */
[----:B------:R-:W-:Y:S04]  /*4070*/  FFMA.FTZ R163, -R164, R164, 1 ;  /* 0x3f800000a4a37423 */ /* 0x000fe800000101a4 */
[----:B------:R-:W-:Y:S04]  /*4080*/  FMUL.FTZ R163, R163, UR8 ;  /* 0x00000008a3a37c20 */ /* 0x000fe80008410000 */
[----:B------:R-:W3:Y:S01]  /*4090*/  MUFU.TANH R175, R175 ;  /* 0x000000af00af7308 */ /* 0x000ee20000002400 */
[----:B-1----:R-:W-:Y:S01]  /*40a0*/  FFMA.FTZ R168, -R198, R198, 1 ;  /* 0x3f800000c6a87423 */ /* 0x002fe200000101c6 */
[----:B------:R-:W-:Y:S03]  /*40b0*/  FFMA.FTZ R198, R159, -R229, R198 ;  /* 0x800000e59fc67223 */ /* 0x000fe600000100c6 */
[----:B------:R-:W-:Y:S05]  /*40c0*/  FMUL.FTZ R168, R168, UR8 ;  /* 0x00000008a8a87c20 */ /* 0x000fea0008410000 */
[----:B------:R-:W1:Y:S01]  /*40d0*/  MUFU.TANH R162, R162 ;  /* 0x000000a200a27308 */ /* 0x000e620000002400 */
[----:B--2---:R-:W-:Y:S01]  /*40e0*/  FFMA.FTZ R166, -R183, R183, 1 ;  /* 0x3f800000b7a67423 */ /* 0x004fe200000101b7 */
[----:B------:R-:W-:Y:S03]  /*40f0*/  FFMA.FTZ R183, R174, -R229, R183 ;  /* 0x800000e5aeb77223 */ /* 0x000fe600000100b7 */
[----:B------:R-:W-:Y:S05]  /*4100*/  FMUL.FTZ R166, R166, UR8 ;  /* 0x00000008a6a67c20 */ /* 0x000fea0008410000 */
[----:B------:R-:W2:Y:S01]  /*4110*/  MUFU.TANH R160, R160 ;  /* 0x000000a000a07308 */ /* 0x000ea20000002400 */
[----:B---3--:R-:W-:Y:S01]  /*4120*/  FFMA.FTZ R164, -R175, R175, 1 ;  /* 0x3f800000afa47423 */ /* 0x008fe200000101af */
[-C--:B------:R-:W-:Y:S03]  /*4130*/  FFMA.FTZ R175, R178, -R229.reuse, R175 ;  /* 0x800000e5b2af7223 */ /* 0x080fe600000100af */
[----:B------:R-:W-:Y:S05]  /*4140*/  FMUL.FTZ R164, R164, UR8 ;  /* 0x00000008a4a47c20 */ /* 0x000fea0008410000 */
[----:B------:R-:W3:Y:S01]  /*4150*/  MUFU.TANH R181, R181 ;  /* 0x000000b500b57308 */ /* 0x000ee20000002400 */
[-C--:B-1----:R-:W-:Y:S01]  /*4160*/  FFMA.FTZ R174, R174, -R229.reuse, R162 ;  /* 0x800000e5aeae7223 */ /* 0x082fe200000100a2 */
[----:B------:R-:W-:Y:S04]  /*4170*/  FFMA.FTZ R161, -R162, R162, 1 ;  /* 0x3f800000a2a17423 */ /* 0x000fe800000101a2 */
[----:B------:R-:W-:Y:S04]  /*4180*/  FMUL.FTZ R161, R161, UR8 ;  /* 0x00000008a1a17c20 */ /* 0x000fe80008410000 */
[----:B------:R-:W1:Y:S01]  /*4190*/  MUFU.TANH R173, R173 ;  /* 0x000000ad00ad7308 */ /* 0x000e620000002400 */
[----:B--2---:R-:W-:Y:S01]  /*41a0*/  FFMA.FTZ R178, R178, -R229, R160 ;  /* 0x800000e5b2b27223 */ /* 0x004fe200000100a0 */
[----:B------:R-:W-:Y:S04]  /*41b0*/  FFMA.FTZ R159, -R160, R160, 1 ;  /* 0x3f800000a09f7423 */ /* 0x000fe800000101a0 */
[----:B------:R-:W-:Y:S04]  /*41c0*/  FMUL.FTZ R159, R159, UR8 ;  /* 0x000000089f9f7c20 */ /* 0x000fe80008410000 */
[----:B------:R-:W2:Y:S01]  /*41d0*/  MUFU.TANH R158, R158 ;  /* 0x0000009e009e7308 */ /* 0x000ea20000002400 */
[----:B---3--:R-:W-:Y:S01]  /*41e0*/  FFMA.FTZ R162, -R181, R181, 1 ;  /* 0x3f800000b5a27423 */ /* 0x008fe200000101b5 */
[----:B------:R-:W-:Y:S03]  /*41f0*/  FFMA.FTZ R181, R172, -R229, R181 ;  /* 0x800000e5acb57223 */ /* 0x000fe600000100b5 */
[----:B------:R-:W-:Y:S05]  /*4200*/  FMUL.FTZ R162, R162, UR8 ;  /* 0x00000008a2a27c20 */ /* 0x000fea0008410000 */
[----:B------:R-:W3:Y:S01]  /*4210*/  MUFU.TANH R155, R155 ;  /* 0x0000009b009b7308 */ /* 0x000ee20000002400 */
[----:B-1----:R-:W-:Y:S01]  /*4220*/  FFMA.FTZ R160, -R173, R173, 1 ;  /* 0x3f800000ada07423 */ /* 0x002fe200000101ad */
[-C--:B------:R-:W-:Y:S03]  /*4230*/  FFMA.FTZ R173, R170, -R229.reuse, R173 ;  /* 0x800000e5aaad7223 */ /* 0x080fe600000100ad */
[----:B------:R-:W-:Y:S05]  /*4240*/  FMUL.FTZ R160, R160, UR8 ;  /* 0x00000008a0a07c20 */ /* 0x000fea0008410000 */
[----:B------:R-:W1:Y:S01]  /*4250*/  MUFU.TANH R156, R169 ;  /* 0x000000a9009c7308 */ /* 0x000e620000002400 */
[-C--:B--2---:R-:W-:Y:S09]  /*4260*/  FFMA.FTZ R172, R172, -R229.reuse, R158 ;  /* 0x800000e5acac7223 */ /* 0x084ff2000001009e */
[----:B------:R2:W4:Y:S01]  /*4270*/  MUFU.TANH R154, R157 ;  /* 0x0000009d009a7308 */ /* 0x0005220000002400 */
[----:B---3--:R-:W-:Y:S01]  /*4280*/  FFMA.FTZ R170, R170, -R229, R155 ;  /* 0x800000e5aaaa7223 */ /* 0x008fe2000001009b */
[----:B------:R-:W-:Y:S04]  /*4290*/  FFMA.FTZ R155, -R155, R155, 1 ;  /* 0x3f8000009b9b7423 */ /* 0x000fe8000001019b */
[----:B------:R-:W-:Y:S04]  /*42a0*/  FMUL.FTZ R155, R155, UR8 ;  /* 0x000000089b9b7c20 */ /* 0x000fe80008410000 */
[----:B------:R-:W3:Y:S01]  /*42b0*/  MUFU.TANH R153, R153 ;  /* 0x0000009900997308 */ /* 0x000ee20000002400 */
[-C--:B-1----:R-:W-:Y:S01]  /*42c0*/  FFMA.FTZ R171, R171, -R229.reuse, R156 ;  /* 0x800000e5abab7223 */ /* 0x082fe2000001009c */
[----:B------:R-:W-:Y:S04]  /*42d0*/  FFMA.FTZ R156, -R156, R156, 1 ;  /* 0x3f8000009c9c7423 */ /* 0x000fe8000001019c */
[----:B------:R-:W-:Y:S04]  /*42e0*/  FMUL.FTZ R156, R156, UR8 ;  /* 0x000000089c9c7c20 */ /* 0x000fe80008410000 */
[----:B------:R-:W1:Y:S01]  /*42f0*/  MUFU.TANH R179, R179 ;  /* 0x000000b300b37308 */ /* 0x000e620000002400 */
[----:B--2---:R-:W-:Y:S01]  /*4300*/  FFMA.FTZ R157, -R158, R158, 1 ;  /* 0x3f8000009e9d7423 */ /* 0x004fe2000001019e */
[-C--:B----4-:R-:W-:Y:S01]  /*4310*/  FFMA.FTZ R177, R177, -R229.reuse, R154 ;  /* 0x800000e5b1b17223 */ /* 0x090fe2000001009a */
[----:B------:R-:W-:Y:S02]  /*4320*/  FFMA.FTZ R154, -R154, R154, 1 ;  /* 0x3f8000009a9a7423 */ /* 0x000fe4000001019a */
[----:B------:R-:W-:Y:S02]  /*4330*/  FMUL.FTZ R157, R157, UR8 ;  /* 0x000000089d9d7c20 */ /* 0x000fe40008410000 */
[----:B------:R-:W-:Y:S01]  /*4340*/  FMUL.FTZ R154, R154, UR8 ;  /* 0x000000089a9a7c20 */ /* 0x000fe20008410000 */
[C---:B---3--:R-:W-:Y:S01]  /*4350*/  FFMA.FTZ R169, R252.reuse, -R229, R153 ;  /* 0x800000e5fca97223 */ /* 0x048fe20000010099 */
[----:B------:R-:W-:Y:S04]  /*4360*/  FFMA.FTZ R153, -R153, R153, 1 ;  /* 0x3f80000099997423 */ /* 0x000fe80000010199 */
[----:B------:R-:W-:Y:S01]  /*4370*/  FMUL.FTZ R153, R153, UR8 ;  /* 0x0000000899997c20 */ /* 0x000fe20008410000 */
[----:B-1----:R-:W-:Y:S01]  /*4380*/  FFMA.FTZ R158, -R179, R179, 1 ;  /* 0x3f800000b39e7423 */ /* 0x002fe200000101b3 */
[----:B------:R-:W-:Y:S03]  /*4390*/  FFMA.FTZ R179, R252, -R229, R179 ;  /* 0x800000e5fcb37223 */ /* 0x000fe600000100b3 */
[----:B------:R-:W-:Y:S01]  /*43a0*/  FMUL.FTZ R158, R158, UR8 ;  /* 0x000000089e9e7c20 */ /* 0x000fe20008410000 */
        /* <DEDUP_REMOVED lines=10> */
.L_x_2112:
        /* <DEDUP_REMOVED lines=11> */
[----:B------:R-:W-:Y:S02]  /*4500*/  VIADDMNMX R10, R4, 0x1, R235, PT ;  /* 0x00000001040a7846 */ /* 0x000fe400038001eb */
        /* <DEDUP_REMOVED lines=75> */
.L_x_2113:
[C---:B------:R-:W-:Y:S01]  /*49c0*/  FMUL.FTZ R5, R230.reuse, 1.4426950216293334961 ;  /* 0x3fb8aa3be6057820 */ /* 0x040fe20000410000 */
[----:B------:R-:W-:Y:S01]  /*49d0*/  FSETP.NEU.FTZ.AND P0, PT, R230, -INF , PT ;  /* 0xff800000e600780b */ /* 0x000fe20003f1d000 */
[C---:B------:R-:W-:Y:S01]  /*49e0*/  FMUL.FTZ R4, R231.reuse, 1.4426950216293334961 ;  /* 0x3fb8aa3be7047820 */ /* 0x040fe20000410000 */
        /* <DEDUP_REMOVED lines=8> */
[----:B------:R1:W-:Y:S01]  /*4a70*/  MUFU.EX2 R175, R6 ;  /* 0x0000000600af7308 */ /* 0x0003e20000000800 */
[--C-:B------:R-:W-:Y:S01]  /*4a80*/  FFMA.FTZ R183, R183, UR7, -R4.reuse ;  /* 0x00000007b7b77c23 */ /* 0x100fe20008010804 */
[--C-:B------:R-:W-:Y:S01]  /*4a90*/  FFMA.FTZ R9, R180, UR7, -R5.reuse ;  /* 0x00000007b4097c23 */ /* 0x100fe20008010805 */
[--C-:B------:R-:W-:Y:S07]  /*4aa0*/  FFMA.FTZ R8, R174, UR7, -R5.reuse ;  /* 0x00000007ae087c23 */ /* 0x100fee0008010805 */
[----:B------:R2:W-:Y:S01]  /*4ab0*/  MUFU.EX2 R176, R7 ;  /* 0x0000000700b07308 */ /* 0x0005e20000000800 */
[--C-:B------:R-:W-:Y:S01]  /*4ac0*/  FFMA.FTZ R181, R181, UR7, -R4.reuse ;  /* 0x00000007b5b57c23 */ /* 0x100fe20008010804 */
[--C-:B------:R-:W-:Y:S01]  /*4ad0*/  FFMA.FTZ R180, R173, UR7, -R4.reuse ;  /* 0x00000007adb47c23 */ /* 0x100fe20008010804 */
[--C-:B------:R-:W-:Y:S07]  /*4ae0*/  FFMA.FTZ R179, R179, UR7, -R4.reuse ;  /* 0x00000007b3b37c23 */ /* 0x100fee0008010804 */
[----:B------:R-:W-:Y:S01]  /*4af0*/  MUFU.EX2 R198, R198 ;  /* 0x000000c600c67308 */ /* 0x000fe20000000800 */
[--C-:B------:R-:W-:Y:S01]  /*4b00*/  FFMA.FTZ R170, R170, UR7, -R5.reuse ;  /* 0x00000007aaaa7c23 */ /* 0x100fe20008010805 */
[----:B------:R-:W-:Y:S08]  /*4b10*/  IADD3 R197, PT, PT, R190, R185, RZ ;  /* 0x000000b9bec57210 */ /* 0x000ff00007ffe0ff */
[----:B------:R-:W-:Y:S01]  /*4b20*/  MUFU.EX2 R183, R183 ;  /* 0x000000b700b77308 */ /* 0x000fe20000000800 */
[-C--:B------:R-:W-:Y:S01]  /*4b30*/  IADD3 R150, PT, PT, R192, R184.reuse, RZ ;  /* 0x000000b8c0967210 */ /* 0x080fe20007ffe0ff */
[--C-:B-1----:R-:W-:Y:S01]  /*4b40*/  FFMA.FTZ R6, R172, UR7, -R5.reuse ;  /* 0x00000007ac067c23 */ /* 0x102fe20008010805 */
[----:B------:R-:W-:Y:S07]  /*4b50*/  IADD3 R196, PT, PT, R190, R184, RZ ;  /* 0x000000b8bec47210 */ /* 0x000fee0007ffe0ff */
[----:B------:R-:W-:Y:S01]  /*4b60*/  MUFU.EX2 R174, R9 ;  /* 0x0000000900ae7308 */ /* 0x000fe20000000800 */
[----:B------:R-:W-:Y:S01]  /*4b70*/  IADD3 R148, PT, PT, R185, R150, RZ ;  /* 0x00000096b9947210 */ /* 0x000fe20007ffe0ff */
[--C-:B--2---:R-:W-:Y:S01]  /*4b80*/  FFMA.FTZ R7, R178, UR7, -R5.reuse ;  /* 0x00000007b2077c23 */ /* 0x104fe20008010805 */
[--C-:B------:R-:W-:Y:S07]  /*4b90*/  FFMA.FTZ R178, R171, UR7, -R4.reuse ;  /* 0x00000007abb27c23 */ /* 0x100fee0008010804 */
[----:B------:R-:W-:Y:S01]  /*4ba0*/  MUFU.EX2 R182, R182 ;  /* 0x000000b600b67308 */ /* 0x000fe20000000800 */
[----:B------:R-:W-:Y:S01]  /*4bb0*/  FFMA.FTZ R5, R169, UR7, -R5 ;  /* 0x00000007a9057c23 */ /* 0x000fe20008010805 */
[----:B------:R-:W-:Y:S01]  /*4bc0*/  FFMA.FTZ R4, R177, UR7, -R4 ;  /* 0x00000007b1047c23 */ /* 0x000fe20008010804 */
        /* <DEDUP_REMOVED lines=117> */
[----:B------:R-:W-:Y:S01]  /*5320*/  FADD.FTZ R6, -R152, R9 ;  /* 0x0000000998067221 */ /* 0x000fe20000010100 */
[----:B------:R-:W-:Y:S01]  /*5330*/  FADD.FTZ R9, -R151, R10 ;  /* 0x0000000a97097221 */ /* 0x000fe20000010100 */
[----:B------:R-:W-:Y:S01]  /*5340*/  FMUL.FTZ R176, R176, R5 ;  /* 0x00000005b0b07220 */ /* 0x000fe20000410000 */
[----:B------:R-:W-:Y:S01]  /*5350*/  FADD.FTZ R5, -R152, R8 ;  /* 0x0000000898057221 */ /* 0x000fe20000010100 */
[----:B------:R-:W-:Y:S01]  /*5360*/  FMUL.FTZ R181, R181, R6 ;  /* 0x00000006b5b57220 */ /* 0x000fe20000410000 */
[----:B------:R-:W-:Y:S01]  /*5370*/  FMUL.FTZ R174, R174, R9 ;  /* 0x00000009aeae7220 */ /* 0x000fe20000410000 */
[C---:B------:R-:W-:Y:S01]  /*5380*/  FADD.FTZ R8, -R151.reuse, R11 ;  /* 0x0000000b97087221 */ /* 0x040fe20000010100 */
        /* <DEDUP_REMOVED lines=102> */
.L_x_2114:
        /* <DEDUP_REMOVED lines=127> */
.L_x_2115:
        /* <DEDUP_REMOVED lines=449> */
.L_x_2117:
        /* <DEDUP_REMOVED lines=11> */
.L_x_2118:
[----:B------:R-:W1:Y:S01]  /*7ea0*/  LDCU.64 UR6, c[0x0][0x5c8] ;  /* 0x0000b900ff0677ac */ /* 0x000e620008000a00 */
[----:B------:R-:W-:-:S05]  /*7eb0*/  IADD3 R54, PT, PT, R236, R237, RZ ;  /* 0x000000edec367210 */ /* 0x000fca0007ffe0ff */
[C---:B-1----:R-:W-:Y:S02]  /*7ec0*/  IMAD R52, R54.reuse, UR7, RZ ;  /* 0x0000000736347c24 */ /* 0x042fe4000f8e02ff */
[----:B--2---:R-:W-:-:S05]  /*7ed0*/  IMAD.WIDE.U32 R54, R54, UR6, RZ ;  /* 0x0000000636367c25 */ /* 0x004fca000f8e00ff */
[----:B------:R-:W-:-:S07]  /*7ee0*/  IADD3 R52, PT, PT, R55, R52, RZ ;  /* 0x0000003437347210 */ /* 0x000fce0007ffe0ff */
.L_x_2119:
        /* <DEDUP_REMOVED lines=44> */
.L_x_2121:
[----:B------:R-:W-:Y:S05]  /*81b0*/  BSYNC.RECONVERGENT B0 ;  /* 0x0000000000007941 */ /* 0x000fea0003800200 */
.L_x_2120:
        /* <DEDUP_REMOVED lines=18> */
.L_x_2123:
[----:B------:R-:W-:Y:S05]  /*82e0*/  BSYNC.RECONVERGENT B0 ;  /* 0x0000000000007941 */ /* 0x000fea0003800200 */
.L_x_2122:
        /* <DEDUP_REMOVED lines=25> */
.L_x_2125:
[----:B------:R-:W-:Y:S05]  /*8480*/  BSYNC.RECONVERGENT B0 ;  /* 0x0000000000007941 */ /* 0x000fea0003800200 */
.L_x_2124:
        /* <DEDUP_REMOVED lines=16> */
.L_x_2083:
[----:B------:R-:W-:Y:S05]  /*8590*/  BSYNC.RECONVERGENT B1 ;  /* 0x0000000000017941 */ /* 0x000fea0003800200 */
.L_x_2061:
        /* <DEDUP_REMOVED lines=11> */
.L_x_2127:
        /* <DEDUP_REMOVED lines=11> */
.L_x_2191:


//--------------------- .text._ZN5flash25flash_bwd_dot_do_o_kernelILb0E23Flash_bwd_kernel_traitsILi192ELi64ELi64ELi8ELi4ELi2ELi2ELb0ELb0EN7cutlass6half_tE19Flash_kernel_traitsILi192ELi64ELi64ELi8ES3_EEEEvNS_16Flash_bwd_paramsE --------------------------
	.section	.text._ZN5flash25flash_bwd_dot_do_o_kernelILb0E23Flash_bwd_kernel_traitsILi192ELi64ELi64ELi8ELi4ELi2ELi2ELb0ELb0EN7cutlass6half_tE19Flash_kernel_traitsILi192ELi64ELi64ELi8ES3_EEEEvNS_16Flash_bwd_paramsE,"ax",@progbits
	.align	128
        .global         _ZN5flash25flash_bwd_dot_do_o_kernelILb0E23Flash_bwd_kernel_traitsILi192ELi64ELi64ELi8ELi4ELi2ELi2ELb0ELb0EN7cutlass6half_tE19Flash_kernel_traitsILi192ELi64ELi64ELi8ES3_EEEEvNS_16Flash_bwd_paramsE
        .type           _ZN5flash25flash_bwd_dot_do_o_kernelILb0E23Flash_bwd_kernel_traitsILi192ELi64ELi64ELi8ELi4ELi2ELi2ELb0ELb0EN7cutlass6half_tE19Flash_kernel_traitsILi192ELi64ELi64ELi8ES3_EEEEvNS_16Flash_bwd_paramsE,@function
        .size           _ZN5flash25flash_bwd_dot_do_o_kernelILb0E23Flash_bwd_kernel_traitsILi192ELi64ELi64ELi8ELi4ELi2ELi2ELb0ELb0EN7cutlass6half_tE19Flash_kernel_traitsILi192ELi64ELi64ELi8ES3_EEEEvNS_16Flash_bwd_paramsE,(.L_x_2192 - _ZN5flash25flash_bwd_dot_do_o_kernelILb0E23Flash_bwd_kernel_traitsILi192ELi64ELi64ELi8ELi4ELi2ELi2ELb0ELb0EN7cutlass6half_tE19Flash_kernel_traitsILi192ELi64ELi64ELi8ES3_EEEEvNS_16Flash_bwd_paramsE)
        .other          _ZN5flash25flash_bwd_dot_do_o_kernelILb0E23Flash_bwd_kernel_traitsILi192ELi64ELi64ELi8ELi4ELi2ELi2ELb0ELb0EN7cutlass6half_tE19Flash_kernel_traitsILi192ELi64ELi64ELi8ES3_EEEEvNS_16Flash_bwd_paramsE,@"STO_CUDA_ENTRY STV_DEFAULT"
_ZN5flash25flash_bwd_dot_do_o_kernelILb0E23Flash_bwd_kernel_traitsILi192ELi64ELi64ELi8ELi4ELi2ELi2ELb0ELb0EN7cutlass6half_tE19Flash_kernel_traitsILi192ELi64ELi64ELi8ES3_EEEEvNS_16Flash_bwd_paramsE:
.text._ZN5flash25flash_bwd_dot_do_o_kernelILb0E23Flash_bwd_kernel_traitsILi192ELi64ELi64ELi8ELi4ELi2ELi2ELb0ELb0EN7cutlass6half_tE19Flash_kernel_traitsILi192ELi64ELi64ELi8ES3_EEEEvNS_16Flash_bwd_paramsE:
        /* <DEDUP_REMOVED lines=49> */
.L_x_2128:
[----:B------:R-:W0:Y:S08]  /*0310*/  LDC R58, c[0x0][0x3e0] ;  /* 0x0000f800ff3a7b82 */ /* 0x000e300000000800 */
[----:B------:R-:W1:Y:S01]  /*0320*/  LDC R3, c[0x0][0x444] ;  /* 0x00011100ff037b82 */ /* 0x000e620000000800 */
[----:B0-----:R-:W-:-:S04]  /*0330*/  IMAD R58, R7, R58, UR5 ;  /* 0x00000005073a7e24 */ /* 0x001fc8000f8e023a */
[----:B-1----:R-:W-:-:S07]  /*0340*/  IMAD R58, R58, R3, RZ ;  /* 0x000000033a3a7224 */ /* 0x002fce00078e02ff */
.L_x_2129:
        /* <DEDUP_REMOVED lines=56> */
.L_x_2131:
[----:B------:R-:W-:Y:S05]  /*06d0*/  BSYNC.RECONVERGENT B0 ;  /* 0x0000000000007941 */ /* 0x000fea0003800200 */
.L_x_2130:
        /* <DEDUP_REMOVED lines=19> */
.L_x_2133:
[----:B------:R-:W-:Y:S05]  /*0810*/  BSYNC.RECONVERGENT B0 ;  /* 0x0000000000007941 */ /* 0x000fea0003800200 */
.L_x_2132:
        /* <DEDUP_REMOVED lines=21> */
.L_x_2135:
[----:B------:R-:W-:Y:S05]  /*0970*/  BSYNC.RECONVERGENT B0 ;  /* 0x0000000000007941 */ /* 0x000fea0003800200 */
.L_x_2134:
        /* <DEDUP_REMOVED lines=25> */
.L_x_2137:
[----:B------:R-:W-:Y:S05]  /*0b10*/  BSYNC.RECONVERGENT B0 ;  /* 0x0000000000007941 */ /* 0x000fea0003800200 */
.L_x_2136:
        /* <DEDUP_REMOVED lines=171> */
.L_x_2138:
        /* <DEDUP_REMOVED lines=11> */
.L_x_2192:


//--------------------- .text._ZN5flash25flash_bwd_dot_do_o_kernelILb1E23Flash_bwd_kernel_traitsILi192ELi64ELi64ELi8ELi4ELi2ELi2ELb0ELb0EN7cutlass6half_tE19Flash_kernel_traitsILi192ELi64ELi64ELi8ES3_EEEEvNS_16Flash_bwd_paramsE --------------------------
	.section	.text._ZN5flash25flash_bwd_dot_do_o_kernelILb1E23Flash_bwd_kernel_traitsILi192ELi64ELi64ELi8ELi4ELi2ELi2ELb0ELb0EN7cutlass6half_tE19Flash_kernel_traitsILi192ELi64ELi64ELi8ES3_EEEEvNS_16Flash_bwd_paramsE,"ax",@progbits
	.align	128
        .global         _ZN5flash25flash_bwd_dot_do_o_kernelILb1E23Flash_bwd_kernel_traitsILi192ELi64ELi64ELi8ELi4ELi2ELi2ELb0ELb0EN7cutlass6half_tE19Flash_kernel_traitsILi192ELi64ELi64ELi8ES3_EEEEvNS_16Flash_bwd_paramsE
        .type           _ZN5flash25flash_bwd_dot_do_o_kernelILb1E23Flash_bwd_kernel_traitsILi192ELi64ELi64ELi8ELi4ELi2ELi2ELb0ELb0EN7cutlass6half_tE19Flash_kernel_traitsILi192ELi64ELi64ELi8ES3_EEEEvNS_16Flash_bwd_paramsE,@function
        .size           _ZN5flash25flash_bwd_dot_do_o_kernelILb1E23Flash_bwd_kernel_traitsILi192ELi64ELi64ELi8ELi4ELi2ELi2ELb0ELb0EN7cutlass6half_tE19Flash_kernel_traitsILi192ELi64ELi64ELi8ES3_EEEEvNS_16Flash_bwd_paramsE,(.L_x_2193 - _ZN5flash25flash_bwd_dot_do_o_kernelILb1E23Flash_bwd_kernel_traitsILi192ELi64ELi64ELi8ELi4ELi2ELi2ELb0ELb0EN7cutlass6half_tE19Flash_kernel_traitsILi192ELi64ELi64ELi8ES3_EEEEvNS_16Flash_bwd_paramsE)
        .other          _ZN5flash25flash_bwd_dot_do_o_kernelILb1E23Flash_bwd_kernel_traitsILi192ELi64ELi64ELi8ELi4ELi2ELi2ELb0ELb0EN7cutlass6half_tE19Flash_kernel_traitsILi192ELi64ELi64ELi8ES3_EEEEvNS_16Flash_bwd_paramsE,@"STO_CUDA_ENTRY STV_DEFAULT"
_ZN5flash25flash_bwd_dot_do_o_kernelILb1E23Flash_bwd_kernel_traitsILi192ELi64ELi64ELi8ELi4ELi2ELi2ELb0ELb0EN7cutlass6half_tE19Flash_kernel_traitsILi192ELi64ELi64ELi8ES3_EEEEvNS_16Flash_bwd_paramsE:
.text._ZN5flash25flash_bwd_dot_do_o_kernelILb1E23Flash_bwd_kernel_traitsILi192ELi64ELi64ELi8ELi4ELi2ELi2ELb0ELb0EN7cutlass6half_tE19Flash_kernel_traitsILi192ELi64ELi64ELi8ES3_EEEEvNS_16Flash_bwd_paramsE:
        /* <DEDUP_REMOVED lines=56> */
.L_x_2139:
[-C--:B------:R-:W-:Y:S02]  /*0380*/  IMAD R13, R3, R15.reuse, RZ ;  /* 0x0000000f030d7224 */ /* 0x080fe400078e02ff */
[----:B------:R-:W-:-:S05]  /*0390*/  IMAD.WIDE.U32 R10, R2, R15, RZ ;  /* 0x0000000f020a7225 */ /* 0x000fca00078e00ff */
[----:B------:R-:W-:Y:S02]  /*03a0*/  IADD3 R13, PT, PT, R11, R13, RZ ;  /* 0x0000000d0b0d7210 */ /* 0x000fe40007ffe0ff */
[----:B------:R-:W-:-:S07]  /*03b0*/  MOV R12, R10 ;  /* 0x0000000a000c7202 */ /* 0x000fce0000000f00 */
.L_x_2140:
        /* <DEDUP_REMOVED lines=21> */
.L_x_2141:
[----:B------:R-:W0:Y:S01]  /*0510*/  LDC R5, c[0x0][0x444] ;  /* 0x00011100ff057b82 */ /* 0x000e220000000800 */
[----:B------:R-:W-:-:S04]  /*0520*/  IMAD R54, R7, R0, R61 ;  /* 0x0000000007367224 */ /* 0x000fc800078e023d */
[----:B0-----:R-:W-:-:S07]  /*0530*/  IMAD R54, R54, R5, RZ ;  /* 0x0000000536367224 */ /* 0x001fce00078e02ff */
.L_x_2142:
        /* <DEDUP_REMOVED lines=59> */
.L_x_2144:
[----:B------:R-:W-:Y:S05]  /*08f0*/  BSYNC.RECONVERGENT B0 ;  /* 0x0000000000007941 */ /* 0x000fea0003800200 */
.L_x_2143:
        /* <DEDUP_REMOVED lines=21> */
.L_x_2146:
[----:B------:R-:W-:Y:S05]  /*0a50*/  BSYNC.RECONVERGENT B0 ;  /* 0x0000000000007941 */ /* 0x000fea0003800200 */
.L_x_2145:
        /* <DEDUP_REMOVED lines=28> */
.L_x_2148:
[----:B------:R-:W-:Y:S05]  /*0c20*/  BSYNC.RECONVERGENT B0 ;  /* 0x0000000000007941 */ /* 0x000fea0003800200 */
.L_x_2147:
        /* <DEDUP_REMOVED lines=26> */
.L_x_2150:
[----:B------:R-:W-:Y:S05]  /*0dd0*/  BSYNC.RECONVERGENT B0 ;  /* 0x0000000000007941 */ /* 0x000fea0003800200 */
.L_x_2149:
        /* <DEDUP_REMOVED lines=196> */
.L_x_2151:
        /* <DEDUP_REMOVED lines=14> */
.L_x_2193:


//--------------------- .nv.shared._ZN5flash44flash_bwd_dq_dk_dv_loop_seqk_parallel_kernelI23Flash_bwd_kernel_traitsILi192ELi64ELi64ELi8ELi4ELi2ELi2ELb1ELb1EN7cutlass6half_tE19Flash_kernel_traitsILi192ELi64ELi64ELi8ES3_EELb0ELb0ELb0ELb0ELb0ELb0ELb0EEEvNS_16Flash_bwd_paramsE --------------------------
	.section	.nv.shared._ZN5flash44flash_bwd_dq_dk_dv_loop_seqk_parallel_kernelI23Flash_bwd_kernel_traitsILi192ELi64ELi64ELi8ELi4ELi2ELi2ELb1ELb1EN7cutlass6half_tE19Flash_kernel_traitsILi192ELi64ELi64ELi8ES3_EELb0ELb0ELb0ELb0ELb0ELb0ELb0EEEvNS_16Flash_bwd_paramsE,"aw",@nobits
	.sectionflags	@""
	.align	16
	.zero		1024


//--------------------- .nv.shared.reserved.0     --------------------------
	.section	.nv.shared.reserved.0,"aw",@nobits
	.weak		__nv_reservedSMEM_offset_0_alias
	.size		__nv_reservedSMEM_offset_0_alias, 0, 64
	.other		__nv_reservedSMEM_offset_0_alias,@"STO_CUDA_RESERVED_SHARED STV_DEFAULT"
__nv_reservedSMEM_offset_0_alias:
	.zero		0
	.zero		64


//--------------------- .nv.global                --------------------------
	.section	.nv.global,"aw",@nobits
.nv.global:
	.type		_ZN66_INTERNAL_bd075e13_30_flash_bwd_hdim192_fp16_sm80_cu_a6473388_28974cute1_E,@object
	.size		_ZN66_INTERNAL_bd075e13_30_flash_bwd_hdim192_fp16_sm80_cu_a6473388_28974cute1_E,(_ZN66_INTERNAL_bd075e13_30_flash_bwd_hdim192_fp16_sm80_cu_a6473388_28974cuda3std3__45__cpo6cbeginE - _ZN66_INTERNAL_bd075e13_30_flash_bwd_hdim192_fp16_sm80_cu_a6473388_28974cute1_E)
_ZN66_INTERNAL_bd075e13_30_flash_bwd_hdim192_fp16_sm80_cu_a6473388_28974cute1_E:
	.zero		1
	.type		_ZN66_INTERNAL_bd075e13_30_flash_bwd_hdim192_fp16_sm80_cu_a6473388_28974cuda3std3__45__cpo6cbeginE,@object
	.size		_ZN66_INTERNAL_bd075e13_30_flash_bwd_hdim192_fp16_sm80_cu_a6473388_28974cuda3std3__45__cpo6cbeginE,(_ZN66_INTERNAL_bd075e13_30_flash_bwd_hdim192_fp16_sm80_cu_a6473388_28974cuda3std3__48in_placeE - _ZN66_INTERNAL_bd075e13_30_flash_bwd_hdim192_fp16_sm80_cu_a6473388_28974cuda3std3__45__cpo6cbeginE)
_ZN66_INTERNAL_bd075e13_30_flash_bwd_hdim192_fp16_sm80_cu_a6473388_28974cuda3std3__45__cpo6cbeginE:
	.zero		1
	.type		_ZN66_INTERNAL_bd075e13_30_flash_bwd_hdim192_fp16_sm80_cu_a6473388_28974cuda3std3__48in_placeE,@object
	.size		_ZN66_INTERNAL_bd075e13_30_flash_bwd_hdim192_fp16_sm80_cu_a6473388_28974cuda3std3__48in_placeE,(_ZN66_INTERNAL_bd075e13_30_flash_bwd_hdim192_fp16_sm80_cu_a6473388_28974cuda3std6ranges3__45__cpo9iter_moveE - _ZN66_INTERNAL_bd075e13_30_flash_bwd_hdim192_fp16_sm80_cu_a6473388_28974cuda3std3__48in_placeE)
_ZN66_INTERNAL_bd075e13_30_flash_bwd_hdim192_fp16_sm80_cu_a6473388_28974cuda3std3__48in_placeE:
	.zero		1
	.type		_ZN66_INTERNAL_bd075e13_30_flash_bwd_hdim192_fp16_sm80_cu_a6473388_28974cuda3std6ranges3__45__cpo9iter_moveE,@object
	.size		_ZN66_INTERNAL_bd075e13_30_flash_bwd_hdim192_fp16_sm80_cu_a6473388_28974cuda3std6ranges3__45__cpo9iter_moveE,(_ZN66_INTERNAL_bd075e13_30_flash_bwd_hdim192_fp16_sm80_cu_a6473388_28974cuda3std3__45__cpo5beginE - _ZN66_INTERNAL_bd075e13_30_flash_bwd_hdim192_fp16_sm80_cu_a6473388_28974cuda3std6ranges3__45__cpo9iter_moveE)
_ZN66_INTERNAL_bd075e13_30_flash_bwd_hdim192_fp16_sm80_cu_a6473388_28974cuda3std6ranges3__45__cpo9iter_moveE:
	.zero		1
	.type		_ZN66_INTERNAL_bd075e13_30_flash_bwd_hdim192_fp16_sm80_cu_a6473388_28974cuda3std3__45__cpo5beginE,@object
	.size		_ZN66_INTERNAL_bd075e13_30_flash_bwd_hdim192_fp16_sm80_cu_a6473388_28974cuda3std3__45__cpo5beginE,(_ZN66_INTERNAL_bd075e13_30_flash_bwd_hdim192_fp16_sm80_cu_a6473388_28974cuda3std3__468_GLOBAL__N__bd075e13_30_flash_bwd_hdim192_fp16_sm80_cu_a6473388_28976ignoreE - _ZN66_INTERNAL_bd075e13_30_flash_bwd_hdim192_fp16_sm80_cu_a6473388_28974cuda3std3__45__cpo5beginE)
_ZN66_INTERNAL_bd075e13_30_flash_bwd_hdim192_fp16_sm80_cu_a6473388_28974cuda3std3__45__cpo5beginE:
	.zero		1
	.type		_ZN66_INTERNAL_bd075e13_30_flash_bwd_hdim192_fp16_sm80_cu_a6473388_28974cuda3std3__468_GLOBAL__N__bd075e13_30_flash_bwd_hdim192_fp16_sm80_cu_a6473388_28976ignoreE,@object
	.size		_ZN66_INTERNAL_bd075e13_30_flash_bwd_hdim192_fp16_sm80_cu_a6473388_28974cuda3std3__468_GLOBAL__N__bd075e13_30_flash_bwd_hdim192_fp16_sm80_cu_a6473388_28976ignoreE,(_ZN66_INTERNAL_bd075e13_30_flash_bwd_hdim192_fp16_sm80_cu_a6473388_28974cute7productE - _ZN66_INTERNAL_bd075e13_30_flash_bwd_hdim192_fp16_sm80_cu_a6473388_28974cuda3std3__468_GLOBAL__N__bd075e13_30_flash_bwd_hdim192_fp16_sm80_cu_a6473388_28976ignoreE)
_ZN66_INTERNAL_bd075e13_30_flash_bwd_hdim192_fp16_sm80_cu_a6473388_28974cuda3std3__468_GLOBAL__N__bd075e13_30_flash_bwd_hdim192_fp16_sm80_cu_a6473388_28976ignoreE:
	.zero		1
	.type		_ZN66_INTERNAL_bd075e13_30_flash_bwd_hdim192_fp16_sm80_cu_a6473388_28974cute7productE,@object
	.size		_ZN66_INTERNAL_bd075e13_30_flash_bwd_hdim192_fp16_sm80_cu_a6473388_28974cute7productE,(_ZN66_INTERNAL_bd075e13_30_flash_bwd_hdim192_fp16_sm80_cu_a6473388_28974cuda3std3__45__cpo3endE - _ZN66_INTERNAL_bd075e13_30_flash_bwd_hdim192_fp16_sm80_cu_a6473388_28974cute7productE)
_ZN66_INTERNAL_bd075e13_30_flash_bwd_hdim192_fp16_sm80_cu_a6473388_28974cute7productE:
	.zero		1
	.type		_ZN66_INTERNAL_bd075e13_30_flash_bwd_hdim192_fp16_sm80_cu_a6473388_28974cuda3std3__45__cpo3endE,@object
	.size		_ZN66_INTERNAL_bd075e13_30_flash_bwd_hdim192_fp16_sm80_cu_a6473388_28974cuda3std3__45__cpo3endE,(_ZN66_INTERNAL_bd075e13_30_flash_bwd_hdim192_fp16_sm80_cu_a6473388_28974cuda3std3__419piecewise_constructE - _ZN66_INTERNAL_bd075e13_30_flash_bwd_hdim192_fp16_sm80_cu_a6473388_28974cuda3std3__45__cpo3endE)
_ZN66_INTERNAL_bd075e13_30_flash_bwd_hdim192_fp16_sm80_cu_a6473388_28974cuda3std3__45__cpo3endE:
	.zero		1
	.type		_ZN66_INTERNAL_bd075e13_30_flash_bwd_hdim192_fp16_sm80_cu_a6473388_28974cuda3std3__419piecewise_constructE,@object
	.size		_ZN66_INTERNAL_bd075e13_30_flash_bwd_hdim192_fp16_sm80_cu_a6473388_28974cuda3std3__419piecewise_constructE,(_ZN66_INTERNAL_bd075e13_30_flash_bwd_hdim192_fp16_sm80_cu_a6473388_28974cuda3std3__45__cpo4cendE - _ZN66_INTERNAL_bd075e13_30_flash_bwd_hdim192_fp16_sm80_cu_a6473388_28974cuda3std3__419piecewise_constructE)
_ZN66_INTERNAL_bd075e13_30_flash_bwd_hdim192_fp16_sm80_cu_a6473388_28974cuda3std3__419piecewise_constructE:
	.zero		1
	.type		_ZN66_INTERNAL_bd075e13_30_flash_bwd_hdim192_fp16_sm80_cu_a6473388_28974cuda3std3__45__cpo4cendE,@object
	.size		_ZN66_INTERNAL_bd075e13_30_flash_bwd_hdim192_fp16_sm80_cu_a6473388_28974cuda3std3__45__cpo4cendE,(_ZN66_INTERNAL_bd075e13_30_flash_bwd_hdim192_fp16_sm80_cu_a6473388_28974cuda3std6ranges3__45__cpo4swapE - _ZN66_INTERNAL_bd075e13_30_flash_bwd_hdim192_fp16_sm80_cu_a6473388_28974cuda3std3__45__cpo4cendE)
_ZN66_INTERNAL_bd075e13_30_flash_bwd_hdim192_fp16_sm80_cu_a6473388_28974cuda3std3__45__cpo4cendE:
	.zero		1
	.type		_ZN66_INTERNAL_bd075e13_30_flash_bwd_hdim192_fp16_sm80_cu_a6473388_28974cuda3std6ranges3__45__cpo4swapE,@object
	.size		_ZN66_INTERNAL_bd075e13_30_flash_bwd_hdim192_fp16_sm80_cu_a6473388_28974cuda3std6ranges3__45__cpo4swapE,(.L_7 - _ZN66_INTERNAL_bd075e13_30_flash_bwd_hdim192_fp16_sm80_cu_a6473388_28974cuda3std6ranges3__45__cpo4swapE)
_ZN66_INTERNAL_bd075e13_30_flash_bwd_hdim192_fp16_sm80_cu_a6473388_28974cuda3std6ranges3__45__cpo4swapE:
	.zero		1
.L_7:


//--------------------- .nv.shared._ZN5flash44flash_bwd_dq_dk_dv_loop_seqk_parallel_kernelI23Flash_bwd_kernel_traitsILi192ELi64ELi64ELi8ELi4ELi2ELi2ELb1ELb1EN7cutlass6half_tE19Flash_kernel_traitsILi192ELi64ELi64ELi8ES3_EELb0ELb0ELb1ELb0ELb0ELb0ELb0EEEvNS_16Flash_bwd_paramsE --------------------------
	.section	.nv.shared._ZN5flash44flash_bwd_dq_dk_dv_loop_seqk_parallel_kernelI23Flash_bwd_kernel_traitsILi192ELi64ELi64ELi8ELi4ELi2ELi2ELb1ELb1EN7cutlass6half_tE19Flash_kernel_traitsILi192ELi64ELi64ELi8ES3_EELb0ELb0ELb1ELb0ELb0ELb0ELb0EEEvNS_16Flash_bwd_paramsE,"aw",@nobits
	.sectionflags	@""
	.align	16
	.zero		1024


//--------------------- .nv.shared._ZN5flash44flash_bwd_dq_dk_dv_loop_seqk_parallel_kernelI23Flash_bwd_kernel_traitsILi192ELi64ELi64ELi8ELi4ELi2ELi2ELb1ELb1EN7cutlass6half_tE19Flash_kernel_traitsILi192ELi64ELi64ELi8ES3_EELb0ELb0ELb0ELb0ELb0ELb1ELb0EEEvNS_16Flash_bwd_paramsE --------------------------
	.section	.nv.shared._ZN5flash44flash_bwd_dq_dk_dv_loop_seqk_parallel_kernelI23Flash_bwd_kernel_traitsILi192ELi64ELi64ELi8ELi4ELi2ELi2ELb1ELb1EN7cutlass6half_tE19Flash_kernel_traitsILi192ELi64ELi64ELi8ES3_EELb0ELb0ELb0ELb0ELb0ELb1ELb0EEEvNS_16Flash_bwd_paramsE,"aw",@nobits
	.sectionflags	@""
	.align	16
	.zero		1024


//--------------------- .nv.shared._ZN5flash44flash_bwd_dq_dk_dv_loop_seqk_parallel_kernelI23Flash_bwd_kernel_traitsILi192ELi64ELi64ELi8ELi4ELi2ELi2ELb1ELb1EN7cutlass6half_tE19Flash_kernel_traitsILi192ELi64ELi64ELi8ES3_EELb0ELb0ELb0ELb1ELb0ELb0ELb0EEEvNS_16Flash_bwd_paramsE --------------------------
	.section	.nv.shared._ZN5flash44flash_bwd_dq_dk_dv_loop_seqk_parallel_kernelI23Flash_bwd_kernel_traitsILi192ELi64ELi64ELi8ELi4ELi2ELi2ELb1ELb1EN7cutlass6half_tE19Flash_kernel_traitsILi192ELi64ELi64ELi8ES3_EELb0ELb0ELb0ELb1ELb0ELb0ELb0EEEvNS_16Flash_bwd_paramsE,"aw",@nobits
	.sectionflags	@""
	.align	16
	.zero		1024


//--------------------- .nv.shared._ZN5flash44flash_bwd_dq_dk_dv_loop_seqk_parallel_kernelI23Flash_bwd_kernel_traitsILi192ELi64ELi64ELi8ELi4ELi2ELi2ELb1ELb1EN7cutlass6half_tE19Flash_kernel_traitsILi192ELi64ELi64ELi8ES3_EELb0ELb0ELb1ELb0ELb0ELb1ELb0EEEvNS_16Flash_bwd_paramsE --------------------------
	.section	.nv.shared._ZN5flash44flash_bwd_dq_dk_dv_loop_seqk_parallel_kernelI23Flash_bwd_kernel_traitsILi192ELi64ELi64ELi8ELi4ELi2ELi2ELb1ELb1EN7cutlass6half_tE19Flash_kernel_traitsILi192ELi64ELi64ELi8ES3_EELb0ELb0ELb1ELb0ELb0ELb1ELb0EEEvNS_16Flash_bwd_paramsE,"aw",@nobits
	.sectionflags	@""
	.align	16
	.zero		1024


//--------------------- .nv.shared._ZN5flash44flash_bwd_dq_dk_dv_loop_seqk_parallel_kernelI23Flash_bwd_kernel_traitsILi192ELi64ELi64ELi8ELi4ELi2ELi2ELb1ELb1EN7cutlass6half_tE19Flash_kernel_traitsILi192ELi64ELi64ELi8ES3_EELb0ELb0ELb1ELb1ELb0ELb0ELb0EEEvNS_16Flash_bwd_paramsE --------------------------
	.section	.nv.shared._ZN5flash44flash_bwd_dq_dk_dv_loop_seqk_parallel_kernelI23Flash_bwd_kernel_traitsILi192ELi64ELi64ELi8ELi4ELi2ELi2ELb1ELb1EN7cutlass6half_tE19Flash_kernel_traitsILi192ELi64ELi64ELi8ES3_EELb0ELb0ELb1ELb1ELb0ELb0ELb0EEEvNS_16Flash_bwd_paramsE,"aw",@nobits
	.sectionflags	@""
	.align	16
	.zero		1024


//--------------------- .nv.shared._ZN5flash44flash_bwd_dq_dk_dv_loop_seqk_parallel_kernelI23Flash_bwd_kernel_traitsILi192ELi64ELi64ELi8ELi4ELi2ELi2ELb0ELb0EN7cutlass6half_tE19Flash_kernel_traitsILi192ELi64ELi64ELi8ES3_EELb0ELb0ELb0ELb0ELb0ELb0ELb0EEEvNS_16Flash_bwd_paramsE --------------------------
	.section	.nv.shared._ZN5flash44flash_bwd_dq_dk_dv_loop_seqk_parallel_kernelI23Flash_bwd_kernel_traitsILi192ELi64ELi64ELi8ELi4ELi2ELi2ELb0ELb0EN7cutlass6half_tE19Flash_kernel_traitsILi192ELi64ELi64ELi8ES3_EELb0ELb0ELb0ELb0ELb0ELb0ELb0EEEvNS_16Flash_bwd_paramsE,"aw",@nobits
	.sectionflags	@""
	.align	16
	.zero		1024


//--------------------- .nv.shared._ZN5flash44flash_bwd_dq_dk_dv_loop_seqk_parallel_kernelI23Flash_bwd_kernel_traitsILi192ELi64ELi64ELi8ELi4ELi2ELi2ELb0ELb0EN7cutlass6half_tE19Flash_kernel_traitsILi192ELi64ELi64ELi8ES3_EELb0ELb0ELb1ELb0ELb0ELb0ELb0EEEvNS_16Flash_bwd_paramsE --------------------------
	.section	.nv.shared._ZN5flash44flash_bwd_dq_dk_dv_loop_seqk_parallel_kernelI23Flash_bwd_kernel_traitsILi192ELi64ELi64ELi8ELi4ELi2ELi2ELb0ELb0EN7cutlass6half_tE19Flash_kernel_traitsILi192ELi64ELi64ELi8ES3_EELb0ELb0ELb1ELb0ELb0ELb0ELb0EEEvNS_16Flash_bwd_paramsE,"aw",@nobits
	.sectionflags	@""
	.align	16
	.zero		1024


//--------------------- .nv.shared._ZN5flash44flash_bwd_dq_dk_dv_loop_seqk_parallel_kernelI23Flash_bwd_kernel_traitsILi192ELi64ELi64ELi8ELi4ELi2ELi2ELb0ELb0EN7cutlass6half_tE19Flash_kernel_traitsILi192ELi64ELi64ELi8ES3_EELb0ELb0ELb0ELb0ELb0ELb1ELb0EEEvNS_16Flash_bwd_paramsE --------------------------
	.section	.nv.shared._ZN5flash44flash_bwd_dq_dk_dv_loop_seqk_parallel_kernelI23Flash_bwd_kernel_traitsILi192ELi64ELi64ELi8ELi4ELi2ELi2ELb0ELb0EN7cutlass6half_tE19Flash_kernel_traitsILi192ELi64ELi64ELi8ES3_EELb0ELb0ELb0ELb0ELb0ELb1ELb0EEEvNS_16Flash_bwd_paramsE,"aw",@nobits
	.sectionflags	@""
	.align	16
	.zero		1024


//--------------------- .nv.shared._ZN5flash44flash_bwd_dq_dk_dv_loop_seqk_parallel_kernelI23Flash_bwd_kernel_traitsILi192ELi64ELi64ELi8ELi4ELi2ELi2ELb0ELb0EN7cutlass6half_tE19Flash_kernel_traitsILi192ELi64ELi64ELi8ES3_EELb0ELb0ELb0ELb1ELb0ELb0ELb0EEEvNS_16Flash_bwd_paramsE --------------------------
	.section	.nv.shared._ZN5flash44flash_bwd_dq_dk_dv_loop_seqk_parallel_kernelI23Flash_bwd_kernel_traitsILi192ELi64ELi64ELi8ELi4ELi2ELi2ELb0ELb0EN7cutlass6half_tE19Flash_kernel_traitsILi192ELi64ELi64ELi8ES3_EELb0ELb0ELb0ELb1ELb0ELb0ELb0EEEvNS_16Flash_bwd_paramsE,"aw",@nobits
	.sectionflags	@""
	.align	16
	.zero		1024


//--------------------- .nv.shared._ZN5flash44flash_bwd_dq_dk_dv_loop_seqk_parallel_kernelI23Flash_bwd_kernel_traitsILi192ELi64ELi64ELi8ELi4ELi2ELi2ELb0ELb0EN7cutlass6half_tE19Flash_kernel_traitsILi192ELi64ELi64ELi8ES3_EELb0ELb0ELb1ELb0ELb0ELb1ELb0EEEvNS_16Flash_bwd_paramsE --------------------------
	.section	.nv.shared._ZN5flash44flash_bwd_dq_dk_dv_loop_seqk_parallel_kernelI23Flash_bwd_kernel_traitsILi192ELi64ELi64ELi8ELi4ELi2ELi2ELb0ELb0EN7cutlass6half_tE19Flash_kernel_traitsILi192ELi64ELi64ELi8ES3_EELb0ELb0ELb1ELb0ELb0ELb1ELb0EEEvNS_16Flash_bwd_paramsE,"aw",@nobits
	.sectionflags	@""
	.align	16
	.zero		1024


//--------------------- .nv.shared._ZN5flash44flash_bwd_dq_dk_dv_loop_seqk_parallel_kernelI23Flash_bwd_kernel_traitsILi192ELi64ELi64ELi8ELi4ELi2ELi2ELb0ELb0EN7cutlass6half_tE19Flash_kernel_traitsILi192ELi64ELi64ELi8ES3_EELb0ELb0ELb1ELb1ELb0ELb0ELb0EEEvNS_16Flash_bwd_paramsE --------------------------
	.section	.nv.shared._ZN5flash44flash_bwd_dq_dk_dv_loop_seqk_parallel_kernelI23Flash_bwd_kernel_traitsILi192ELi64ELi64ELi8ELi4ELi2ELi2ELb0ELb0EN7cutlass6half_tE19Flash_kernel_traitsILi192ELi64ELi64ELi8ES3_EELb0ELb0ELb1ELb1ELb0ELb0ELb0EEEvNS_16Flash_bwd_paramsE,"aw",@nobits
	.sectionflags	@""
	.align	16
	.zero		1024


//--------------------- .nv.shared._ZN5flash27flash_bwd_convert_dq_kernelI23Flash_bwd_kernel_traitsILi192ELi64ELi64ELi8ELi4ELi2ELi2ELb1ELb1EN7cutlass6half_tE19Flash_kernel_traitsILi192ELi64ELi64ELi8ES3_EEEEvNS_16Flash_bwd_paramsEi --------------------------
	.section	.nv.shared._ZN5flash27flash_bwd_convert_dq_kernelI23Flash_bwd_kernel_traitsILi192ELi64ELi64ELi8ELi4ELi2ELi2ELb1ELb1EN7cutlass6half_tE19Flash_kernel_traitsILi192ELi64ELi64ELi8ES3_EEEEvNS_16Flash_bwd_paramsEi,"aw",@nobits
	.sectionflags	@""
	.align	16
	.zero		1024


//--------------------- .nv.shared._ZN5flash44flash_bwd_dq_dk_dv_loop_seqk_parallel_kernelI23Flash_bwd_kernel_traitsILi192ELi64ELi64ELi8ELi4ELi2ELi2ELb1ELb1EN7cutlass6half_tE19Flash_kernel_traitsILi192ELi64ELi64ELi8ES3_EELb1ELb0ELb0ELb0ELb0ELb0ELb0EEEvNS_16Flash_bwd_paramsE --------------------------
	.section	.nv.shared._ZN5flash44flash_bwd_dq_dk_dv_loop_seqk_parallel_kernelI23Flash_bwd_kernel_traitsILi192ELi64ELi64ELi8ELi4ELi2ELi2ELb1ELb1EN7cutlass6half_tE19Flash_kernel_traitsILi192ELi64ELi64ELi8ES3_EELb1ELb0ELb0ELb0ELb0ELb0ELb0EEEvNS_16Flash_bwd_paramsE,"aw",@nobits
	.sectionflags	@""
	.align	16
	.zero		1024


//--------------------- .nv.shared._ZN5flash44flash_bwd_dq_dk_dv_loop_seqk_parallel_kernelI23Flash_bwd_kernel_traitsILi192ELi64ELi64ELi8ELi4ELi2ELi2ELb1ELb1EN7cutlass6half_tE19Flash_kernel_traitsILi192ELi64ELi64ELi8ES3_EELb0ELb0ELb0ELb0ELb0ELb0ELb1EEEvNS_16Flash_bwd_paramsE --------------------------
	.section	.nv.shared._ZN5flash44flash_bwd_dq_dk_dv_loop_seqk_parallel_kernelI23Flash_bwd_kernel_traitsILi192ELi64ELi64ELi8ELi4ELi2ELi2ELb1ELb1EN7cutlass6half_tE19Flash_kernel_traitsILi192ELi64ELi64ELi8ES3_EELb0ELb0ELb0ELb0ELb0ELb0ELb1EEEvNS_16Flash_bwd_paramsE,"aw",@nobits
	.sectionflags	@""
	.align	16
	.zero		1024


//--------------------- .nv.shared._ZN5flash44flash_bwd_dq_dk_dv_loop_seqk_parallel_kernelI23Flash_bwd_kernel_traitsILi192ELi64ELi64ELi8ELi4ELi2ELi2ELb1ELb1EN7cutlass6half_tE19Flash_kernel_traitsILi192ELi64ELi64ELi8ES3_EELb1ELb0ELb1ELb0ELb0ELb0ELb0EEEvNS_16Flash_bwd_paramsE --------------------------
	.section	.nv.shared._ZN5flash44flash_bwd_dq_dk_dv_loop_seqk_parallel_kernelI23Flash_bwd_kernel_traitsILi192ELi64ELi64ELi8ELi4ELi2ELi2ELb1ELb1EN7cutlass6half_tE19Flash_kernel_traitsILi192ELi64ELi64ELi8ES3_EELb1ELb0ELb1ELb0ELb0ELb0ELb0EEEvNS_16Flash_bwd_paramsE,"aw",@nobits
	.sectionflags	@""
	.align	16
	.zero		1024


//--------------------- .nv.shared._ZN5flash44flash_bwd_dq_dk_dv_loop_seqk_parallel_kernelI23Flash_bwd_kernel_traitsILi192ELi64ELi64ELi8ELi4ELi2ELi2ELb1ELb1EN7cutlass6half_tE19Flash_kernel_traitsILi192ELi64ELi64ELi8ES3_EELb0ELb0ELb1ELb0ELb0ELb0ELb1EEEvNS_16Flash_bwd_paramsE --------------------------
	.section	.nv.shared._ZN5flash44flash_bwd_dq_dk_dv_loop_seqk_parallel_kernelI23Flash_bwd_kernel_traitsILi192ELi64ELi64ELi8ELi4ELi2ELi2ELb1ELb1EN7cutlass6half_tE19Flash_kernel_traitsILi192ELi64ELi64ELi8ES3_EELb0ELb0ELb1ELb0ELb0ELb0ELb1EEEvNS_16Flash_bwd_paramsE,"aw",@nobits
	.sectionflags	@""
	.align	16
	.zero		1024


//--------------------- .nv.shared._ZN5flash44flash_bwd_dq_dk_dv_loop_seqk_parallel_kernelI23Flash_bwd_kernel_traitsILi192ELi64ELi64ELi8ELi4ELi2ELi2ELb1ELb1EN7cutlass6half_tE19Flash_kernel_traitsILi192ELi64ELi64ELi8ES3_EELb1ELb0ELb0ELb0ELb0ELb1ELb0EEEvNS_16Flash_bwd_paramsE --------------------------
	.section	.nv.shared._ZN5flash44flash_bwd_dq_dk_dv_loop_seqk_parallel_kernelI23Flash_bwd_kernel_traitsILi192ELi64ELi64ELi8ELi4ELi2ELi2ELb1ELb1EN7cutlass6half_tE19Flash_kernel_traitsILi192ELi64ELi64ELi8ES3_EELb1ELb0ELb0ELb0ELb0ELb1ELb0EEEvNS_16Flash_bwd_paramsE,"aw",@nobits
	.sectionflags	@""
	.align	16
	.zero		1024


//--------------------- .nv.shared._ZN5flash44flash_bwd_dq_dk_dv_loop_seqk_parallel_kernelI23Flash_bwd_kernel_traitsILi192ELi64ELi64ELi8ELi4ELi2ELi2ELb1ELb1EN7cutlass6half_tE19Flash_kernel_traitsILi192ELi64ELi64ELi8ES3_EELb0ELb0ELb0ELb0ELb0ELb1ELb1EEEvNS_16Flash_bwd_paramsE --------------------------
	.section	.nv.shared._ZN5flash44flash_bwd_dq_dk_dv_loop_seqk_parallel_kernelI23Flash_bwd_kernel_traitsILi192ELi64ELi64ELi8ELi4ELi2ELi2ELb1ELb1EN7cutlass6half_tE19Flash_kernel_traitsILi192ELi64ELi64ELi8ES3_EELb0ELb0ELb0ELb0ELb0ELb1ELb1EEEvNS_16Flash_bwd_paramsE,"aw",@nobits
	.sectionflags	@""
	.align	16
	.zero		1024


//--------------------- .nv.shared._ZN5flash44flash_bwd_dq_dk_dv_loop_seqk_parallel_kernelI23Flash_bwd_kernel_traitsILi192ELi64ELi64ELi8ELi4ELi2ELi2ELb1ELb1EN7cutlass6half_tE19Flash_kernel_traitsILi192ELi64ELi64ELi8ES3_EELb1ELb0ELb0ELb1ELb0ELb0ELb0EEEvNS_16Flash_bwd_paramsE --------------------------
	.section	.nv.shared._ZN5flash44flash_bwd_dq_dk_dv_loop_seqk_parallel_kernelI23Flash_bwd_kernel_traitsILi192ELi64ELi64ELi8ELi4ELi2ELi2ELb1ELb1EN7cutlass6half_tE19Flash_kernel_traitsILi192ELi64ELi64ELi8ES3_EELb1ELb0ELb0ELb1ELb0ELb0ELb0EEEvNS_16Flash_bwd_paramsE,"aw",@nobits
	.sectionflags	@""
	.align	16
	.zero		1024


//--------------------- .nv.shared._ZN5flash44flash_bwd_dq_dk_dv_loop_seqk_parallel_kernelI23Flash_bwd_kernel_traitsILi192ELi64ELi64ELi8ELi4ELi2ELi2ELb1ELb1EN7cutlass6half_tE19Flash_kernel_traitsILi192ELi64ELi64ELi8ES3_EELb0ELb0ELb0ELb1ELb0ELb0ELb1EEEvNS_16Flash_bwd_paramsE --------------------------
	.section	.nv.shared._ZN5flash44flash_bwd_dq_dk_dv_loop_seqk_parallel_kernelI23Flash_bwd_kernel_traitsILi192ELi64ELi64ELi8ELi4ELi2ELi2ELb1ELb1EN7cutlass6half_tE19Flash_kernel_traitsILi192ELi64ELi64ELi8ES3_EELb0ELb0ELb0ELb1ELb0ELb0ELb1EEEvNS_16Flash_bwd_paramsE,"aw",@nobits
	.sectionflags	@""
	.align	16
	.zero		1024


//--------------------- .nv.shared._ZN5flash44flash_bwd_dq_dk_dv_loop_seqk_parallel_kernelI23Flash_bwd_kernel_traitsILi192ELi64ELi64ELi8ELi4ELi2ELi2ELb1ELb1EN7cutlass6half_tE19Flash_kernel_traitsILi192ELi64ELi64ELi8ES3_EELb1ELb0ELb1ELb0ELb0ELb1ELb0EEEvNS_16Flash_bwd_paramsE --------------------------
	.section	.nv.shared._ZN5flash44flash_bwd_dq_dk_dv_loop_seqk_parallel_kernelI23Flash_bwd_kernel_traitsILi192ELi64ELi64ELi8ELi4ELi2ELi2ELb1ELb1EN7cutlass6half_tE19Flash_kernel_traitsILi192ELi64ELi64ELi8ES3_EELb1ELb0ELb1ELb0ELb0ELb1ELb0EEEvNS_16Flash_bwd_paramsE,"aw",@nobits
	.sectionflags	@""
	.align	16
	.zero		1024


//--------------------- .nv.shared._ZN5flash44flash_bwd_dq_dk_dv_loop_seqk_parallel_kernelI23Flash_bwd_kernel_traitsILi192ELi64ELi64ELi8ELi4ELi2ELi2ELb1ELb1EN7cutlass6half_tE19Flash_kernel_traitsILi192ELi64ELi64ELi8ES3_EELb0ELb0ELb1ELb0ELb0ELb1ELb1EEEvNS_16Flash_bwd_paramsE --------------------------
	.section	.nv.shared._ZN5flash44flash_bwd_dq_dk_dv_loop_seqk_parallel_kernelI23Flash_bwd_kernel_traitsILi192ELi64ELi64ELi8ELi4ELi2ELi2ELb1ELb1EN7cutlass6half_tE19Flash_kernel_traitsILi192ELi64ELi64ELi8ES3_EELb0ELb0ELb1ELb0ELb0ELb1ELb1EEEvNS_16Flash_bwd_paramsE,"aw",@nobits
	.sectionflags	@""
	.align	16
	.zero		1024


//--------------------- .nv.shared._ZN5flash44flash_bwd_dq_dk_dv_loop_seqk_parallel_kernelI23Flash_bwd_kernel_traitsILi192ELi64ELi64ELi8ELi4ELi2ELi2ELb1ELb1EN7cutlass6half_tE19Flash_kernel_traitsILi192ELi64ELi64ELi8ES3_EELb1ELb0ELb1ELb1ELb0ELb0ELb0EEEvNS_16Flash_bwd_paramsE --------------------------
	.section	.nv.shared._ZN5flash44flash_bwd_dq_dk_dv_loop_seqk_parallel_kernelI23Flash_bwd_kernel_traitsILi192ELi64ELi64ELi8ELi4ELi2ELi2ELb1ELb1EN7cutlass6half_tE19Flash_kernel_traitsILi192ELi64ELi64ELi8ES3_EELb1ELb0ELb1ELb1ELb0ELb0ELb0EEEvNS_16Flash_bwd_paramsE,"aw",@nobits
	.sectionflags	@""
	.align	16
	.zero		1024


//--------------------- .nv.shared._ZN5flash44flash_bwd_dq_dk_dv_loop_seqk_parallel_kernelI23Flash_bwd_kernel_traitsILi192ELi64ELi64ELi8ELi4ELi2ELi2ELb1ELb1EN7cutlass6half_tE19Flash_kernel_traitsILi192ELi64ELi64ELi8ES3_EELb0ELb0ELb1ELb1ELb0ELb0ELb1EEEvNS_16Flash_bwd_paramsE --------------------------
	.section	.nv.shared._ZN5flash44flash_bwd_dq_dk_dv_loop_seqk_parallel_kernelI23Flash_bwd_kernel_traitsILi192ELi64ELi64ELi8ELi4ELi2ELi2ELb1ELb1EN7cutlass6half_tE19Flash_kernel_traitsILi192ELi64ELi64ELi8ES3_EELb0ELb0ELb1ELb1ELb0ELb0ELb1EEEvNS_16Flash_bwd_paramsE,"aw",@nobits
	.sectionflags	@""
	.align	16
	.zero		1024


//--------------------- .nv.shared._ZN5flash25flash_bwd_dot_do_o_kernelILb0E23Flash_bwd_kernel_traitsILi192ELi64ELi64ELi8ELi4ELi2ELi2ELb1ELb1EN7cutlass6half_tE19Flash_kernel_traitsILi192ELi64ELi64ELi8ES3_EEEEvNS_16Flash_bwd_paramsE --------------------------
	.section	.nv.shared._ZN5flash25flash_bwd_dot_do_o_kernelILb0E23Flash_bwd_kernel_traitsILi192ELi64ELi64ELi8ELi4ELi2ELi2ELb1ELb1EN7cutlass6half_tE19Flash_kernel_traitsILi192ELi64ELi64ELi8ES3_EEEEvNS_16Flash_bwd_paramsE,"aw",@nobits
	.sectionflags	@""
	.align	16
	.zero		1024


//--------------------- .nv.shared._ZN5flash25flash_bwd_dot_do_o_kernelILb1E23Flash_bwd_kernel_traitsILi192ELi64ELi64ELi8ELi4ELi2ELi2ELb1ELb1EN7cutlass6half_tE19Flash_kernel_traitsILi192ELi64ELi64ELi8ES3_EEEEvNS_16Flash_bwd_paramsE --------------------------
	.section	.nv.shared._ZN5flash25flash_bwd_dot_do_o_kernelILb1E23Flash_bwd_kernel_traitsILi192ELi64ELi64ELi8ELi4ELi2ELi2ELb1ELb1EN7cutlass6half_tE19Flash_kernel_traitsILi192ELi64ELi64ELi8ES3_EEEEvNS_16Flash_bwd_paramsE,"aw",@nobits
	.sectionflags	@""
	.align	16
	.zero		1024


//--------------------- .nv.shared._ZN5flash27flash_bwd_convert_dq_kernelI23Flash_bwd_kernel_traitsILi192ELi64ELi64ELi8ELi4ELi2ELi2ELb0ELb0EN7cutlass6half_tE19Flash_kernel_traitsILi192ELi64ELi64ELi8ES3_EEEEvNS_16Flash_bwd_paramsEi --------------------------
	.section	.nv.shared._ZN5flash27flash_bwd_convert_dq_kernelI23Flash_bwd_kernel_traitsILi192ELi64ELi64ELi8ELi4ELi2ELi2ELb0ELb0EN7cutlass6half_tE19Flash_kernel_traitsILi192ELi64ELi64ELi8ES3_EEEEvNS_16Flash_bwd_paramsEi,"aw",@nobits
	.sectionflags	@""
	.align	16
	.zero		1024


//--------------------- .nv.shared._ZN5flash44flash_bwd_dq_dk_dv_loop_seqk_parallel_kernelI23Flash_bwd_kernel_traitsILi192ELi64ELi64ELi8ELi4ELi2ELi2ELb0ELb0EN7cutlass6half_tE19Flash_kernel_traitsILi192ELi64ELi64ELi8ES3_EELb1ELb0ELb0ELb0ELb0ELb0ELb0EEEvNS_16Flash_bwd_paramsE --------------------------
	.section	.nv.shared._ZN5flash44flash_bwd_dq_dk_dv_loop_seqk_parallel_kernelI23Flash_bwd_kernel_traitsILi192ELi64ELi64ELi8ELi4ELi2ELi2ELb0ELb0EN7cutlass6half_tE19Flash_kernel_traitsILi192ELi64ELi64ELi8ES3_EELb1ELb0ELb0ELb0ELb0ELb0ELb0EEEvNS_16Flash_bwd_paramsE,"aw",@nobits
	.sectionflags	@""
	.align	16
	.zero		1024


//--------------------- .nv.shared._ZN5flash44flash_bwd_dq_dk_dv_loop_seqk_parallel_kernelI23Flash_bwd_kernel_traitsILi192ELi64ELi64ELi8ELi4ELi2ELi2ELb0ELb0EN7cutlass6half_tE19Flash_kernel_traitsILi192ELi64ELi64ELi8ES3_EELb0ELb0ELb0ELb0ELb0ELb0ELb1EEEvNS_16Flash_bwd_paramsE --------------------------
	.section	.nv.shared._ZN5flash44flash_bwd_dq_dk_dv_loop_seqk_parallel_kernelI23Flash_bwd_kernel_traitsILi192ELi64ELi64ELi8ELi4ELi2ELi2ELb0ELb0EN7cutlass6half_tE19Flash_kernel_traitsILi192ELi64ELi64ELi8ES3_EELb0ELb0ELb0ELb0ELb0ELb0ELb1EEEvNS_16Flash_bwd_paramsE,"aw",@nobits
	.sectionflags	@""
	.align	16
	.zero		1024


//--------------------- .nv.shared._ZN5flash44flash_bwd_dq_dk_dv_loop_seqk_parallel_kernelI23Flash_bwd_kernel_traitsILi192ELi64ELi64ELi8ELi4ELi2ELi2ELb0ELb0EN7cutlass6half_tE19Flash_kernel_traitsILi192ELi64ELi64ELi8ES3_EELb1ELb0ELb1ELb0ELb0ELb0ELb0EEEvNS_16Flash_bwd_paramsE --------------------------
	.section	.nv.shared._ZN5flash44flash_bwd_dq_dk_dv_loop_seqk_parallel_kernelI23Flash_bwd_kernel_traitsILi192ELi64ELi64ELi8ELi4ELi2ELi2ELb0ELb0EN7cutlass6half_tE19Flash_kernel_traitsILi192ELi64ELi64ELi8ES3_EELb1ELb0ELb1ELb0ELb0ELb0ELb0EEEvNS_16Flash_bwd_paramsE,"aw",@nobits
	.sectionflags	@""
	.align	16
	.zero		1024


//--------------------- .nv.shared._ZN5flash44flash_bwd_dq_dk_dv_loop_seqk_parallel_kernelI23Flash_bwd_kernel_traitsILi192ELi64ELi64ELi8ELi4ELi2ELi2ELb0ELb0EN7cutlass6half_tE19Flash_kernel_traitsILi192ELi64ELi64ELi8ES3_EELb0ELb0ELb1ELb0ELb0ELb0ELb1EEEvNS_16Flash_bwd_paramsE --------------------------
	.section	.nv.shared._ZN5flash44flash_bwd_dq_dk_dv_loop_seqk_parallel_kernelI23Flash_bwd_kernel_traitsILi192ELi64ELi64ELi8ELi4ELi2ELi2ELb0ELb0EN7cutlass6half_tE19Flash_kernel_traitsILi192ELi64ELi64ELi8ES3_EELb0ELb0ELb1ELb0ELb0ELb0ELb1EEEvNS_16Flash_bwd_paramsE,"aw",@nobits
	.sectionflags	@""
	.align	16
	.zero		1024


//--------------------- .nv.shared._ZN5flash44flash_bwd_dq_dk_dv_loop_seqk_parallel_kernelI23Flash_bwd_kernel_traitsILi192ELi64ELi64ELi8ELi4ELi2ELi2ELb0ELb0EN7cutlass6half_tE19Flash_kernel_traitsILi192ELi64ELi64ELi8ES3_EELb1ELb0ELb0ELb0ELb0ELb1ELb0EEEvNS_16Flash_bwd_paramsE --------------------------
	.section	.nv.shared._ZN5flash44flash_bwd_dq_dk_dv_loop_seqk_parallel_kernelI23Flash_bwd_kernel_traitsILi192ELi64ELi64ELi8ELi4ELi2ELi2ELb0ELb0EN7cutlass6half_tE19Flash_kernel_traitsILi192ELi64ELi64ELi8ES3_EELb1ELb0ELb0ELb0ELb0ELb1ELb0EEEvNS_16Flash_bwd_paramsE,"aw",@nobits
	.sectionflags	@""
	.align	16
	.zero		1024


//--------------------- .nv.shared._ZN5flash44flash_bwd_dq_dk_dv_loop_seqk_parallel_kernelI23Flash_bwd_kernel_traitsILi192ELi64ELi64ELi8ELi4ELi2ELi2ELb0ELb0EN7cutlass6half_tE19Flash_kernel_traitsILi192ELi64ELi64ELi8ES3_EELb0ELb0ELb0ELb0ELb0ELb1ELb1EEEvNS_16Flash_bwd_paramsE --------------------------
	.section	.nv.shared._ZN5flash44flash_bwd_dq_dk_dv_loop_seqk_parallel_kernelI23Flash_bwd_kernel_traitsILi192ELi64ELi64ELi8ELi4ELi2ELi2ELb0ELb0EN7cutlass6half_tE19Flash_kernel_traitsILi192ELi64ELi64ELi8ES3_EELb0ELb0ELb0ELb0ELb0ELb1ELb1EEEvNS_16Flash_bwd_paramsE,"aw",@nobits
	.sectionflags	@""
	.align	16
	.zero		1024


//--------------------- .nv.shared._ZN5flash44flash_bwd_dq_dk_dv_loop_seqk_parallel_kernelI23Flash_bwd_kernel_traitsILi192ELi64ELi64ELi8ELi4ELi2ELi2ELb0ELb0EN7cutlass6half_tE19Flash_kernel_traitsILi192ELi64ELi64ELi8ES3_EELb1ELb0ELb0ELb1ELb0ELb0ELb0EEEvNS_16Flash_bwd_paramsE --------------------------
	.section	.nv.shared._ZN5flash44flash_bwd_dq_dk_dv_loop_seqk_parallel_kernelI23Flash_bwd_kernel_traitsILi192ELi64ELi64ELi8ELi4ELi2ELi2ELb0ELb0EN7cutlass6half_tE19Flash_kernel_traitsILi192ELi64ELi64ELi8ES3_EELb1ELb0ELb0ELb1ELb0ELb0ELb0EEEvNS_16Flash_bwd_paramsE,"aw",@nobits
	.sectionflags	@""
	.align	16
	.zero		1024


//--------------------- .nv.shared._ZN5flash44flash_bwd_dq_dk_dv_loop_seqk_parallel_kernelI23Flash_bwd_kernel_traitsILi192ELi64ELi64ELi8ELi4ELi2ELi2ELb0ELb0EN7cutlass6half_tE19Flash_kernel_traitsILi192ELi64ELi64ELi8ES3_EELb0ELb0ELb0ELb1ELb0ELb0ELb1EEEvNS_16Flash_bwd_paramsE --------------------------
	.section	.nv.shared._ZN5flash44flash_bwd_dq_dk_dv_loop_seqk_parallel_kernelI23Flash_bwd_kernel_traitsILi192ELi64ELi64ELi8ELi4ELi2ELi2ELb0ELb0EN7cutlass6half_tE19Flash_kernel_traitsILi192ELi64ELi64ELi8ES3_EELb0ELb0ELb0ELb1ELb0ELb0ELb1EEEvNS_16Flash_bwd_paramsE,"aw",@nobits
	.sectionflags	@""
	.align	16
	.zero		1024


//--------------------- .nv.shared._ZN5flash44flash_bwd_dq_dk_dv_loop_seqk_parallel_kernelI23Flash_bwd_kernel_traitsILi192ELi64ELi64ELi8ELi4ELi2ELi2ELb0ELb0EN7cutlass6half_tE19Flash_kernel_traitsILi192ELi64ELi64ELi8ES3_EELb1ELb0ELb1ELb0ELb0ELb1ELb0EEEvNS_16Flash_bwd_paramsE --------------------------
	.section	.nv.shared._ZN5flash44flash_bwd_dq_dk_dv_loop_seqk_parallel_kernelI23Flash_bwd_kernel_traitsILi192ELi64ELi64ELi8ELi4ELi2ELi2ELb0ELb0EN7cutlass6half_tE19Flash_kernel_traitsILi192ELi64ELi64ELi8ES3_EELb1ELb0ELb1ELb0ELb0ELb1ELb0EEEvNS_16Flash_bwd_paramsE,"aw",@nobits
	.sectionflags	@""
	.align	16
	.zero		1024


//--------------------- .nv.shared._ZN5flash44flash_bwd_dq_dk_dv_loop_seqk_parallel_kernelI23Flash_bwd_kernel_traitsILi192ELi64ELi64ELi8ELi4ELi2ELi2ELb0ELb0EN7cutlass6half_tE19Flash_kernel_traitsILi192ELi64ELi64ELi8ES3_EELb0ELb0ELb1ELb0ELb0ELb1ELb1EEEvNS_16Flash_bwd_paramsE --------------------------
	.section	.nv.shared._ZN5flash44flash_bwd_dq_dk_dv_loop_seqk_parallel_kernelI23Flash_bwd_kernel_traitsILi192ELi64ELi64ELi8ELi4ELi2ELi2ELb0ELb0EN7cutlass6half_tE19Flash_kernel_traitsILi192ELi64ELi64ELi8ES3_EELb0ELb0ELb1ELb0ELb0ELb1ELb1EEEvNS_16Flash_bwd_paramsE,"aw",@nobits
	.sectionflags	@""
	.align	16
	.zero		1024


//--------------------- .nv.shared._ZN5flash44flash_bwd_dq_dk_dv_loop_seqk_parallel_kernelI23Flash_bwd_kernel_traitsILi192ELi64ELi64ELi8ELi4ELi2ELi2ELb0ELb0EN7cutlass6half_tE19Flash_kernel_traitsILi192ELi64ELi64ELi8ES3_EELb1ELb0ELb1ELb1ELb0ELb0ELb0EEEvNS_16Flash_bwd_paramsE --------------------------
	.section	.nv.shared._ZN5flash44flash_bwd_dq_dk_dv_loop_seqk_parallel_kernelI23Flash_bwd_kernel_traitsILi192ELi64ELi64ELi8ELi4ELi2ELi2ELb0ELb0EN7cutlass6half_tE19Flash_kernel_traitsILi192ELi64ELi64ELi8ES3_EELb1ELb0ELb1ELb1ELb0ELb0ELb0EEEvNS_16Flash_bwd_paramsE,"aw",@nobits
	.sectionflags	@""
	.align	16
	.zero		1024


//--------------------- .nv.shared._ZN5flash44flash_bwd_dq_dk_dv_loop_seqk_parallel_kernelI23Flash_bwd_kernel_traitsILi192ELi64ELi64ELi8ELi4ELi2ELi2ELb0ELb0EN7cutlass6half_tE19Flash_kernel_traitsILi192ELi64ELi64ELi8ES3_EELb0ELb0ELb1ELb1ELb0ELb0ELb1EEEvNS_16Flash_bwd_paramsE --------------------------
	.section	.nv.shared._ZN5flash44flash_bwd_dq_dk_dv_loop_seqk_parallel_kernelI23Flash_bwd_kernel_traitsILi192ELi64ELi64ELi8ELi4ELi2ELi2ELb0ELb0EN7cutlass6half_tE19Flash_kernel_traitsILi192ELi64ELi64ELi8ES3_EELb0ELb0ELb1ELb1ELb0ELb0ELb1EEEvNS_16Flash_bwd_paramsE,"aw",@nobits
	.sectionflags	@""
	.align	16
	.zero		1024


//--------------------- .nv.shared._ZN5flash25flash_bwd_dot_do_o_kernelILb0E23Flash_bwd_kernel_traitsILi192ELi64ELi64ELi8ELi4ELi2ELi2ELb0ELb0EN7cutlass6half_tE19Flash_kernel_traitsILi192ELi64ELi64ELi8ES3_EEEEvNS_16Flash_bwd_paramsE --------------------------
	.section	.nv.shared._ZN5flash25flash_bwd_dot_do_o_kernelILb0E23Flash_bwd_kernel_traitsILi192ELi64ELi64ELi8ELi4ELi2ELi2ELb0ELb0EN7cutlass6half_tE19Flash_kernel_traitsILi192ELi64ELi64ELi8ES3_EEEEvNS_16Flash_bwd_paramsE,"aw",@nobits
	.sectionflags	@""
	.align	16
	.zero		1024


//--------------------- .nv.shared._ZN5flash25flash_bwd_dot_do_o_kernelILb1E23Flash_bwd_kernel_traitsILi192ELi64ELi64ELi8ELi4ELi2ELi2ELb0ELb0EN7cutlass6half_tE19Flash_kernel_traitsILi192ELi64ELi64ELi8ES3_EEEEvNS_16Flash_bwd_paramsE --------------------------
	.section	.nv.shared._ZN5flash25flash_bwd_dot_do_o_kernelILb1E23Flash_bwd_kernel_traitsILi192ELi64ELi64ELi8ELi4ELi2ELi2ELb0ELb0EN7cutlass6half_tE19Flash_kernel_traitsILi192ELi64ELi64ELi8ES3_EEEEvNS_16Flash_bwd_paramsE,"aw",@nobits
	.sectionflags	@""
	.align	16
	.zero		1024


//--------------------- .nv.constant0._ZN5flash44flash_bwd_dq_dk_dv_loop_seqk_parallel_kernelI23Flash_bwd_kernel_traitsILi192ELi64ELi64ELi8ELi4ELi2ELi2ELb1ELb1EN7cutlass6half_tE19Flash_kernel_traitsILi192ELi64ELi64ELi8ES3_EELb0ELb0ELb0ELb0ELb0ELb0ELb0EEEvNS_16Flash_bwd_paramsE --------------------------
	.section	.nv.constant0._ZN5flash44flash_bwd_dq_dk_dv_loop_seqk_parallel_kernelI23Flash_bwd_kernel_traitsILi192ELi64ELi64ELi8ELi4ELi2ELi2ELb1ELb1EN7cutlass6half_tE19Flash_kernel_traitsILi192ELi64ELi64ELi8ES3_EELb0ELb0ELb0ELb0ELb0ELb0ELb0EEEvNS_16Flash_bwd_paramsE,"a",@progbits
	.sectionflags	@""
	.align	4
.nv.constant0._ZN5flash44flash_bwd_dq_dk_dv_loop_seqk_parallel_kernelI23Flash_bwd_kernel_traitsILi192ELi64ELi64ELi8ELi4ELi2ELi2ELb1ELb1EN7cutlass6half_tE19Flash_kernel_traitsILi192ELi64ELi64ELi8ES3_EELb0ELb0ELb0ELb0ELb0ELb0ELb0EEEvNS_16Flash_bwd_paramsE:
	.zero		1536


//--------------------- .nv.constant0._ZN5flash44flash_bwd_dq_dk_dv_loop_seqk_parallel_kernelI23Flash_bwd_kernel_traitsILi192ELi64ELi64ELi8ELi4ELi2ELi2ELb1ELb1EN7cutlass6half_tE19Flash_kernel_traitsILi192ELi64ELi64ELi8ES3_EELb0ELb0ELb1ELb0ELb0ELb0ELb0EEEvNS_16Flash_bwd_paramsE --------------------------
	.section	.nv.constant0._ZN5flash44flash_bwd_dq_dk_dv_loop_seqk_parallel_kernelI23Flash_bwd_kernel_traitsILi192ELi64ELi64ELi8ELi4ELi2ELi2ELb1ELb1EN7cutlass6half_tE19Flash_kernel_traitsILi192ELi64ELi64ELi8ES3_EELb0ELb0ELb1ELb0ELb0ELb0ELb0EEEvNS_16Flash_bwd_paramsE,"a",@progbits
	.sectionflags	@""
	.align	4
.nv.constant0._ZN5flash44flash_bwd_dq_dk_dv_loop_seqk_parallel_kernelI23Flash_bwd_kernel_traitsILi192ELi64ELi64ELi8ELi4ELi2ELi2ELb1ELb1EN7cutlass6half_tE19Flash_kernel_traitsILi192ELi64ELi64ELi8ES3_EELb0ELb0ELb1ELb0ELb0ELb0ELb0EEEvNS_16Flash_bwd_paramsE:
	.zero		1536


//--------------------- .nv.constant0._ZN5flash44flash_bwd_dq_dk_dv_loop_seqk_parallel_kernelI23Flash_bwd_kernel_traitsILi192ELi64ELi64ELi8ELi4ELi2ELi2ELb1ELb1EN7cutlass6half_tE19Flash_kernel_traitsILi192ELi64ELi64ELi8ES3_EELb0ELb0ELb0ELb0ELb0ELb1ELb0EEEvNS_16Flash_bwd_paramsE --------------------------
	.section	.nv.constant0._ZN5flash44flash_bwd_dq_dk_dv_loop_seqk_parallel_kernelI23Flash_bwd_kernel_traitsILi192ELi64ELi64ELi8ELi4ELi2ELi2ELb1ELb1EN7cutlass6half_tE19Flash_kernel_traitsILi192ELi64ELi64ELi8ES3_EELb0ELb0ELb0ELb0ELb0ELb1ELb0EEEvNS_16Flash_bwd_paramsE,"a",@progbits
	.sectionflags	@""
	.align	4
.nv.constant0._ZN5flash44flash_bwd_dq_dk_dv_loop_seqk_parallel_kernelI23Flash_bwd_kernel_traitsILi192ELi64ELi64ELi8ELi4ELi2ELi2ELb1ELb1EN7cutlass6half_tE19Flash_kernel_traitsILi192ELi64ELi64ELi8ES3_EELb0ELb0ELb0ELb0ELb0ELb1ELb0EEEvNS_16Flash_bwd_paramsE:
	.zero		1536


//--------------------- .nv.constant0._ZN5flash44flash_bwd_dq_dk_dv_loop_seqk_parallel_kernelI23Flash_bwd_kernel_traitsILi192ELi64ELi64ELi8ELi4ELi2ELi2ELb1ELb1EN7cutlass6half_tE19Flash_kernel_traitsILi192ELi64ELi64ELi8ES3_EELb0ELb0ELb0ELb1ELb0ELb0ELb0EEEvNS_16Flash_bwd_paramsE --------------------------
	.section	.nv.constant0._ZN5flash44flash_bwd_dq_dk_dv_loop_seqk_parallel_kernelI23Flash_bwd_kernel_traitsILi192ELi64ELi64ELi8ELi4ELi2ELi2ELb1ELb1EN7cutlass6half_tE19Flash_kernel_traitsILi192ELi64ELi64ELi8ES3_EELb0ELb0ELb0ELb1ELb0ELb0ELb0EEEvNS_16Flash_bwd_paramsE,"a",@progbits
	.sectionflags	@""
	.align	4
.nv.constant0._ZN5flash44flash_bwd_dq_dk_dv_loop_seqk_parallel_kernelI23Flash_bwd_kernel_traitsILi192ELi64ELi64ELi8ELi4ELi2ELi2ELb1ELb1EN7cutlass6half_tE19Flash_kernel_traitsILi192ELi64ELi64ELi8ES3_EELb0ELb0ELb0ELb1ELb0ELb0ELb0EEEvNS_16Flash_bwd_paramsE:
	.zero		1536


//--------------------- .nv.constant0._ZN5flash44flash_bwd_dq_dk_dv_loop_seqk_parallel_kernelI23Flash_bwd_kernel_traitsILi192ELi64ELi64ELi8ELi4ELi2ELi2ELb1ELb1EN7cutlass6half_tE19Flash_kernel_traitsILi192ELi64ELi64ELi8ES3_EELb0ELb0ELb1ELb0ELb0ELb1ELb0EEEvNS_16Flash_bwd_paramsE --------------------------
	.section	.nv.constant0._ZN5flash44flash_bwd_dq_dk_dv_loop_seqk_parallel_kernelI23Flash_bwd_kernel_traitsILi192ELi64ELi64ELi8ELi4ELi2ELi2ELb1ELb1EN7cutlass6half_tE19Flash_kernel_traitsILi192ELi64ELi64ELi8ES3_EELb0ELb0ELb1ELb0ELb0ELb1ELb0EEEvNS_16Flash_bwd_paramsE,"a",@progbits
	.sectionflags	@""
	.align	4
.nv.constant0._ZN5flash44flash_bwd_dq_dk_dv_loop_seqk_parallel_kernelI23Flash_bwd_kernel_traitsILi192ELi64ELi64ELi8ELi4ELi2ELi2ELb1ELb1EN7cutlass6half_tE19Flash_kernel_traitsILi192ELi64ELi64ELi8ES3_EELb0ELb0ELb1ELb0ELb0ELb1ELb0EEEvNS_16Flash_bwd_paramsE:
	.zero		1536


//--------------------- .nv.constant0._ZN5flash44flash_bwd_dq_dk_dv_loop_seqk_parallel_kernelI23Flash_bwd_kernel_traitsILi192ELi64ELi64ELi8ELi4ELi2ELi2ELb1ELb1EN7cutlass6half_tE19Flash_kernel_traitsILi192ELi64ELi64ELi8ES3_EELb0ELb0ELb1ELb1ELb0ELb0ELb0EEEvNS_16Flash_bwd_paramsE --------------------------
	.section	.nv.constant0._ZN5flash44flash_bwd_dq_dk_dv_loop_seqk_parallel_kernelI23Flash_bwd_kernel_traitsILi192ELi64ELi64ELi8ELi4ELi2ELi2ELb1ELb1EN7cutlass6half_tE19Flash_kernel_traitsILi192ELi64ELi64ELi8ES3_EELb0ELb0ELb1ELb1ELb0ELb0ELb0EEEvNS_16Flash_bwd_paramsE,"a",@progbits
	.sectionflags	@""
	.align	4
.nv.constant0._ZN5flash44flash_bwd_dq_dk_dv_loop_seqk_parallel_kernelI23Flash_bwd_kernel_traitsILi192ELi64ELi64ELi8ELi4ELi2ELi2ELb1ELb1EN7cutlass6half_tE19Flash_kernel_traitsILi192ELi64ELi64ELi8ES3_EELb0ELb0ELb1ELb1ELb0ELb0ELb0EEEvNS_16Flash_bwd_paramsE:
	.zero		1536


//--------------------- .nv.constant0._ZN5flash44flash_bwd_dq_dk_dv_loop_seqk_parallel_kernelI23Flash_bwd_kernel_traitsILi192ELi64ELi64ELi8ELi4ELi2ELi2ELb0ELb0EN7cutlass6half_tE19Flash_kernel_traitsILi192ELi64ELi64ELi8ES3_EELb0ELb0ELb0ELb0ELb0ELb0ELb0EEEvNS_16Flash_bwd_paramsE --------------------------
	.section	.nv.constant0._ZN5flash44flash_bwd_dq_dk_dv_loop_seqk_parallel_kernelI23Flash_bwd_kernel_traitsILi192ELi64ELi64ELi8ELi4ELi2ELi2ELb0ELb0EN7cutlass6half_tE19Flash_kernel_traitsILi192ELi64ELi64ELi8ES3_EELb0ELb0ELb0ELb0ELb0ELb0ELb0EEEvNS_16Flash_bwd_paramsE,"a",@progbits
	.sectionflags	@""
	.align	4
.nv.constant0._ZN5flash44flash_bwd_dq_dk_dv_loop_seqk_parallel_kernelI23Flash_bwd_kernel_traitsILi192ELi64ELi64ELi8ELi4ELi2ELi2ELb0ELb0EN7cutlass6half_tE19Flash_kernel_traitsILi192ELi64ELi64ELi8ES3_EELb0ELb0ELb0ELb0ELb0ELb0ELb0EEEvNS_16Flash_bwd_paramsE:
	.zero		1536


//--------------------- .nv.constant0._ZN5flash44flash_bwd_dq_dk_dv_loop_seqk_parallel_kernelI23Flash_bwd_kernel_traitsILi192ELi64ELi64ELi8ELi4ELi2ELi2ELb0ELb0EN7cutlass6half_tE19Flash_kernel_traitsILi192ELi64ELi64ELi8ES3_EELb0ELb0ELb1ELb0ELb0ELb0ELb0EEEvNS_16Flash_bwd_paramsE --------------------------
	.section	.nv.constant0._ZN5flash44flash_bwd_dq_dk_dv_loop_seqk_parallel_kernelI23Flash_bwd_kernel_traitsILi192ELi64ELi64ELi8ELi4ELi2ELi2ELb0ELb0EN7cutlass6half_tE19Flash_kernel_traitsILi192ELi64ELi64ELi8ES3_EELb0ELb0ELb1ELb0ELb0ELb0ELb0EEEvNS_16Flash_bwd_paramsE,"a",@progbits
	.sectionflags	@""
	.align	4
.nv.constant0._ZN5flash44flash_bwd_dq_dk_dv_loop_seqk_parallel_kernelI23Flash_bwd_kernel_traitsILi192ELi64ELi64ELi8ELi4ELi2ELi2ELb0ELb0EN7cutlass6half_tE19Flash_kernel_traitsILi192ELi64ELi64ELi8ES3_EELb0ELb0ELb1ELb0ELb0ELb0ELb0EEEvNS_16Flash_bwd_paramsE:
	.zero		1536


//--------------------- .nv.constant0._ZN5flash44flash_bwd_dq_dk_dv_loop_seqk_parallel_kernelI23Flash_bwd_kernel_traitsILi192ELi64ELi64ELi8ELi4ELi2ELi2ELb0ELb0EN7cutlass6half_tE19Flash_kernel_traitsILi192ELi64ELi64ELi8ES3_EELb0ELb0ELb0ELb0ELb0ELb1ELb0EEEvNS_16Flash_bwd_paramsE --------------------------
	.section	.nv.constant0._ZN5flash44flash_bwd_dq_dk_dv_loop_seqk_parallel_kernelI23Flash_bwd_kernel_traitsILi192ELi64ELi64ELi8ELi4ELi2ELi2ELb0ELb0EN7cutlass6half_tE19Flash_kernel_traitsILi192ELi64ELi64ELi8ES3_EELb0ELb0ELb0ELb0ELb0ELb1ELb0EEEvNS_16Flash_bwd_paramsE,"a",@progbits
	.sectionflags	@""
	.align	4
.nv.constant0._ZN5flash44flash_bwd_dq_dk_dv_loop_seqk_parallel_kernelI23Flash_bwd_kernel_traitsILi192ELi64ELi64ELi8ELi4ELi2ELi2ELb0ELb0EN7cutlass6half_tE19Flash_kernel_traitsILi192ELi64ELi64ELi8ES3_EELb0ELb0ELb0ELb0ELb0ELb1ELb0EEEvNS_16Flash_bwd_paramsE:
	.zero		1536


//--------------------- .nv.constant0._ZN5flash44flash_bwd_dq_dk_dv_loop_seqk_parallel_kernelI23Flash_bwd_kernel_traitsILi192ELi64ELi64ELi8ELi4ELi2ELi2ELb0ELb0EN7cutlass6half_tE19Flash_kernel_traitsILi192ELi64ELi64ELi8ES3_EELb0ELb0ELb0ELb1ELb0ELb0ELb0EEEvNS_16Flash_bwd_paramsE --------------------------
	.section	.nv.constant0._ZN5flash44flash_bwd_dq_dk_dv_loop_seqk_parallel_kernelI23Flash_bwd_kernel_traitsILi192ELi64ELi64ELi8ELi4ELi2ELi2ELb0ELb0EN7cutlass6half_tE19Flash_kernel_traitsILi192ELi64ELi64ELi8ES3_EELb0ELb0ELb0ELb1ELb0ELb0ELb0EEEvNS_16Flash_bwd_paramsE,"a",@progbits
	.sectionflags	@""
	.align	4
.nv.constant0._ZN5flash44flash_bwd_dq_dk_dv_loop_seqk_parallel_kernelI23Flash_bwd_kernel_traitsILi192ELi64ELi64ELi8ELi4ELi2ELi2ELb0ELb0EN7cutlass6half_tE19Flash_kernel_traitsILi192ELi64ELi64ELi8ES3_EELb0ELb0ELb0ELb1ELb0ELb0ELb0EEEvNS_16Flash_bwd_paramsE:
	.zero		1536


//--------------------- .nv.constant0._ZN5flash44flash_bwd_dq_dk_dv_loop_seqk_parallel_kernelI23Flash_bwd_kernel_traitsILi192ELi64ELi64ELi8ELi4ELi2ELi2ELb0ELb0EN7cutlass6half_tE19Flash_kernel_traitsILi192ELi64ELi64ELi8ES3_EELb0ELb0ELb1ELb0ELb0ELb1ELb0EEEvNS_16Flash_bwd_paramsE --------------------------
	.section	.nv.constant0._ZN5flash44flash_bwd_dq_dk_dv_loop_seqk_parallel_kernelI23Flash_bwd_kernel_traitsILi192ELi64ELi64ELi8ELi4ELi2ELi2ELb0ELb0EN7cutlass6half_tE19Flash_kernel_traitsILi192ELi64ELi64ELi8ES3_EELb0ELb0ELb1ELb0ELb0ELb1ELb0EEEvNS_16Flash_bwd_paramsE,"a",@progbits
	.sectionflags	@""
	.align	4
.nv.constant0._ZN5flash44flash_bwd_dq_dk_dv_loop_seqk_parallel_kernelI23Flash_bwd_kernel_traitsILi192ELi64ELi64ELi8ELi4ELi2ELi2ELb0ELb0EN7cutlass6half_tE19Flash_kernel_traitsILi192ELi64ELi64ELi8ES3_EELb0ELb0ELb1ELb0ELb0ELb1ELb0EEEvNS_16Flash_bwd_paramsE:
	.zero		1536


//--------------------- .nv.constant0._ZN5flash44flash_bwd_dq_dk_dv_loop_seqk_parallel_kernelI23Flash_bwd_kernel_traitsILi192ELi64ELi64ELi8ELi4ELi2ELi2ELb0ELb0EN7cutlass6half_tE19Flash_kernel_traitsILi192ELi64ELi64ELi8ES3_EELb0ELb0ELb1ELb1ELb0ELb0ELb0EEEvNS_16Flash_bwd_paramsE --------------------------
	.section	.nv.constant0._ZN5flash44flash_bwd_dq_dk_dv_loop_seqk_parallel_kernelI23Flash_bwd_kernel_traitsILi192ELi64ELi64ELi8ELi4ELi2ELi2ELb0ELb0EN7cutlass6half_tE19Flash_kernel_traitsILi192ELi64ELi64ELi8ES3_EELb0ELb0ELb1ELb1ELb0ELb0ELb0EEEvNS_16Flash_bwd_paramsE,"a",@progbits
	.sectionflags	@""
	.align	4
.nv.constant0._ZN5flash44flash_bwd_dq_dk_dv_loop_seqk_parallel_kernelI23Flash_bwd_kernel_traitsILi192ELi64ELi64ELi8ELi4ELi2ELi2ELb0ELb0EN7cutlass6half_tE19Flash_kernel_traitsILi192ELi64ELi64ELi8ES3_EELb0ELb0ELb1ELb1ELb0ELb0ELb0EEEvNS_16Flash_bwd_paramsE:
	.zero		1536


//--------------------- .nv.constant0._ZN5flash27flash_bwd_convert_dq_kernelI23Flash_bwd_kernel_traitsILi192ELi64ELi64ELi8ELi4ELi2ELi2ELb1ELb1EN7cutlass6half_tE19Flash_kernel_traitsILi192ELi64ELi64ELi8ES3_EEEEvNS_16Flash_bwd_paramsEi --------------------------
	.section	.nv.constant0._ZN5flash27flash_bwd_convert_dq_kernelI23Flash_bwd_kernel_traitsILi192ELi64ELi64ELi8ELi4ELi2ELi2ELb1ELb1EN7cutlass6half_tE19Flash_kernel_traitsILi192ELi64ELi64ELi8ES3_EEEEvNS_16Flash_bwd_paramsEi,"a",@progbits
	.sectionflags	@""
	.align	4
.nv.constant0._ZN5flash27flash_bwd_convert_dq_kernelI23Flash_bwd_kernel_traitsILi192ELi64ELi64ELi8ELi4ELi2ELi2ELb1ELb1EN7cutlass6half_tE19Flash_kernel_traitsILi192ELi64ELi64ELi8ES3_EEEEvNS_16Flash_bwd_paramsEi:
	.zero		1540


//--------------------- .nv.constant0._ZN5flash44flash_bwd_dq_dk_dv_loop_seqk_parallel_kernelI23Flash_bwd_kernel_traitsILi192ELi64ELi64ELi8ELi4ELi2ELi2ELb1ELb1EN7cutlass6half_tE19Flash_kernel_traitsILi192ELi64ELi64ELi8ES3_EELb1ELb0ELb0ELb0ELb0ELb0ELb0EEEvNS_16Flash_bwd_paramsE --------------------------
	.section	.nv.constant0._ZN5flash44flash_bwd_dq_dk_dv_loop_seqk_parallel_kernelI23Flash_bwd_kernel_traitsILi192ELi64ELi64ELi8ELi4ELi2ELi2ELb1ELb1EN7cutlass6half_tE19Flash_kernel_traitsILi192ELi64ELi64ELi8ES3_EELb1ELb0ELb0ELb0ELb0ELb0ELb0EEEvNS_16Flash_bwd_paramsE,"a",@progbits
	.sectionflags	@""
	.align	4
.nv.constant0._ZN5flash44flash_bwd_dq_dk_dv_loop_seqk_parallel_kernelI23Flash_bwd_kernel_traitsILi192ELi64ELi64ELi8ELi4ELi2ELi2ELb1ELb1EN7cutlass6half_tE19Flash_kernel_traitsILi192ELi64ELi64ELi8ES3_EELb1ELb0ELb0ELb0ELb0ELb0ELb0EEEvNS_16Flash_bwd_paramsE:
	.zero		1536


//--------------------- .nv.constant0._ZN5flash44flash_bwd_dq_dk_dv_loop_seqk_parallel_kernelI23Flash_bwd_kernel_traitsILi192ELi64ELi64ELi8ELi4ELi2ELi2ELb1ELb1EN7cutlass6half_tE19Flash_kernel_traitsILi192ELi64ELi64ELi8ES3_EELb0ELb0ELb0ELb0ELb0ELb0ELb1EEEvNS_16Flash_bwd_paramsE --------------------------
	.section	.nv.constant0._ZN5flash44flash_bwd_dq_dk_dv_loop_seqk_parallel_kernelI23Flash_bwd_kernel_traitsILi192ELi64ELi64ELi8ELi4ELi2ELi2ELb1ELb1EN7cutlass6half_tE19Flash_kernel_traitsILi192ELi64ELi64ELi8ES3_EELb0ELb0ELb0ELb0ELb0ELb0ELb1EEEvNS_16Flash_bwd_paramsE,"a",@progbits
	.sectionflags	@""
	.align	4
.nv.constant0._ZN5flash44flash_bwd_dq_dk_dv_loop_seqk_parallel_kernelI23Flash_bwd_kernel_traitsILi192ELi64ELi64ELi8ELi4ELi2ELi2ELb1ELb1EN7cutlass6half_tE19Flash_kernel_traitsILi192ELi64ELi64ELi8ES3_EELb0ELb0ELb0ELb0ELb0ELb0ELb1EEEvNS_16Flash_bwd_paramsE:
	.zero		1536


//--------------------- .nv.constant0._ZN5flash44flash_bwd_dq_dk_dv_loop_seqk_parallel_kernelI23Flash_bwd_kernel_traitsILi192ELi64ELi64ELi8ELi4ELi2ELi2ELb1ELb1EN7cutlass6half_tE19Flash_kernel_traitsILi192ELi64ELi64ELi8ES3_EELb1ELb0ELb1ELb0ELb0ELb0ELb0EEEvNS_16Flash_bwd_paramsE --------------------------
	.section	.nv.constant0._ZN5flash44flash_bwd_dq_dk_dv_loop_seqk_parallel_kernelI23Flash_bwd_kernel_traitsILi192ELi64ELi64ELi8ELi4ELi2ELi2ELb1ELb1EN7cutlass6half_tE19Flash_kernel_traitsILi192ELi64ELi64ELi8ES3_EELb1ELb0ELb1ELb0ELb0ELb0ELb0EEEvNS_16Flash_bwd_paramsE,"a",@progbits
	.sectionflags	@""
	.align	4
.nv.constant0._ZN5flash44flash_bwd_dq_dk_dv_loop_seqk_parallel_kernelI23Flash_bwd_kernel_traitsILi192ELi64ELi64ELi8ELi4ELi2ELi2ELb1ELb1EN7cutlass6half_tE19Flash_kernel_traitsILi192ELi64ELi64ELi8ES3_EELb1ELb0ELb1ELb0ELb0ELb0ELb0EEEvNS_16Flash_bwd_paramsE:
	.zero		1536


//--------------------- .nv.constant0._ZN5flash44flash_bwd_dq_dk_dv_loop_seqk_parallel_kernelI23Flash_bwd_kernel_traitsILi192ELi64ELi64ELi8ELi4ELi2ELi2ELb1ELb1EN7cutlass6half_tE19Flash_kernel_traitsILi192ELi64ELi64ELi8ES3_EELb0ELb0ELb1ELb0ELb0ELb0ELb1EEEvNS_16Flash_bwd_paramsE --------------------------
	.section	.nv.constant0._ZN5flash44flash_bwd_dq_dk_dv_loop_seqk_parallel_kernelI23Flash_bwd_kernel_traitsILi192ELi64ELi64ELi8ELi4ELi2ELi2ELb1ELb1EN7cutlass6half_tE19Flash_kernel_traitsILi192ELi64ELi64ELi8ES3_EELb0ELb0ELb1ELb0ELb0ELb0ELb1EEEvNS_16Flash_bwd_paramsE,"a",@progbits
	.sectionflags	@""
	.align	4
.nv.constant0._ZN5flash44flash_bwd_dq_dk_dv_loop_seqk_parallel_kernelI23Flash_bwd_kernel_traitsILi192ELi64ELi64ELi8ELi4ELi2ELi2ELb1ELb1EN7cutlass6half_tE19Flash_kernel_traitsILi192ELi64ELi64ELi8ES3_EELb0ELb0ELb1ELb0ELb0ELb0ELb1EEEvNS_16Flash_bwd_paramsE:
	.zero		1536


//--------------------- .nv.constant0._ZN5flash44flash_bwd_dq_dk_dv_loop_seqk_parallel_kernelI23Flash_bwd_kernel_traitsILi192ELi64ELi64ELi8ELi4ELi2ELi2ELb1ELb1EN7cutlass6half_tE19Flash_kernel_traitsILi192ELi64ELi64ELi8ES3_EELb1ELb0ELb0ELb0ELb0ELb1ELb0EEEvNS_16Flash_bwd_paramsE --------------------------
	.section	.nv.constant0._ZN5flash44flash_bwd_dq_dk_dv_loop_seqk_parallel_kernelI23Flash_bwd_kernel_traitsILi192ELi64ELi64ELi8ELi4ELi2ELi2ELb1ELb1EN7cutlass6half_tE19Flash_kernel_traitsILi192ELi64ELi64ELi8ES3_EELb1ELb0ELb0ELb0ELb0ELb1ELb0EEEvNS_16Flash_bwd_paramsE,"a",@progbits
	.sectionflags	@""
	.align	4
.nv.constant0._ZN5flash44flash_bwd_dq_dk_dv_loop_seqk_parallel_kernelI23Flash_bwd_kernel_traitsILi192ELi64ELi64ELi8ELi4ELi2ELi2ELb1ELb1EN7cutlass6half_tE19Flash_kernel_traitsILi192ELi64ELi64ELi8ES3_EELb1ELb0ELb0ELb0ELb0ELb1ELb0EEEvNS_16Flash_bwd_paramsE:
	.zero		1536


//--------------------- .nv.constant0._ZN5flash44flash_bwd_dq_dk_dv_loop_seqk_parallel_kernelI23Flash_bwd_kernel_traitsILi192ELi64ELi64ELi8ELi4ELi2ELi2ELb1ELb1EN7cutlass6half_tE19Flash_kernel_traitsILi192ELi64ELi64ELi8ES3_EELb0ELb0ELb0ELb0ELb0ELb1ELb1EEEvNS_16Flash_bwd_paramsE --------------------------
	.section	.nv.constant0._ZN5flash44flash_bwd_dq_dk_dv_loop_seqk_parallel_kernelI23Flash_bwd_kernel_traitsILi192ELi64ELi64ELi8ELi4ELi2ELi2ELb1ELb1EN7cutlass6half_tE19Flash_kernel_traitsILi192ELi64ELi64ELi8ES3_EELb0ELb0ELb0ELb0ELb0ELb1ELb1EEEvNS_16Flash_bwd_paramsE,"a",@progbits
	.sectionflags	@""
	.align	4
.nv.constant0._ZN5flash44flash_bwd_dq_dk_dv_loop_seqk_parallel_kernelI23Flash_bwd_kernel_traitsILi192ELi64ELi64ELi8ELi4ELi2ELi2ELb1ELb1EN7cutlass6half_tE19Flash_kernel_traitsILi192ELi64ELi64ELi8ES3_EELb0ELb0ELb0ELb0ELb0ELb1ELb1EEEvNS_16Flash_bwd_paramsE:
	.zero		1536


//--------------------- .nv.constant0._ZN5flash44flash_bwd_dq_dk_dv_loop_seqk_parallel_kernelI23Flash_bwd_kernel_traitsILi192ELi64ELi64ELi8ELi4ELi2ELi2ELb1ELb1EN7cutlass6half_tE19Flash_kernel_traitsILi192ELi64ELi64ELi8ES3_EELb1ELb0ELb0ELb1ELb0ELb0ELb0EEEvNS_16Flash_bwd_paramsE --------------------------
	.section	.nv.constant0._ZN5flash44flash_bwd_dq_dk_dv_loop_seqk_parallel_kernelI23Flash_bwd_kernel_traitsILi192ELi64ELi64ELi8ELi4ELi2ELi2ELb1ELb1EN7cutlass6half_tE19Flash_kernel_traitsILi192ELi64ELi64ELi8ES3_EELb1ELb0ELb0ELb1ELb0ELb0ELb0EEEvNS_16Flash_bwd_paramsE,"a",@progbits
	.sectionflags	@""
	.align	4
.nv.constant0._ZN5flash44flash_bwd_dq_dk_dv_loop_seqk_parallel_kernelI23Flash_bwd_kernel_traitsILi192ELi64ELi64ELi8ELi4ELi2ELi2ELb1ELb1EN7cutlass6half_tE19Flash_kernel_traitsILi192ELi64ELi64ELi8ES3_EELb1ELb0ELb0ELb1ELb0ELb0ELb0EEEvNS_16Flash_bwd_paramsE:
	.zero		1536


//--------------------- .nv.constant0._ZN5flash44flash_bwd_dq_dk_dv_loop_seqk_parallel_kernelI23Flash_bwd_kernel_traitsILi192ELi64ELi64ELi8ELi4ELi2ELi2ELb1ELb1EN7cutlass6half_tE19Flash_kernel_traitsILi192ELi64ELi64ELi8ES3_EELb0ELb0ELb0ELb1ELb0ELb0ELb1EEEvNS_16Flash_bwd_paramsE --------------------------
	.section	.nv.constant0._ZN5flash44flash_bwd_dq_dk_dv_loop_seqk_parallel_kernelI23Flash_bwd_kernel_traitsILi192ELi64ELi64ELi8ELi4ELi2ELi2ELb1ELb1EN7cutlass6half_tE19Flash_kernel_traitsILi192ELi64ELi64ELi8ES3_EELb0ELb0ELb0ELb1ELb0ELb0ELb1EEEvNS_16Flash_bwd_paramsE,"a",@progbits
	.sectionflags	@""
	.align	4
.nv.constant0._ZN5flash44flash_bwd_dq_dk_dv_loop_seqk_parallel_kernelI23Flash_bwd_kernel_traitsILi192ELi64ELi64ELi8ELi4ELi2ELi2ELb1ELb1EN7cutlass6half_tE19Flash_kernel_traitsILi192ELi64ELi64ELi8ES3_EELb0ELb0ELb0ELb1ELb0ELb0ELb1EEEvNS_16Flash_bwd_paramsE:
	.zero		1536


//--------------------- .nv.constant0._ZN5flash44flash_bwd_dq_dk_dv_loop_seqk_parallel_kernelI23Flash_bwd_kernel_traitsILi192ELi64ELi64ELi8ELi4ELi2ELi2ELb1ELb1EN7cutlass6half_tE19Flash_kernel_traitsILi192ELi64ELi64ELi8ES3_EELb1ELb0ELb1ELb0ELb0ELb1ELb0EEEvNS_16Flash_bwd_paramsE --------------------------
	.section	.nv.constant0._ZN5flash44flash_bwd_dq_dk_dv_loop_seqk_parallel_kernelI23Flash_bwd_kernel_traitsILi192ELi64ELi64ELi8ELi4ELi2ELi2ELb1ELb1EN7cutlass6half_tE19Flash_kernel_traitsILi192ELi64ELi64ELi8ES3_EELb1ELb0ELb1ELb0ELb0ELb1ELb0EEEvNS_16Flash_bwd_paramsE,"a",@progbits
	.sectionflags	@""
	.align	4
.nv.constant0._ZN5flash44flash_bwd_dq_dk_dv_loop_seqk_parallel_kernelI23Flash_bwd_kernel_traitsILi192ELi64ELi64ELi8ELi4ELi2ELi2ELb1ELb1EN7cutlass6half_tE19Flash_kernel_traitsILi192ELi64ELi64ELi8ES3_EELb1ELb0ELb1ELb0ELb0ELb1ELb0EEEvNS_16Flash_bwd_paramsE:
	.zero		1536


//--------------------- .nv.constant0._ZN5flash44flash_bwd_dq_dk_dv_loop_seqk_parallel_kernelI23Flash_bwd_kernel_traitsILi192ELi64ELi64ELi8ELi4ELi2ELi2ELb1ELb1EN7cutlass6half_tE19Flash_kernel_traitsILi192ELi64ELi64ELi8ES3_EELb0ELb0ELb1ELb0ELb0ELb1ELb1EEEvNS_16Flash_bwd_paramsE --------------------------
	.section	.nv.constant0._ZN5flash44flash_bwd_dq_dk_dv_loop_seqk_parallel_kernelI23Flash_bwd_kernel_traitsILi192ELi64ELi64ELi8ELi4ELi2ELi2ELb1ELb1EN7cutlass6half_tE19Flash_kernel_traitsILi192ELi64ELi64ELi8ES3_EELb0ELb0ELb1ELb0ELb0ELb1ELb1EEEvNS_16Flash_bwd_paramsE,"a",@progbits
	.sectionflags	@""
	.align	4
.nv.constant0._ZN5flash44flash_bwd_dq_dk_dv_loop_seqk_parallel_kernelI23Flash_bwd_kernel_traitsILi192ELi64ELi64ELi8ELi4ELi2ELi2ELb1ELb1EN7cutlass6half_tE19Flash_kernel_traitsILi192ELi64ELi64ELi8ES3_EELb0ELb0ELb1ELb0ELb0ELb1ELb1EEEvNS_16Flash_bwd_paramsE:
	.zero		1536


//--------------------- .nv.constant0._ZN5flash44flash_bwd_dq_dk_dv_loop_seqk_parallel_kernelI23Flash_bwd_kernel_traitsILi192ELi64ELi64ELi8ELi4ELi2ELi2ELb1ELb1EN7cutlass6half_tE19Flash_kernel_traitsILi192ELi64ELi64ELi8ES3_EELb1ELb0ELb1ELb1ELb0ELb0ELb0EEEvNS_16Flash_bwd_paramsE --------------------------
	.section	.nv.constant0._ZN5flash44flash_bwd_dq_dk_dv_loop_seqk_parallel_kernelI23Flash_bwd_kernel_traitsILi192ELi64ELi64ELi8ELi4ELi2ELi2ELb1ELb1EN7cutlass6half_tE19Flash_kernel_traitsILi192ELi64ELi64ELi8ES3_EELb1ELb0ELb1ELb1ELb0ELb0ELb0EEEvNS_16Flash_bwd_paramsE,"a",@progbits
	.sectionflags	@""
	.align	4
.nv.constant0._ZN5flash44flash_bwd_dq_dk_dv_loop_seqk_parallel_kernelI23Flash_bwd_kernel_traitsILi192ELi64ELi64ELi8ELi4ELi2ELi2ELb1ELb1EN7cutlass6half_tE19Flash_kernel_traitsILi192ELi64ELi64ELi8ES3_EELb1ELb0ELb1ELb1ELb0ELb0ELb0EEEvNS_16Flash_bwd_paramsE:
	.zero		1536


//--------------------- .nv.constant0._ZN5flash44flash_bwd_dq_dk_dv_loop_seqk_parallel_kernelI23Flash_bwd_kernel_traitsILi192ELi64ELi64ELi8ELi4ELi2ELi2ELb1ELb1EN7cutlass6half_tE19Flash_kernel_traitsILi192ELi64ELi64ELi8ES3_EELb0ELb0ELb1ELb1ELb0ELb0ELb1EEEvNS_16Flash_bwd_paramsE --------------------------
	.section	.nv.constant0._ZN5flash44flash_bwd_dq_dk_dv_loop_seqk_parallel_kernelI23Flash_bwd_kernel_traitsILi192ELi64ELi64ELi8ELi4ELi2ELi2ELb1ELb1EN7cutlass6half_tE19Flash_kernel_traitsILi192ELi64ELi64ELi8ES3_EELb0ELb0ELb1ELb1ELb0ELb0ELb1EEEvNS_16Flash_bwd_paramsE,"a",@progbits
	.sectionflags	@""
	.align	4
.nv.constant0._ZN5flash44flash_bwd_dq_dk_dv_loop_seqk_parallel_kernelI23Flash_bwd_kernel_traitsILi192ELi64ELi64ELi8ELi4ELi2ELi2ELb1ELb1EN7cutlass6half_tE19Flash_kernel_traitsILi192ELi64ELi64ELi8ES3_EELb0ELb0ELb1ELb1ELb0ELb0ELb1EEEvNS_16Flash_bwd_paramsE:
	.zero		1536


//--------------------- .nv.constant0._ZN5flash25flash_bwd_dot_do_o_kernelILb0E23Flash_bwd_kernel_traitsILi192ELi64ELi64ELi8ELi4ELi2ELi2ELb1ELb1EN7cutlass6half_tE19Flash_kernel_traitsILi192ELi64ELi64ELi8ES3_EEEEvNS_16Flash_bwd_paramsE --------------------------
	.section	.nv.constant0._ZN5flash25flash_bwd_dot_do_o_kernelILb0E23Flash_bwd_kernel_traitsILi192ELi64ELi64ELi8ELi4ELi2ELi2ELb1ELb1EN7cutlass6half_tE19Flash_kernel_traitsILi192ELi64ELi64ELi8ES3_EEEEvNS_16Flash_bwd_paramsE,"a",@progbits
	.sectionflags	@""
	.align	4
.nv.constant0._ZN5flash25flash_bwd_dot_do_o_kernelILb0E23Flash_bwd_kernel_traitsILi192ELi64ELi64ELi8ELi4ELi2ELi2ELb1ELb1EN7cutlass6half_tE19Flash_kernel_traitsILi192ELi64ELi64ELi8ES3_EEEEvNS_16Flash_bwd_paramsE:
	.zero		1536


//--------------------- .nv.constant0._ZN5flash25flash_bwd_dot_do_o_kernelILb1E23Flash_bwd_kernel_traitsILi192ELi64ELi64ELi8ELi4ELi2ELi2ELb1ELb1EN7cutlass6half_tE19Flash_kernel_traitsILi192ELi64ELi64ELi8ES3_EEEEvNS_16Flash_bwd_paramsE --------------------------
	.section	.nv.constant0._ZN5flash25flash_bwd_dot_do_o_kernelILb1E23Flash_bwd_kernel_traitsILi192ELi64ELi64ELi8ELi4ELi2ELi2ELb1ELb1EN7cutlass6half_tE19Flash_kernel_traitsILi192ELi64ELi64ELi8ES3_EEEEvNS_16Flash_bwd_paramsE,"a",@progbits
	.sectionflags	@""
	.align	4
.nv.constant0._ZN5flash25flash_bwd_dot_do_o_kernelILb1E23Flash_bwd_kernel_traitsILi192ELi64ELi64ELi8ELi4ELi2ELi2ELb1ELb1EN7cutlass6half_tE19Flash_kernel_traitsILi192ELi64ELi64ELi8ES3_EEEEvNS_16Flash_bwd_paramsE:
	.zero		1536


//--------------------- .nv.constant0._ZN5flash27flash_bwd_convert_dq_kernelI23Flash_bwd_kernel_traitsILi192ELi64ELi64ELi8ELi4ELi2ELi2ELb0ELb0EN7cutlass6half_tE19Flash_kernel_traitsILi192ELi64ELi64ELi8ES3_EEEEvNS_16Flash_bwd_paramsEi --------------------------
	.section	.nv.constant0._ZN5flash27flash_bwd_convert_dq_kernelI23Flash_bwd_kernel_traitsILi192ELi64ELi64ELi8ELi4ELi2ELi2ELb0ELb0EN7cutlass6half_tE19Flash_kernel_traitsILi192ELi64ELi64ELi8ES3_EEEEvNS_16Flash_bwd_paramsEi,"a",@progbits
	.sectionflags	@""
	.align	4
.nv.constant0._ZN5flash27flash_bwd_convert_dq_kernelI23Flash_bwd_kernel_traitsILi192ELi64ELi64ELi8ELi4ELi2ELi2ELb0ELb0EN7cutlass6half_tE19Flash_kernel_traitsILi192ELi64ELi64ELi8ES3_EEEEvNS_16Flash_bwd_paramsEi:
	.zero		1540


//--------------------- .nv.constant0._ZN5flash44flash_bwd_dq_dk_dv_loop_seqk_parallel_kernelI23Flash_bwd_kernel_traitsILi192ELi64ELi64ELi8ELi4ELi2ELi2ELb0ELb0EN7cutlass6half_tE19Flash_kernel_traitsILi192ELi64ELi64ELi8ES3_EELb1ELb0ELb0ELb0ELb0ELb0ELb0EEEvNS_16Flash_bwd_paramsE --------------------------
	.section	.nv.constant0._ZN5flash44flash_bwd_dq_dk_dv_loop_seqk_parallel_kernelI23Flash_bwd_kernel_traitsILi192ELi64ELi64ELi8ELi4ELi2ELi2ELb0ELb0EN7cutlass6half_tE19Flash_kernel_traitsILi192ELi64ELi64ELi8ES3_EELb1ELb0ELb0ELb0ELb0ELb0ELb0EEEvNS_16Flash_bwd_paramsE,"a",@progbits
	.sectionflags	@""
	.align	4
.nv.constant0._ZN5flash44flash_bwd_dq_dk_dv_loop_seqk_parallel_kernelI23Flash_bwd_kernel_traitsILi192ELi64ELi64ELi8ELi4ELi2ELi2ELb0ELb0EN7cutlass6half_tE19Flash_kernel_traitsILi192ELi64ELi64ELi8ES3_EELb1ELb0ELb0ELb0ELb0ELb0ELb0EEEvNS_16Flash_bwd_paramsE:
	.zero		1536


//--------------------- .nv.constant0._ZN5flash44flash_bwd_dq_dk_dv_loop_seqk_parallel_kernelI23Flash_bwd_kernel_traitsILi192ELi64ELi64ELi8ELi4ELi2ELi2ELb0ELb0EN7cutlass6half_tE19Flash_kernel_traitsILi192ELi64ELi64ELi8ES3_EELb0ELb0ELb0ELb0ELb0ELb0ELb1EEEvNS_16Flash_bwd_paramsE --------------------------
	.section	.nv.constant0._ZN5flash44flash_bwd_dq_dk_dv_loop_seqk_parallel_kernelI23Flash_bwd_kernel_traitsILi192ELi64ELi64ELi8ELi4ELi2ELi2ELb0ELb0EN7cutlass6half_tE19Flash_kernel_traitsILi192ELi64ELi64ELi8ES3_EELb0ELb0ELb0ELb0ELb0ELb0ELb1EEEvNS_16Flash_bwd_paramsE,"a",@progbits
	.sectionflags	@""
	.align	4
.nv.constant0._ZN5flash44flash_bwd_dq_dk_dv_loop_seqk_parallel_kernelI23Flash_bwd_kernel_traitsILi192ELi64ELi64ELi8ELi4ELi2ELi2ELb0ELb0EN7cutlass6half_tE19Flash_kernel_traitsILi192ELi64ELi64ELi8ES3_EELb0ELb0ELb0ELb0ELb0ELb0ELb1EEEvNS_16Flash_bwd_paramsE:
	.zero		1536


//--------------------- .nv.constant0._ZN5flash44flash_bwd_dq_dk_dv_loop_seqk_parallel_kernelI23Flash_bwd_kernel_traitsILi192ELi64ELi64ELi8ELi4ELi2ELi2ELb0ELb0EN7cutlass6half_tE19Flash_kernel_traitsILi192ELi64ELi64ELi8ES3_EELb1ELb0ELb1ELb0ELb0ELb0ELb0EEEvNS_16Flash_bwd_paramsE --------------------------
	.section	.nv.constant0._ZN5flash44flash_bwd_dq_dk_dv_loop_seqk_parallel_kernelI23Flash_bwd_kernel_traitsILi192ELi64ELi64ELi8ELi4ELi2ELi2ELb0ELb0EN7cutlass6half_tE19Flash_kernel_traitsILi192ELi64ELi64ELi8ES3_EELb1ELb0ELb1ELb0ELb0ELb0ELb0EEEvNS_16Flash_bwd_paramsE,"a",@progbits
	.sectionflags	@""
	.align	4
.nv.constant0._ZN5flash44flash_bwd_dq_dk_dv_loop_seqk_parallel_kernelI23Flash_bwd_kernel_traitsILi192ELi64ELi64ELi8ELi4ELi2ELi2ELb0ELb0EN7cutlass6half_tE19Flash_kernel_traitsILi192ELi64ELi64ELi8ES3_EELb1ELb0ELb1ELb0ELb0ELb0ELb0EEEvNS_16Flash_bwd_paramsE:
	.zero		1536


//--------------------- .nv.constant0._ZN5flash44flash_bwd_dq_dk_dv_loop_seqk_parallel_kernelI23Flash_bwd_kernel_traitsILi192ELi64ELi64ELi8ELi4ELi2ELi2ELb0ELb0EN7cutlass6half_tE19Flash_kernel_traitsILi192ELi64ELi64ELi8ES3_EELb0ELb0ELb1ELb0ELb0ELb0ELb1EEEvNS_16Flash_bwd_paramsE --------------------------
	.section	.nv.constant0._ZN5flash44flash_bwd_dq_dk_dv_loop_seqk_parallel_kernelI23Flash_bwd_kernel_traitsILi192ELi64ELi64ELi8ELi4ELi2ELi2ELb0ELb0EN7cutlass6half_tE19Flash_kernel_traitsILi192ELi64ELi64ELi8ES3_EELb0ELb0ELb1ELb0ELb0ELb0ELb1EEEvNS_16Flash_bwd_paramsE,"a",@progbits
	.sectionflags	@""
	.align	4
.nv.constant0._ZN5flash44flash_bwd_dq_dk_dv_loop_seqk_parallel_kernelI23Flash_bwd_kernel_traitsILi192ELi64ELi64ELi8ELi4ELi2ELi2ELb0ELb0EN7cutlass6half_tE19Flash_kernel_traitsILi192ELi64ELi64ELi8ES3_EELb0ELb0ELb1ELb0ELb0ELb0ELb1EEEvNS_16Flash_bwd_paramsE:
	.zero		1536


//--------------------- .nv.constant0._ZN5flash44flash_bwd_dq_dk_dv_loop_seqk_parallel_kernelI23Flash_bwd_kernel_traitsILi192ELi64ELi64ELi8ELi4ELi2ELi2ELb0ELb0EN7cutlass6half_tE19Flash_kernel_traitsILi192ELi64ELi64ELi8ES3_EELb1ELb0ELb0ELb0ELb0ELb1ELb0EEEvNS_16Flash_bwd_paramsE --------------------------
	.section	.nv.constant0._ZN5flash44flash_bwd_dq_dk_dv_loop_seqk_parallel_kernelI23Flash_bwd_kernel_traitsILi192ELi64ELi64ELi8ELi4ELi2ELi2ELb0ELb0EN7cutlass6half_tE19Flash_kernel_traitsILi192ELi64ELi64ELi8ES3_EELb1ELb0ELb0ELb0ELb0ELb1ELb0EEEvNS_16Flash_bwd_paramsE,"a",@progbits
	.sectionflags	@""
	.align	4
.nv.constant0._ZN5flash44flash_bwd_dq_dk_dv_loop_seqk_parallel_kernelI23Flash_bwd_kernel_traitsILi192ELi64ELi64ELi8ELi4ELi2ELi2ELb0ELb0EN7cutlass6half_tE19Flash_kernel_traitsILi192ELi64ELi64ELi8ES3_EELb1ELb0ELb0ELb0ELb0ELb1ELb0EEEvNS_16Flash_bwd_paramsE:
	.zero		1536


//--------------------- .nv.constant0._ZN5flash44flash_bwd_dq_dk_dv_loop_seqk_parallel_kernelI23Flash_bwd_kernel_traitsILi192ELi64ELi64ELi8ELi4ELi2ELi2ELb0ELb0EN7cutlass6half_tE19Flash_kernel_traitsILi192ELi64ELi64ELi8ES3_EELb0ELb0ELb0ELb0ELb0ELb1ELb1EEEvNS_16Flash_bwd_paramsE --------------------------
	.section	.nv.constant0._ZN5flash44flash_bwd_dq_dk_dv_loop_seqk_parallel_kernelI23Flash_bwd_kernel_traitsILi192ELi64ELi64ELi8ELi4ELi2ELi2ELb0ELb0EN7cutlass6half_tE19Flash_kernel_traitsILi192ELi64ELi64ELi8ES3_EELb0ELb0ELb0ELb0ELb0ELb1ELb1EEEvNS_16Flash_bwd_paramsE,"a",@progbits
	.sectionflags	@""
	.align	4
.nv.constant0._ZN5flash44flash_bwd_dq_dk_dv_loop_seqk_parallel_kernelI23Flash_bwd_kernel_traitsILi192ELi64ELi64ELi8ELi4ELi2ELi2ELb0ELb0EN7cutlass6half_tE19Flash_kernel_traitsILi192ELi64ELi64ELi8ES3_EELb0ELb0ELb0ELb0ELb0ELb1ELb1EEEvNS_16Flash_bwd_paramsE:
	.zero		1536


//--------------------- .nv.constant0._ZN5flash44flash_bwd_dq_dk_dv_loop_seqk_parallel_kernelI23Flash_bwd_kernel_traitsILi192ELi64ELi64ELi8ELi4ELi2ELi2ELb0ELb0EN7cutlass6half_tE19Flash_kernel_traitsILi192ELi64ELi64ELi8ES3_EELb1ELb0ELb0ELb1ELb0ELb0ELb0EEEvNS_16Flash_bwd_paramsE --------------------------
	.section	.nv.constant0._ZN5flash44flash_bwd_dq_dk_dv_loop_seqk_parallel_kernelI23Flash_bwd_kernel_traitsILi192ELi64ELi64ELi8ELi4ELi2ELi2ELb0ELb0EN7cutlass6half_tE19Flash_kernel_traitsILi192ELi64ELi64ELi8ES3_EELb1ELb0ELb0ELb1ELb0ELb0ELb0EEEvNS_16Flash_bwd_paramsE,"a",@progbits
	.sectionflags	@""
	.align	4
.nv.constant0._ZN5flash44flash_bwd_dq_dk_dv_loop_seqk_parallel_kernelI23Flash_bwd_kernel_traitsILi192ELi64ELi64ELi8ELi4ELi2ELi2ELb0ELb0EN7cutlass6half_tE19Flash_kernel_traitsILi192ELi64ELi64ELi8ES3_EELb1ELb0ELb0ELb1ELb0ELb0ELb0EEEvNS_16Flash_bwd_paramsE:
	.zero		1536


//--------------------- .nv.constant0._ZN5flash44flash_bwd_dq_dk_dv_loop_seqk_parallel_kernelI23Flash_bwd_kernel_traitsILi192ELi64ELi64ELi8ELi4ELi2ELi2ELb0ELb0EN7cutlass6half_tE19Flash_kernel_traitsILi192ELi64ELi64ELi8ES3_EELb0ELb0ELb0ELb1ELb0ELb0ELb1EEEvNS_16Flash_bwd_paramsE --------------------------
	.section	.nv.constant0._ZN5flash44flash_bwd_dq_dk_dv_loop_seqk_parallel_kernelI23Flash_bwd_kernel_traitsILi192ELi64ELi64ELi8ELi4ELi2ELi2ELb0ELb0EN7cutlass6half_tE19Flash_kernel_traitsILi192ELi64ELi64ELi8ES3_EELb0ELb0ELb0ELb1ELb0ELb0ELb1EEEvNS_16Flash_bwd_paramsE,"a",@progbits
	.sectionflags	@""
	.align	4
.nv.constant0._ZN5flash44flash_bwd_dq_dk_dv_loop_seqk_parallel_kernelI23Flash_bwd_kernel_traitsILi192ELi64ELi64ELi8ELi4ELi2ELi2ELb0ELb0EN7cutlass6half_tE19Flash_kernel_traitsILi192ELi64ELi64ELi8ES3_EELb0ELb0ELb0ELb1ELb0ELb0ELb1EEEvNS_16Flash_bwd_paramsE:
	.zero		1536


//--------------------- .nv.constant0._ZN5flash44flash_bwd_dq_dk_dv_loop_seqk_parallel_kernelI23Flash_bwd_kernel_traitsILi192ELi64ELi64ELi8ELi4ELi2ELi2ELb0ELb0EN7cutlass6half_tE19Flash_kernel_traitsILi192ELi64ELi64ELi8ES3_EELb1ELb0ELb1ELb0ELb0ELb1ELb0EEEvNS_16Flash_bwd_paramsE --------------------------
	.section	.nv.constant0._ZN5flash44flash_bwd_dq_dk_dv_loop_seqk_parallel_kernelI23Flash_bwd_kernel_traitsILi192ELi64ELi64ELi8ELi4ELi2ELi2ELb0ELb0EN7cutlass6half_tE19Flash_kernel_traitsILi192ELi64ELi64ELi8ES3_EELb1ELb0ELb1ELb0ELb0ELb1ELb0EEEvNS_16Flash_bwd_paramsE,"a",@progbits
	.sectionflags	@""
	.align	4
.nv.constant0._ZN5flash44flash_bwd_dq_dk_dv_loop_seqk_parallel_kernelI23Flash_bwd_kernel_traitsILi192ELi64ELi64ELi8ELi4ELi2ELi2ELb0ELb0EN7cutlass6half_tE19Flash_kernel_traitsILi192ELi64ELi64ELi8ES3_EELb1ELb0ELb1ELb0ELb0ELb1ELb0EEEvNS_16Flash_bwd_paramsE:
	.zero		1536


//--------------------- .nv.constant0._ZN5flash44flash_bwd_dq_dk_dv_loop_seqk_parallel_kernelI23Flash_bwd_kernel_traitsILi192ELi64ELi64ELi8ELi4ELi2ELi2ELb0ELb0EN7cutlass6half_tE19Flash_kernel_traitsILi192ELi64ELi64ELi8ES3_EELb0ELb0ELb1ELb0ELb0ELb1ELb1EEEvNS_16Flash_bwd_paramsE --------------------------
	.section	.nv.constant0._ZN5flash44flash_bwd_dq_dk_dv_loop_seqk_parallel_kernelI23Flash_bwd_kernel_traitsILi192ELi64ELi64ELi8ELi4ELi2ELi2ELb0ELb0EN7cutlass6half_tE19Flash_kernel_traitsILi192ELi64ELi64ELi8ES3_EELb0ELb0ELb1ELb0ELb0ELb1ELb1EEEvNS_16Flash_bwd_paramsE,"a",@progbits
	.sectionflags	@""
	.align	4
.nv.constant0._ZN5flash44flash_bwd_dq_dk_dv_loop_seqk_parallel_kernelI23Flash_bwd_kernel_traitsILi192ELi64ELi64ELi8ELi4ELi2ELi2ELb0ELb0EN7cutlass6half_tE19Flash_kernel_traitsILi192ELi64ELi64ELi8ES3_EELb0ELb0ELb1ELb0ELb0ELb1ELb1EEEvNS_16Flash_bwd_paramsE:
	.zero		1536


//--------------------- .nv.constant0._ZN5flash44flash_bwd_dq_dk_dv_loop_seqk_parallel_kernelI23Flash_bwd_kernel_traitsILi192ELi64ELi64ELi8ELi4ELi2ELi2ELb0ELb0EN7cutlass6half_tE19Flash_kernel_traitsILi192ELi64ELi64ELi8ES3_EELb1ELb0ELb1ELb1ELb0ELb0ELb0EEEvNS_16Flash_bwd_paramsE --------------------------
	.section	.nv.constant0._ZN5flash44flash_bwd_dq_dk_dv_loop_seqk_parallel_kernelI23Flash_bwd_kernel_traitsILi192ELi64ELi64ELi8ELi4ELi2ELi2ELb0ELb0EN7cutlass6half_tE19Flash_kernel_traitsILi192ELi64ELi64ELi8ES3_EELb1ELb0ELb1ELb1ELb0ELb0ELb0EEEvNS_16Flash_bwd_paramsE,"a",@progbits
	.sectionflags	@""
	.align	4
.nv.constant0._ZN5flash44flash_bwd_dq_dk_dv_loop_seqk_parallel_kernelI23Flash_bwd_kernel_traitsILi192ELi64ELi64ELi8ELi4ELi2ELi2ELb0ELb0EN7cutlass6half_tE19Flash_kernel_traitsILi192ELi64ELi64ELi8ES3_EELb1ELb0ELb1ELb1ELb0ELb0ELb0EEEvNS_16Flash_bwd_paramsE:
	.zero		1536


//--------------------- .nv.constant0._ZN5flash44flash_bwd_dq_dk_dv_loop_seqk_parallel_kernelI23Flash_bwd_kernel_traitsILi192ELi64ELi64ELi8ELi4ELi2ELi2ELb0ELb0EN7cutlass6half_tE19Flash_kernel_traitsILi192ELi64ELi64ELi8ES3_EELb0ELb0ELb1ELb1ELb0ELb0ELb1EEEvNS_16Flash_bwd_paramsE --------------------------
	.section	.nv.constant0._ZN5flash44flash_bwd_dq_dk_dv_loop_seqk_parallel_kernelI23Flash_bwd_kernel_traitsILi192ELi64ELi64ELi8ELi4ELi2ELi2ELb0ELb0EN7cutlass6half_tE19Flash_kernel_traitsILi192ELi64ELi64ELi8ES3_EELb0ELb0ELb1ELb1ELb0ELb0ELb1EEEvNS_16Flash_bwd_paramsE,"a",@progbits
	.sectionflags	@""
	.align	4
.nv.constant0._ZN5flash44flash_bwd_dq_dk_dv_loop_seqk_parallel_kernelI23Flash_bwd_kernel_traitsILi192ELi64ELi64ELi8ELi4ELi2ELi2ELb0ELb0EN7cutlass6half_tE19Flash_kernel_traitsILi192ELi64ELi64ELi8ES3_EELb0ELb0ELb1ELb1ELb0ELb0ELb1EEEvNS_16Flash_bwd_paramsE:
	.zero		1536


//--------------------- .nv.constant0._ZN5flash25flash_bwd_dot_do_o_kernelILb0E23Flash_bwd_kernel_traitsILi192ELi64ELi64ELi8ELi4ELi2ELi2ELb0ELb0EN7cutlass6half_tE19Flash_kernel_traitsILi192ELi64ELi64ELi8ES3_EEEEvNS_16Flash_bwd_paramsE --------------------------
	.section	.nv.constant0._ZN5flash25flash_bwd_dot_do_o_kernelILb0E23Flash_bwd_kernel_traitsILi192ELi64ELi64ELi8ELi4ELi2ELi2ELb0ELb0EN7cutlass6half_tE19Flash_kernel_traitsILi192ELi64ELi64ELi8ES3_EEEEvNS_16Flash_bwd_paramsE,"a",@progbits
	.sectionflags	@""
	.align	4
.nv.constant0._ZN5flash25flash_bwd_dot_do_o_kernelILb0E23Flash_bwd_kernel_traitsILi192ELi64ELi64ELi8ELi4ELi2ELi2ELb0ELb0EN7cutlass6half_tE19Flash_kernel_traitsILi192ELi64ELi64ELi8ES3_EEEEvNS_16Flash_bwd_paramsE:
	.zero		1536


//--------------------- .nv.constant0._ZN5flash25flash_bwd_dot_do_o_kernelILb1E23Flash_bwd_kernel_traitsILi192ELi64ELi64ELi8ELi4ELi2ELi2ELb0ELb0EN7cutlass6half_tE19Flash_kernel_traitsILi192ELi64ELi64ELi8ES3_EEEEvNS_16Flash_bwd_paramsE --------------------------
	.section	.nv.constant0._ZN5flash25flash_bwd_dot_do_o_kernelILb1E23Flash_bwd_kernel_traitsILi192ELi64ELi64ELi8ELi4ELi2ELi2ELb0ELb0EN7cutlass6half_tE19Flash_kernel_traitsILi192ELi64ELi64ELi8ES3_EEEEvNS_16Flash_bwd_paramsE,"a",@progbits
	.sectionflags	@""
	.align	4
.nv.constant0._ZN5flash25flash_bwd_dot_do_o_kernelILb1E23Flash_bwd_kernel_traitsILi192ELi64ELi64ELi8ELi4ELi2ELi2ELb0ELb0EN7cutlass6half_tE19Flash_kernel_traitsILi192ELi64ELi64ELi8ES3_EEEEvNS_16Flash_bwd_paramsE:
	.zero		1536


//--------------------- SYMBOLS --------------------------

	.type		.nv.reservedSmem.offset0,@object
	.size		.nv.reservedSmem.offset0,0x4
	.type		.nv.reservedSmem.cap,@object
	.size		.nv.reservedSmem.cap,0x4
